	.target	sm_80

	.elftype	@"ET_EXEC"


//--------------------- .note.nv.tkinfo           --------------------------
	.section	.note.nv.tkinfo,"",@"SHT_NOTE"
	.sectionflags	@"SHF_NOTE_NV_TKINFO"
	.tkinfo
        /*0018*/ 	.word	0x00000002
        /*0030*/ 	.string	""
        /*0030*/ 	.string	"ptxas"
        /*0030*/ 	.string	"Cuda compilation tools, release 13.0, V13.0.88"
        /*0030*/ 	.string	"Build cuda_13.0.r13.0/compiler.36424714_0"
        /*0030*/ 	.string	"-v  -suppress-debug-info  -lineinfo  -arch sm_80 "



//--------------------- .note.nv.cuinfo           --------------------------
	.section	.note.nv.cuinfo,"",@"SHT_NOTE"
	.sectionflags	@"SHF_NOTE_NV_CUINFO"
        /*0018*/ 	.short	0x0002
        /*001a*/ 	.short	0x0050
        /*001c*/ 	.short	0x0082
	.zero		2


//--------------------- .nv.info                  --------------------------
	.section	.nv.info,"",@"SHT_CUDA_INFO"
	.align	4


	//----- nvinfo : EIATTR_REGCOUNT
	.align		4
        /*0000*/ 	.byte	0x04, 0x2f
        /*0002*/ 	.short	(.L_1 - .L_0)
	.align		4
.L_0:
        /*0004*/ 	.word	index@(matmul_kernel)
        /*0008*/ 	.word	0x000000ff


	//----- nvinfo : EIATTR_FRAME_SIZE
	.align		4
.L_1:
        /*000c*/ 	.byte	0x04, 0x11
        /*000e*/ 	.short	(.L_3 - .L_2)
	.align		4
.L_2:
        /*0010*/ 	.word	index@(matmul_kernel)
        /*0014*/ 	.word	0x0000cbc0


	//----- nvinfo : EIATTR_MIN_STACK_SIZE
	.align		4
.L_3:
        /*0018*/ 	.byte	0x04, 0x12
        /*001a*/ 	.short	(.L_5 - .L_4)
	.align		4
.L_4:
        /*001c*/ 	.word	index@(matmul_kernel)
        /*0020*/ 	.word	0x0000cbc0
.L_5:


//--------------------- .nv.info.matmul_kernel    --------------------------
	.section	.nv.info.matmul_kernel,"",@"SHT_CUDA_INFO"
	.sectionflags	@""
	.align	4


	//----- nvinfo : EIATTR_CUDA_API_VERSION
	.align		4
        /*0000*/ 	.byte	0x04, 0x37
        /*0002*/ 	.short	(.L_7 - .L_6)
.L_6:
        /*0004*/ 	.word	0x00000082


	//----- nvinfo : EIATTR_SW2861232_WAR
	.align		4
.L_7:
        /*0008*/ 	.byte	0x01, 0x35
	.zero		2


	//----- nvinfo : EIATTR_PARAM_CBANK
	.align		4
        /*000c*/ 	.byte	0x04, 0x0a
        /*000e*/ 	.short	(.L_9 - .L_8)
	.align		4
.L_8:
        /*0010*/ 	.word	index@(.nv.constant0.matmul_kernel)
        /*0014*/ 	.short	0x0160
        /*0016*/ 	.short	0x0050


	//----- nvinfo : EIATTR_CBANK_PARAM_SIZE
	.align		4
.L_9:
        /*0018*/ 	.byte	0x03, 0x19
        /*001a*/ 	.short	0x0050


	//----- nvinfo : EIATTR_KPARAM_INFO
	.align		4
        /*001c*/ 	.byte	0x04, 0x17
        /*001e*/ 	.short	(.L_11 - .L_10)
.L_10:
        /*0020*/ 	.word	0x00000000
        /*0024*/ 	.short	0x000d
        /*0026*/ 	.short	0x0048
        /*0028*/ 	.byte	0x00, 0xf4, 0x21, 0x00


	//----- nvinfo : EIATTR_KPARAM_INFO
	.align		4
.L_11:
        /*002c*/ 	.byte	0x04, 0x17
        /*002e*/ 	.short	(.L_13 - .L_12)
.L_12:
        /*0030*/ 	.word	0x00000000
        /*0034*/ 	.short	0x000c
        /*0036*/ 	.short	0x0040
        /*0038*/ 	.byte	0x00, 0xf4, 0x21, 0x00


	//----- nvinfo : EIATTR_KPARAM_INFO
	.align		4
.L_13:
        /*003c*/ 	.byte	0x04, 0x17
        /*003e*/ 	.short	(.L_15 - .L_14)
.L_14:
        /*0040*/ 	.word	0x00000000
        /*0044*/ 	.short	0x000b
        /*0046*/ 	.short	0x0038
        /*0048*/ 	.byte	0x00, 0xf0, 0x11, 0x00


	//----- nvinfo : EIATTR_KPARAM_INFO
	.align		4
.L_15:
        /*004c*/ 	.byte	0x04, 0x17
        /*004e*/ 	.short	(.L_17 - .L_16)
.L_16:
        /*0050*/ 	.word	0x00000000
        /*0054*/ 	.short	0x000a
        /*0056*/ 	.short	0x0034
        /*0058*/ 	.byte	0x00, 0xf0, 0x11, 0x00


	//----- nvinfo : EIATTR_KPARAM_INFO
	.align		4
.L_17:
        /*005c*/ 	.byte	0x04, 0x17
        /*005e*/ 	.short	(.L_19 - .L_18)
.L_18:
        /*0060*/ 	.word	0x00000000
        /*0064*/ 	.short	0x0009
        /*0066*/ 	.short	0x0030
        /*0068*/ 	.byte	0x00, 0xf0, 0x11, 0x00


	//----- nvinfo : EIATTR_KPARAM_INFO
	.align		4
.L_19:
        /*006c*/ 	.byte	0x04, 0x17
        /*006e*/ 	.short	(.L_21 - .L_20)
.L_20:
        /*0070*/ 	.word	0x00000000
        /*0074*/ 	.short	0x0008
        /*0076*/ 	.short	0x002c
        /*0078*/ 	.byte	0x00, 0xf0, 0x11, 0x00


	//----- nvinfo : EIATTR_KPARAM_INFO
	.align		4
.L_21:
        /*007c*/ 	.byte	0x04, 0x17
        /*007e*/ 	.short	(.L_23 - .L_22)
.L_22:
        /*0080*/ 	.word	0x00000000
        /*0084*/ 	.short	0x0007
        /*0086*/ 	.short	0x0028
        /*0088*/ 	.byte	0x00, 0xf0, 0x11, 0x00


	//----- nvinfo : EIATTR_KPARAM_INFO
	.align		4
.L_23:
        /*008c*/ 	.byte	0x04, 0x17
        /*008e*/ 	.short	(.L_25 - .L_24)
.L_24:
        /*0090*/ 	.word	0x00000000
        /*0094*/ 	.short	0x0006
        /*0096*/ 	.short	0x0024
        /*0098*/ 	.byte	0x00, 0xf0, 0x11, 0x00


	//----- nvinfo : EIATTR_KPARAM_INFO
	.align		4
.L_25:
        /*009c*/ 	.byte	0x04, 0x17
        /*009e*/ 	.short	(.L_27 - .L_26)
.L_26:
        /*00a0*/ 	.word	0x00000000
        /*00a4*/ 	.short	0x0005
        /*00a6*/ 	.short	0x0020
        /*00a8*/ 	.byte	0x00, 0xf0, 0x11, 0x00


	//----- nvinfo : EIATTR_KPARAM_INFO
	.align		4
.L_27:
        /*00ac*/ 	.byte	0x04, 0x17
        /*00ae*/ 	.short	(.L_29 - .L_28)
.L_28:
        /*00b0*/ 	.word	0x00000000
        /*00b4*/ 	.short	0x0004
        /*00b6*/ 	.short	0x001c
        /*00b8*/ 	.byte	0x00, 0xf0, 0x11, 0x00


	//----- nvinfo : EIATTR_KPARAM_INFO
	.align		4
.L_29:
        /*00bc*/ 	.byte	0x04, 0x17
        /*00be*/ 	.short	(.L_31 - .L_30)
.L_30:
        /*00c0*/ 	.word	0x00000000
        /*00c4*/ 	.short	0x0003
        /*00c6*/ 	.short	0x0018
        /*00c8*/ 	.byte	0x00, 0xf0, 0x11, 0x00


	//----- nvinfo : EIATTR_KPARAM_INFO
	.align		4
.L_31:
        /*00cc*/ 	.byte	0x04, 0x17
        /*00ce*/ 	.short	(.L_33 - .L_32)
.L_32:
        /*00d0*/ 	.word	0x00000000
        /*00d4*/ 	.short	0x0002
        /*00d6*/ 	.short	0x0010
        /*00d8*/ 	.byte	0x00, 0xf4, 0x21, 0x00


	//----- nvinfo : EIATTR_KPARAM_INFO
	.align		4
.L_33:
        /*00dc*/ 	.byte	0x04, 0x17
        /*00de*/ 	.short	(.L_35 - .L_34)
.L_34:
        /*00e0*/ 	.word	0x00000000
        /*00e4*/ 	.short	0x0001
        /*00e6*/ 	.short	0x0008
        /*00e8*/ 	.byte	0x00, 0xf4, 0x21, 0x00


	//----- nvinfo : EIATTR_KPARAM_INFO
	.align		4
.L_35:
        /*00ec*/ 	.byte	0x04, 0x17
        /*00ee*/ 	.short	(.L_37 - .L_36)
.L_36:
        /*00f0*/ 	.word	0x00000000
        /*00f4*/ 	.short	0x0000
        /*00f6*/ 	.short	0x0000
        /*00f8*/ 	.byte	0x00, 0xf4, 0x21, 0x00


	//----- nvinfo : EIATTR_MAXREG_COUNT
	.align		4
.L_37:
        /*00fc*/ 	.byte	0x03, 0x1b
        /*00fe*/ 	.short	0x00ff


	//----- nvinfo : EIATTR_NUM_BARRIERS
	.align		4
        /*0100*/ 	.byte	0x02, 0x4c
        /*0102*/ 	.byte	0x01
	.zero		1


	//----- nvinfo : EIATTR_ANNOTATIONS
	.align		4
        /*0104*/ 	.byte	0x04, 0x55
        /*0106*/ 	.short	(.L_39 - .L_38)


	//   ....[0]....
.L_38:
        /*0108*/ 	.word	0x00000001
        /*010c*/ 	.byte	0x70, 0x05, 0x00, 0x00, 0x01, 0x00, 0x00, 0x00, 0xd0, 0x05, 0x00, 0x00, 0x01, 0x00, 0x00, 0x00
        /* <DEDUP_REMOVED lines=182> */
        /*0c7c*/ 	.byte	0x90, 0x56, 0x00, 0x00, 0x01, 0x00, 0x00, 0x00, 0xd0, 0x56, 0x00, 0x00


	//----- nvinfo : EIATTR_MERCURY_ISA_VERSION
	.align		4
.L_39:
        /*0c88*/ 	.byte	0x03, 0x5f
        /*0c8a*/ 	.short	0x0000


	//----- nvinfo : EIATTR_COOP_GROUP_MASK_REGIDS
	.align		4
        /*0c8c*/ 	.byte	0x04, 0x29
        /*0c8e*/ 	.short	(.L_41 - .L_40)


	//   ....[0]....
.L_40:
        /*0c90*/ 	.word	0xffffffff


	//   ....[1]....
        /*0c94*/ 	.word	0xffffffff


	//   ....[2]....
        /*0c98*/ 	.word	0xffffffff


	//   ....[3]....
        /*0c9c*/ 	.word	0xffffffff


	//   ....[4]....
        /*0ca0*/ 	.word	0xffffffff


	//   ....[5]....
        /*0ca4*/ 	.word	0xffffffff


	//   ....[6]....
        /*0ca8*/ 	.word	0xffffffff


	//   ....[7]....
        /*0cac*/ 	.word	0xffffffff


	//   ....[8]....
        /*0cb0*/ 	.word	0xffffffff


	//   ....[9]....
        /*0cb4*/ 	.word	0xffffffff


	//   ....[10]....
        /*0cb8*/ 	.word	0xffffffff


	//   ....[11]....
        /*0cbc*/ 	.word	0xffffffff


	//   ....[12]....
        /*0cc0*/ 	.word	0xffffffff


	//   ....[13]....
        /*0cc4*/ 	.word	0xffffffff


	//   ....[14]....
        /*0cc8*/ 	.word	0xffffffff


	//   ....[15]....
        /*0ccc*/ 	.word	0xffffffff


	//   ....[16]....
        /*0cd0*/ 	.word	0xffffffff


	//   ....[17]....
        /*0cd4*/ 	.word	0xffffffff


	//   ....[18]....
        /*0cd8*/ 	.word	0xffffffff


	//   ....[19]....
        /*0cdc*/ 	.word	0xffffffff


	//   ....[20]....
        /*0ce0*/ 	.word	0xffffffff


	//   ....[21]....
        /*0ce4*/ 	.word	0xffffffff


	//   ....[22]....
        /*0ce8*/ 	.word	0xffffffff


	//   ....[23]....
        /*0cec*/ 	.word	0xffffffff


	//   ....[24]....
        /*0cf0*/ 	.word	0xffffffff


	//   ....[25]....
        /*0cf4*/ 	.word	0xffffffff


	//   ....[26]....
        /*0cf8*/ 	.word	0xffffffff


	//   ....[27]....
        /*0cfc*/ 	.word	0xffffffff


	//   ....[28]....
        /*0d00*/ 	.word	0xffffffff


	//   ....[29]....
        /*0d04*/ 	.word	0xffffffff


	//   ....[30]....
        /*0d08*/ 	.word	0xffffffff


	//   ....[31]....
        /*0d0c*/ 	.word	0xffffffff


	//   ....[32]....
        /*0d10*/ 	.word	0xffffffff


	//   ....[33]....
        /*0d14*/ 	.word	0xffffffff


	//   ....[34]....
        /*0d18*/ 	.word	0xffffffff


	//   ....[35]....
        /*0d1c*/ 	.word	0xffffffff


	//   ....[36]....
        /*0d20*/ 	.word	0xffffffff


	//   ....[37]....
        /*0d24*/ 	.word	0xffffffff


	//   ....[38]....
        /*0d28*/ 	.word	0xffffffff


	//   ....[39]....
        /*0d2c*/ 	.word	0xffffffff


	//   ....[40]....
        /*0d30*/ 	.word	0xffffffff


	//   ....[41]....
        /*0d34*/ 	.word	0xffffffff


	//   ....[42]....
        /*0d38*/ 	.word	0xffffffff


	//   ....[43]....
        /*0d3c*/ 	.word	0xffffffff


	//   ....[44]....
        /*0d40*/ 	.word	0xffffffff


	//   ....[45]....
        /*0d44*/ 	.word	0xffffffff


	//   ....[46]....
        /*0d48*/ 	.word	0xffffffff


	//   ....[47]....
        /*0d4c*/ 	.word	0xffffffff


	//   ....[48]....
        /*0d50*/ 	.word	0xffffffff


	//   ....[49]....
        /*0d54*/ 	.word	0xffffffff


	//   ....[50]....
        /*0d58*/ 	.word	0xffffffff


	//   ....[51]....
        /*0d5c*/ 	.word	0xffffffff


	//   ....[52]....
        /*0d60*/ 	.word	0xffffffff


	//   ....[53]....
        /*0d64*/ 	.word	0xffffffff


	//   ....[54]....
        /*0d68*/ 	.word	0xffffffff


	//   ....[55]....
        /*0d6c*/ 	.word	0xffffffff


	//   ....[56]....
        /*0d70*/ 	.word	0xffffffff


	//   ....[57]....
        /*0d74*/ 	.word	0xffffffff


	//   ....[58]....
        /*0d78*/ 	.word	0xffffffff


	//   ....[59]....
        /*0d7c*/ 	.word	0xffffffff


	//   ....[60]....
        /*0d80*/ 	.word	0xffffffff


	//   ....[61]....
        /*0d84*/ 	.word	0xffffffff


	//   ....[62]....
        /*0d88*/ 	.word	0xffffffff


	//   ....[63]....
        /*0d8c*/ 	.word	0xffffffff


	//   ....[64]....
        /*0d90*/ 	.word	0xffffffff


	//   ....[65]....
        /*0d94*/ 	.word	0xffffffff


	//   ....[66]....
        /*0d98*/ 	.word	0xffffffff


	//   ....[67]....
        /*0d9c*/ 	.word	0xffffffff


	//   ....[68]....
        /*0da0*/ 	.word	0xffffffff


	//   ....[69]....
        /*0da4*/ 	.word	0xffffffff


	//   ....[70]....
        /*0da8*/ 	.word	0xffffffff


	//   ....[71]....
        /*0dac*/ 	.word	0xffffffff


	//   ....[72]....
        /*0db0*/ 	.word	0xffffffff


	//   ....[73]....
        /*0db4*/ 	.word	0xffffffff


	//   ....[74]....
        /*0db8*/ 	.word	0xffffffff


	//   ....[75]....
        /*0dbc*/ 	.word	0xffffffff


	//   ....[76]....
        /*0dc0*/ 	.word	0xffffffff


	//   ....[77]....
        /*0dc4*/ 	.word	0xffffffff


	//   ....[78]....
        /*0dc8*/ 	.word	0xffffffff


	//   ....[79]....
        /*0dcc*/ 	.word	0xffffffff


	//   ....[80]....
        /*0dd0*/ 	.word	0xffffffff


	//   ....[81]....
        /*0dd4*/ 	.word	0xffffffff


	//   ....[82]....
        /*0dd8*/ 	.word	0xffffffff


	//   ....[83]....
        /*0ddc*/ 	.word	0xffffffff


	//   ....[84]....
        /*0de0*/ 	.word	0xffffffff


	//   ....[85]....
        /*0de4*/ 	.word	0xffffffff


	//   ....[86]....
        /*0de8*/ 	.word	0xffffffff


	//   ....[87]....
        /*0dec*/ 	.word	0xffffffff


	//   ....[88]....
        /*0df0*/ 	.word	0xffffffff


	//   ....[89]....
        /*0df4*/ 	.word	0xffffffff


	//   ....[90]....
        /*0df8*/ 	.word	0xffffffff


	//   ....[91]....
        /*0dfc*/ 	.word	0xffffffff


	//   ....[92]....
        /*0e00*/ 	.word	0xffffffff


	//   ....[93]....
        /*0e04*/ 	.word	0xffffffff


	//   ....[94]....
        /*0e08*/ 	.word	0xffffffff


	//   ....[95]....
        /*0e0c*/ 	.word	0xffffffff


	//   ....[96]....
        /*0e10*/ 	.word	0xffffffff


	//   ....[97]....
        /*0e14*/ 	.word	0xffffffff


	//   ....[98]....
        /*0e18*/ 	.word	0xffffffff


	//   ....[99]....
        /*0e1c*/ 	.word	0xffffffff


	//   ....[100]....
        /*0e20*/ 	.word	0xffffffff


	//   ....[101]....
        /*0e24*/ 	.word	0xffffffff


	//   ....[102]....
        /*0e28*/ 	.word	0xffffffff


	//   ....[103]....
        /*0e2c*/ 	.word	0xffffffff


	//   ....[104]....
        /*0e30*/ 	.word	0xffffffff


	//   ....[105]....
        /*0e34*/ 	.word	0xffffffff


	//   ....[106]....
        /*0e38*/ 	.word	0xffffffff


	//   ....[107]....
        /*0e3c*/ 	.word	0xffffffff


	//   ....[108]....
        /*0e40*/ 	.word	0xffffffff


	//   ....[109]....
        /*0e44*/ 	.word	0xffffffff


	//   ....[110]....
        /*0e48*/ 	.word	0xffffffff


	//   ....[111]....
        /*0e4c*/ 	.word	0xffffffff


	//   ....[112]....
        /*0e50*/ 	.word	0xffffffff


	//   ....[113]....
        /*0e54*/ 	.word	0xffffffff


	//   ....[114]....
        /*0e58*/ 	.word	0xffffffff


	//   ....[115]....
        /*0e5c*/ 	.word	0xffffffff


	//   ....[116]....
        /*0e60*/ 	.word	0xffffffff


	//   ....[117]....
        /*0e64*/ 	.word	0xffffffff


	//   ....[118]....
        /*0e68*/ 	.word	0xffffffff


	//   ....[119]....
        /*0e6c*/ 	.word	0xffffffff


	//   ....[120]....
        /*0e70*/ 	.word	0xffffffff


	//   ....[121]....
        /*0e74*/ 	.word	0xffffffff


	//   ....[122]....
        /*0e78*/ 	.word	0xffffffff


	//   ....[123]....
        /*0e7c*/ 	.word	0xffffffff


	//   ....[124]....
        /*0e80*/ 	.word	0xffffffff


	//   ....[125]....
        /*0e84*/ 	.word	0xffffffff


	//   ....[126]....
        /*0e88*/ 	.word	0xffffffff


	//----- nvinfo : EIATTR_COOP_GROUP_INSTR_OFFSETS
	.align		4
.L_41:
        /*0e8c*/ 	.byte	0x04, 0x28
        /*0e8e*/ 	.short	(.L_43 - .L_42)


	//   ....[0]....
.L_42:
        /*0e90*/ 	.word	0x001a19a0


	//   ....[1]....
        /*0e94*/ 	.word	0x001a1a90


	//   ....[2]....
        /*0e98*/ 	.word	0x001a1bf0


	//   ....[3]....
        /*0e9c*/ 	.word	0x001a1cb0


	//   ....[4]....
        /*0ea0*/ 	.word	0x001a1e10


	//   ....[5]....
        /*0ea4*/ 	.word	0x001a1ed0


	//   ....[6]....
        /*0ea8*/ 	.word	0x001a2030


	//   ....[7]....
        /*0eac*/ 	.word	0x001a20f0


	//   ....[8]....
        /*0eb0*/ 	.word	0x001a2250


	//   ....[9]....
        /*0eb4*/ 	.word	0x001a2310


	//   ....[10]....
        /*0eb8*/ 	.word	0x001a2470


	//   ....[11]....
        /*0ebc*/ 	.word	0x001a2530


	//   ....[12]....
        /*0ec0*/ 	.word	0x001a2690


	//   ....[13]....
        /*0ec4*/ 	.word	0x001a2750


	//   ....[14]....
        /*0ec8*/ 	.word	0x001a28b0


	//   ....[15]....
        /*0ecc*/ 	.word	0x001a2970


	//   ....[16]....
        /*0ed0*/ 	.word	0x001a2ad0


	//   ....[17]....
        /*0ed4*/ 	.word	0x001a2b90


	//   ....[18]....
        /*0ed8*/ 	.word	0x001a2cf0


	//   ....[19]....
        /*0edc*/ 	.word	0x001a2db0


	//   ....[20]....
        /*0ee0*/ 	.word	0x001a2f10


	//   ....[21]....
        /*0ee4*/ 	.word	0x001a2fd0


	//   ....[22]....
        /*0ee8*/ 	.word	0x001a3130


	//   ....[23]....
        /*0eec*/ 	.word	0x001a31f0


	//   ....[24]....
        /*0ef0*/ 	.word	0x001a3350


	//   ....[25]....
        /*0ef4*/ 	.word	0x001a3410


	//   ....[26]....
        /*0ef8*/ 	.word	0x001a3570


	//   ....[27]....
        /*0efc*/ 	.word	0x001a3630


	//   ....[28]....
        /*0f00*/ 	.word	0x001a3790


	//   ....[29]....
        /*0f04*/ 	.word	0x001a3850


	//   ....[30]....
        /*0f08*/ 	.word	0x001a39b0


	//   ....[31]....
        /*0f0c*/ 	.word	0x001a3a70


	//   ....[32]....
        /*0f10*/ 	.word	0x001a3bd0


	//   ....[33]....
        /*0f14*/ 	.word	0x001a3c90


	//   ....[34]....
        /*0f18*/ 	.word	0x001a3df0


	//   ....[35]....
        /*0f1c*/ 	.word	0x001a3eb0


	//   ....[36]....
        /*0f20*/ 	.word	0x001a4010


	//   ....[37]....
        /*0f24*/ 	.word	0x001a40d0


	//   ....[38]....
        /*0f28*/ 	.word	0x001a4230


	//   ....[39]....
        /*0f2c*/ 	.word	0x001a42f0


	//   ....[40]....
        /*0f30*/ 	.word	0x001a4450


	//   ....[41]....
        /*0f34*/ 	.word	0x001a4510


	//   ....[42]....
        /*0f38*/ 	.word	0x001a4680


	//   ....[43]....
        /*0f3c*/ 	.word	0x001a4730


	//   ....[44]....
        /*0f40*/ 	.word	0x001a4820


	//   ....[45]....
        /*0f44*/ 	.word	0x001a4950


	//   ....[46]....
        /*0f48*/ 	.word	0x001a4a80


	//   ....[47]....
        /*0f4c*/ 	.word	0x001a4b70


	//   ....[48]....
        /*0f50*/ 	.word	0x001a4cd0


	//   ....[49]....
        /*0f54*/ 	.word	0x001a4d90


	//   ....[50]....
        /*0f58*/ 	.word	0x001a4ef0


	//   ....[51]....
        /*0f5c*/ 	.word	0x001a4fb0


	//   ....[52]....
        /*0f60*/ 	.word	0x001a5110


	//   ....[53]....
        /*0f64*/ 	.word	0x001a51d0


	//   ....[54]....
        /*0f68*/ 	.word	0x001a5330


	//   ....[55]....
        /*0f6c*/ 	.word	0x001a53f0


	//   ....[56]....
        /*0f70*/ 	.word	0x001a5550


	//   ....[57]....
        /*0f74*/ 	.word	0x001a5610


	//   ....[58]....
        /*0f78*/ 	.word	0x001a5770


	//   ....[59]....
        /*0f7c*/ 	.word	0x001a5830


	//   ....[60]....
        /*0f80*/ 	.word	0x001a5990


	//   ....[61]....
        /*0f84*/ 	.word	0x001a5a50


	//   ....[62]....
        /*0f88*/ 	.word	0x001a5bb0


	//   ....[63]....
        /*0f8c*/ 	.word	0x001a5c70


	//   ....[64]....
        /*0f90*/ 	.word	0x001a5dd0


	//   ....[65]....
        /*0f94*/ 	.word	0x001a5e90


	//   ....[66]....
        /*0f98*/ 	.word	0x001a5ff0


	//   ....[67]....
        /*0f9c*/ 	.word	0x001a60b0


	//   ....[68]....
        /*0fa0*/ 	.word	0x001a6210


	//   ....[69]....
        /*0fa4*/ 	.word	0x001a62d0


	//   ....[70]....
        /*0fa8*/ 	.word	0x001a6430


	//   ....[71]....
        /*0fac*/ 	.word	0x001a64f0


	//   ....[72]....
        /*0fb0*/ 	.word	0x001a6650


	//   ....[73]....
        /*0fb4*/ 	.word	0x001a6710


	//   ....[74]....
        /*0fb8*/ 	.word	0x001a6870


	//   ....[75]....
        /*0fbc*/ 	.word	0x001a6930


	//   ....[76]....
        /*0fc0*/ 	.word	0x001a6a90


	//   ....[77]....
        /*0fc4*/ 	.word	0x001a6b50


	//   ....[78]....
        /*0fc8*/ 	.word	0x001a6cb0


	//   ....[79]....
        /*0fcc*/ 	.word	0x001a6d70


	//   ....[80]....
        /*0fd0*/ 	.word	0x001a6ed0


	//   ....[81]....
        /*0fd4*/ 	.word	0x001a6f90


	//   ....[82]....
        /*0fd8*/ 	.word	0x001a70f0


	//   ....[83]....
        /*0fdc*/ 	.word	0x001a71b0


	//   ....[84]....
        /*0fe0*/ 	.word	0x001a7310


	//   ....[85]....
        /*0fe4*/ 	.word	0x001a73d0


	//   ....[86]....
        /*0fe8*/ 	.word	0x001a7530


	//   ....[87]....
        /*0fec*/ 	.word	0x001a75f0


	//   ....[88]....
        /*0ff0*/ 	.word	0x001a7750


	//   ....[89]....
        /*0ff4*/ 	.word	0x001a7810


	//   ....[90]....
        /*0ff8*/ 	.word	0x001a7970


	//   ....[91]....
        /*0ffc*/ 	.word	0x001a7a30


	//   ....[92]....
        /*1000*/ 	.word	0x001a7b90


	//   ....[93]....
        /*1004*/ 	.word	0x001a7c50


	//   ....[94]....
        /*1008*/ 	.word	0x001a7da0


	//   ....[95]....
        /*100c*/ 	.word	0x001a7e70


	//   ....[96]....
        /*1010*/ 	.word	0x001a7ff0


	//   ....[97]....
        /*1014*/ 	.word	0x001a8070


	//   ....[98]....
        /*1018*/ 	.word	0x001a81e0


	//   ....[99]....
        /*101c*/ 	.word	0x001a8230


	//   ....[100]....
        /*1020*/ 	.word	0x001a8440


	//   ....[101]....
        /*1024*/ 	.word	0x001a8490


	//   ....[102]....
        /*1028*/ 	.word	0x001a8520


	//   ....[103]....
        /*102c*/ 	.word	0x001a8570


	//   ....[104]....
        /*1030*/ 	.word	0x001a8780


	//   ....[105]....
        /*1034*/ 	.word	0x001a87d0


	//   ....[106]....
        /*1038*/ 	.word	0x001a8860


	//   ....[107]....
        /*103c*/ 	.word	0x001a88b0


	//   ....[108]....
        /*1040*/ 	.word	0x001a8ac0


	//   ....[109]....
        /*1044*/ 	.word	0x001a8b10


	//   ....[110]....
        /*1048*/ 	.word	0x001a8ba0


	//   ....[111]....
        /*104c*/ 	.word	0x001a8bf0


	//   ....[112]....
        /*1050*/ 	.word	0x001a8e40


	//   ....[113]....
        /*1054*/ 	.word	0x001a8e90


	//   ....[114]....
        /*1058*/ 	.word	0x001a8ee0


	//   ....[115]....
        /*105c*/ 	.word	0x001a8f30


	//   ....[116]....
        /*1060*/ 	.word	0x001a9090


	//   ....[117]....
        /*1064*/ 	.word	0x001a9410


	//   ....[118]....
        /*1068*/ 	.word	0x001a9460


	//   ....[119]....
        /*106c*/ 	.word	0x001a94b0


	//   ....[120]....
        /*1070*/ 	.word	0x001a9540


	//   ....[121]....
        /*1074*/ 	.word	0x001a9590


	//   ....[122]....
        /*1078*/ 	.word	0x001a95e0


	//   ....[123]....
        /*107c*/ 	.word	0x001a9630


	//   ....[124]....
        /*1080*/ 	.word	0x001a9750


	//   ....[125]....
        /*1084*/ 	.word	0x001a97a0


	//   ....[126]....
        /*1088*/ 	.word	0x001a99f0


	//----- nvinfo : EIATTR_EXIT_INSTR_OFFSETS
	.align		4
.L_43:
        /*108c*/ 	.byte	0x04, 0x1c
        /*108e*/ 	.short	(.L_45 - .L_44)


	//   ....[0]....
.L_44:
        /*1090*/ 	.word	0x001be9f0


	//   ....[1]....
        /*1094*/ 	.word	0x001bea10


	//----- nvinfo : EIATTR_REQNTID
	.align		4
.L_45:
        /*1098*/ 	.byte	0x04, 0x10
        /*109a*/ 	.short	(.L_47 - .L_46)
.L_46:
        /*109c*/ 	.word	0x00000020
        /*10a0*/ 	.word	0x00000001
        /*10a4*/ 	.word	0x00000001
.L_47:


//--------------------- .nv.callgraph             --------------------------
	.section	.nv.callgraph,"",@"SHT_CUDA_CALLGRAPH"
	.align	4
	.sectionentsize	8
	.align		4
        /*0000*/ 	.word	0x00000000
	.align		4
        /*0004*/ 	.word	0xffffffff
	.align		4
        /*0008*/ 	.word	0x00000000
	.align		4
        /*000c*/ 	.word	0xfffffffe
	.align		4
        /*0010*/ 	.word	0x00000000
	.align		4
        /*0014*/ 	.word	0xfffffffd
	.align		4
        /*0018*/ 	.word	0x00000000
	.align		4
        /*001c*/ 	.word	0xfffffffc


//--------------------- .nv.rel.action            --------------------------
	.section	.nv.rel.action,"",@"SHT_CUDA_RELOCINFO"
	.align	8
	.sectionentsize	8
        /*0000*/ 	.byte	0x73, 0x00, 0x00, 0x00, 0x00, 0x00, 0x00, 0x00, 0x00, 0x00, 0x00, 0x11, 0x25, 0x00, 0x05, 0x36


//--------------------- .nv.constant0.matmul_kernel --------------------------
	.section	.nv.constant0.matmul_kernel,"a",@progbits
	.sectionflags	@""
	.align	4
.nv.constant0.matmul_kernel:
	.zero		432


//--------------------- .text.matmul_kernel       --------------------------
	.section	.text.matmul_kernel,"ax",@progbits
	.sectioninfo	@"SHI_REGISTERS=255"
	.align	128
        .global         matmul_kernel
        .type           matmul_kernel,@function
        .size           matmul_kernel,(.L_x_3 - matmul_kernel)
        .other          matmul_kernel,@"STO_CUDA_ENTRY STV_DEFAULT"
matmul_kernel:
.text.matmul_kernel:
[----:B------:R-:W-:Y:S02]  /*0000*/  IMAD.MOV.U32 R1, RZ, RZ, c[0x0][0x28] ;  /* 0x00000a00ff017624 */ /* 0x000fe400078e00ff */
[----:B------:R-:W-:Y:S01]  /*0010*/  IMAD.MOV.U32 R0, RZ, RZ, c[0x0][0x17c] ;  /* 0x00005f00ff007624 */ /* 0x000fe200078e00ff */
[----:B------:R-:W1:Y:S01]  /*0020*/  S2R R5, SR_CTAID.X ;  /* 0x0000000000057919 */ /* 0x000e620000002500 */
[----:B------:R-:W-:Y:S02]  /*0030*/  IABS R251, c[0x0][0x17c] ;  /* 0x00005f0000fb7a13 */ /* 0x000fe40000000000 */
[----:B------:R-:W-:Y:S02]  /*0040*/  IADD3 R1, R1, -0xcbc0, RZ ;  /* 0xffff344001017810 */ /* 0x000fe40007ffe0ff */
[----:B------:R-:W-:-:S04]  /*0050*/  IADD3 R0, R0, 0x1ff, RZ ;  /* 0x000001ff00007810 */ /* 0x000fc80007ffe0ff */
[----:B------:R-:W-:-:S04]  /*0060*/  SHF.R.S32.HI R3, RZ, 0x1f, R0 ;  /* 0x0000001fff037819 */ /* 0x000fc80000011400 */
[----:B------:R-:W-:-:S04]  /*0070*/  LEA.HI R3, R3, R0, RZ, 0x9 ;  /* 0x0000000003037211 */ /* 0x000fc800078f48ff */
[----:B------:R-:W-:-:S04]  /*0080*/  SHF.R.S32.HI R3, RZ, 0x9, R3 ;  /* 0x00000009ff037819 */ /* 0x000fc80000011403 */
[----:B------:R-:W-:Y:S02]  /*0090*/  SHF.L.U32 R4, R3, 0x3, RZ ;  /* 0x0000000303047819 */ /* 0x000fe400000006ff */
[----:B-1----:R-:W-:Y:S02]  /*00a0*/  IABS R8, R5 ;  /* 0x0000000500087213 */ /* 0x002fe40000000000 */
[-C--:B------:R-:W-:Y:S02]  /*00b0*/  IABS R7, R4.reuse ;  /* 0x0000000400077213 */ /* 0x080fe40000000000 */
[----:B------:R-:W-:Y:S02]  /*00c0*/  IABS R10, R4 ;  /* 0x00000004000a7213 */ /* 0x000fe40000000000 */
[----:B------:R-:W1:Y:S08]  /*00d0*/  I2F.RP R0, R7 ;  /* 0x0000000700007306 */ /* 0x000e700000209400 */
[----:B-1----:R-:W1:Y:S02]  /*00e0*/  MUFU.RCP R0, R0 ;  /* 0x0000000000007308 */ /* 0x002e640000001000 */
[----:B-1----:R-:W-:Y:S01]  /*00f0*/  IADD3 R2, R0, 0xffffffe, RZ ;  /* 0x0ffffffe00027810 */ /* 0x002fe20007ffe0ff */
[----:B------:R-:W-:Y:S01]  /*0100*/  IMAD.MOV R0, RZ, RZ, -R10 ;  /* 0x000000ffff007224 */ /* 0x000fe200078e0a0a */
[----:B------:R-:W-:-:S04]  /*0110*/  IABS R10, c[0x0][0x178] ;  /* 0x00005e00000a7a13 */ /* 0x000fc80000000000 */
[----:B------:R1:W2:Y:S01]  /*0120*/  F2I.FTZ.U32.TRUNC.NTZ R3, R2 ;  /* 0x0000000200037305 */ /* 0x0002a2000021f000 */
[----:B------:R-:W-:Y:S02]  /*0130*/  MOV R11, R10 ;  /* 0x0000000a000b7202 */ /* 0x000fe40000000f00 */
[----:B-1----:R-:W-:Y:S01]  /*0140*/  MOV R2, RZ ;  /* 0x000000ff00027202 */ /* 0x002fe20000000f00 */
[----:B--2---:R-:W-:-:S04]  /*0150*/  IMAD.MOV R6, RZ, RZ, -R3 ;  /* 0x000000ffff067224 */ /* 0x004fc800078e0a03 */
[----:B------:R-:W-:Y:S02]  /*0160*/  IMAD R9, R6, R7, RZ ;  /* 0x0000000706097224 */ /* 0x000fe400078e02ff */
[----:B------:R-:W-:Y:S02]  /*0170*/  IMAD.MOV.U32 R6, RZ, RZ, R8 ;  /* 0x000000ffff067224 */ /* 0x000fe400078e0008 */
[----:B------:R-:W-:-:S06]  /*0180*/  IMAD.HI.U32 R3, R3, R9, R2 ;  /* 0x0000000903037227 */ /* 0x000fcc00078e0002 */
[----:B------:R-:W-:-:S04]  /*0190*/  IMAD.HI.U32 R3, R3, R6, RZ ;  /* 0x0000000603037227 */ /* 0x000fc800078e00ff */
[----:B------:R-:W-:-:S05]  /*01a0*/  IMAD R0, R3, R0, R6 ;  /* 0x0000000003007224 */ /* 0x000fca00078e0206 */
[----:B------:R-:W-:-:S13]  /*01b0*/  ISETP.GT.U32.AND P1, PT, R7, R0, PT ;  /* 0x000000000700720c */ /* 0x000fda0003f24070 */
[----:B------:R-:W-:Y:S01]  /*01c0*/  @!P1 IMAD.IADD R0, R0, 0x1, -R7 ;  /* 0x0000000100009824 */ /* 0x000fe200078e0a07 */
[----:B------:R-:W-:Y:S02]  /*01d0*/  @!P1 IADD3 R3, R3, 0x1, RZ ;  /* 0x0000000103039810 */ /* 0x000fe40007ffe0ff */
[----:B------:R-:W-:Y:S02]  /*01e0*/  ISETP.NE.AND P1, PT, R4, RZ, PT ;  /* 0x000000ff0400720c */ /* 0x000fe40003f25270 */
[----:B------:R-:W-:Y:S02]  /*01f0*/  ISETP.GE.U32.AND P0, PT, R0, R7, PT ;  /* 0x000000070000720c */ /* 0x000fe40003f06070 */
[----:B------:R-:W-:-:S04]  /*0200*/  LOP3.LUT R0, R5, R4, RZ, 0x3c, !PT ;  /* 0x0000000405007212 */ /* 0x000fc800078e3cff */
[----:B------:R-:W-:Y:S02]  /*0210*/  ISETP.GE.AND P2, PT, R0, RZ, PT ;  /* 0x000000ff0000720c */ /* 0x000fe40003f46270 */
[----:B------:R-:W-:-:S04]  /*0220*/  MOV R0, c[0x0][0x178] ;  /* 0x00005e0000007a02 */ /* 0x000fc80000000f00 */
[----:B------:R-:W-:Y:S02]  /*0230*/  IADD3 R0, R0, 0x3f, RZ ;  /* 0x0000003f00007810 */ /* 0x000fe40007ffe0ff */
[----:B------:R-:W-:-:S05]  /*0240*/  @P0 IADD3 R3, R3, 0x1, RZ ;  /* 0x0000000103030810 */ /* 0x000fca0007ffe0ff */
[----:B------:R-:W-:Y:S01]  /*0250*/  IMAD.MOV.U32 R2, RZ, RZ, R3 ;  /* 0x000000ffff027224 */ /* 0x000fe200078e0003 */
[----:B------:R-:W-:-:S03]  /*0260*/  SHF.R.S32.HI R3, RZ, 0x1f, R0 ;  /* 0x0000001fff037819 */ /* 0x000fc60000011400 */
[----:B------:R-:W-:Y:S01]  /*0270*/  @!P2 IMAD.MOV R2, RZ, RZ, -R2 ;  /* 0x000000ffff02a224 */ /* 0x000fe200078e0a02 */
[----:B------:R-:W-:Y:S02]  /*0280*/  @!P1 LOP3.LUT R2, RZ, R4, RZ, 0x33, !PT ;  /* 0x00000004ff029212 */ /* 0x000fe400078e33ff */
[----:B------:R-:W-:Y:S02]  /*0290*/  LEA.HI R3, R3, R0, RZ, 0x6 ;  /* 0x0000000003037211 */ /* 0x000fe400078f30ff */
[----:B------:R-:W-:Y:S01]  /*02a0*/  SHF.L.U32 R8, R2, 0x3, RZ ;  /* 0x0000000302087819 */ /* 0x000fe200000006ff */
[----:B------:R-:W-:-:S03]  /*02b0*/  IMAD.MOV R2, RZ, RZ, -R2 ;  /* 0x000000ffff027224 */ /* 0x000fc600078e0a02 */
[----:B------:R-:W-:Y:S01]  /*02c0*/  LEA.HI.SX32 R3, R3, -R8, 0x1a ;  /* 0x8000000803037211 */ /* 0x000fe200078fd2ff */
[----:B------:R-:W-:Y:S02]  /*02d0*/  IMAD R10, R4, R2, R5 ;  /* 0x00000002040a7224 */ /* 0x000fe400078e0205 */
[----:B------:R-:W-:Y:S01]  /*02e0*/  IMAD.MOV.U32 R2, RZ, RZ, RZ ;  /* 0x000000ffff027224 */ /* 0x000fe200078e00ff */
[----:B------:R-:W-:Y:S01]  /*02f0*/  IMNMX R9, R3, 0x8, PT ;  /* 0x0000000803097817 */ /* 0x000fe20003800200 */
[----:B------:R-:W1:Y:S03]  /*0300*/  I2F.RP R4, R11 ;  /* 0x0000000b00047306 */ /* 0x000e660000209400 */
[----:B------:R-:W-:-:S05]  /*0310*/  IABS R7, R9 ;  /* 0x0000000900077213 */ /* 0x000fca0000000000 */
[----:B------:R-:W2:Y:S08]  /*0320*/  I2F.RP R0, R7 ;  /* 0x0000000700007306 */ /* 0x000eb00000209400 */
[----:B-1----:R-:W-:Y:S08]  /*0330*/  MUFU.RCP R4, R4 ;  /* 0x0000000400047308 */ /* 0x002ff00000001000 */
[----:B--2---:R-:W1:Y:S02]  /*0340*/  MUFU.RCP R0, R0 ;  /* 0x0000000000007308 */ /* 0x004e640000001000 */
[----:B-1----:R-:W-:-:S02]  /*0350*/  IADD3 R3, R0, 0xffffffe, RZ ;  /* 0x0ffffffe00037810 */ /* 0x002fc40007ffe0ff */
[----:B------:R-:W-:-:S04]  /*0360*/  IABS R0, R10 ;  /* 0x0000000a00007213 */ /* 0x000fc80000000000 */
[----:B------:R-:W1:Y:S02]  /*0370*/  F2I.FTZ.U32.TRUNC.NTZ R3, R3 ;  /* 0x0000000300037305 */ /* 0x000e64000021f000 */
[----:B-1----:R-:W-:-:S04]  /*0380*/  IMAD.MOV R6, RZ, RZ, -R3 ;  /* 0x000000ffff067224 */ /* 0x002fc800078e0a03 */
[----:B------:R-:W-:Y:S01]  /*0390*/  IMAD R5, R6, R7, RZ ;  /* 0x0000000706057224 */ /* 0x000fe200078e02ff */
[----:B------:R-:W-:-:S03]  /*03a0*/  IABS R6, R9 ;  /* 0x0000000900067213 */ /* 0x000fc60000000000 */
[----:B------:R-:W-:-:S04]  /*03b0*/  IMAD.HI.U32 R2, R3, R5, R2 ;  /* 0x0000000503027227 */ /* 0x000fc800078e0002 */
[----:B------:R-:W-:Y:S01]  /*03c0*/  IMAD.MOV.U32 R3, RZ, RZ, R0 ;  /* 0x000000ffff037224 */ /* 0x000fe200078e0000 */
[----:B------:R-:W-:Y:S02]  /*03d0*/  IADD3 R0, RZ, -R6, RZ ;  /* 0x80000006ff007210 */ /* 0x000fe40007ffe0ff */
[----:B------:R-:W1:Y:S01]  /*03e0*/  I2F.RP R6, R251 ;  /* 0x000000fb00067306 */ /* 0x000e620000209400 */
[----:B------:R-:W-:-:S04]  /*03f0*/  IMAD.HI.U32 R2, R2, R3, RZ ;  /* 0x0000000302027227 */ /* 0x000fc800078e00ff */
[----:B------:R-:W-:Y:S01]  /*0400*/  IMAD R0, R2, R0, R3 ;  /* 0x0000000002007224 */ /* 0x000fe200078e0203 */
[----:B------:R-:W-:-:S04]  /*0410*/  IADD3 R3, R4, 0xffffffe, RZ ;  /* 0x0ffffffe04037810 */ /* 0x000fc80007ffe0ff */
[----:B------:R-:W-:Y:S02]  /*0420*/  ISETP.GT.U32.AND P1, PT, R7, R0, PT ;  /* 0x000000000700720c */ /* 0x000fe40003f24070 */
[----:B------:R-:W2:Y:S08]  /*0430*/  F2I.FTZ.U32.TRUNC.NTZ R3, R3 ;  /* 0x0000000300037305 */ /* 0x000eb0000021f000 */
[----:B-1----:R-:W1:Y:S03]  /*0440*/  MUFU.RCP R6, R6 ;  /* 0x0000000600067308 */ /* 0x002e660000001000 */
[----:B------:R-:W-:Y:S01]  /*0450*/  @!P1 IMAD.IADD R0, R0, 0x1, -R7 ;  /* 0x0000000100009824 */ /* 0x000fe200078e0a07 */
[----:B------:R-:W-:-:S02]  /*0460*/  @!P1 IADD3 R2, R2, 0x1, RZ ;  /* 0x0000000102029810 */ /* 0x000fc40007ffe0ff */
[----:B------:R-:W-:Y:S02]  /*0470*/  ISETP.NE.AND P1, PT, R9, RZ, PT ;  /* 0x000000ff0900720c */ /* 0x000fe40003f25270 */
[----:B------:R-:W-:Y:S01]  /*0480*/  ISETP.GE.U32.AND P0, PT, R0, R7, PT ;  /* 0x000000070000720c */ /* 0x000fe20003f06070 */
[----:B--2---:R-:W-:Y:S01]  /*0490*/  IMAD.MOV R7, RZ, RZ, -R3 ;  /* 0x000000ffff077224 */ /* 0x004fe200078e0a03 */
[----:B------:R-:W-:-:S03]  /*04a0*/  LOP3.LUT R0, R10, R9, RZ, 0x3c, !PT ;  /* 0x000000090a007212 */ /* 0x000fc600078e3cff */
[----:B------:R-:W-:Y:S01]  /*04b0*/  IMAD R7, R7, R11, RZ ;  /* 0x0000000b07077224 */ /* 0x000fe200078e02ff */
[----:B------:R-:W-:Y:S02]  /*04c0*/  ISETP.GE.AND P2, PT, R0, RZ, PT ;  /* 0x000000ff0000720c */ /* 0x000fe40003f46270 */
[----:B-1----:R-:W-:-:S05]  /*04d0*/  IADD3 R5, R6, 0xffffffe, RZ ;  /* 0x0ffffffe06057810 */ /* 0x002fca0007ffe0ff */
[----:B------:R-:W-:Y:S01]  /*04e0*/  @P0 IADD3 R2, R2, 0x1, RZ ;  /* 0x0000000102020810 */ /* 0x000fe20007ffe0ff */
[----:B------:R-:W1:Y:S04]  /*04f0*/  F2I.FTZ.U32.TRUNC.NTZ R5, R5 ;  /* 0x0000000500057305 */ /* 0x000e68000021f000 */
[----:B------:R-:W-:Y:S02]  /*0500*/  IMAD.MOV.U32 R4, RZ, RZ, R2 ;  /* 0x000000ffff047224 */ /* 0x000fe400078e0002 */
[----:B------:R-:W-:-:S03]  /*0510*/  IMAD.MOV.U32 R2, RZ, RZ, RZ ;  /* 0x000000ffff027224 */ /* 0x000fc600078e00ff */
[----:B------:R-:W-:Y:S01]  /*0520*/  @!P2 IADD3 R4, -R4, RZ, RZ ;  /* 0x000000ff0404a210 */ /* 0x000fe20007ffe1ff */
[----:B------:R-:W-:Y:S01]  /*0530*/  IMAD.HI.U32 R2, R3, R7, R2 ;  /* 0x0000000703027227 */ /* 0x000fe200078e0002 */
[----:B------:R-:W-:-:S04]  /*0540*/  @!P1 LOP3.LUT R4, RZ, R9, RZ, 0x33, !PT ;  /* 0x00000009ff049212 */ /* 0x000fc800078e33ff */
[C---:B------:R-:W-:Y:S01]  /*0550*/  IADD3 R0, -R4.reuse, RZ, RZ ;  /* 0x000000ff04007210 */ /* 0x040fe20007ffe1ff */
[--C-:B-1----:R-:W-:Y:S01]  /*0560*/  IMAD.MOV R6, RZ, RZ, -R5.reuse ;  /* 0x000000ffff067224 */ /* 0x102fe200078e0a05 */
[----:B------:R1:W-:Y:S01]  /*0570*/  STL [R1+0x3d0], R2 ;  /* 0x0003d00201007387 */ /* 0x0003e20000100800 */
[----:B------:R-:W-:Y:S01]  /*0580*/  IMAD.SHL.U32 R18, R4, 0x200, RZ ;  /* 0x0000020004127824 */ /* 0x000fe200078e00ff */
[----:B------:R-:W-:Y:S01]  /*0590*/  MOV R4, RZ ;  /* 0x000000ff00047202 */ /* 0x000fe20000000f00 */
[----:B------:R-:W-:Y:S02]  /*05a0*/  IMAD R0, R9, R0, R10 ;  /* 0x0000000009007224 */ /* 0x000fe400078e020a */
[----:B------:R-:W-:Y:S01]  /*05b0*/  IMAD R9, R6, R251, RZ ;  /* 0x000000fb06097224 */ /* 0x000fe200078e02ff */
[C---:B------:R-:W-:Y:S01]  /*05c0*/  IADD3 R13, R18.reuse, 0x1, RZ ;  /* 0x00000001120d7810 */ /* 0x040fe20007ffe0ff */
[----:B------:R-:W-:Y:S01]  /*05d0*/  STL [R1+0x19ac], R18 ;  /* 0x0019ac1201007387 */ /* 0x000fe20000100800 */
[C---:B------:R-:W-:Y:S01]  /*05e0*/  IADD3 R12, R18.reuse, 0x2, RZ ;  /* 0x00000002120c7810 */ /* 0x040fe20007ffe0ff */
[----:B------:R-:W-:Y:S01]  /*05f0*/  IMAD.HI.U32 R252, R5, R9, R4 ;  /* 0x0000000905fc7227 */ /* 0x000fe200078e0004 */
[C---:B------:R-:W-:Y:S01]  /*0600*/  IADD3 R11, R18.reuse, 0x3, RZ ;  /* 0x00000003120b7810 */ /* 0x040fe20007ffe0ff */
[----:B------:R-:W-:Y:S01]  /*0610*/  STL [R1+0x7c84], R13 ;  /* 0x007c840d01007387 */ /* 0x000fe20000100800 */
[----:B------:R-:W-:Y:S01]  /*0620*/  IADD3 R10, R18, 0x4, RZ ;  /* 0x00000004120a7810 */ /* 0x000fe20007ffe0ff */
[----:B------:R-:W-:Y:S01]  /*0630*/  IMAD.IADD R247, R8, 0x1, R0 ;  /* 0x0000000108f77824 */ /* 0x000fe200078e0200 */
[----:B------:R-:W-:Y:S01]  /*0640*/  IABS R7, R13 ;  /* 0x0000000d00077213 */ /* 0x000fe20000000000 */
[----:B------:R-:W-:Y:S01]  /*0650*/  STL [R1+0x7c8c], R12 ;  /* 0x007c8c0c01007387 */ /* 0x000fe20000100800 */
[----:B------:R-:W-:-:S02]  /*0660*/  IABS R6, R18 ;  /* 0x0000001200067213 */ /* 0x000fc40000000000 */
[----:B------:R-:W-:Y:S01]  /*0670*/  IABS R8, R12 ;  /* 0x0000000c00087213 */ /* 0x000fe20000000000 */
[----:B------:R2:W-:Y:S01]  /*0680*/  STL [R1+0x7c88], R11 ;  /* 0x007c880b01007387 */ /* 0x0005e20000100800 */
[C---:B-1----:R-:W-:Y:S01]  /*0690*/  IMAD.HI.U32 R2, R252.reuse, R7, RZ ;  /* 0x00000007fc027227 */ /* 0x042fe200078e00ff */
[----:B------:R-:W-:Y:S02]  /*06a0*/  IABS R9, R11 ;  /* 0x0000000b00097213 */ /* 0x000fe40000000000 */
[----:B------:R1:W-:Y:S01]  /*06b0*/  STL [R1+0x7c90], R10 ;  /* 0x007c900a01007387 */ /* 0x0003e20000100800 */
[----:B------:R-:W-:Y:S01]  /*06c0*/  IMAD.HI.U32 R0, R252, R6, RZ ;  /* 0x00000006fc007227 */ /* 0x000fe200078e00ff */
[----:B------:R-:W-:Y:S02]  /*06d0*/  IADD3 R2, -R2, RZ, RZ ;  /* 0x000000ff02027210 */ /* 0x000fe40007ffe1ff */
[C---:B------:R-:W-:Y:S01]  /*06e0*/  IADD3 R15, R18.reuse, 0xf5, RZ ;  /* 0x000000f5120f7810 */ /* 0x040fe20007ffe0ff */
[----:B------:R-:W-:Y:S01]  /*06f0*/  IMAD.MOV R0, RZ, RZ, -R0 ;  /* 0x000000ffff007224 */ /* 0x000fe200078e0a00 */
[----:B--2---:R-:W-:Y:S01]  /*0700*/  IADD3 R11, R18, 0xf0, RZ ;  /* 0x000000f0120b7810 */ /* 0x004fe20007ffe0ff */
[----:B------:R-:W-:Y:S01]  /*0710*/  IMAD.HI.U32 R3, R252, R8, RZ ;  /* 0x00000008fc037227 */ /* 0x000fe200078e00ff */
[----:B------:R-:W-:-:S02]  /*0720*/  IADD3 R14, R18, 0xf6, RZ ;  /* 0x000000f6120e7810 */ /* 0x000fc40007ffe0ff */
[----:B-1----:R-:W-:Y:S01]  /*0730*/  IABS R10, R10 ;  /* 0x0000000a000a7213 */ /* 0x002fe20000000000 */
[----:B------:R-:W-:Y:S01]  /*0740*/  IMAD.HI.U32 R4, R252, R9, RZ ;  /* 0x00000009fc047227 */ /* 0x000fe200078e00ff */
[----:B------:R-:W-:-:S03]  /*0750*/  IADD3 R13, R18, 0xf7, RZ ;  /* 0x000000f7120d7810 */ /* 0x000fc60007ffe0ff */
[----:B------:R-:W-:-:S04]  /*0760*/  IMAD.HI.U32 R5, R252, R10, RZ ;  /* 0x0000000afc057227 */ /* 0x000fc800078e00ff */
[----:B------:R-:W-:Y:S01]  /*0770*/  IMAD R6, R251, R0, R6 ;  /* 0x00000000fb067224 */ /* 0x000fe200078e0206 */
[----:B------:R-:W-:Y:S01]  /*0780*/  IADD3 R5, -R5, RZ, RZ ;  /* 0x000000ff05057210 */ /* 0x000fe20007ffe1ff */
[----:B------:R-:W-:Y:S02]  /*0790*/  IMAD.MOV R3, RZ, RZ, -R3 ;  /* 0x000000ffff037224 */ /* 0x000fe400078e0a03 */
[C---:B------:R-:W-:Y:S01]  /*07a0*/  IMAD R0, R251.reuse, R2, R7 ;  /* 0x00000002fb007224 */ /* 0x040fe200078e0207 */
[----:B------:R1:W-:Y:S01]  /*07b0*/  STL [R1+0x3b4], R6 ;  /* 0x0003b40601007387 */ /* 0x0003e20000100800 */
[----:B------:R-:W-:Y:S02]  /*07c0*/  IMAD.MOV R4, RZ, RZ, -R4 ;  /* 0x000000ffff047224 */ /* 0x000fe400078e0a04 */
[C---:B------:R-:W-:Y:S01]  /*07d0*/  IMAD R3, R251.reuse, R3, R8 ;  /* 0x00000003fb037224 */ /* 0x040fe200078e0208 */
[----:B------:R2:W-:Y:S01]  /*07e0*/  STL [R1+0x3b0], R0 ;  /* 0x0003b00001007387 */ /* 0x0005e20000100800 */
[----:B------:R-:W-:Y:S01]  /*07f0*/  IMAD R2, R251, R4, R9 ;  /* 0x00000004fb027224 */ /* 0x000fe200078e0209 */
[----:B------:R-:W-:-:S02]  /*0800*/  IADD3 R4, R18, 0x6, RZ ;  /* 0x0000000612047810 */ /* 0x000fc40007ffe0ff */
[----:B------:R3:W-:Y:S01]  /*0810*/  STL [R1+0x3ac], R3 ;  /* 0x0003ac0301007387 */ /* 0x0007e20000100800 */
[----:B-1----:R-:W-:-:S03]  /*0820*/  IADD3 R6, R18, 0x5, RZ ;  /* 0x0000000512067810 */ /* 0x002fc60007ffe0ff */
[----:B------:R1:W-:Y:S01]  /*0830*/  STL [R1+0x3a8], R2 ;  /* 0x0003a80201007387 */ /* 0x0003e20000100800 */
[----:B------:R-:W-:Y:S01]  /*0840*/  IABS R7, R4 ;  /* 0x0000000400077213 */ /* 0x000fe20000000000 */
[----:B--2---:R-:W-:Y:S01]  /*0850*/  IMAD R0, R251, R5, R10 ;  /* 0x00000005fb007224 */ /* 0x004fe200078e020a */
[----:B---3--:R-:W-:-:S04]  /*0860*/  IADD3 R3, R18, 0x7, RZ ;  /* 0x0000000712037810 */ /* 0x008fc80007ffe0ff */
[----:B------:R2:W-:Y:S01]  /*0870*/  STL [R1+0x3a4], R0 ;  /* 0x0003a40001007387 */ /* 0x0005e20000100800 */
[----:B-1----:R-:W-:-:S03]  /*0880*/  IADD3 R2, R18, 0x8, RZ ;  /* 0x0000000812027810 */ /* 0x002fc60007ffe0ff */
[----:B------:R1:W-:Y:S01]  /*0890*/  STL [R1+0x7c94], R6 ;  /* 0x007c940601007387 */ /* 0x0003e20000100800 */
[----:B------:R-:W-:Y:S02]  /*08a0*/  IABS R8, R3 ;  /* 0x0000000300087213 */ /* 0x000fe40000000000 */
[----:B------:R-:W-:Y:S01]  /*08b0*/  IABS R9, R2 ;  /* 0x0000000200097213 */ /* 0x000fe20000000000 */
[----:B------:R3:W-:Y:S01]  /*08c0*/  STL [R1+0x7c98], R4 ;  /* 0x007c980401007387 */ /* 0x0007e20000100800 */
[----:B--2---:R-:W-:-:S03]  /*08d0*/  IADD3 R0, R18, 0x9, RZ ;  /* 0x0000000912007810 */ /* 0x004fc60007ffe0ff */
[----:B------:R2:W-:Y:S01]  /*08e0*/  STL [R1+0x7c9c], R3 ;  /* 0x007c9c0301007387 */ /* 0x0005e20000100800 */
[----:B-1----:R-:W-:-:S03]  /*08f0*/  IABS R6, R6 ;  /* 0x0000000600067213 */ /* 0x002fc60000000000 */
[----:B------:R1:W-:Y:S01]  /*0900*/  STL [R1+0x7ca0], R2 ;  /* 0x007ca00201007387 */ /* 0x0003e20000100800 */
[----:B------:R-:W-:Y:S01]  /*0910*/  IABS R10, R0 ;  /* 0x00000000000a7213 */ /* 0x000fe20000000000 */
[C---:B---3--:R-:W-:Y:S02]  /*0920*/  IMAD.HI.U32 R4, R252.reuse, R9, RZ ;  /* 0x00000009fc047227 */ /* 0x048fe400078e00ff */
[----:B------:R3:W-:Y:S02]  /*0930*/  STL [R1+0x7ca4], R0 ;  /* 0x007ca40001007387 */ /* 0x0007e40000100800 */
[----:B--2---:R-:W-:-:S04]  /*0940*/  IMAD.HI.U32 R3, R252, R8, RZ ;  /* 0x00000008fc037227 */ /* 0x004fc800078e00ff */
[----:B-1----:R-:W-:Y:S01]  /*0950*/  IMAD.HI.U32 R2, R252, R7, RZ ;  /* 0x00000007fc027227 */ /* 0x002fe200078e00ff */
[----:B------:R-:W-:-:S03]  /*0960*/  IADD3 R3, -R3, RZ, RZ ;  /* 0x000000ff03037210 */ /* 0x000fc60007ffe1ff */
[----:B---3--:R-:W-:-:S04]  /*0970*/  IMAD.HI.U32 R0, R252, R6, RZ ;  /* 0x00000006fc007227 */ /* 0x008fc800078e00ff */
[----:B------:R-:W-:Y:S02]  /*0980*/  IMAD.MOV R0, RZ, RZ, -R0 ;  /* 0x000000ffff007224 */ /* 0x000fe400078e0a00 */
[----:B------:R-:W-:Y:S02]  /*0990*/  IMAD.MOV R2, RZ, RZ, -R2 ;  /* 0x000000ffff027224 */ /* 0x000fe400078e0a02 */
[----:B------:R-:W-:-:S04]  /*09a0*/  IMAD.HI.U32 R5, R252, R10, RZ ;  /* 0x0000000afc057227 */ /* 0x000fc800078e00ff */
[C---:B------:R-:W-:Y:S02]  /*09b0*/  IMAD R6, R251.reuse, R0, R6 ;  /* 0x00000000fb067224 */ /* 0x040fe400078e0206 */
[C---:B------:R-:W-:Y:S02]  /*09c0*/  IMAD R0, R251.reuse, R2, R7 ;  /* 0x00000002fb007224 */ /* 0x040fe400078e0207 */
[----:B------:R-:W-:Y:S01]  /*09d0*/  IMAD.MOV R4, RZ, RZ, -R4 ;  /* 0x000000ffff047224 */ /* 0x000fe200078e0a04 */
        /* <DEDUP_REMOVED lines=25> */
[----:B--2---:R-:W-:Y:S01]  /*0b70*/  IMAD.HI.U32 R3, R252, R8, RZ ;  /* 0x00000008fc037227 */ /* 0x004fe200078e00ff */
[----:B------:R-:W-:-:S03]  /*0b80*/  IADD3 R4, -R4, RZ, RZ ;  /* 0x000000ff04047210 */ /* 0x000fc60007ffe1ff */
[----:B-1----:R-:W-:-:S04]  /*0b90*/  IMAD.HI.U32 R2, R252, R7, RZ ;  /* 0x00000007fc027227 */ /* 0x002fc800078e00ff */
[----:B---3--:R-:W-:-:S04]  /*0ba0*/  IMAD.HI.U32 R0, R252, R6, RZ ;  /* 0x00000006fc007227 */ /* 0x008fc800078e00ff */
[----:B------:R-:W-:Y:S01]  /*0bb0*/  IMAD.MOV R2, RZ, RZ, -R2 ;  /* 0x000000ffff027224 */ /* 0x000fe200078e0a02 */
[----:B------:R-:W-:Y:S01]  /*0bc0*/  IADD3 R0, -R0, RZ, RZ ;  /* 0x000000ff00007210 */ /* 0x000fe20007ffe1ff */
[----:B------:R-:W-:-:S04]  /*0bd0*/  IMAD.HI.U32 R5, R252, R10, RZ ;  /* 0x0000000afc057227 */ /* 0x000fc800078e00ff */
[C---:B------:R-:W-:Y:S02]  /*0be0*/  IMAD R6, R251.reuse, R0, R6 ;  /* 0x00000000fb067224 */ /* 0x040fe400078e0206 */
        /* <DEDUP_REMOVED lines=28> */
[----:B-1----:R-:W-:-:S04]  /*0db0*/  IMAD.HI.U32 R2, R252, R7, RZ ;  /* 0x00000007fc027227 */ /* 0x002fc800078e00ff */
[----:B---3--:R-:W-:Y:S01]  /*0dc0*/  IMAD.HI.U32 R0, R252, R6, RZ ;  /* 0x00000006fc007227 */ /* 0x008fe200078e00ff */
[----:B------:R-:W-:-:S03]  /*0dd0*/  IADD3 R2, -R2, RZ, RZ ;  /* 0x000000ff02027210 */ /* 0x000fc60007ffe1ff */
[----:B------:R-:W-:Y:S02]  /*0de0*/  IMAD.MOV R0, RZ, RZ, -R0 ;  /* 0x000000ffff007224 */ /* 0x000fe400078e0a00 */
        /* <DEDUP_REMOVED lines=681> */
[----:B------:R-:W-:Y:S02]  /*3880*/  IABS R9, R6 ;  /* 0x0000000600097213 */ /* 0x000fe40000000000 */
[----:B---3--:R-:W-:Y:S02]  /*3890*/  IADD3 R3, R18, 0x75, RZ ;  /* 0x0000007512037810 */ /* 0x008fe40007ffe0ff */
[----:B------:R2:W-:Y:S01]  /*38a0*/  STL [R1+0x1ec], R0 ;  /* 0x0001ec0001007387 */ /* 0x0005e20000100800 */
[----:B------:R-:W-:Y:S01]  /*38b0*/  IMAD.HI.U32 R10, R252, R9, RZ ;  /* 0x00000009fc0a7227 */ /* 0x000fe200078e00ff */
[----:B-1----:R-:W-:Y:S02]  /*38c0*/  IADD3 R2, R18, 0x76, RZ ;  /* 0x0000007612027810 */ /* 0x002fe40007ffe0ff */
[----:B------:R1:W-:Y:S01]  /*38d0*/  STL [R1+0x7e98], R6 ;  /* 0x007e980601007387 */ /* 0x0003e20000100800 */
[----:B------:R-:W-:Y:S01]  /*38e0*/  IABS R5, R3 ;  /* 0x0000000300057213 */ /* 0x000fe20000000000 */
[----:B------:R-:W-:Y:S01]  /*38f0*/  IMAD.HI.U32 R8, R252, R7, RZ ;  /* 0x00000007fc087227 */ /* 0x000fe200078e00ff */
[----:B------:R-:W-:Y:S01]  /*3900*/  IADD3 R10, -R10, RZ, RZ ;  /* 0x000000ff0a0a7210 */ /* 0x000fe20007ffe1ff */
[----:B------:R-:W-:Y:S01]  /*3910*/  STL [R1+0x7e9c], R4 ;  /* 0x007e9c0401007387 */ /* 0x000fe20000100800 */
[----:B--2---:R-:W-:Y:S01]  /*3920*/  IADD3 R0, R18, 0x77, RZ ;  /* 0x0000007712007810 */ /* 0x004fe20007ffe0ff */
[----:B------:R-:W-:-:S02]  /*3930*/  IMAD.MOV R8, RZ, RZ, -R8 ;  /* 0x000000ffff087224 */ /* 0x000fc400078e0a08 */
[----:B------:R2:W-:Y:S01]  /*3940*/  STL [R1+0x7eac], R3 ;  /* 0x007eac0301007387 */ /* 0x0005e20000100800 */
[C---:B------:R-:W-:Y:S02]  /*3950*/  IMAD R9, R251.reuse, R10, R9 ;  /* 0x0000000afb097224 */ /* 0x040fe400078e0209 */
[----:B-1----:R-:W-:Y:S01]  /*3960*/  IMAD.HI.U32 R6, R252, R5, RZ ;  /* 0x00000005fc067227 */ /* 0x002fe200078e00ff */
[----:B------:R-:W-:Y:S03]  /*3970*/  STL [R1+0x7eb0], R2 ;  /* 0x007eb00201007387 */ /* 0x000fe60000100800 */
[----:B------:R-:W-:Y:S01]  /*3980*/  IMAD.MOV R6, RZ, RZ, -R6 ;  /* 0x000000ffff067224 */ /* 0x000fe200078e0a06 */
[----:B------:R1:W-:Y:S01]  /*3990*/  STL [R1+0x7eb8], R0 ;  /* 0x007eb80001007387 */ /* 0x0003e20000100800 */
[C---:B------:R-:W-:Y:S01]  /*39a0*/  IMAD R7, R251.reuse, R8, R7 ;  /* 0x00000008fb077224 */ /* 0x040fe200078e0207 */
[----:B--2---:R-:W-:Y:S01]  /*39b0*/  IABS R3, R2 ;  /* 0x0000000200037213 */ /* 0x004fe20000000000 */
[----:B------:R-:W-:Y:S01]  /*39c0*/  IMAD R5, R251, R6, R5 ;  /* 0x00000006fb057224 */ /* 0x000fe200078e0205 */
[----:B------:R-:W-:Y:S01]  /*39d0*/  STL [R1+0x1e8], R9 ;  /* 0x0001e80901007387 */ /* 0x000fe20000100800 */
[----:B------:R-:W-:-:S02]  /*39e0*/  IADD3 R6, R18, 0x79, RZ ;  /* 0x0000007912067810 */ /* 0x000fc40007ffe0ff */
[----:B------:R-:W-:Y:S01]  /*39f0*/  IMAD.HI.U32 R4, R252, R3, RZ ;  /* 0x00000003fc047227 */ /* 0x000fe200078e00ff */
[----:B------:R2:W-:Y:S01]  /*3a00*/  STL [R1+0x1e4], R7 ;  /* 0x0001e40701007387 */ /* 0x0005e20000100800 */
[----:B-1----:R-:W-:-:S03]  /*3a10*/  IABS R0, R0 ;  /* 0x0000000000007213 */ /* 0x002fc60000000000 */
[----:B------:R-:W-:Y:S01]  /*3a20*/  IADD3 R4, -R4, RZ, RZ ;  /* 0x000000ff04047210 */ /* 0x000fe20007ffe1ff */
[----:B------:R1:W-:Y:S01]  /*3a30*/  STL [R1+0x1e0], R5 ;  /* 0x0001e00501007387 */ /* 0x0003e20000100800 */
[----:B------:R-:W-:Y:S01]  /*3a40*/  IMAD.HI.U32 R2, R252, R0, RZ ;  /* 0x00000000fc027227 */ /* 0x000fe200078e00ff */
[----:B--2---:R-:W-:-:S03]  /*3a50*/  IADD3 R7, R18, 0x78, RZ ;  /* 0x0000007812077810 */ /* 0x004fc60007ffe0ff */
[----:B------:R-:W-:Y:S02]  /*3a60*/  IMAD.MOV R2, RZ, RZ, -R2 ;  /* 0x000000ffff027224 */ /* 0x000fe400078e0a02 */
[C---:B------:R-:W-:Y:S01]  /*3a70*/  IMAD R3, R251.reuse, R4, R3 ;  /* 0x00000004fb037224 */ /* 0x040fe200078e0203 */
[----:B------:R-:W-:Y:S01]  /*3a80*/  IABS R9, R7 ;  /* 0x0000000700097213 */ /* 0x000fe20000000000 */
[----:B------:R-:W-:Y:S01]  /*3a90*/  IMAD R0, R251, R2, R0 ;  /* 0x00000002fb007224 */ /* 0x000fe200078e0200 */
[C---:B-1----:R-:W-:Y:S02]  /*3aa0*/  IADD3 R5, R18.reuse, 0x7a, RZ ;  /* 0x0000007a12057810 */ /* 0x042fe40007ffe0ff */
[----:B------:R1:W-:Y:S01]  /*3ab0*/  STL [R1+0x1dc], R3 ;  /* 0x0001dc0301007387 */ /* 0x0003e20000100800 */
[----:B------:R-:W-:Y:S01]  /*3ac0*/  IADD3 R4, R18, 0x7c, RZ ;  /* 0x0000007c12047810 */ /* 0x000fe20007ffe0ff */
[----:B------:R-:W-:Y:S02]  /*3ad0*/  IMAD.HI.U32 R10, R252, R9, RZ ;  /* 0x00000009fc0a7227 */ /* 0x000fe400078e00ff */
[----:B------:R2:W-:Y:S02]  /*3ae0*/  STL [R1+0x1d8], R0 ;  /* 0x0001d80001007387 */ /* 0x0005e40000100800 */
[----:B------:R-:W-:-:S02]  /*3af0*/  IMAD.MOV R10, RZ, RZ, -R10 ;  /* 0x000000ffff0a7224 */ /* 0x000fc400078e0a0a */
[----:B------:R3:W-:Y:S01]  /*3b00*/  STL [R1+0x7ebc], R7 ;  /* 0x007ebc0701007387 */ /* 0x0007e20000100800 */
[----:B-1----:R-:W-:Y:S01]  /*3b10*/  IADD3 R3, R18, 0x7b, RZ ;  /* 0x0000007b12037810 */ /* 0x002fe20007ffe0ff */
[----:B------:R-:W-:Y:S02]  /*3b20*/  IMAD R9, R251, R10, R9 ;  /* 0x0000000afb097224 */ /* 0x000fe400078e0209 */
[----:B------:R-:W-:Y:S01]  /*3b30*/  STL [R1+0x7eb4], R6 ;  /* 0x007eb40601007387 */ /* 0x000fe20000100800 */
[----:B--2---:R-:W-:-:S03]  /*3b40*/  IABS R0, R4 ;  /* 0x0000000400007213 */ /* 0x004fc60000000000 */
[----:B------:R1:W-:Y:S01]  /*3b50*/  STL [R1+0x7edc], R5 ;  /* 0x007edc0501007387 */ /* 0x0003e20000100800 */
[----:B---3--:R-:W-:Y:S01]  /*3b60*/  IABS R7, R6 ;  /* 0x0000000600077213 */ /* 0x008fe20000000000 */
[C---:B------:R-:W-:Y:S02]  /*3b70*/  IMAD.HI.U32 R2, R252.reuse, R0, RZ ;  /* 0x00000000fc027227 */ /* 0x040fe400078e00ff */
[----:B------:R2:W-:Y:S02]  /*3b80*/  STL [R1+0x7ef0], R3 ;  /* 0x007ef00301007387 */ /* 0x0005e40000100800 */
[----:B------:R-:W-:Y:S02]  /*3b90*/  IMAD.HI.U32 R8, R252, R7, RZ ;  /* 0x00000007fc087227 */ /* 0x000fe400078e00ff */
[----:B------:R3:W-:Y:S01]  /*3ba0*/  STL [R1+0x7f18], R4 ;  /* 0x007f180401007387 */ /* 0x0007e20000100800 */
[----:B------:R-:W-:Y:S02]  /*3bb0*/  IADD3 R2, -R2, RZ, RZ ;  /* 0x000000ff02027210 */ /* 0x000fe40007ffe1ff */
[----:B-1----:R-:W-:Y:S01]  /*3bc0*/  IABS R5, R5 ;  /* 0x0000000500057213 */ /* 0x002fe20000000000 */
[----:B------:R-:W-:Y:S01]  /*3bd0*/  STL [R1+0x1d4], R9 ;  /* 0x0001d40901007387 */ /* 0x000fe20000100800 */
[----:B------:R-:W-:Y:S01]  /*3be0*/  IADD3 R8, -R8, RZ, RZ ;  /* 0x000000ff08087210 */ /* 0x000fe20007ffe1ff */
[----:B------:R-:W-:Y:S01]  /*3bf0*/  IMAD R0, R251, R2, R0 ;  /* 0x00000002fb007224 */ /* 0x000fe200078e0200 */
[----:B--2---:R-:W-:Y:S01]  /*3c00*/  IABS R3, R3 ;  /* 0x0000000300037213 */ /* 0x004fe20000000000 */
[----:B------:R-:W-:-:S04]  /*3c10*/  IMAD.HI.U32 R6, R252, R5, RZ ;  /* 0x00000005fc067227 */ /* 0x000fc800078e00ff */
[----:B---3--:R-:W-:-:S04]  /*3c20*/  IMAD.HI.U32 R4, R252, R3, RZ ;  /* 0x00000003fc047227 */ /* 0x008fc800078e00ff */
[----:B------:R-:W-:Y:S02]  /*3c30*/  IMAD.MOV R6, RZ, RZ, -R6 ;  /* 0x000000ffff067224 */ /* 0x000fe400078e0a06 */
[----:B------:R-:W-:Y:S02]  /*3c40*/  IMAD.MOV R4, RZ, RZ, -R4 ;  /* 0x000000ffff047224 */ /* 0x000fe400078e0a04 */
[C---:B------:R-:W-:Y:S02]  /*3c50*/  IMAD R7, R251.reuse, R8, R7 ;  /* 0x00000008fb077224 */ /* 0x040fe400078e0207 */
[C---:B------:R-:W-:Y:S01]  /*3c60*/  IMAD R5, R251.reuse, R6, R5 ;  /* 0x00000006fb057224 */ /* 0x040fe200078e0205 */
[C---:B------:R-:W-:Y:S01]  /*3c70*/  IADD3 R6, R18.reuse, 0x7e, RZ ;  /* 0x0000007e12067810 */ /* 0x040fe20007ffe0ff */
[----:B------:R-:W-:Y:S01]  /*3c80*/  IMAD R3, R251, R4, R3 ;  /* 0x00000004fb037224 */ /* 0x000fe200078e0203 */
[----:B------:R1:W-:Y:S01]  /*3c90*/  STL [R1+0x1d0], R7 ;  /* 0x0001d00701007387 */ /* 0x0003e20000100800 */
[----:B------:R-:W-:-:S03]  /*3ca0*/  IADD3 R4, R18, 0x81, RZ ;  /* 0x0000008112047810 */ /* 0x000fc60007ffe0ff */
[----:B------:R2:W-:Y:S04]  /*3cb0*/  STL [R1+0x1cc], R5 ;  /* 0x0001cc0501007387 */ /* 0x0005e80000100800 */
[----:B------:R3:W-:Y:S01]  /*3cc0*/  STL [R1+0x1c8], R3 ;  /* 0x0001c80301007387 */ /* 0x0007e20000100800 */
[----:B-1----:R-:W-:-:S03]  /*3cd0*/  IADD3 R7, R18, 0x7d, RZ ;  /* 0x0000007d12077810 */ /* 0x002fc60007ffe0ff */
[----:B------:R1:W-:Y:S01]  /*3ce0*/  STL [R1+0x1c4], R0 ;  /* 0x0001c40001007387 */ /* 0x0003e20000100800 */
[----:B--2---:R-:W-:-:S03]  /*3cf0*/  IADD3 R5, R18, 0x7f, RZ ;  /* 0x0000007f12057810 */ /* 0x004fc60007ffe0ff */
[----:B------:R2:W-:Y:S01]  /*3d00*/  STL [R1+0x7ecc], R7 ;  /* 0x007ecc0701007387 */ /* 0x0005e20000100800 */
[----:B------:R-:W-:Y:S02]  /*3d10*/  IABS R9, R7 ;  /* 0x0000000700097213 */ /* 0x000fe40000000000 */
[----:B---3--:R-:W-:Y:S01]  /*3d20*/  IADD3 R3, R18, 0x80, RZ ;  /* 0x0000008012037810 */ /* 0x008fe20007ffe0ff */
[----:B------:R-:W-:Y:S02]  /*3d30*/  STL [R1+0x7ec4], R6 ;  /* 0x007ec40601007387 */ /* 0x000fe40000100800 */
[----:B------:R-:W-:Y:S01]  /*3d40*/  IMAD.HI.U32 R10, R252, R9, RZ ;  /* 0x00000009fc0a7227 */ /* 0x000fe200078e00ff */
[----:B-1----:R-:W-:Y:S01]  /*3d50*/  IABS R0, R4 ;  /* 0x0000000400007213 */ /* 0x002fe20000000000 */
[----:B------:R1:W-:Y:S01]  /*3d60*/  STL [R1+0x7eec], R5 ;  /* 0x007eec0501007387 */ /* 0x0003e20000100800 */
[----:B--2---:R-:W-:Y:S01]  /*3d70*/  IABS R7, R6 ;  /* 0x0000000600077213 */ /* 0x004fe20000000000 */
[----:B------:R-:W-:-:S02]  /*3d80*/  IMAD.MOV R10, RZ, RZ, -R10 ;  /* 0x000000ffff0a7224 */ /* 0x000fc400078e0a0a */
[----:B------:R2:W-:Y:S01]  /*3d90*/  STL [R1+0x7f04], R3 ;  /* 0x007f040301007387 */ /* 0x0005e20000100800 */
[----:B------:R-:W-:-:S03]  /*3da0*/  IMAD.HI.U32 R2, R252, R0, RZ ;  /* 0x00000000fc027227 */ /* 0x000fc600078e00ff */
[----:B------:R3:W-:Y:S01]  /*3db0*/  STL [R1+0x7f2c], R4 ;  /* 0x007f2c0401007387 */ /* 0x0007e20000100800 */
[----:B------:R-:W-:Y:S01]  /*3dc0*/  IMAD.HI.U32 R8, R252, R7, RZ ;  /* 0x00000007fc087227 */ /* 0x000fe200078e00ff */
[----:B-1----:R-:W-:-:S03]  /*3dd0*/  IABS R5, R5 ;  /* 0x0000000500057213 */ /* 0x002fc60000000000 */
[----:B------:R-:W-:Y:S01]  /*3de0*/  IMAD.MOV R8, RZ, RZ, -R8 ;  /* 0x000000ffff087224 */ /* 0x000fe200078e0a08 */
[----:B--2---:R-:W-:Y:S01]  /*3df0*/  IABS R3, R3 ;  /* 0x0000000300037213 */ /* 0x004fe20000000000 */
[----:B------:R-:W-:-:S04]  /*3e00*/  IMAD.HI.U32 R6, R252, R5, RZ ;  /* 0x00000005fc067227 */ /* 0x000fc800078e00ff */
[----:B---3--:R-:W-:Y:S01]  /*3e10*/  IMAD.HI.U32 R4, R252, R3, RZ ;  /* 0x00000003fc047227 */ /* 0x008fe200078e00ff */
[----:B------:R-:W-:-:S03]  /*3e20*/  IADD3 R6, -R6, RZ, RZ ;  /* 0x000000ff06067210 */ /* 0x000fc60007ffe1ff */
[----:B------:R-:W-:Y:S02]  /*3e30*/  IMAD.MOV R4, RZ, RZ, -R4 ;  /* 0x000000ffff047224 */ /* 0x000fe400078e0a04 */
[C---:B------:R-:W-:Y:S02]  /*3e40*/  IMAD R9, R251.reuse, R10, R9 ;  /* 0x0000000afb097224 */ /* 0x040fe400078e0209 */
[C---:B------:R-:W-:Y:S02]  /*3e50*/  IMAD R7, R251.reuse, R8, R7 ;  /* 0x00000008fb077224 */ /* 0x040fe400078e0207 */
[----:B------:R-:W-:Y:S01]  /*3e60*/  IMAD.MOV R2, RZ, RZ, -R2 ;  /* 0x000000ffff027224 */ /* 0x000fe200078e0a02 */
[----:B------:R-:W-:Y:S01]  /*3e70*/  STL [R1+0x1c0], R9 ;  /* 0x0001c00901007387 */ /* 0x000fe20000100800 */
[C---:B------:R-:W-:Y:S01]  /*3e80*/  IMAD R5, R251.reuse, R6, R5 ;  /* 0x00000006fb057224 */ /* 0x040fe200078e0205 */
[C---:B------:R-:W-:Y:S01]  /*3e90*/  IADD3 R6, R18.reuse, 0x83, RZ ;  /* 0x0000008312067810 */ /* 0x040fe20007ffe0ff */
[C---:B------:R-:W-:Y:S01]  /*3ea0*/  IMAD R3, R251.reuse, R4, R3 ;  /* 0x00000004fb037224 */ /* 0x040fe200078e0203 */
[----:B------:R1:W-:Y:S01]  /*3eb0*/  STL [R1+0x1bc], R7 ;  /* 0x0001bc0701007387 */ /* 0x0003e20000100800 */
[----:B------:R-:W-:Y:S01]  /*3ec0*/  IMAD R0, R251, R2, R0 ;  /* 0x00000002fb007224 */ /* 0x000fe200078e0200 */
[----:B------:R-:W-:-:S02]  /*3ed0*/  IADD3 R4, R18, 0x86, RZ ;  /* 0x0000008612047810 */ /* 0x000fc40007ffe0ff */
[----:B------:R2:W-:Y:S04]  /*3ee0*/  STL [R1+0x1b8], R5 ;  /* 0x0001b80501007387 */ /* 0x0005e80000100800 */
[----:B------:R3:W-:Y:S01]  /*3ef0*/  STL [R1+0x1b4], R3 ;  /* 0x0001b40301007387 */ /* 0x0007e20000100800 */
[----:B-1----:R-:W-:-:S03]  /*3f00*/  IADD3 R7, R18, 0x82, RZ ;  /* 0x0000008212077810 */ /* 0x002fc60007ffe0ff */
[----:B------:R1:W-:Y:S01]  /*3f10*/  STL [R1+0x1b0], R0 ;  /* 0x0001b00001007387 */ /* 0x0003e20000100800 */
[C---:B--2---:R-:W-:Y:S02]  /*3f20*/  IADD3 R5, R18.reuse, 0x84, RZ ;  /* 0x0000008412057810 */ /* 0x044fe40007ffe0ff */
[----:B------:R-:W-:Y:S01]  /*3f30*/  IABS R9, R7 ;  /* 0x0000000700097213 */ /* 0x000fe20000000000 */
[----:B------:R2:W-:Y:S01]  /*3f40*/  STL [R1+0x7ee0], R7 ;  /* 0x007ee00701007387 */ /* 0x0005e20000100800 */
[----:B---3--:R-:W-:-:S03]  /*3f50*/  IADD3 R3, R18, 0x85, RZ ;  /* 0x0000008512037810 */ /* 0x008fc60007ffe0ff */
[----:B------:R-:W-:Y:S01]  /*3f60*/  STL [R1+0x7ec8], R6 ;  /* 0x007ec80601007387 */ /* 0x000fe20000100800 */
[C---:B------:R-:W-:Y:S01]  /*3f70*/  IMAD.HI.U32 R10, R252.reuse, R9, RZ ;  /* 0x00000009fc0a7227 */ /* 0x040fe200078e00ff */
[----:B-1----:R-:W-:Y:S02]  /*3f80*/  IABS R0, R4 ;  /* 0x0000000400007213 */ /* 0x002fe40000000000 */
[----:B------:R1:W-:Y:S01]  /*3f90*/  STL [R1+0x7f00], R5 ;  /* 0x007f000501007387 */ /* 0x0003e20000100800 */
[----:B--2---:R-:W-:Y:S02]  /*3fa0*/  IABS R7, R6 ;  /* 0x0000000600077213 */ /* 0x004fe40000000000 */
[----:B------:R-:W-:Y:S01]  /*3fb0*/  IMAD.HI.U32 R2, R252, R0, RZ ;  /* 0x00000000fc027227 */ /* 0x000fe200078e00ff */
[----:B------:R2:W-:Y:S01]  /*3fc0*/  STL [R1+0x7f14], R3 ;  /* 0x007f140301007387 */ /* 0x0005e20000100800 */
[----:B------:R-:W-:Y:S02]  /*3fd0*/  IADD3 R10, -R10, RZ, RZ ;  /* 0x000000ff0a0a7210 */ /* 0x000fe40007ffe1ff */
[----:B------:R-:W-:Y:S01]  /*3fe0*/  IMAD.HI.U32 R8, R252, R7, RZ ;  /* 0x00000007fc087227 */ /* 0x000fe200078e00ff */
[----:B------:R3:W-:Y:S01]  /*3ff0*/  STL [R1+0x7f40], R4 ;  /* 0x007f400401007387 */ /* 0x0007e20000100800 */
[----:B-1----:R-:W-:-:S02]  /*4000*/  IABS R5, R5 ;  /* 0x0000000500057213 */ /* 0x002fc40000000000 */
[----:B------:R-:W-:Y:S02]  /*4010*/  IMAD.MOV R8, RZ, RZ, -R8 ;  /* 0x000000ffff087224 */ /* 0x000fe400078e0a08 */
[----:B------:R-:W-:Y:S01]  /*4020*/  IMAD R9, R251, R10, R9 ;  /* 0x0000000afb097224 */ /* 0x000fe200078e0209 */
[----:B--2---:R-:W-:Y:S01]  /*4030*/  IABS R3, R3 ;  /* 0x0000000300037213 */ /* 0x004fe20000000000 */
[----:B------:R-:W-:-:S03]  /*4040*/  IMAD.HI.U32 R6, R252, R5, RZ ;  /* 0x00000005fc067227 */ /* 0x000fc600078e00ff */
[----:B------:R-:W-:Y:S01]  /*4050*/  STL [R1+0x1ac], R9 ;  /* 0x0001ac0901007387 */ /* 0x000fe20000100800 */
[----:B---3--:R-:W-:-:S04]  /*4060*/  IMAD.HI.U32 R4, R252, R3, RZ ;  /* 0x00000003fc047227 */ /* 0x008fc800078e00ff */
[----:B------:R-:W-:Y:S01]  /*4070*/  IMAD.MOV R6, RZ, RZ, -R6 ;  /* 0x000000ffff067224 */ /* 0x000fe200078e0a06 */
[----:B------:R-:W-:Y:S01]  /*4080*/  IADD3 R4, -R4, RZ, RZ ;  /* 0x000000ff04047210 */ /* 0x000fe20007ffe1ff */
[C---:B------:R-:W-:Y:S02]  /*4090*/  IMAD R7, R251.reuse, R8, R7 ;  /* 0x00000008fb077224 */ /* 0x040fe400078e0207 */
[----:B------:R-:W-:Y:S02]  /*40a0*/  IMAD.MOV R2, RZ, RZ, -R2 ;  /* 0x000000ffff027224 */ /* 0x000fe400078e0a02 */
[C---:B------:R-:W-:Y:S01]  /*40b0*/  IMAD R5, R251.reuse, R6, R5 ;  /* 0x00000006fb057224 */ /* 0x040fe200078e0205 */
[----:B------:R1:W-:Y:S01]  /*40c0*/  STL [R1+0x1a8], R7 ;  /* 0x0001a80701007387 */ /* 0x0003e20000100800 */
[C---:B------:R-:W-:Y:S01]  /*40d0*/  IMAD R3, R251.reuse, R4, R3 ;  /* 0x00000004fb037224 */ /* 0x040fe200078e0203 */
[C---:B------:R-:W-:Y:S01]  /*40e0*/  IADD3 R6, R18.reuse, 0x88, RZ ;  /* 0x0000008812067810 */ /* 0x040fe20007ffe0ff */
[----:B------:R-:W-:Y:S01]  /*40f0*/  IMAD R0, R251, R2, R0 ;  /* 0x00000002fb007224 */ /* 0x000fe200078e0200 */
[----:B------:R2:W-:Y:S01]  /*4100*/  STL [R1+0x1a4], R5 ;  /* 0x0001a40501007387 */ /* 0x0005e20000100800 */
[----:B------:R-:W-:-:S03]  /*4110*/  IADD3 R4, R18, 0x8b, RZ ;  /* 0x0000008b12047810 */ /* 0x000fc60007ffe0ff */
[----:B------:R3:W-:Y:S01]  /*4120*/  STL [R1+0x1a0], R3 ;  /* 0x0001a00301007387 */ /* 0x0007e20000100800 */
[----:B-1----:R-:W-:-:S03]  /*4130*/  IADD3 R7, R18, 0x87, RZ ;  /* 0x0000008712077810 */ /* 0x002fc60007ffe0ff */
[----:B------:R1:W-:Y:S01]  /*4140*/  STL [R1+0x19c], R0 ;  /* 0x00019c0001007387 */ /* 0x0003e20000100800 */
[----:B--2---:R-:W-:-:S03]  /*4150*/  IADD3 R5, R18, 0x89, RZ ;  /* 0x0000008912057810 */ /* 0x004fc60007ffe0ff */
[----:B------:R2:W-:Y:S01]  /*4160*/  STL [R1+0x7ef8], R7 ;  /* 0x007ef80701007387 */ /* 0x0005e20000100800 */
[----:B------:R-:W-:Y:S02]  /*4170*/  IABS R9, R7 ;  /* 0x0000000700097213 */ /* 0x000fe40000000000 */
[----:B---3--:R-:W-:Y:S01]  /*4180*/  IADD3 R3, R18, 0x8a, RZ ;  /* 0x0000008a12037810 */ /* 0x008fe20007ffe0ff */
[----:B------:R-:W-:Y:S01]  /*4190*/  STL [R1+0x7ed8], R6 ;  /* 0x007ed80601007387 */ /* 0x000fe20000100800 */
[----:B-1----:R-:W-:Y:S01]  /*41a0*/  IABS R0, R4 ;  /* 0x0000000400007213 */ /* 0x002fe20000000000 */
[C---:B------:R-:W-:Y:S02]  /*41b0*/  IMAD.HI.U32 R10, R252.reuse, R9, RZ ;  /* 0x00000009fc0a7227 */ /* 0x040fe400078e00ff */
[----:B------:R1:W-:Y:S01]  /*41c0*/  STL [R1+0x7f10], R5 ;  /* 0x007f100501007387 */ /* 0x0003e20000100800 */
[----:B--2---:R-:W-:Y:S01]  /*41d0*/  IABS R7, R6 ;  /* 0x0000000600077213 */ /* 0x004fe20000000000 */
[----:B------:R-:W-:-:S02]  /*41e0*/  IMAD.HI.U32 R2, R252, R0, RZ ;  /* 0x00000000fc027227 */ /* 0x000fc400078e00ff */
[----:B------:R2:W-:Y:S02]  /*41f0*/  STL [R1+0x7f28], R3 ;  /* 0x007f280301007387 */ /* 0x0005e40000100800 */
[----:B------:R-:W-:Y:S02]  /*4200*/  IMAD.HI.U32 R8, R252, R7, RZ ;  /* 0x00000007fc087227 */ /* 0x000fe400078e00ff */
[----:B------:R3:W-:Y:S01]  /*4210*/  STL [R1+0x7f54], R4 ;  /* 0x007f540401007387 */ /* 0x0007e20000100800 */
[----:B------:R-:W-:Y:S02]  /*4220*/  IADD3 R2, -R2, RZ, RZ ;  /* 0x000000ff02027210 */ /* 0x000fe40007ffe1ff */
[----:B-1----:R-:W-:Y:S01]  /*4230*/  IABS R5, R5 ;  /* 0x0000000500057213 */ /* 0x002fe20000000000 */
[----:B------:R-:W-:Y:S01]  /*4240*/  IMAD.MOV R10, RZ, RZ, -R10 ;  /* 0x000000ffff0a7224 */ /* 0x000fe200078e0a0a */
[----:B------:R-:W-:Y:S01]  /*4250*/  IADD3 R8, -R8, RZ, RZ ;  /* 0x000000ff08087210 */ /* 0x000fe20007ffe1ff */
[----:B------:R-:W-:Y:S01]  /*4260*/  IMAD R0, R251, R2, R0 ;  /* 0x00000002fb007224 */ /* 0x000fe200078e0200 */
[----:B--2---:R-:W-:Y:S01]  /*4270*/  IABS R3, R3 ;  /* 0x0000000300037213 */ /* 0x004fe20000000000 */
[----:B------:R-:W-:-:S04]  /*4280*/  IMAD.HI.U32 R6, R252, R5, RZ ;  /* 0x00000005fc067227 */ /* 0x000fc800078e00ff */
[----:B---3--:R-:W-:-:S04]  /*4290*/  IMAD.HI.U32 R4, R252, R3, RZ ;  /* 0x00000003fc047227 */ /* 0x008fc800078e00ff */
[----:B------:R-:W-:Y:S02]  /*42a0*/  IMAD.MOV R6, RZ, RZ, -R6 ;  /* 0x000000ffff067224 */ /* 0x000fe400078e0a06 */
[C---:B------:R-:W-:Y:S02]  /*42b0*/  IMAD R9, R251.reuse, R10, R9 ;  /* 0x0000000afb097224 */ /* 0x040fe400078e0209 */
[----:B------:R-:W-:Y:S02]  /*42c0*/  IMAD.MOV R4, RZ, RZ, -R4 ;  /* 0x000000ffff047224 */ /* 0x000fe400078e0a04 */
[C---:B------:R-:W-:Y:S01]  /*42d0*/  IMAD R7, R251.reuse, R8, R7 ;  /* 0x00000008fb077224 */ /* 0x040fe200078e0207 */
[----:B------:R-:W-:Y:S01]  /*42e0*/  STL [R1+0x198], R9 ;  /* 0x0001980901007387 */ /* 0x000fe20000100800 */
        /* <DEDUP_REMOVED lines=474> */
[----:B------:R2:W-:Y:S01]  /*6090*/  STL [R1+0x8064], R3 ;  /* 0x0080640301007387 */ /* 0x0005e20000100800 */
[----:B------:R-:W-:Y:S01]  /*60a0*/  IADD3 R10, -R10, RZ, RZ ;  /* 0x000000ff0a0a7210 */ /* 0x000fe20007ffe1ff */
[C---:B------:R-:W-:Y:S02]  /*60b0*/  IMAD.HI.U32 R8, R252.reuse, R7, RZ ;  /* 0x00000007fc087227 */ /* 0x040fe400078e00ff */
[----:B------:R3:W-:Y:S01]  /*60c0*/  STL [R1+0x8094], R4 ;  /* 0x0080940401007387 */ /* 0x0007e20000100800 */
[----:B-1----:R-:W-:Y:S01]  /*60d0*/  IABS R5, R5 ;  /* 0x0000000500057213 */ /* 0x002fe20000000000 */
[----:B------:R-:W-:Y:S02]  /*60e0*/  IMAD.MOV R8, RZ, RZ, -R8 ;  /* 0x000000ffff087224 */ /* 0x000fe400078e0a08 */
[----:B------:R-:W-:Y:S01]  /*60f0*/  IMAD.MOV R2, RZ, RZ, -R2 ;  /* 0x000000ffff027224 */ /* 0x000fe200078e0a02 */
[----:B--2---:R-:W-:Y:S01]  /*6100*/  IABS R3, R3 ;  /* 0x0000000300037213 */ /* 0x004fe20000000000 */
[----:B------:R-:W-:-:S04]  /*6110*/  IMAD.HI.U32 R6, R252, R5, RZ ;  /* 0x00000005fc067227 */ /* 0x000fc800078e00ff */
[----:B---3--:R-:W-:-:S04]  /*6120*/  IMAD.HI.U32 R4, R252, R3, RZ ;  /* 0x00000003fc047227 */ /* 0x008fc800078e00ff */
[----:B------:R-:W-:Y:S01]  /*6130*/  IMAD.MOV R6, RZ, RZ, -R6 ;  /* 0x000000ffff067224 */ /* 0x000fe200078e0a06 */
[----:B------:R-:W-:Y:S01]  /*6140*/  IADD3 R4, -R4, RZ, RZ ;  /* 0x000000ff04047210 */ /* 0x000fe20007ffe1ff */
[C---:B------:R-:W-:Y:S02]  /*6150*/  IMAD R9, R251.reuse, R10, R9 ;  /* 0x0000000afb097224 */ /* 0x040fe400078e0209 */
[C---:B------:R-:W-:Y:S01]  /*6160*/  IMAD R248, R251.reuse, R8, R7 ;  /* 0x00000008fbf87224 */ /* 0x040fe200078e0207 */
[C---:B------:R-:W-:Y:S01]  /*6170*/  IADD3 R7, R18.reuse, 0xd2, RZ ;  /* 0x000000d212077810 */ /* 0x040fe20007ffe0ff */
[C---:B------:R-:W-:Y:S01]  /*6180*/  IMAD R3, R251.reuse, R4, R3 ;  /* 0x00000004fb037224 */ /* 0x040fe200078e0203 */
[----:B------:R1:W-:Y:S01]  /*6190*/  STL [R1+0x80], R9 ;  /* 0x0000800901007387 */ /* 0x0003e20000100800 */
[C---:B------:R-:W-:Y:S01]  /*61a0*/  IMAD R0, R251.reuse, R2, R0 ;  /* 0x00000002fb007224 */ /* 0x040fe200078e0200 */
[C---:B------:R-:W-:Y:S01]  /*61b0*/  IADD3 R4, R18.reuse, 0xd6, RZ ;  /* 0x000000d612047810 */ /* 0x040fe20007ffe0ff */
[----:B------:R-:W-:Y:S01]  /*61c0*/  IMAD R249, R251, R6, R5 ;  /* 0x00000006fbf97224 */ /* 0x000fe200078e0205 */
[C---:B------:R-:W-:Y:S01]  /*61d0*/  IADD3 R6, R18.reuse, 0xd3, RZ ;  /* 0x000000d312067810 */ /* 0x040fe20007ffe0ff */
[----:B------:R2:W-:Y:S01]  /*61e0*/  STL [R1+0x74], R3 ;  /* 0x0000740301007387 */ /* 0x0005e20000100800 */
[----:B------:R-:W-:-:S03]  /*61f0*/  IADD3 R5, R18, 0xd4, RZ ;  /* 0x000000d412057810 */ /* 0x000fc60007ffe0ff */
[----:B------:R3:W-:Y:S01]  /*6200*/  STL [R1+0x70], R0 ;  /* 0x0000700001007387 */ /* 0x0007e20000100800 */
[----:B-1----:R-:W-:-:S03]  /*6210*/  IABS R9, R7 ;  /* 0x0000000700097213 */ /* 0x002fc60000000000 */
[----:B------:R1:W-:Y:S01]  /*6220*/  STL [R1+0x8038], R7 ;  /* 0x0080380701007387 */ /* 0x0003e20000100800 */
[----:B--2---:R-:W-:Y:S01]  /*6230*/  IADD3 R3, R18, 0xd5, RZ ;  /* 0x000000d512037810 */ /* 0x004fe20007ffe0ff */
[C---:B------:R-:W-:Y:S02]  /*6240*/  IMAD.HI.U32 R10, R252.reuse, R9, RZ ;  /* 0x00000009fc0a7227 */ /* 0x040fe400078e00ff */
[----:B------:R-:W-:Y:S01]  /*6250*/  STL [R1+0x8014], R6 ;  /* 0x0080140601007387 */ /* 0x000fe20000100800 */
[----:B---3--:R-:W-:Y:S01]  /*6260*/  IABS R0, R4 ;  /* 0x0000000400007213 */ /* 0x008fe20000000000 */
[----:B------:R-:W-:Y:S02]  /*6270*/  IMAD.MOV R10, RZ, RZ, -R10 ;  /* 0x000000ffff0a7224 */ /* 0x000fe400078e0a0a */
[----:B------:R2:W-:Y:S01]  /*6280*/  STL [R1+0x8060], R5 ;  /* 0x0080600501007387 */ /* 0x0005e20000100800 */
[----:B-1----:R-:W-:Y:S01]  /*6290*/  IABS R7, R6 ;  /* 0x0000000600077213 */ /* 0x002fe20000000000 */
[----:B------:R-:W-:-:S02]  /*62a0*/  IMAD.HI.U32 R2, R252, R0, RZ ;  /* 0x00000000fc027227 */ /* 0x000fc400078e00ff */
[----:B------:R1:W-:Y:S02]  /*62b0*/  STL [R1+0x807c], R3 ;  /* 0x00807c0301007387 */ /* 0x0003e40000100800 */
[----:B------:R-:W-:Y:S02]  /*62c0*/  IMAD.HI.U32 R8, R252, R7, RZ ;  /* 0x00000007fc087227 */ /* 0x000fe400078e00ff */
[----:B------:R3:W-:Y:S01]  /*62d0*/  STL [R1+0x80a8], R4 ;  /* 0x0080a80401007387 */ /* 0x0007e20000100800 */
[----:B------:R-:W-:Y:S02]  /*62e0*/  IADD3 R2, -R2, RZ, RZ ;  /* 0x000000ff02027210 */ /* 0x000fe40007ffe1ff */
[----:B--2---:R-:W-:Y:S01]  /*62f0*/  IABS R5, R5 ;  /* 0x0000000500057213 */ /* 0x004fe20000000000 */
[C---:B------:R-:W-:Y:S01]  /*6300*/  IMAD R9, R251.reuse, R10, R9 ;  /* 0x0000000afb097224 */ /* 0x040fe200078e0209 */
[----:B------:R-:W-:Y:S01]  /*6310*/  IADD3 R8, -R8, RZ, RZ ;  /* 0x000000ff08087210 */ /* 0x000fe20007ffe1ff */
[----:B------:R-:W-:Y:S01]  /*6320*/  IMAD R0, R251, R2, R0 ;  /* 0x00000002fb007224 */ /* 0x000fe200078e0200 */
[----:B-1----:R-:W-:Y:S01]  /*6330*/  IABS R3, R3 ;  /* 0x0000000300037213 */ /* 0x002fe20000000000 */
[C---:B------:R-:W-:Y:S01]  /*6340*/  IMAD.HI.U32 R6, R252.reuse, R5, RZ ;  /* 0x00000005fc067227 */ /* 0x040fe200078e00ff */
[----:B------:R-:W-:Y:S03]  /*6350*/  STL [R1+0x6c], R9 ;  /* 0x00006c0901007387 */ /* 0x000fe60000100800 */
        /* <DEDUP_REMOVED lines=138> */
[C---:B------:R-:W-:Y:S02]  /*6c00*/  IMAD R9, R251.reuse, R10, R9 ;  /* 0x0000000afb097224 */ /* 0x040fe400078e0209 */
[C---:B------:R-:W-:Y:S02]  /*6c10*/  IMAD R7, R251.reuse, R8, R7 ;  /* 0x00000008fb077224 */ /* 0x040fe400078e0207 */
[----:B------:R-:W-:Y:S01]  /*6c20*/  IMAD.MOV R4, RZ, RZ, -R4 ;  /* 0x000000ffff047224 */ /* 0x000fe200078e0a04 */
[----:B------:R-:W-:Y:S01]  /*6c30*/  STL [R1+0x1c], R9 ;  /* 0x00001c0901007387 */ /* 0x000fe20000100800 */
        /* <DEDUP_REMOVED lines=16> */
[----:B-1----:R-:W-:Y:S01]  /*6d40*/  IABS R0, R4 ;  /* 0x0000000400007213 */ /* 0x002fe20000000000 */
[----:B------:R-:W-:Y:S01]  /*6d50*/  IMAD.HI.U32 R10, R252, R9, RZ ;  /* 0x00000009fc0a7227 */ /* 0x000fe200078e00ff */
[----:B------:R-:W-:Y:S01]  /*6d60*/  IABS R2, R3 ;  /* 0x0000000300027213 */ /* 0x000fe20000000000 */
[----:B------:R1:W-:Y:S01]  /*6d70*/  STL [R1+0x80c8], R5 ;  /* 0x0080c80501007387 */ /* 0x0003e20000100800 */
[----:B--2---:R-:W-:-:S03]  /*6d80*/  IABS R7, R6 ;  /* 0x0000000600077213 */ /* 0x004fc60000000000 */
[----:B------:R2:W-:Y:S01]  /*6d90*/  STL [R1+0x80e4], R4 ;  /* 0x0080e40401007387 */ /* 0x0005e20000100800 */
[----:B------:R-:W-:Y:S01]  /*6da0*/  IADD3 R10, -R10, RZ, RZ ;  /* 0x000000ff0a0a7210 */ /* 0x000fe20007ffe1ff */
[----:B------:R-:W-:Y:S02]  /*6db0*/  IMAD.HI.U32 R8, R252, R7, RZ ;  /* 0x00000007fc087227 */ /* 0x000fe400078e00ff */
[----:B------:R3:W-:Y:S01]  /*6dc0*/  STL [R1+0x8120], R3 ;  /* 0x0081200301007387 */ /* 0x0007e20000100800 */
[----:B-1----:R-:W-:Y:S01]  /*6dd0*/  IABS R5, R5 ;  /* 0x0000000500057213 */ /* 0x002fe20000000000 */
[----:B------:R-:W-:Y:S02]  /*6de0*/  IMAD.MOV R8, RZ, RZ, -R8 ;  /* 0x000000ffff087224 */ /* 0x000fe400078e0a08 */
[----:B------:R-:W-:Y:S01]  /*6df0*/  IMAD R9, R251, R10, R9 ;  /* 0x0000000afb097224 */ /* 0x000fe200078e0209 */
[----:B------:R-:W-:Y:S01]  /*6e00*/  IADD3 R10, R18, 0xf1, RZ ;  /* 0x000000f1120a7810 */ /* 0x000fe20007ffe0ff */
[----:B--2---:R-:W-:-:S03]  /*6e10*/  IMAD.HI.U32 R4, R252, R0, RZ ;  /* 0x00000000fc047227 */ /* 0x004fc600078e00ff */
[----:B------:R1:W-:Y:S01]  /*6e20*/  STL [R1+0x8], R9 ;  /* 0x0000080901007387 */ /* 0x0003e20000100800 */
[----:B------:R-:W-:Y:S01]  /*6e30*/  IMAD.HI.U32 R6, R252, R5, RZ ;  /* 0x00000005fc067227 */ /* 0x000fe200078e00ff */
[----:B------:R-:W-:-:S03]  /*6e40*/  IADD3 R4, -R4, RZ, RZ ;  /* 0x000000ff04047210 */ /* 0x000fc60007ffe1ff */
[----:B---3--:R-:W-:-:S04]  /*6e50*/  IMAD.HI.U32 R3, R252, R2, RZ ;  /* 0x00000002fc037227 */ /* 0x008fc800078e00ff */
[----:B------:R-:W-:Y:S01]  /*6e60*/  IMAD.MOV R6, RZ, RZ, -R6 ;  /* 0x000000ffff067224 */ /* 0x000fe200078e0a06 */
[C---:B-1----:R-:W-:Y:S01]  /*6e70*/  IADD3 R9, R18.reuse, 0xf2, RZ ;  /* 0x000000f212097810 */ /* 0x042fe20007ffe0ff */
[----:B------:R-:W-:Y:S02]  /*6e80*/  IMAD.MOV R3, RZ, RZ, -R3 ;  /* 0x000000ffff037224 */ /* 0x000fe400078e0a03 */
[C---:B------:R-:W-:Y:S01]  /*6e90*/  IMAD R7, R251.reuse, R8, R7 ;  /* 0x00000008fb077224 */ /* 0x040fe200078e0207 */
[----:B------:R-:W-:Y:S01]  /*6ea0*/  IADD3 R8, R18, 0xf3, RZ ;  /* 0x000000f312087810 */ /* 0x000fe20007ffe0ff */
[C---:B------:R-:W-:Y:S01]  /*6eb0*/  IMAD R0, R251.reuse, R4, R0 ;  /* 0x00000004fb007224 */ /* 0x040fe200078e0200 */
[----:B------:R-:W-:Y:S01]  /*6ec0*/  IABS R4, R10 ;  /* 0x0000000a00047213 */ /* 0x000fe20000000000 */
[C---:B------:R-:W-:Y:S01]  /*6ed0*/  IMAD R5, R251.reuse, R6, R5 ;  /* 0x00000006fb057224 */ /* 0x040fe200078e0205 */
[----:B------:R1:W-:Y:S01]  /*6ee0*/  STL [R1+0x4], R7 ;  /* 0x0000040701007387 */ /* 0x0003e20000100800 */
[----:B------:R-:W-:Y:S01]  /*6ef0*/  IMAD R2, R251, R3, R2 ;  /* 0x00000003fb027224 */ /* 0x000fe200078e0202 */
[----:B------:R-:W-:-:S02]  /*6f00*/  IABS R6, R8 ;  /* 0x0000000800067213 */ /* 0x000fc40000000000 */
[----:B------:R2:W-:Y:S04]  /*6f10*/  STL [R1+0x8534], R0 ;  /* 0x0085340001007387 */ /* 0x0005e80000100800 */
[----:B------:R3:W-:Y:S01]  /*6f20*/  STL [R1], R5 ;  /* 0x0000000501007387 */ /* 0x0007e20000100800 */
[----:B-1----:R-:W-:-:S03]  /*6f30*/  IADD3 R7, R18, 0xf4, RZ ;  /* 0x000000f412077810 */ /* 0x002fc60007ffe0ff */
[----:B------:R1:W-:Y:S01]  /*6f40*/  STL [R1+0x8538], R2 ;  /* 0x0085380201007387 */ /* 0x0003e20000100800 */
[----:B--2---:R-:W-:-:S03]  /*6f50*/  IADD3 R0, R18, 0xf9, RZ ;  /* 0x000000f912007810 */ /* 0x004fc60007ffe0ff */
[----:B------:R2:W-:Y:S01]  /*6f60*/  STL [R1+0x80c0], R11 ;  /* 0x0080c00b01007387 */ /* 0x0005e20000100800 */
[----:B---3--:R-:W-:-:S03]  /*6f70*/  IABS R5, R9 ;  /* 0x0000000900057213 */ /* 0x008fc60000000000 */
[----:B------:R3:W-:Y:S01]  /*6f80*/  STL [R1+0x809c], R10 ;  /* 0x00809c0a01007387 */ /* 0x0007e20000100800 */
[----:B-1----:R-:W-:-:S03]  /*6f90*/  IADD3 R2, R18, 0xf8, RZ ;  /* 0x000000f812027810 */ /* 0x002fc60007ffe0ff */
[----:B------:R1:W-:Y:S01]  /*6fa0*/  STL [R1+0x80e0], R9 ;  /* 0x0080e00901007387 */ /* 0x0003e20000100800 */
[----:B--2---:R-:W-:-:S03]  /*6fb0*/  IABS R11, R11 ;  /* 0x0000000b000b7213 */ /* 0x004fc60000000000 */
[----:B------:R-:W-:Y:S01]  /*6fc0*/  STL [R1+0x8100], R8 ;  /* 0x0081000801007387 */ /* 0x000fe20000100800 */
[----:B---3--:R-:W-:-:S03]  /*6fd0*/  IMAD.HI.U32 R10, R252, R4, RZ ;  /* 0x00000004fc0a7227 */ /* 0x008fc600078e00ff */
[----:B------:R2:W-:Y:S01]  /*6fe0*/  STL [R1+0x813c], R7 ;  /* 0x00813c0701007387 */ /* 0x0005e20000100800 */
[----:B------:R-:W-:Y:S01]  /*6ff0*/  IMAD.HI.U32 R3, R252, R11, RZ ;  /* 0x0000000bfc037227 */ /* 0x000fe200078e00ff */
[----:B------:R-:W-:-:S03]  /*7000*/  IADD3 R10, -R10, RZ, RZ ;  /* 0x000000ff0a0a7210 */ /* 0x000fc60007ffe1ff */
[----:B-1----:R-:W-:Y:S01]  /*7010*/  IMAD.HI.U32 R9, R252, R5, RZ ;  /* 0x00000005fc097227 */ /* 0x002fe200078e00ff */
[----:B--2---:R-:W-:-:S03]  /*7020*/  IABS R7, R7 ;  /* 0x0000000700077213 */ /* 0x004fc60000000000 */
[----:B------:R-:W-:-:S04]  /*7030*/  IMAD.HI.U32 R8, R252, R6, RZ ;  /* 0x00000006fc087227 */ /* 0x000fc800078e00ff */
[----:B------:R-:W-:-:S04]  /*7040*/  IMAD.HI.U32 R12, R252, R7, RZ ;  /* 0x00000007fc0c7227 */ /* 0x000fc800078e00ff */
[----:B------:R-:W-:Y:S01]  /*7050*/  IMAD.MOV R3, RZ, RZ, -R3 ;  /* 0x000000ffff037224 */ /* 0x000fe200078e0a03 */
[----:B------:R-:W-:Y:S01]  /*7060*/  IADD3 R12, -R12, RZ, RZ ;  /* 0x000000ff0c0c7210 */ /* 0x000fe20007ffe1ff */
[----:B------:R-:W-:Y:S02]  /*7070*/  IMAD.MOV R9, RZ, RZ, -R9 ;  /* 0x000000ffff097224 */ /* 0x000fe400078e0a09 */
[----:B------:R-:W-:Y:S02]  /*7080*/  IMAD.MOV R8, RZ, RZ, -R8 ;  /* 0x000000ffff087224 */ /* 0x000fe400078e0a08 */
[C---:B------:R-:W-:Y:S01]  /*7090*/  IMAD R3, R251.reuse, R3, R11 ;  /* 0x00000003fb037224 */ /* 0x040fe200078e020b */
[----:B------:R-:W-:Y:S01]  /*70a0*/  IABS R11, R2 ;  /* 0x00000002000b7213 */ /* 0x000fe20000000000 */
[C---:B------:R-:W-:Y:S01]  /*70b0*/  IMAD R4, R251.reuse, R10, R4 ;  /* 0x0000000afb047224 */ /* 0x040fe200078e0204 */
[----:B------:R-:W-:Y:S01]  /*70c0*/  IABS R10, R13 ;  /* 0x0000000d000a7213 */ /* 0x000fe20000000000 */
[C---:B------:R-:W-:Y:S01]  /*70d0*/  IMAD R5, R251.reuse, R9, R5 ;  /* 0x00000009fb057224 */ /* 0x040fe200078e0205 */
[----:B------:R1:W-:Y:S01]  /*70e0*/  STL [R1+0x853c], R3 ;  /* 0x00853c0301007387 */ /* 0x0003e20000100800 */
[C---:B------:R-:W-:Y:S01]  /*70f0*/  IMAD R6, R251.reuse, R8, R6 ;  /* 0x00000008fb067224 */ /* 0x040fe200078e0206 */
[----:B------:R-:W-:Y:S01]  /*7100*/  IABS R8, R15 ;  /* 0x0000000f00087213 */ /* 0x000fe20000000000 */
[----:B------:R-:W-:Y:S01]  /*7110*/  IMAD R7, R251, R12, R7 ;  /* 0x0000000cfb077224 */ /* 0x000fe200078e0207 */
[----:B------:R2:W-:Y:S01]  /*7120*/  STL [R1+0x8540], R4 ;  /* 0x0085400401007387 */ /* 0x0005e20000100800 */
[----:B------:R-:W-:Y:S01]  /*7130*/  IABS R9, R14 ;  /* 0x0000000e00097213 */ /* 0x000fe20000000000 */
[----:B------:R-:W-:Y:S01]  /*7140*/  IMAD.HI.U32 R16, R252, R11, RZ ;  /* 0x0000000bfc107227 */ /* 0x000fe200078e00ff */
[----:B------:R-:W-:Y:S01]  /*7150*/  IABS R12, R0 ;  /* 0x00000000000c7213 */ /* 0x000fe20000000000 */
[----:B------:R3:W-:Y:S02]  /*7160*/  STL [R1+0x8544], R5 ;  /* 0x0085440501007387 */ /* 0x0007e40000100800 */
[----:B------:R-:W-:Y:S01]  /*7170*/  IMAD.MOV R16, RZ, RZ, -R16 ;  /* 0x000000ffff107224 */ /* 0x000fe200078e0a10 */
[----:B-1----:R-:W-:Y:S01]  /*7180*/  IADD3 R3, R18, 0xfc, RZ ;  /* 0x000000fc12037810 */ /* 0x002fe20007ffe0ff */
[----:B------:R-:W-:Y:S01]  /*7190*/  STL [R1+0x8548], R6 ;  /* 0x0085480601007387 */ /* 0x000fe20000100800 */
[----:B------:R-:W-:Y:S01]  /*71a0*/  IMAD.HI.U32 R17, R252, R12, RZ ;  /* 0x0000000cfc117227 */ /* 0x000fe200078e00ff */
[----:B--2---:R-:W-:-:S02]  /*71b0*/  IADD3 R4, R18, 0xfb, RZ ;  /* 0x000000fb12047810 */ /* 0x004fc40007ffe0ff */
[----:B------:R-:W-:Y:S01]  /*71c0*/  STL [R1+0x854c], R7 ;  /* 0x00854c0701007387 */ /* 0x000fe20000100800 */
[----:B------:R-:W-:Y:S01]  /*71d0*/  IMAD.MOV R17, RZ, RZ, -R17 ;  /* 0x000000ffff117224 */ /* 0x000fe200078e0a11 */
[----:B---3--:R-:W-:Y:S01]  /*71e0*/  IADD3 R5, R18, 0xfa, RZ ;  /* 0x000000fa12057810 */ /* 0x008fe20007ffe0ff */
[C---:B------:R-:W-:Y:S01]  /*71f0*/  IMAD R11, R251.reuse, R16, R11 ;  /* 0x00000010fb0b7224 */ /* 0x040fe200078e020b */
[----:B------:R1:W-:Y:S01]  /*7200*/  STL [R1+0x80d4], R15 ;  /* 0x0080d40f01007387 */ /* 0x0003e20000100800 */
[----:B------:R-:W-:-:S03]  /*7210*/  IMAD R12, R251, R17, R12 ;  /* 0x00000011fb0c7224 */ /* 0x000fc600078e020c */
[----:B------:R2:W-:Y:S04]  /*7220*/  STL [R1+0x80b0], R14 ;  /* 0x0080b00e01007387 */ /* 0x0005e80000100800 */
[----:B------:R3:W-:Y:S01]  /*7230*/  STL [R1+0x80fc], R13 ;  /* 0x0080fc0d01007387 */ /* 0x0007e20000100800 */
[----:B-1----:R-:W-:-:S03]  /*7240*/  IMAD.HI.U32 R15, R252, R10, RZ ;  /* 0x0000000afc0f7227 */ /* 0x002fc600078e00ff */
[----:B------:R1:W-:Y:S01]  /*7250*/  STL [R1+0x811c], R2 ;  /* 0x00811c0201007387 */ /* 0x0003e20000100800 */
[C---:B--2---:R-:W-:Y:S01]  /*7260*/  IMAD.HI.U32 R14, R252.reuse, R9, RZ ;  /* 0x00000009fc0e7227 */ /* 0x044fe200078e00ff */
[----:B------:R-:W-:Y:S02]  /*7270*/  IADD3 R15, -R15, RZ, RZ ;  /* 0x000000ff0f0f7210 */ /* 0x000fe40007ffe1ff */
[----:B------:R2:W-:Y:S01]  /*7280*/  STL [R1+0x815c], R0 ;  /* 0x00815c0001007387 */ /* 0x0005e20000100800 */
[----:B---3--:R-:W-:-:S04]  /*7290*/  IMAD.HI.U32 R13, R252, R8, RZ ;  /* 0x00000008fc0d7227 */ /* 0x008fc800078e00ff */
[----:B------:R-:W-:Y:S01]  /*72a0*/  IMAD.MOV R13, RZ, RZ, -R13 ;  /* 0x000000ffff0d7224 */ /* 0x000fe200078e0a0d */
[C---:B-1----:R-:W-:Y:S01]  /*72b0*/  IADD3 R2, R18.reuse, 0xfd, RZ ;  /* 0x000000fd12027810 */ /* 0x042fe20007ffe0ff */
[----:B------:R-:W-:Y:S02]  /*72c0*/  IMAD.MOV R14, RZ, RZ, -R14 ;  /* 0x000000ffff0e7224 */ /* 0x000fe400078e0a0e */
[C---:B------:R-:W-:Y:S01]  /*72d0*/  IMAD R8, R251.reuse, R13, R8 ;  /* 0x0000000dfb087224 */ /* 0x040fe200078e0208 */
[----:B------:R-:W-:Y:S01]  /*72e0*/  IABS R13, R5 ;  /* 0x00000005000d7213 */ /* 0x000fe20000000000 */
[C---:B------:R-:W-:Y:S01]  /*72f0*/  IMAD R9, R251.reuse, R14, R9 ;  /* 0x0000000efb097224 */ /* 0x040fe200078e0209 */
[----:B--2---:R-:W-:Y:S01]  /*7300*/  IADD3 R0, R18, 0xfe, RZ ;  /* 0x000000fe12007810 */ /* 0x004fe20007ffe0ff */
[----:B------:R-:W-:Y:S01]  /*7310*/  IMAD R10, R251, R15, R10 ;  /* 0x0000000ffb0a7224 */ /* 0x000fe200078e020a */
[----:B------:R-:W-:Y:S01]  /*7320*/  STL [R1+0x8550], R8 ;  /* 0x0085500801007387 */ /* 0x000fe20000100800 */
[----:B------:R-:W-:Y:S01]  /*7330*/  IMAD.HI.U32 R18, R252, R13, RZ ;  /* 0x0000000dfc127227 */ /* 0x000fe200078e00ff */
[----:B------:R-:W-:-:S02]  /*7340*/  IABS R17, R0 ;  /* 0x0000000000117213 */ /* 0x000fc40000000000 */
[----:B------:R-:W-:Y:S01]  /*7350*/  STL [R1+0x8554], R9 ;  /* 0x0085540901007387 */ /* 0x000fe20000100800 */
[----:B------:R-:W-:Y:S02]  /*7360*/  IABS R14, R4 ;  /* 0x00000004000e7213 */ /* 0x000fe40000000000 */
[----:B------:R-:W-:Y:S01]  /*7370*/  IADD3 R18, -R18, RZ, RZ ;  /* 0x000000ff12127210 */ /* 0x000fe20007ffe1ff */
[----:B------:R-:W-:Y:S01]  /*7380*/  STL [R1+0x8558], R10 ;  /* 0x0085580a01007387 */ /* 0x000fe20000100800 */
[----:B------:R-:W-:Y:S01]  /*7390*/  IABS R15, R3 ;  /* 0x00000003000f7213 */ /* 0x000fe20000000000 */
[----:B------:R-:W-:Y:S01]  /*73a0*/  IMAD.HI.U32 R22, R252, R17, RZ ;  /* 0x00000011fc167227 */ /* 0x000fe200078e00ff */
[----:B------:R-:W-:Y:S01]  /*73b0*/  IABS R16, R2 ;  /* 0x0000000200107213 */ /* 0x000fe20000000000 */
[----:B------:R-:W-:Y:S02]  /*73c0*/  STL [R1+0x855c], R11 ;  /* 0x00855c0b01007387 */ /* 0x000fe40000100800 */
[----:B------:R-:W-:-:S02]  /*73d0*/  IMAD R13, R251, R18, R13 ;  /* 0x00000012fb0d7224 */ /* 0x000fc400078e020d */
[----:B------:R-:W-:Y:S01]  /*73e0*/  STL [R1+0x8560], R12 ;  /* 0x0085600c01007387 */ /* 0x000fe20000100800 */
[----:B------:R-:W-:-:S03]  /*73f0*/  IMAD.HI.U32 R19, R252, R14, RZ ;  /* 0x0000000efc137227 */ /* 0x000fc600078e00ff */
[----:B------:R-:W-:Y:S01]  /*7400*/  STL [R1+0x80ec], R5 ;  /* 0x0080ec0501007387 */ /* 0x000fe20000100800 */
[----:B------:R-:W-:-:S03]  /*7410*/  IMAD.HI.U32 R20, R252, R15, RZ ;  /* 0x0000000ffc147227 */ /* 0x000fc600078e00ff */
[----:B------:R-:W-:Y:S01]  /*7420*/  STL [R1+0x80c4], R4 ;  /* 0x0080c40401007387 */ /* 0x000fe20000100800 */
[----:B------:R-:W-:Y:S02]  /*7430*/  IMAD.MOV R22, RZ, RZ, -R22 ;  /* 0x000000ffff167224 */ /* 0x000fe400078e0a16 */
[----:B------:R-:W-:Y:S01]  /*7440*/  IMAD.MOV R19, RZ, RZ, -R19 ;  /* 0x000000ffff137224 */ /* 0x000fe200078e0a13 */
[----:B------:R-:W-:Y:S01]  /*7450*/  STL [R1+0x8118], R3 ;  /* 0x0081180301007387 */ /* 0x000fe20000100800 */
[----:B------:R-:W-:Y:S02]  /*7460*/  IMAD.MOV R20, RZ, RZ, -R20 ;  /* 0x000000ffff147224 */ /* 0x000fe400078e0a14 */
[----:B------:R-:W-:Y:S01]  /*7470*/  IMAD.HI.U32 R21, R252, R16, RZ ;  /* 0x00000010fc157227 */ /* 0x000fe200078e00ff */
[----:B------:R-:W-:Y:S04]  /*7480*/  STL [R1+0x8138], R2 ;  /* 0x0081380201007387 */ /* 0x000fe80000100800 */
[----:B------:R-:W-:Y:S01]  /*7490*/  STL [R1+0x8178], R0 ;  /* 0x0081780001007387 */ /* 0x000fe20000100800 */
[----:B------:R-:W-:Y:S01]  /*74a0*/  IMAD R17, R251, R22, R17 ;  /* 0x00000016fb117224 */ /* 0x000fe200078e0211 */
[----:B------:R-:W-:-:S02]  /*74b0*/  IADD3 R21, -R21, RZ, RZ ;  /* 0x000000ff15157210 */ /* 0x000fc40007ffe1ff */
[----:B------:R1:W-:Y:S04]  /*74c0*/  STL [R1+0x8564], R13 ;  /* 0x0085640d01007387 */ /* 0x0003e80000100800 */
[----:B-1----:R-:W2:Y:S01]  /*74d0*/  LDL R13, [R1+0x19ac] ;  /* 0x0019ac00010d7983 */ /* 0x002ea20000100800 */
[C---:B------:R-:W-:Y:S02]  /*74e0*/  IMAD R14, R251.reuse, R19, R14 ;  /* 0x00000013fb0e7224 */ /* 0x040fe400078e020e */
[C---:B------:R-:W-:Y:S02]  /*74f0*/  IMAD R15, R251.reuse, R20, R15 ;  /* 0x00000014fb0f7224 */ /* 0x040fe400078e020f */
[----:B------:R-:W-:Y:S01]  /*7500*/  IMAD R16, R251, R21, R16 ;  /* 0x00000015fb107224 */ /* 0x000fe200078e0210 */
[----:B------:R-:W-:Y:S04]  /*7510*/  STL [R1+0x8568], R14 ;  /* 0x0085680e01007387 */ /* 0x000fe80000100800 */
[----:B------:R-:W-:Y:S01]  /*7520*/  STL [R1+0x856c], R15 ;  /* 0x00856c0f01007387 */ /* 0x000fe20000100800 */
[----:B--2---:R-:W-:-:S02]  /*7530*/  IADD3 R0, R13, 0x103, RZ ;  /* 0x000001030d007810 */ /* 0x004fc40007ffe0ff */
[C---:B------:R-:W-:Y:S02]  /*7540*/  IADD3 R5, R13.reuse, 0xff, RZ ;  /* 0x000000ff0d057810 */ /* 0x040fe40007ffe0ff */
[----:B------:R-:W-:Y:S02]  /*7550*/  IABS R22, R0 ;  /* 0x0000000000167213 */ /* 0x000fe40000000000 */
[C---:B------:R-:W-:Y:S01]  /*7560*/  IADD3 R4, R13.reuse, 0x100, RZ ;  /* 0x000001000d047810 */ /* 0x040fe20007ffe0ff */
[----:B------:R1:W-:Y:S01]  /*7570*/  STL [R1+0x8108], R5 ;  /* 0x0081080501007387 */ /* 0x0003e20000100800 */
[----:B------:R-:W-:Y:S01]  /*7580*/  IABS R18, R5 ;  /* 0x0000000500127213 */ /* 0x000fe20000000000 */
[C---:B------:R-:W-:Y:S01]  /*7590*/  IMAD.HI.U32 R27, R252.reuse, R22, RZ ;  /* 0x00000016fc1b7227 */ /* 0x040fe200078e00ff */
[C---:B------:R-:W-:Y:S01]  /*75a0*/  IADD3 R3, R13.reuse, 0x101, RZ ;  /* 0x000001010d037810 */ /* 0x040fe20007ffe0ff */
[----:B------:R2:W-:Y:S01]  /*75b0*/  STL [R1+0x80dc], R4 ;  /* 0x0080dc0401007387 */ /* 0x0005e20000100800 */
[----:B------:R-:W-:Y:S01]  /*75c0*/  IADD3 R2, R13, 0x102, RZ ;  /* 0x000001020d027810 */ /* 0x000fe20007ffe0ff */
[C---:B------:R-:W-:Y:S01]  /*75d0*/  IMAD.HI.U32 R23, R252.reuse, R18, RZ ;  /* 0x00000012fc177227 */ /* 0x040fe200078e00ff */
[----:B------:R-:W-:Y:S01]  /*75e0*/  IABS R19, R4 ;  /* 0x0000000400137213 */ /* 0x000fe20000000000 */
[----:B------:R3:W-:Y:S01]  /*75f0*/  STL [R1+0x8134], R3 ;  /* 0x0081340301007387 */ /* 0x0007e20000100800 */
[----:B------:R-:W-:Y:S01]  /*7600*/  IABS R20, R3 ;  /* 0x0000000300147213 */ /* 0x000fe20000000000 */
[----:B------:R-:W-:Y:S01]  /*7610*/  IMAD.MOV R23, RZ, RZ, -R23 ;  /* 0x000000ffff177224 */ /* 0x000fe200078e0a17 */
[----:B------:R-:W-:Y:S01]  /*7620*/  IABS R21, R2 ;  /* 0x0000000200157213 */ /* 0x000fe20000000000 */
[----:B------:R4:W-:Y:S01]  /*7630*/  STL [R1+0x8158], R2 ;  /* 0x0081580201007387 */ /* 0x0009e20000100800 */
[----:B------:R-:W-:Y:S01]  /*7640*/  IMAD.HI.U32 R24, R252, R19, RZ ;  /* 0x00000013fc187227 */ /* 0x000fe200078e00ff */
[----:B------:R-:W-:-:S02]  /*7650*/  IADD3 R27, -R27, RZ, RZ ;  /* 0x000000ff1b1b7210 */ /* 0x000fc40007ffe1ff */
[----:B------:R4:W-:Y:S01]  /*7660*/  STL [R1+0x8190], R0 ;  /* 0x0081900001007387 */ /* 0x0009e20000100800 */
[C---:B-1----:R-:W-:Y:S01]  /*7670*/  IADD3 R5, R13.reuse, 0x104, RZ ;  /* 0x000001040d057810 */ /* 0x042fe20007ffe0ff */
[----:B------:R-:W-:Y:S01]  /*7680*/  IMAD.HI.U32 R25, R252, R20, RZ ;  /* 0x00000014fc197227 */ /* 0x000fe200078e00ff */
[----:B------:R-:W-:Y:S02]  /*7690*/  IADD3 R24, -R24, RZ, RZ ;  /* 0x000000ff18187210 */ /* 0x000fe40007ffe1ff */
[C---:B--2---:R-:W-:Y:S01]  /*76a0*/  IADD3 R4, R13.reuse, 0x105, RZ ;  /* 0x000001050d047810 */ /* 0x044fe20007ffe0ff */
[C---:B------:R-:W-:Y:S01]  /*76b0*/  IMAD.HI.U32 R26, R252.reuse, R21, RZ ;  /* 0x00000015fc1a7227 */ /* 0x040fe200078e00ff */
[C---:B---3--:R-:W-:Y:S01]  /*76c0*/  IADD3 R3, R13.reuse, 0x106, RZ ;  /* 0x000001060d037810 */ /* 0x048fe20007ffe0ff */
[----:B------:R1:W-:Y:S01]  /*76d0*/  STL [R1+0x80f8], R5 ;  /* 0x0080f80501007387 */ /* 0x0003e20000100800 */
[----:B----4-:R-:W-:Y:S01]  /*76e0*/  IADD3 R2, R13, 0x107, RZ ;  /* 0x000001070d027810 */ /* 0x010fe20007ffe0ff */
[----:B------:R-:W-:Y:S01]  /*76f0*/  IMAD R18, R251, R23, R18 ;  /* 0x00000017fb127224 */ /* 0x000fe200078e0212 */
[----:B------:R-:W-:Y:S01]  /*7700*/  IADD3 R0, R13, 0x108, RZ ;  /* 0x000001080d007810 */ /* 0x000fe20007ffe0ff */
[C---:B------:R-:W-:Y:S01]  /*7710*/  IMAD R22, R251.reuse, R27, R22 ;  /* 0x0000001bfb167224 */ /* 0x040fe200078e0216 */
[----:B------:R-:W-:Y:S01]  /*7720*/  IABS R23, R5 ;  /* 0x0000000500177213 */ /* 0x000fe20000000000 */
[----:B------:R-:W-:Y:S01]  /*7730*/  IMAD.MOV R25, RZ, RZ, -R25 ;  /* 0x000000ffff197224 */ /* 0x000fe200078e0a19 */
[----:B------:R-:W-:Y:S01]  /*7740*/  IABS R27, R0 ;  /* 0x00000000001b7213 */ /* 0x000fe20000000000 */
[----:B------:R-:W-:Y:S01]  /*7750*/  IMAD.MOV R26, RZ, RZ, -R26 ;  /* 0x000000ffff1a7224 */ /* 0x000fe200078e0a1a */
[----:B------:R2:W-:Y:S01]  /*7760*/  STL [R1+0x7c80], R4 ;  /* 0x007c800401007387 */ /* 0x0005e20000100800 */
[----:B------:R-:W-:Y:S01]  /*7770*/  IMAD R19, R251, R24, R19 ;  /* 0x00000018fb137224 */ /* 0x000fe200078e0213 */
[----:B------:R-:W-:Y:S01]  /*7780*/  IABS R24, R4 ;  /* 0x0000000400187213 */ /* 0x000fe20000000000 */
[----:B------:R-:W-:Y:S01]  /*7790*/  IMAD.HI.U32 R28, R252, R23, RZ ;  /* 0x00000017fc1c7227 */ /* 0x000fe200078e00ff */
[----:B------:R3:W-:Y:S01]  /*77a0*/  STL [R1+0x8124], R3 ;  /* 0x0081240301007387 */ /* 0x0007e20000100800 */
[----:B-1----:R-:W-:-:S02]  /*77b0*/  IADD3 R5, R13, 0x109, RZ ;  /* 0x000001090d057810 */ /* 0x002fc40007ffe0ff */
[----:B------:R-:W-:Y:S01]  /*77c0*/  IMAD R20, R251, R25, R20 ;  /* 0x00000019fb147224 */ /* 0x000fe200078e0214 */
[----:B------:R-:W-:Y:S01]  /*77d0*/  IABS R25, R3 ;  /* 0x0000000300197213 */ /* 0x000fe20000000000 */
[C---:B------:R-:W-:Y:S01]  /*77e0*/  IMAD.HI.U32 R32, R252.reuse, R27, RZ ;  /* 0x0000001bfc207227 */ /* 0x040fe200078e00ff */
[----:B------:R1:W-:Y:S01]  /*77f0*/  STL [R1+0x8154], R2 ;  /* 0x0081540201007387 */ /* 0x0003e20000100800 */
[----:B--2---:R-:W-:Y:S02]  /*7800*/  IADD3 R4, R13, 0x1ff, RZ ;  /* 0x000001ff0d047810 */ /* 0x004fe40007ffe0ff */
[----:B------:R-:W-:Y:S01]  /*7810*/  IMAD R21, R251, R26, R21 ;  /* 0x0000001afb157224 */ /* 0x000fe200078e0215 */
[----:B------:R-:W-:Y:S01]  /*7820*/  IABS R26, R2 ;  /* 0x00000002001a7213 */ /* 0x000fe20000000000 */
[----:B------:R-:W-:Y:S01]  /*7830*/  IMAD.MOV R28, RZ, RZ, -R28 ;  /* 0x000000ffff1c7224 */ /* 0x000fe200078e0a1c */
[----:B------:R2:W-:Y:S01]  /*7840*/  STL [R1+0x8174], R0 ;  /* 0x0081740001007387 */ /* 0x0005e20000100800 */
[----:B------:R-:W-:Y:S01]  /*7850*/  IMAD.MOV R32, RZ, RZ, -R32 ;  /* 0x000000ffff207224 */ /* 0x000fe200078e0a20 */
[C---:B---3--:R-:W-:Y:S01]  /*7860*/  IADD3 R3, R13.reuse, 0x10a, RZ ;  /* 0x0000010a0d037810 */ /* 0x048fe20007ffe0ff */
[C---:B------:R-:W-:Y:S01]  /*7870*/  IMAD.HI.U32 R29, R252.reuse, R24, RZ ;  /* 0x00000018fc1d7227 */ /* 0x040fe200078e00ff */
[C---:B-1----:R-:W-:Y:S01]  /*7880*/  IADD3 R2, R13.reuse, 0x10b, RZ ;  /* 0x0000010b0d027810 */ /* 0x042fe20007ffe0ff */
[----:B------:R1:W-:Y:S01]  /*7890*/  STL [R1+0x8114], R5 ;  /* 0x0081140501007387 */ /* 0x0003e20000100800 */
[C---:B------:R-:W-:Y:S01]  /*78a0*/  IADD3 R8, R13.reuse, 0x1df, RZ ;  /* 0x000001df0d087810 */ /* 0x040fe20007ffe0ff */
[C---:B------:R-:W-:Y:S01]  /*78b0*/  IMAD.HI.U32 R30, R252.reuse, R25, RZ ;  /* 0x00000019fc1e7227 */ /* 0x040fe200078e00ff */
[C---:B------:R-:W-:Y:S01]  /*78c0*/  IADD3 R7, R13.reuse, 0x1e0, RZ ;  /* 0x000001e00d077810 */ /* 0x040fe20007ffe0ff */
[----:B------:R-:W-:Y:S01]  /*78d0*/  STL [R1+0x8130], R3 ;  /* 0x0081300301007387 */ /* 0x000fe20000100800 */
[C---:B--2---:R-:W-:Y:S01]  /*78e0*/  IADD3 R0, R13.reuse, 0x10c, RZ ;  /* 0x0000010c0d007810 */ /* 0x044fe20007ffe0ff */
[----:B------:R-:W-:Y:S01]  /*78f0*/  IMAD.HI.U32 R31, R252, R26, RZ ;  /* 0x0000001afc1f7227 */ /* 0x000fe200078e00ff */
[----:B------:R-:W-:Y:S01]  /*7900*/  IADD3 R30, -R30, RZ, RZ ;  /* 0x000000ff1e1e7210 */ /* 0x000fe20007ffe1ff */
[----:B------:R2:W-:Y:S01]  /*7910*/  STL [R1+0x8478], R4 ;  /* 0x0084780401007387 */ /* 0x0005e20000100800 */
[----:B------:R-:W-:Y:S01]  /*7920*/  IADD3 R6, R13, 0x1f5, RZ ;  /* 0x000001f50d067810 */ /* 0x000fe20007ffe0ff */
[C---:B------:R-:W-:Y:S01]  /*7930*/  IMAD R23, R251.reuse, R28, R23 ;  /* 0x0000001cfb177224 */ /* 0x040fe200078e0217 */
[----:B------:R-:W-:Y:S01]  /*7940*/  IABS R28, R4 ;  /* 0x00000004001c7213 */ /* 0x000fe20000000000 */
[----:B------:R-:W-:Y:S01]  /*7950*/  IMAD R27, R251, R32, R27 ;  /* 0x00000020fb1b7224 */ /* 0x000fe200078e021b */
[----:B------:R-:W-:Y:S01]  /*7960*/  IABS R32, R0 ;  /* 0x0000000000207213 */ /* 0x000fe20000000000 */
[----:B------:R-:W-:Y:S01]  /*7970*/  IMAD.MOV R29, RZ, RZ, -R29 ;  /* 0x000000ffff1d7224 */ /* 0x000fe200078e0a1d */
[----:B------:R-:W-:Y:S01]  /*7980*/  STL [R1+0x8144], R2 ;  /* 0x0081440201007387 */ /* 0x000fe20000100800 */
[----:B------:R-:W-:Y:S01]  /*7990*/  IMAD.MOV R31, RZ, RZ, -R31 ;  /* 0x000000ffff1f7224 */ /* 0x000fe200078e0a1f */
[----:B------:R-:W-:Y:S01]  /*79a0*/  IADD3 R9, R13, 0x1e2, RZ ;  /* 0x000001e20d097810 */ /* 0x000fe20007ffe0ff */
[----:B------:R-:W-:Y:S01]  /*79b0*/  IMAD R24, R251, R29, R24 ;  /* 0x0000001dfb187224 */ /* 0x000fe200078e0218 */
[----:B------:R-:W-:Y:S01]  /*79c0*/  IABS R29, R5 ;  /* 0x00000005001d7213 */ /* 0x000fe20000000000 */
[----:B------:R-:W-:Y:S01]  /*79d0*/  IMAD.HI.U32 R33, R252, R28, RZ ;  /* 0x0000001cfc217227 */ /* 0x000fe200078e00ff */
[----:B------:R3:W-:Y:S01]  /*79e0*/  STL [R1+0x8170], R0 ;  /* 0x0081700001007387 */ /* 0x0007e20000100800 */
[----:B-1----:R-:W-:-:S02]  /*79f0*/  IADD3 R5, R13, 0x10d, RZ ;  /* 0x0000010d0d057810 */ /* 0x002fc40007ffe0ff */
[C---:B------:R-:W-:Y:S01]  /*7a00*/  IMAD.HI.U32 R37, R252.reuse, R32, RZ ;  /* 0x00000020fc257227 */ /* 0x040fe200078e00ff */
[----:B------:R-:W-:Y:S02]  /*7a10*/  IADD3 R33, -R33, RZ, RZ ;  /* 0x000000ff21217210 */ /* 0x000fe40007ffe1ff */
[----:B--2---:R-:W-:Y:S01]  /*7a20*/  IADD3 R4, R13, 0x10e, RZ ;  /* 0x0000010e0d047810 */ /* 0x004fe20007ffe0ff */
[C---:B------:R-:W-:Y:S01]  /*7a30*/  IMAD R26, R251.reuse, R31, R26 ;  /* 0x0000001ffb1a7224 */ /* 0x040fe200078e021a */
[----:B------:R-:W-:Y:S01]  /*7a40*/  IABS R31, R2 ;  /* 0x00000002001f7213 */ /* 0x000fe20000000000 */
[----:B------:R-:W-:Y:S01]  /*7a50*/  IMAD R25, R251, R30, R25 ;  /* 0x0000001efb197224 */ /* 0x000fe200078e0219 */
[----:B------:R-:W-:Y:S01]  /*7a60*/  IABS R30, R3 ;  /* 0x00000003001e7213 */ /* 0x000fe20000000000 */
[----:B------:R-:W-:Y:S01]  /*7a70*/  IMAD.MOV R37, RZ, RZ, -R37 ;  /* 0x000000ffff257224 */ /* 0x000fe200078e0a25 */
[C---:B---3--:R-:W-:Y:S01]  /*7a80*/  IADD3 R0, R13.reuse, 0x111, RZ ;  /* 0x000001110d007810 */ /* 0x048fe20007ffe0ff */
[C---:B------:R-:W-:Y:S01]  /*7a90*/  IMAD.HI.U32 R34, R252.reuse, R29, RZ ;  /* 0x0000001dfc227227 */ /* 0x040fe200078e00ff */
[C---:B------:R-:W-:Y:S01]  /*7aa0*/  IADD3 R3, R13.reuse, 0x10f, RZ ;  /* 0x0000010f0d037810 */ /* 0x040fe20007ffe0ff */
[----:B------:R1:W-:Y:S01]  /*7ab0*/  STL [R1+0x8110], R5 ;  /* 0x0081100501007387 */ /* 0x0003e20000100800 */
[----:B------:R-:W-:Y:S01]  /*7ac0*/  IADD3 R2, R13, 0x110, RZ ;  /* 0x000001100d027810 */ /* 0x000fe20007ffe0ff */
[----:B------:R-:W-:-:S02]  /*7ad0*/  IMAD.HI.U32 R36, R252, R31, RZ ;  /* 0x0000001ffc247227 */ /* 0x000fc400078e00ff */
[----:B------:R2:W-:Y:S02]  /*7ae0*/  STL [R1+0x812c], R4 ;  /* 0x00812c0401007387 */ /* 0x0005e40000100800 */
[----:B------:R-:W-:Y:S01]  /*7af0*/  IMAD.HI.U32 R35, R252, R30, RZ ;  /* 0x0000001efc237227 */ /* 0x000fe200078e00ff */
[----:B------:R-:W-:Y:S01]  /*7b00*/  IADD3 R36, -R36, RZ, RZ ;  /* 0x000000ff24247210 */ /* 0x000fe20007ffe1ff */
[----:B------:R-:W-:Y:S02]  /*7b10*/  STL [R1+0x8150], R3 ;  /* 0x0081500301007387 */ /* 0x000fe40000100800 */
[C---:B------:R-:W-:Y:S01]  /*7b20*/  IMAD R32, R251.reuse, R37, R32 ;  /* 0x00000025fb207224 */ /* 0x040fe200078e0220 */
[----:B------:R-:W-:Y:S01]  /*7b30*/  IABS R37, R0 ;  /* 0x0000000000257213 */ /* 0x000fe20000000000 */
[----:B------:R-:W-:Y:S01]  /*7b40*/  IMAD.MOV R34, RZ, RZ, -R34 ;  /* 0x000000ffff227224 */ /* 0x000fe200078e0a22 */
[----:B------:R-:W-:Y:S01]  /*7b50*/  STL [R1+0x8160], R2 ;  /* 0x0081600201007387 */ /* 0x000fe20000100800 */
[C---:B------:R-:W-:Y:S01]  /*7b60*/  IMAD R28, R251.reuse, R33, R28 ;  /* 0x00000021fb1c7224 */ /* 0x040fe200078e021c */
[----:B------:R-:W-:Y:S01]  /*7b70*/  IABS R33, R5 ;  /* 0x0000000500217213 */ /* 0x000fe20000000000 */
[----:B------:R-:W-:Y:S01]  /*7b80*/  IMAD.MOV R35, RZ, RZ, -R35 ;  /* 0x000000ffff237224 */ /* 0x000fe200078e0a23 */
[----:B------:R3:W-:Y:S01]  /*7b90*/  STL [R1+0x818c], R0 ;  /* 0x00818c0001007387 */ /* 0x0007e20000100800 */
[----:B------:R-:W-:Y:S01]  /*7ba0*/  IMAD R29, R251, R34, R29 ;  /* 0x00000022fb1d7224 */ /* 0x000fe200078e021d */
[----:B------:R-:W-:Y:S01]  /*7bb0*/  IABS R34, R4 ;  /* 0x0000000400227213 */ /* 0x000fe20000000000 */
[----:B------:R-:W-:Y:S01]  /*7bc0*/  IMAD.HI.U32 R42, R252, R37, RZ ;  /* 0x00000025fc2a7227 */ /* 0x000fe200078e00ff */
[----:B-1----:R-:W-:-:S02]  /*7bd0*/  IADD3 R5, R13, 0x112, RZ ;  /* 0x000001120d057810 */ /* 0x002fc40007ffe0ff */
[C---:B--2---:R-:W-:Y:S01]  /*7be0*/  IADD3 R4, R13.reuse, 0x113, RZ ;  /* 0x000001130d047810 */ /* 0x044fe20007ffe0ff */
[----:B------:R-:W-:Y:S01]  /*7bf0*/  IMAD.HI.U32 R38, R252, R33, RZ ;  /* 0x00000021fc267227 */ /* 0x000fe200078e00ff */
[----:B------:R-:W-:Y:S01]  /*7c00*/  IADD3 R42, -R42, RZ, RZ ;  /* 0x000000ff2a2a7210 */ /* 0x000fe20007ffe1ff */
[----:B------:R1:W-:Y:S01]  /*7c10*/  STL [R1+0x8128], R5 ;  /* 0x0081280501007387 */ /* 0x0003e20000100800 */
[----:B---3--:R-:W-:Y:S01]  /*7c20*/  IADD3 R0, R13, 0x116, RZ ;  /* 0x000001160d007810 */ /* 0x008fe20007ffe0ff */
[C---:B------:R-:W-:Y:S01]  /*7c30*/  IMAD R30, R251.reuse, R35, R30 ;  /* 0x00000023fb1e7224 */ /* 0x040fe200078e021e */
[----:B------:R-:W-:Y:S01]  /*7c40*/  IABS R35, R3 ;  /* 0x0000000300237213 */ /* 0x000fe20000000000 */
[----:B------:R-:W-:Y:S01]  /*7c50*/  IMAD R31, R251, R36, R31 ;  /* 0x00000024fb1f7224 */ /* 0x000fe200078e021f */
[----:B------:R-:W-:Y:S01]  /*7c60*/  IABS R36, R2 ;  /* 0x0000000200247213 */ /* 0x000fe20000000000 */
[C---:B------:R-:W-:Y:S01]  /*7c70*/  IMAD.HI.U32 R39, R252.reuse, R34, RZ ;  /* 0x00000022fc277227 */ /* 0x040fe200078e00ff */
[C---:B------:R-:W-:Y:S01]  /*7c80*/  IADD3 R3, R13.reuse, 0x114, RZ ;  /* 0x000001140d037810 */ /* 0x040fe20007ffe0ff */
[----:B------:R2:W-:Y:S01]  /*7c90*/  STL [R1+0x814c], R4 ;  /* 0x00814c0401007387 */ /* 0x0005e20000100800 */
[----:B------:R-:W-:Y:S01]  /*7ca0*/  IADD3 R2, R13, 0x115, RZ ;  /* 0x000001150d027810 */ /* 0x000fe20007ffe0ff */
[----:B------:R-:W-:Y:S01]  /*7cb0*/  IMAD.MOV R38, RZ, RZ, -R38 ;  /* 0x000000ffff267224 */ /* 0x000fe200078e0a26 */
[----:B------:R-:W-:Y:S01]  /*7cc0*/  IADD3 R39, -R39, RZ, RZ ;  /* 0x000000ff27277210 */ /* 0x000fe20007ffe1ff */
[C---:B------:R-:W-:Y:S01]  /*7cd0*/  IMAD.HI.U32 R40, R252.reuse, R35, RZ ;  /* 0x00000023fc287227 */ /* 0x040fe200078e00ff */
[----:B------:R-:W-:Y:S03]  /*7ce0*/  STL [R1+0x816c], R3 ;  /* 0x00816c0301007387 */ /* 0x000fe60000100800 */
[C---:B------:R-:W-:Y:S01]  /*7cf0*/  IMAD.HI.U32 R41, R252.reuse, R36, RZ ;  /* 0x00000024fc297227 */ /* 0x040fe200078e00ff */
[----:B------:R-:W-:Y:S03]  /*7d00*/  STL [R1+0x817c], R2 ;  /* 0x00817c0201007387 */ /* 0x000fe60000100800 */
[C---:B------:R-:W-:Y:S01]  /*7d10*/  IMAD R33, R251.reuse, R38, R33 ;  /* 0x00000026fb217224 */ /* 0x040fe200078e0221 */
[----:B------:R-:W-:Y:S01]  /*7d20*/  IABS R38, R5 ;  /* 0x0000000500267213 */ /* 0x000fe20000000000 */
[----:B------:R-:W-:Y:S01]  /*7d30*/  IMAD R37, R251, R42, R37 ;  /* 0x0000002afb257224 */ /* 0x000fe200078e0225 */
[----:B------:R-:W-:Y:S01]  /*7d40*/  IABS R42, R0 ;  /* 0x00000000002a7213 */ /* 0x000fe20000000000 */
[----:B------:R-:W-:Y:S01]  /*7d50*/  IMAD.MOV R40, RZ, RZ, -R40 ;  /* 0x000000ffff287224 */ /* 0x000fe200078e0a28 */
[----:B------:R3:W-:Y:S01]  /*7d60*/  STL [R1+0x81a4], R0 ;  /* 0x0081a40001007387 */ /* 0x0007e20000100800 */
[----:B------:R-:W-:Y:S01]  /*7d70*/  IMAD.MOV R41, RZ, RZ, -R41 ;  /* 0x000000ffff297224 */ /* 0x000fe200078e0a29 */
[----:B-1----:R-:W-:Y:S01]  /*7d80*/  IADD3 R5, R13, 0x117, RZ ;  /* 0x000001170d057810 */ /* 0x002fe20007ffe0ff */
[----:B------:R-:W-:Y:S01]  /*7d90*/  IMAD R34, R251, R39, R34 ;  /* 0x00000027fb227224 */ /* 0x000fe200078e0222 */
[----:B------:R-:W-:Y:S01]  /*7da0*/  IABS R39, R4 ;  /* 0x0000000400277213 */ /* 0x000fe20000000000 */
[C---:B------:R-:W-:Y:S01]  /*7db0*/  IMAD.HI.U32 R43, R252.reuse, R38, RZ ;  /* 0x00000026fc2b7227 */ /* 0x040fe200078e00ff */
[----:B--2---:R-:W-:Y:S01]  /*7dc0*/  IADD3 R4, R13, 0x118, RZ ;  /* 0x000001180d047810 */ /* 0x004fe20007ffe0ff */
[----:B------:R-:W-:Y:S02]  /*7dd0*/  STL [R1+0x8148], R5 ;  /* 0x0081480501007387 */ /* 0x000fe40000100800 */
[----:B------:R-:W-:Y:S01]  /*7de0*/  IMAD R35, R251, R40, R35 ;  /* 0x00000028fb237224 */ /* 0x000fe200078e0223 */
[----:B------:R-:W-:Y:S01]  /*7df0*/  IABS R40, R3 ;  /* 0x0000000300287213 */ /* 0x000fe20000000000 */
[C---:B------:R-:W-:Y:S01]  /*7e00*/  IMAD.HI.U32 R47, R252.reuse, R42, RZ ;  /* 0x0000002afc2f7227 */ /* 0x040fe200078e00ff */
[C---:B---3--:R-:W-:Y:S01]  /*7e10*/  IADD3 R0, R13.reuse, 0x11b, RZ ;  /* 0x0000011b0d007810 */ /* 0x048fe20007ffe0ff */
[----:B------:R-:W-:Y:S01]  /*7e20*/  STL [R1+0x8168], R4 ;  /* 0x0081680401007387 */ /* 0x000fe20000100800 */
[----:B------:R-:W-:Y:S01]  /*7e30*/  IADD3 R3, R13, 0x119, RZ ;  /* 0x000001190d037810 */ /* 0x000fe20007ffe0ff */
[----:B------:R-:W-:Y:S01]  /*7e40*/  IMAD R36, R251, R41, R36 ;  /* 0x00000029fb247224 */ /* 0x000fe200078e0224 */
[----:B------:R-:W-:Y:S01]  /*7e50*/  IABS R41, R2 ;  /* 0x0000000200297213 */ /* 0x000fe20000000000 */
[----:B------:R-:W-:Y:S01]  /*7e60*/  IMAD.MOV R43, RZ, RZ, -R43 ;  /* 0x000000ffff2b7224 */ /* 0x000fe200078e0a2b */
[----:B------:R-:W-:Y:S01]  /*7e70*/  IADD3 R2, R13, 0x11a, RZ ;  /* 0x0000011a0d027810 */ /* 0x000fe20007ffe0ff */
[----:B------:R-:W-:Y:S01]  /*7e80*/  IMAD.MOV R47, RZ, RZ, -R47 ;  /* 0x000000ffff2f7224 */ /* 0x000fe200078e0a2f */
[----:B------:R-:W-:Y:S01]  /*7e90*/  STL [R1+0x8188], R3 ;  /* 0x0081880301007387 */ /* 0x000fe20000100800 */
[----:B------:R-:W-:-:S03]  /*7ea0*/  IMAD.HI.U32 R44, R252, R39, RZ ;  /* 0x00000027fc2c7227 */ /* 0x000fc600078e00ff */
[----:B------:R-:W-:Y:S01]  /*7eb0*/  STL [R1+0x8194], R2 ;  /* 0x0081940201007387 */ /* 0x000fe20000100800 */
[----:B------:R-:W-:-:S03]  /*7ec0*/  IMAD.HI.U32 R45, R252, R40, RZ ;  /* 0x00000028fc2d7227 */ /* 0x000fc600078e00ff */
[----:B------:R1:W-:Y:S01]  /*7ed0*/  STL [R1+0x81bc], R0 ;  /* 0x0081bc0001007387 */ /* 0x0003e20000100800 */
[----:B------:R-:W-:Y:S01]  /*7ee0*/  IMAD.HI.U32 R46, R252, R41, RZ ;  /* 0x00000029fc2e7227 */ /* 0x000fe200078e00ff */
[----:B------:R-:W-:-:S03]  /*7ef0*/  IADD3 R45, -R45, RZ, RZ ;  /* 0x000000ff2d2d7210 */ /* 0x000fc60007ffe1ff */
[C---:B------:R-:W-:Y:S01]  /*7f00*/  IMAD R38, R251.reuse, R43, R38 ;  /* 0x0000002bfb267224 */ /* 0x040fe200078e0226 */
[----:B------:R-:W-:Y:S01]  /*7f10*/  IABS R43, R5 ;  /* 0x00000005002b7213 */ /* 0x000fe20000000000 */
[----:B------:R-:W-:Y:S01]  /*7f20*/  IMAD R42, R251, R47, R42 ;  /* 0x0000002ffb2a7224 */ /* 0x000fe200078e022a */
[----:B------:R-:W-:Y:S01]  /*7f30*/  IABS R47, R0 ;  /* 0x00000000002f7213 */ /* 0x000fe20000000000 */
[----:B------:R-:W-:Y:S01]  /*7f40*/  IMAD.MOV R44, RZ, RZ, -R44 ;  /* 0x000000ffff2c7224 */ /* 0x000fe200078e0a2c */
[C---:B-1----:R-:W-:Y:S01]  /*7f50*/  IADD3 R0, R13.reuse, 0x120, RZ ;  /* 0x000001200d007810 */ /* 0x042fe20007ffe0ff */
[----:B------:R-:W-:Y:S01]  /*7f60*/  IMAD.MOV R46, RZ, RZ, -R46 ;  /* 0x000000ffff2e7224 */ /* 0x000fe200078e0a2e */
[----:B------:R-:W-:Y:S01]  /*7f70*/  IADD3 R5, R13, 0x11c, RZ ;  /* 0x0000011c0d057810 */ /* 0x000fe20007ffe0ff */
[----:B------:R-:W-:Y:S01]  /*7f80*/  IMAD R39, R251, R44, R39 ;  /* 0x0000002cfb277224 */ /* 0x000fe200078e0227 */
[----:B------:R-:W-:Y:S01]  /*7f90*/  IABS R44, R4 ;  /* 0x00000004002c7213 */ /* 0x000fe20000000000 */
[C---:B------:R-:W-:Y:S01]  /*7fa0*/  IMAD.HI.U32 R48, R252.reuse, R43, RZ ;  /* 0x0000002bfc307227 */ /* 0x040fe200078e00ff */
[----:B------:R-:W-:Y:S01]  /*7fb0*/  IADD3 R4, R13, 0x11d, RZ ;  /* 0x0000011d0d047810 */ /* 0x000fe20007ffe0ff */
[----:B------:R1:W-:Y:S02]  /*7fc0*/  STL [R1+0x8164], R5 ;  /* 0x0081640501007387 */ /* 0x0003e40000100800 */
[----:B------:R-:W-:Y:S01]  /*7fd0*/  IMAD.HI.U32 R52, R252, R47, RZ ;  /* 0x0000002ffc347227 */ /* 0x000fe200078e00ff */
[----:B------:R-:W-:Y:S01]  /*7fe0*/  IADD3 R48, -R48, RZ, RZ ;  /* 0x000000ff30307210 */ /* 0x000fe20007ffe1ff */
[----:B------:R2:W-:Y:S02]  /*7ff0*/  STL [R1+0x8184], R4 ;  /* 0x0081840401007387 */ /* 0x0005e40000100800 */
[C---:B------:R-:W-:Y:S01]  /*8000*/  IMAD R41, R251.reuse, R46, R41 ;  /* 0x0000002efb297224 */ /* 0x040fe200078e0229 */
[----:B------:R-:W-:Y:S01]  /*8010*/  IABS R46, R2 ;  /* 0x00000002002e7213 */ /* 0x000fe20000000000 */
[----:B------:R-:W-:Y:S01]  /*8020*/  IMAD R40, R251, R45, R40 ;  /* 0x0000002dfb287224 */ /* 0x000fe200078e0228 */
[----:B------:R-:W-:Y:S01]  /*8030*/  IABS R45, R3 ;  /* 0x00000003002d7213 */ /* 0x000fe20000000000 */
[----:B------:R-:W-:Y:S01]  /*8040*/  IMAD.MOV R52, RZ, RZ, -R52 ;  /* 0x000000ffff347224 */ /* 0x000fe200078e0a34 */
[C---:B------:R-:W-:Y:S01]  /*8050*/  IADD3 R3, R13.reuse, 0x11e, RZ ;  /* 0x0000011e0d037810 */ /* 0x040fe20007ffe0ff */
[----:B------:R-:W-:Y:S01]  /*8060*/  IMAD.HI.U32 R49, R252, R44, RZ ;  /* 0x0000002cfc317227 */ /* 0x000fe200078e00ff */
[----:B------:R-:W-:-:S03]  /*8070*/  IADD3 R2, R13, 0x11f, RZ ;  /* 0x0000011f0d027810 */ /* 0x000fc60007ffe0ff */
[C---:B------:R-:W-:Y:S01]  /*8080*/  IMAD.HI.U32 R51, R252.reuse, R46, RZ ;  /* 0x0000002efc337227 */ /* 0x040fe200078e00ff */
[----:B------:R-:W-:Y:S03]  /*8090*/  STL [R1+0x81a0], R3 ;  /* 0x0081a00301007387 */ /* 0x000fe60000100800 */
[C---:B------:R-:W-:Y:S01]  /*80a0*/  IMAD.HI.U32 R50, R252.reuse, R45, RZ ;  /* 0x0000002dfc327227 */ /* 0x040fe200078e00ff */
[----:B------:R-:W-:Y:S01]  /*80b0*/  IADD3 R51, -R51, RZ, RZ ;  /* 0x000000ff33337210 */ /* 0x000fe20007ffe1ff */
[----:B------:R-:W-:Y:S02]  /*80c0*/  STL [R1+0x81a8], R2 ;  /* 0x0081a80201007387 */ /* 0x000fe40000100800 */
[C---:B------:R-:W-:Y:S01]  /*80d0*/  IMAD R47, R251.reuse, R52, R47 ;  /* 0x00000034fb2f7224 */ /* 0x040fe200078e022f */
[----:B------:R-:W-:Y:S01]  /*80e0*/  IABS R52, R0 ;  /* 0x0000000000347213 */ /* 0x000fe20000000000 */
[----:B------:R-:W-:Y:S01]  /*80f0*/  IMAD.MOV R49, RZ, RZ, -R49 ;  /* 0x000000ffff317224 */ /* 0x000fe200078e0a31 */
[----:B------:R3:W-:Y:S01]  /*8100*/  STL [R1+0x81d0], R0 ;  /* 0x0081d00001007387 */ /* 0x0007e20000100800 */
[----:B------:R-:W-:Y:S01]  /*8110*/  IMAD R43, R251, R48, R43 ;  /* 0x00000030fb2b7224 */ /* 0x000fe200078e022b */
[----:B------:R-:W-:Y:S01]  /*8120*/  IABS R48, R5 ;  /* 0x0000000500307213 */ /* 0x000fe20000000000 */
[----:B------:R-:W-:Y:S01]  /*8130*/  IMAD.MOV R50, RZ, RZ, -R50 ;  /* 0x000000ffff327224 */ /* 0x000fe200078e0a32 */
[----:B-1----:R-:W-:Y:S01]  /*8140*/  IADD3 R5, R13, 0x121, RZ ;  /* 0x000001210d057810 */ /* 0x002fe20007ffe0ff */
[----:B------:R-:W-:Y:S01]  /*8150*/  IMAD R44, R251, R49, R44 ;  /* 0x00000031fb2c7224 */ /* 0x000fe200078e022c */
[----:B------:R-:W-:Y:S01]  /*8160*/  IABS R49, R4 ;  /* 0x0000000400317213 */ /* 0x000fe20000000000 */
[C---:B------:R-:W-:Y:S01]  /*8170*/  IMAD.HI.U32 R57, R252.reuse, R52, RZ ;  /* 0x00000034fc397227 */ /* 0x040fe200078e00ff */
[C---:B--2---:R-:W-:Y:S01]  /*8180*/  IADD3 R4, R13.reuse, 0x122, RZ ;  /* 0x000001220d047810 */ /* 0x044fe20007ffe0ff */
[----:B------:R1:W-:Y:S01]  /*8190*/  STL [R1+0x8180], R5 ;  /* 0x0081800501007387 */ /* 0x0003e20000100800 */
[----:B---3--:R-:W-:Y:S01]  /*81a0*/  IADD3 R0, R13, 0x125, RZ ;  /* 0x000001250d007810 */ /* 0x008fe20007ffe0ff */
[C---:B------:R-:W-:Y:S01]  /*81b0*/  IMAD.HI.U32 R53, R252.reuse, R48, RZ ;  /* 0x00000030fc357227 */ /* 0x040fe200078e00ff */
[----:B------:R-:W-:Y:S01]  /*81c0*/  IADD3 R57, -R57, RZ, RZ ;  /* 0x000000ff39397210 */ /* 0x000fe20007ffe1ff */
[----:B------:R2:W-:Y:S02]  /*81d0*/  STL [R1+0x819c], R4 ;  /* 0x00819c0401007387 */ /* 0x0005e40000100800 */
[C---:B------:R-:W-:Y:S01]  /*81e0*/  IMAD R45, R251.reuse, R50, R45 ;  /* 0x00000032fb2d7224 */ /* 0x040fe200078e022d */
[----:B------:R-:W-:Y:S01]  /*81f0*/  IABS R50, R3 ;  /* 0x0000000300327213 */ /* 0x000fe20000000000 */
[----:B------:R-:W-:Y:S01]  /*8200*/  IMAD R46, R251, R51, R46 ;  /* 0x00000033fb2e7224 */ /* 0x000fe200078e022e */
[----:B------:R-:W-:Y:S01]  /*8210*/  IABS R51, R2 ;  /* 0x0000000200337213 */ /* 0x000fe20000000000 */
[----:B------:R-:W-:Y:S01]  /*8220*/  IMAD.HI.U32 R54, R252, R49, RZ ;  /* 0x00000031fc367227 */ /* 0x000fe200078e00ff */
[----:B------:R-:W-:-:S02]  /*8230*/  IADD3 R3, R13, 0x123, RZ ;  /* 0x000001230d037810 */ /* 0x000fc40007ffe0ff */
        /* <DEDUP_REMOVED lines=51> */
[C---:B------:R-:W-:Y:S01]  /*8570*/  IMAD.HI.U32 R67, R252.reuse, R62, RZ ;  /* 0x0000003efc437227 */ /* 0x040fe200078e00ff */
        /* <DEDUP_REMOVED lines=12> */
[----:B------:R-:W-:Y:S01]  /*8640*/  IMAD.HI.U32 R65, R252, R60, RZ ;  /* 0x0000003cfc417227 */ /* 0x000fe200078e00ff */
        /* <DEDUP_REMOVED lines=16> */
[----:B------:R-:W-:Y:S01]  /*8750*/  IMAD.HI.U32 R68, R252, R63, RZ ;  /* 0x0000003ffc447227 */ /* 0x000fe200078e00ff */
        /* <DEDUP_REMOVED lines=282> */
[----:B------:R3:W-:Y:S03]  /*9900*/  STL [R1+0x82c8], R3 ;  /* 0x0082c80301007387 */ /* 0x0007e60000100800 */
[C---:B------:R-:W-:Y:S01]  /*9910*/  IMAD.HI.U32 R116, R252.reuse, R111, RZ ;  /* 0x0000006ffc747227 */ /* 0x040fe200078e00ff */
[----:B------:R-:W-:Y:S03]  /*9920*/  STL [R1+0x82d4], R2 ;  /* 0x0082d40201007387 */ /* 0x000fe60000100800 */
[C---:B------:R-:W-:Y:S01]  /*9930*/  IMAD R108, R251.reuse, R113, R108 ;  /* 0x00000071fb6c7224 */ /* 0x040fe200078e026c */
[----:B------:R-:W-:Y:S01]  /*9940*/  IABS R113, R5 ;  /* 0x0000000500717213 */ /* 0x000fe20000000000 */
[----:B------:R-:W-:Y:S01]  /*9950*/  IMAD R112, R251, R117, R112 ;  /* 0x00000075fb707224 */ /* 0x000fe200078e0270 */
[----:B------:R-:W-:Y:S01]  /*9960*/  IABS R117, R0 ;  /* 0x0000000000757213 */ /* 0x000fe20000000000 */
[----:B------:R-:W-:Y:S01]  /*9970*/  IMAD.MOV R115, RZ, RZ, -R115 ;  /* 0x000000ffff737224 */ /* 0x000fe200078e0a73 */
[----:B-1----:R-:W-:Y:S01]  /*9980*/  IADD3 R5, R13, 0x162, RZ ;  /* 0x000001620d057810 */ /* 0x002fe20007ffe0ff */
[----:B------:R-:W-:Y:S01]  /*9990*/  IMAD.MOV R116, RZ, RZ, -R116 ;  /* 0x000000ffff747224 */ /* 0x000fe200078e0a74 */
[----:B------:R1:W-:Y:S01]  /*99a0*/  STL [R1+0x82f8], R0 ;  /* 0x0082f80001007387 */ /* 0x0003e20000100800 */
[----:B------:R-:W-:Y:S01]  /*99b0*/  IMAD R109, R251, R114, R109 ;  /* 0x00000072fb6d7224 */ /* 0x000fe200078e026d */
[----:B------:R-:W-:Y:S01]  /*99c0*/  IABS R114, R4 ;  /* 0x0000000400727213 */ /* 0x000fe20000000000 */
[C---:B------:R-:W-:Y:S01]  /*99d0*/  IMAD.HI.U32 R118, R252.reuse, R113, RZ ;  /* 0x00000071fc767227 */ /* 0x040fe200078e00ff */
[----:B--2---:R-:W-:Y:S01]  /*99e0*/  IADD3 R4, R13, 0x163, RZ ;  /* 0x000001630d047810 */ /* 0x004fe20007ffe0ff */
[----:B------:R2:W-:Y:S02]  /*99f0*/  STL [R1+0x82ac], R5 ;  /* 0x0082ac0501007387 */ /* 0x0005e40000100800 */
[----:B------:R-:W-:Y:S01]  /*9a00*/  IMAD R110, R251, R115, R110 ;  /* 0x00000073fb6e7224 */ /* 0x000fe200078e026e */
[----:B------:R-:W-:Y:S01]  /*9a10*/  IABS R115, R3 ;  /* 0x0000000300737213 */ /* 0x000fe20000000000 */
[C---:B------:R-:W-:Y:S01]  /*9a20*/  IMAD.HI.U32 R122, R252.reuse, R117, RZ ;  /* 0x00000075fc7a7227 */ /* 0x040fe200078e00ff */
[C---:B---3--:R-:W-:Y:S01]  /*9a30*/  IADD3 R3, R13.reuse, 0x164, RZ ;  /* 0x000001640d037810 */ /* 0x048fe20007ffe0ff */
[----:B------:R-:W-:Y:S01]  /*9a40*/  STL [R1+0x82c4], R4 ;  /* 0x0082c40401007387 */ /* 0x000fe20000100800 */
[----:B-1----:R-:W-:Y:S01]  /*9a50*/  IADD3 R0, R13, 0x166, RZ ;  /* 0x000001660d007810 */ /* 0x002fe20007ffe0ff */
[----:B------:R-:W-:Y:S01]  /*9a60*/  IMAD R111, R251, R116, R111 ;  /* 0x00000074fb6f7224 */ /* 0x000fe200078e026f */
[----:B------:R-:W-:Y:S01]  /*9a70*/  IABS R116, R2 ;  /* 0x0000000200747213 */ /* 0x000fe20000000000 */
[----:B------:R-:W-:Y:S01]  /*9a80*/  IMAD.MOV R118, RZ, RZ, -R118 ;  /* 0x000000ffff767224 */ /* 0x000fe200078e0a76 */
[----:B------:R-:W-:Y:S01]  /*9a90*/  IADD3 R2, R13, 0x165, RZ ;  /* 0x000001650d027810 */ /* 0x000fe20007ffe0ff */
[----:B------:R-:W-:Y:S01]  /*9aa0*/  IMAD.MOV R122, RZ, RZ, -R122 ;  /* 0x000000ffff7a7224 */ /* 0x000fe200078e0a7a */
[----:B------:R-:W-:Y:S01]  /*9ab0*/  STL [R1+0x82e0], R3 ;  /* 0x0082e00301007387 */ /* 0x000fe20000100800 */
[C---:B------:R-:W-:Y:S01]  /*9ac0*/  IMAD R113, R251.reuse, R118, R113 ;  /* 0x00000076fb717224 */ /* 0x040fe200078e0271 */
[----:B------:R-:W-:Y:S01]  /*9ad0*/  IABS R118, R5 ;  /* 0x0000000500767213 */ /* 0x000fe20000000000 */
[----:B------:R-:W-:Y:S01]  /*9ae0*/  IMAD R117, R251, R122, R117 ;  /* 0x0000007afb757224 */ /* 0x000fe200078e0275 */
[----:B------:R-:W-:Y:S01]  /*9af0*/  STL [R1+0x82e8], R2 ;  /* 0x0082e80201007387 */ /* 0x000fe20000100800 */
[----:B------:R-:W-:Y:S01]  /*9b00*/  IMAD.HI.U32 R120, R252, R115, RZ ;  /* 0x00000073fc787227 */ /* 0x000fe200078e00ff */
[----:B------:R-:W-:-:S02]  /*9b10*/  IABS R122, R0 ;  /* 0x00000000007a7213 */ /* 0x000fc40000000000 */
[----:B------:R1:W-:Y:S01]  /*9b20*/  STL [R1+0x830c], R0 ;  /* 0x00830c0001007387 */ /* 0x0003e20000100800 */
[----:B------:R-:W-:Y:S01]  /*9b30*/  IMAD.HI.U32 R119, R252, R114, RZ ;  /* 0x00000072fc777227 */ /* 0x000fe200078e00ff */
[----:B------:R-:W-:Y:S02]  /*9b40*/  IADD3 R120, -R120, RZ, RZ ;  /* 0x000000ff78787210 */ /* 0x000fe40007ffe1ff */
[----:B--2---:R-:W-:Y:S01]  /*9b50*/  IADD3 R5, R13, 0x167, RZ ;  /* 0x000001670d057810 */ /* 0x004fe20007ffe0ff */
[----:B------:R-:W-:-:S04]  /*9b60*/  IMAD.HI.U32 R121, R252, R116, RZ ;  /* 0x00000074fc797227 */ /* 0x000fc800078e00ff */
[C---:B------:R-:W-:Y:S01]  /*9b70*/  IMAD.HI.U32 R123, R252.reuse, R118, RZ ;  /* 0x00000076fc7b7227 */ /* 0x040fe200078e00ff */
[----:B-1----:R-:W-:Y:S01]  /*9b80*/  IADD3 R0, R13, 0x16b, RZ ;  /* 0x0000016b0d007810 */ /* 0x002fe20007ffe0ff */
[----:B------:R1:W-:Y:S02]  /*9b90*/  STL [R1+0x82c0], R5 ;  /* 0x0082c00501007387 */ /* 0x0003e40000100800 */
[----:B------:R-:W-:Y:S01]  /*9ba0*/  IMAD.MOV R119, RZ, RZ, -R119 ;  /* 0x000000ffff777224 */ /* 0x000fe200078e0a77 */
[----:B------:R-:W-:Y:S01]  /*9bb0*/  IABS R131, R0 ;  /* 0x0000000000837213 */ /* 0x000fe20000000000 */
[----:B------:R-:W-:Y:S01]  /*9bc0*/  IMAD.MOV R121, RZ, RZ, -R121 ;  /* 0x000000ffff797224 */ /* 0x000fe200078e0a79 */
[----:B------:R-:W-:Y:S01]  /*9bd0*/  IADD3 R123, -R123, RZ, RZ ;  /* 0x000000ff7b7b7210 */ /* 0x000fe20007ffe1ff */
[C---:B------:R-:W-:Y:S01]  /*9be0*/  IMAD R114, R251.reuse, R119, R114 ;  /* 0x00000077fb727224 */ /* 0x040fe200078e0272 */
[----:B------:R-:W-:Y:S01]  /*9bf0*/  IABS R119, R4 ;  /* 0x0000000400777213 */ /* 0x000fe20000000000 */
[----:B------:R-:W-:Y:S01]  /*9c00*/  IMAD R115, R251, R120, R115 ;  /* 0x00000078fb737224 */ /* 0x000fe200078e0273 */
[----:B------:R-:W-:Y:S01]  /*9c10*/  IABS R120, R3 ;  /* 0x0000000300787213 */ /* 0x000fe20000000000 */
[----:B------:R-:W-:Y:S01]  /*9c20*/  IMAD.HI.U32 R132, R252, R131, RZ ;  /* 0x00000083fc847227 */ /* 0x000fe200078e00ff */
[----:B------:R-:W-:-:S02]  /*9c30*/  IADD3 R4, R13, 0x168, RZ ;  /* 0x000001680d047810 */ /* 0x000fc40007ffe0ff */
[----:B------:R-:W-:Y:S01]  /*9c40*/  IADD3 R3, R13, 0x169, RZ ;  /* 0x000001690d037810 */ /* 0x000fe20007ffe0ff */
[C---:B------:R-:W-:Y:S01]  /*9c50*/  IMAD R116, R251.reuse, R121, R116 ;  /* 0x00000079fb747224 */ /* 0x040fe200078e0274 */
[----:B------:R-:W-:Y:S01]  /*9c60*/  IABS R121, R2 ;  /* 0x0000000200797213 */ /* 0x000fe20000000000 */
[----:B------:R-:W-:Y:S01]  /*9c70*/  IMAD R118, R251, R123, R118 ;  /* 0x0000007bfb767224 */ /* 0x000fe200078e0276 */
[C---:B------:R-:W-:Y:S01]  /*9c80*/  IADD3 R2, R13.reuse, 0x16a, RZ ;  /* 0x0000016a0d027810 */ /* 0x040fe20007ffe0ff */
[----:B------:R2:W-:Y:S01]  /*9c90*/  STL [R1+0x82dc], R4 ;  /* 0x0082dc0401007387 */ /* 0x0005e20000100800 */
[----:B------:R-:W-:Y:S01]  /*9ca0*/  IABS R123, R5 ;  /* 0x00000005007b7213 */ /* 0x000fe20000000000 */
[----:B------:R-:W-:Y:S01]  /*9cb0*/  IMAD.HI.U32 R124, R252, R119, RZ ;  /* 0x00000077fc7c7227 */ /* 0x000fe200078e00ff */
[----:B------:R-:W-:Y:S01]  /*9cc0*/  IADD3 R132, -R132, RZ, RZ ;  /* 0x000000ff84847210 */ /* 0x000fe20007ffe1ff */
[----:B------:R3:W-:Y:S01]  /*9cd0*/  STL [R1+0x82f4], R3 ;  /* 0x0082f40301007387 */ /* 0x0007e20000100800 */
[----:B------:R-:W-:Y:S01]  /*9ce0*/  IABS R128, R4 ;  /* 0x0000000400807213 */ /* 0x000fe20000000000 */
[C---:B------:R-:W-:Y:S01]  /*9cf0*/  IMAD.HI.U32 R126, R252.reuse, R121, RZ ;  /* 0x00000079fc7e7227 */ /* 0x040fe200078e00ff */
[----:B-1----:R-:W-:Y:S01]  /*9d00*/  IADD3 R5, R13, 0x16c, RZ ;  /* 0x0000016c0d057810 */ /* 0x002fe20007ffe0ff */
[----:B------:R1:W-:Y:S01]  /*9d10*/  STL [R1+0x82fc], R2 ;  /* 0x0082fc0201007387 */ /* 0x0003e20000100800 */
[----:B------:R-:W-:Y:S01]  /*9d20*/  IABS R129, R3 ;  /* 0x0000000300817213 */ /* 0x000fe20000000000 */
[----:B------:R-:W-:Y:S01]  /*9d30*/  IMAD R131, R251, R132, R131 ;  /* 0x00000084fb837224 */ /* 0x000fe200078e0283 */
[C---:B--2---:R-:W-:Y:S01]  /*9d40*/  IADD3 R4, R13.reuse, 0x16d, RZ ;  /* 0x0000016d0d047810 */ /* 0x044fe20007ffe0ff */
[----:B------:R2:W-:Y:S01]  /*9d50*/  STL [R1+0x8320], R0 ;  /* 0x0083200001007387 */ /* 0x0005e20000100800 */
[----:B------:R-:W-:Y:S01]  /*9d60*/  IABS R130, R2 ;  /* 0x0000000200827213 */ /* 0x000fe20000000000 */
[C---:B------:R-:W-:Y:S01]  /*9d70*/  IMAD.HI.U32 R125, R252.reuse, R120, RZ ;  /* 0x00000078fc7d7227 */ /* 0x040fe200078e00ff */
[C---:B---3--:R-:W-:Y:S01]  /*9d80*/  IADD3 R3, R13.reuse, 0x16e, RZ ;  /* 0x0000016e0d037810 */ /* 0x048fe20007ffe0ff */
[----:B------:R3:W-:Y:S01]  /*9d90*/  STL [R1+0x82d8], R5 ;  /* 0x0082d80501007387 */ /* 0x0007e20000100800 */
[----:B------:R-:W-:Y:S01]  /*9da0*/  IABS R132, R5 ;  /* 0x0000000500847213 */ /* 0x000fe20000000000 */
[----:B------:R-:W-:Y:S01]  /*9db0*/  IMAD.HI.U32 R127, R252, R122, RZ ;  /* 0x0000007afc7f7227 */ /* 0x000fe200078e00ff */
[C---:B-1----:R-:W-:Y:S01]  /*9dc0*/  IADD3 R2, R13.reuse, 0x16f, RZ ;  /* 0x0000016f0d027810 */ /* 0x042fe20007ffe0ff */
[----:B------:R1:W-:Y:S01]  /*9dd0*/  STL [R1+0x82f0], R4 ;  /* 0x0082f00401007387 */ /* 0x0003e20000100800 */
[----:B------:R-:W-:Y:S01]  /*9de0*/  IABS R133, R4 ;  /* 0x0000000400857213 */ /* 0x000fe20000000000 */
[----:B------:R-:W-:Y:S01]  /*9df0*/  IMAD.MOV R124, RZ, RZ, -R124 ;  /* 0x000000ffff7c7224 */ /* 0x000fe200078e0a7c */
[C---:B--2---:R-:W-:Y:S01]  /*9e00*/  IADD3 R0, R13.reuse, 0x170, RZ ;  /* 0x000001700d007810 */ /* 0x044fe20007ffe0ff */
[----:B------:R2:W-:Y:S01]  /*9e10*/  STL [R1+0x8308], R3 ;  /* 0x0083080301007387 */ /* 0x0005e20000100800 */
[----:B------:R-:W-:Y:S01]  /*9e20*/  IABS R134, R3 ;  /* 0x0000000300867213 */ /* 0x000fe20000000000 */
[----:B------:R-:W-:Y:S01]  /*9e30*/  IMAD.MOV R125, RZ, RZ, -R125 ;  /* 0x000000ffff7d7224 */ /* 0x000fe200078e0a7d */
[C---:B---3--:R-:W-:Y:S01]  /*9e40*/  IADD3 R5, R13.reuse, 0x171, RZ ;  /* 0x000001710d057810 */ /* 0x048fe20007ffe0ff */
[----:B------:R3:W-:Y:S01]  /*9e50*/  STL [R1+0x8310], R2 ;  /* 0x0083100201007387 */ /* 0x0007e20000100800 */
[----:B------:R-:W-:Y:S01]  /*9e60*/  IABS R135, R2 ;  /* 0x0000000200877213 */ /* 0x000fe20000000000 */
[----:B------:R-:W-:Y:S01]  /*9e70*/  IMAD.MOV R127, RZ, RZ, -R127 ;  /* 0x000000ffff7f7224 */ /* 0x000fe200078e0a7f */
[----:B-1----:R-:W-:Y:S01]  /*9e80*/  IADD3 R4, R13, 0x172, RZ ;  /* 0x000001720d047810 */ /* 0x002fe20007ffe0ff */
[----:B------:R1:W-:Y:S01]  /*9e90*/  STL [R1+0x8338], R0 ;  /* 0x0083380001007387 */ /* 0x0003e20000100800 */
[----:B------:R-:W-:Y:S01]  /*9ea0*/  IABS R136, R0 ;  /* 0x0000000000887213 */ /* 0x000fe20000000000 */
[----:B------:R-:W-:Y:S01]  /*9eb0*/  IMAD R119, R251, R124, R119 ;  /* 0x0000007cfb777224 */ /* 0x000fe200078e0277 */
[----:B--2---:R-:W-:Y:S01]  /*9ec0*/  IADD3 R3, R13, 0x173, RZ ;  /* 0x000001730d037810 */ /* 0x004fe20007ffe0ff */
[----:B------:R-:W-:Y:S01]  /*9ed0*/  STL [R1+0x82ec], R5 ;  /* 0x0082ec0501007387 */ /* 0x000fe20000100800 */
[----:B------:R-:W-:Y:S01]  /*9ee0*/  IADD3 R126, -R126, RZ, RZ ;  /* 0x000000ff7e7e7210 */ /* 0x000fe20007ffe1ff */
[----:B------:R-:W-:Y:S01]  /*9ef0*/  IMAD R120, R251, R125, R120 ;  /* 0x0000007dfb787224 */ /* 0x000fe200078e0278 */
[C---:B---3--:R-:W-:Y:S01]  /*9f00*/  IADD3 R2, R13.reuse, 0x174, RZ ;  /* 0x000001740d027810 */ /* 0x048fe20007ffe0ff */
[----:B------:R2:W-:Y:S01]  /*9f10*/  STL [R1+0x8304], R4 ;  /* 0x0083040401007387 */ /* 0x0005e20000100800 */
[----:B------:R-:W-:Y:S01]  /*9f20*/  IMAD.HI.U32 R124, R252, R123, RZ ;  /* 0x0000007bfc7c7227 */ /* 0x000fe200078e00ff */
[----:B-1----:R-:W-:-:S02]  /*9f30*/  IADD3 R0, R13, 0x175, RZ ;  /* 0x000001750d007810 */ /* 0x002fc40007ffe0ff */
[----:B------:R-:W-:Y:S01]  /*9f40*/  STL [R1+0x831c], R3 ;  /* 0x00831c0301007387 */ /* 0x000fe20000100800 */
[C---:B------:R-:W-:Y:S01]  /*9f50*/  IMAD.HI.U32 R137, R252.reuse, R136, RZ ;  /* 0x00000088fc897227 */ /* 0x040fe200078e00ff */
[----:B------:R-:W-:Y:S02]  /*9f60*/  IABS R141, R0 ;  /* 0x00000000008d7213 */ /* 0x000fe40000000000 */
[----:B------:R-:W-:Y:S01]  /*9f70*/  STL [R1+0x8324], R2 ;  /* 0x0083240201007387 */ /* 0x000fe20000100800 */
[C---:B------:R-:W-:Y:S01]  /*9f80*/  IMAD R121, R251.reuse, R126, R121 ;  /* 0x0000007efb797224 */ /* 0x040fe200078e0279 */
[----:B------:R-:W-:Y:S01]  /*9f90*/  IABS R138, R4 ;  /* 0x00000004008a7213 */ /* 0x000fe20000000000 */
[C---:B------:R-:W-:Y:S01]  /*9fa0*/  IMAD.HI.U32 R125, R252.reuse, R128, RZ ;  /* 0x00000080fc7d7227 */ /* 0x040fe200078e00ff */
[----:B------:R1:W-:Y:S01]  /*9fb0*/  STL [R1+0x834c], R0 ;  /* 0x00834c0001007387 */ /* 0x0003e20000100800 */
[----:B------:R-:W-:Y:S02]  /*9fc0*/  IABS R139, R3 ;  /* 0x00000003008b7213 */ /* 0x000fe40000000000 */
[----:B------:R-:W-:Y:S01]  /*9fd0*/  IMAD R122, R251, R127, R122 ;  /* 0x0000007ffb7a7224 */ /* 0x000fe200078e027a */
[----:B------:R-:W-:Y:S01]  /*9fe0*/  IADD3 R125, -R125, RZ, RZ ;  /* 0x000000ff7d7d7210 */ /* 0x000fe20007ffe1ff */
[----:B------:R-:W-:Y:S01]  /*9ff0*/  IMAD.HI.U32 R126, R252, R129, RZ ;  /* 0x00000081fc7e7227 */ /* 0x000fe200078e00ff */
[----:B--2---:R-:W-:-:S02]  /*a000*/  IADD3 R4, R13, 0x177, RZ ;  /* 0x000001770d047810 */ /* 0x004fc40007ffe0ff */
[----:B------:R-:W-:Y:S01]  /*a010*/  IABS R140, R2 ;  /* 0x00000002008c7213 */ /* 0x000fe20000000000 */
[C---:B------:R-:W-:Y:S01]  /*a020*/  IMAD.HI.U32 R127, R252.reuse, R130, RZ ;  /* 0x00000082fc7f7227 */ /* 0x040fe200078e00ff */
[C---:B-1----:R-:W-:Y:S02]  /*a030*/  IADD3 R0, R13.reuse, 0x17a, RZ ;  /* 0x0000017a0d007810 */ /* 0x042fe40007ffe0ff */
[C---:B------:R-:W-:Y:S01]  /*a040*/  IADD3 R3, R13.reuse, 0x178, RZ ;  /* 0x000001780d037810 */ /* 0x040fe20007ffe0ff */
[----:B------:R-:W-:Y:S01]  /*a050*/  IMAD.MOV R124, RZ, RZ, -R124 ;  /* 0x000000ffff7c7224 */ /* 0x000fe200078e0a7c */
[----:B------:R-:W-:Y:S01]  /*a060*/  IABS R146, R0 ;  /* 0x0000000000927213 */ /* 0x000fe20000000000 */
[----:B------:R-:W-:Y:S01]  /*a070*/  IMAD.MOV R137, RZ, RZ, -R137 ;  /* 0x000000ffff897224 */ /* 0x000fe200078e0a89 */
[----:B------:R-:W-:Y:S01]  /*a080*/  IADD3 R2, R13, 0x179, RZ ;  /* 0x000001790d027810 */ /* 0x000fe20007ffe0ff */
[----:B------:R-:W-:Y:S01]  /*a090*/  IMAD.MOV R126, RZ, RZ, -R126 ;  /* 0x000000ffff7e7224 */ /* 0x000fe200078e0a7e */
[----:B------:R-:W-:Y:S01]  /*a0a0*/  IABS R143, R4 ;  /* 0x00000004008f7213 */ /* 0x000fe20000000000 */
[----:B------:R-:W-:Y:S01]  /*a0b0*/  IMAD.HI.U32 R142, R252, R141, RZ ;  /* 0x0000008dfc8e7227 */ /* 0x000fe200078e00ff */
[----:B------:R-:W-:-:S02]  /*a0c0*/  IABS R144, R3 ;  /* 0x0000000300907213 */ /* 0x000fc40000000000 */
[----:B------:R-:W-:Y:S01]  /*a0d0*/  IABS R145, R2 ;  /* 0x0000000200917213 */ /* 0x000fe20000000000 */
[----:B------:R-:W-:Y:S02]  /*a0e0*/  IMAD.MOV R127, RZ, RZ, -R127 ;  /* 0x000000ffff7f7224 */ /* 0x000fe400078e0a7f */
[C---:B------:R-:W-:Y:S02]  /*a0f0*/  IMAD R123, R251.reuse, R124, R123 ;  /* 0x0000007cfb7b7224 */ /* 0x040fe400078e027b */
[----:B------:R-:W-:Y:S01]  /*a100*/  IMAD R136, R251, R137, R136 ;  /* 0x00000089fb887224 */ /* 0x000fe200078e0288 */
[----:B------:R-:W-:Y:S01]  /*a110*/  IABS R137, R5 ;  /* 0x0000000500897213 */ /* 0x000fe20000000000 */
[----:B------:R-:W-:Y:S01]  /*a120*/  IMAD.HI.U32 R124, R252, R132, RZ ;  /* 0x00000084fc7c7227 */ /* 0x000fe200078e00ff */
[----:B------:R-:W-:-:S03]  /*a130*/  IADD3 R5, R13, 0x176, RZ ;  /* 0x000001760d057810 */ /* 0x000fc60007ffe0ff */
[----:B------:R-:W-:Y:S02]  /*a140*/  IMAD R129, R251, R126, R129 ;  /* 0x0000007efb817224 */ /* 0x000fe400078e0281 */
[----:B------:R-:W-:Y:S01]  /*a150*/  IMAD.MOV R142, RZ, RZ, -R142 ;  /* 0x000000ffff8e7224 */ /* 0x000fe200078e0a8e */
[----:B------:R-:W-:Y:S01]  /*a160*/  STL [R1+0x8300], R5 ;  /* 0x0083000501007387 */ /* 0x000fe20000100800 */
[----:B------:R-:W-:-:S03]  /*a170*/  IMAD.HI.U32 R147, R252, R146, RZ ;  /* 0x00000092fc937227 */ /* 0x000fc600078e00ff */
[----:B------:R1:W-:Y:S01]  /*a180*/  STL [R1+0x8318], R4 ;  /* 0x0083180401007387 */ /* 0x0003e20000100800 */
[----:B------:R-:W-:Y:S01]  /*a190*/  IMAD R128, R251, R125, R128 ;  /* 0x0000007dfb807224 */ /* 0x000fe200078e0280 */
[----:B------:R-:W-:Y:S01]  /*a1a0*/  IADD3 R147, -R147, RZ, RZ ;  /* 0x000000ff93937210 */ /* 0x000fe20007ffe1ff */
[----:B------:R-:W-:Y:S01]  /*a1b0*/  IMAD R130, R251, R127, R130 ;  /* 0x0000007ffb827224 */ /* 0x000fe200078e0282 */
[----:B------:R2:W-:Y:S01]  /*a1c0*/  STL [R1+0x8334], R3 ;  /* 0x0083340301007387 */ /* 0x0005e20000100800 */
[----:B------:R-:W-:-:S03]  /*a1d0*/  IMAD.HI.U32 R126, R252, R134, RZ ;  /* 0x00000086fc7e7227 */ /* 0x000fc600078e00ff */
[----:B------:R3:W-:Y:S01]  /*a1e0*/  STL [R1+0x833c], R2 ;  /* 0x00833c0201007387 */ /* 0x0007e20000100800 */
[----:B------:R-:W-:Y:S01]  /*a1f0*/  IMAD.HI.U32 R125, R252, R133, RZ ;  /* 0x00000085fc7d7227 */ /* 0x000fe200078e00ff */
[----:B------:R-:W-:Y:S02]  /*a200*/  IADD3 R126, -R126, RZ, RZ ;  /* 0x000000ff7e7e7210 */ /* 0x000fe40007ffe1ff */
[C---:B-1----:R-:W-:Y:S01]  /*a210*/  IADD3 R4, R13.reuse, 0x17c, RZ ;  /* 0x0000017c0d047810 */ /* 0x042fe20007ffe0ff */
[C---:B------:R-:W-:Y:S01]  /*a220*/  IMAD.HI.U32 R127, R252.reuse, R135, RZ ;  /* 0x00000087fc7f7227 */ /* 0x040fe200078e00ff */
[C---:B--2---:R-:W-:Y:S01]  /*a230*/  IADD3 R3, R13.reuse, 0x17d, RZ ;  /* 0x0000017d0d037810 */ /* 0x044fe20007ffe0ff */
[----:B------:R1:W-:Y:S01]  /*a240*/  STL [R1+0x8368], R0 ;  /* 0x0083680001007387 */ /* 0x0003e20000100800 */
[----:B------:R-:W-:Y:S01]  /*a250*/  IABS R148, R4 ;  /* 0x0000000400947213 */ /* 0x000fe20000000000 */
[----:B------:R-:W-:Y:S01]  /*a260*/  IMAD.MOV R124, RZ, RZ, -R124 ;  /* 0x000000ffff7c7224 */ /* 0x000fe200078e0a7c */
[----:B---3--:R-:W-:Y:S01]  /*a270*/  IADD3 R2, R13, 0x17e, RZ ;  /* 0x0000017e0d027810 */ /* 0x008fe20007ffe0ff */
[----:B------:R-:W-:Y:S01]  /*a280*/  IMAD R141, R251, R142, R141 ;  /* 0x0000008efb8d7224 */ /* 0x000fe200078e028d */
[----:B------:R-:W-:Y:S01]  /*a290*/  IABS R142, R5 ;  /* 0x00000005008e7213 */ /* 0x000fe20000000000 */
[----:B------:R-:W-:Y:S01]  /*a2a0*/  IMAD.MOV R125, RZ, RZ, -R125 ;  /* 0x000000ffff7d7224 */ /* 0x000fe200078e0a7d */
[----:B------:R-:W-:Y:S01]  /*a2b0*/  IADD3 R5, R13, 0x17b, RZ ;  /* 0x0000017b0d057810 */ /* 0x000fe20007ffe0ff */
[----:B------:R-:W-:Y:S01]  /*a2c0*/  IMAD.MOV R127, RZ, RZ, -R127 ;  /* 0x000000ffff7f7224 */ /* 0x000fe200078e0a7f */
[----:B------:R-:W-:Y:S01]  /*a2d0*/  IABS R149, R3 ;  /* 0x0000000300957213 */ /* 0x000fe20000000000 */
[----:B------:R-:W-:Y:S01]  /*a2e0*/  IMAD R132, R251, R124, R132 ;  /* 0x0000007cfb847224 */ /* 0x000fe200078e0284 */
[----:B-1----:R-:W-:Y:S01]  /*a2f0*/  IADD3 R0, R13, 0x17f, RZ ;  /* 0x0000017f0d007810 */ /* 0x002fe20007ffe0ff */
[----:B------:R-:W-:Y:S01]  /*a300*/  IMAD.HI.U32 R124, R252, R137, RZ ;  /* 0x00000089fc7c7227 */ /* 0x000fe200078e00ff */
[----:B------:R1:W-:Y:S01]  /*a310*/  STL [R1+0x8314], R5 ;  /* 0x0083140501007387 */ /* 0x0003e20000100800 */
[----:B------:R-:W-:-:S02]  /*a320*/  IABS R150, R2 ;  /* 0x0000000200967213 */ /* 0x000fc40000000000 */
[C---:B------:R-:W-:Y:S01]  /*a330*/  IMAD R133, R251.reuse, R125, R133 ;  /* 0x0000007dfb857224 */ /* 0x040fe200078e0285 */
[----:B------:R2:W-:Y:S01]  /*a340*/  STL [R1+0x8330], R4 ;  /* 0x0083300401007387 */ /* 0x0005e20000100800 */
[C---:B------:R-:W-:Y:S01]  /*a350*/  IMAD R135, R251.reuse, R127, R135 ;  /* 0x0000007ffb877224 */ /* 0x040fe200078e0287 */
[----:B------:R-:W-:Y:S01]  /*a360*/  IADD3 R124, -R124, RZ, RZ ;  /* 0x000000ff7c7c7210 */ /* 0x000fe20007ffe1ff */
[C---:B------:R-:W-:Y:S01]  /*a370*/  IMAD R146, R251.reuse, R147, R146 ;  /* 0x00000093fb927224 */ /* 0x040fe200078e0292 */
[----:B------:R-:W-:Y:S01]  /*a380*/  IABS R147, R5 ;  /* 0x0000000500937213 */ /* 0x000fe20000000000 */
[----:B------:R-:W-:Y:S01]  /*a390*/  IMAD R134, R251, R126, R134 ;  /* 0x0000007efb867224 */ /* 0x000fe200078e0286 */
[----:B-1----:R-:W-:Y:S01]  /*a3a0*/  IADD3 R5, R13, 0x180, RZ ;  /* 0x000001800d057810 */ /* 0x002fe20007ffe0ff */
[----:B------:R-:W-:Y:S01]  /*a3b0*/  IMAD.HI.U32 R125, R252, R138, RZ ;  /* 0x0000008afc7d7227 */ /* 0x000fe200078e00ff */
[----:B------:R1:W-:Y:S01]  /*a3c0*/  STL [R1+0x8348], R3 ;  /* 0x0083480301007387 */ /* 0x0003e20000100800 */
[----:B------:R-:W-:-:S02]  /*a3d0*/  IABS R151, R0 ;  /* 0x0000000000977213 */ /* 0x000fc40000000000 */
[C---:B------:R-:W-:Y:S01]  /*a3e0*/  IMAD.HI.U32 R127, R252.reuse, R140, RZ ;  /* 0x0000008cfc7f7227 */ /* 0x040fe200078e00ff */
[----:B--2---:R-:W-:Y:S01]  /*a3f0*/  IADD3 R4, R13, 0x181, RZ ;  /* 0x000001810d047810 */ /* 0x004fe20007ffe0ff */
[----:B------:R2:W-:Y:S02]  /*a400*/  STL [R1+0x8350], R2 ;  /* 0x0083500201007387 */ /* 0x0005e40000100800 */
[C---:B------:R-:W-:Y:S01]  /*a410*/  IMAD.HI.U32 R126, R252.reuse, R139, RZ ;  /* 0x0000008bfc7e7227 */ /* 0x040fe200078e00ff */
[----:B------:R-:W-:Y:S01]  /*a420*/  IADD3 R127, -R127, RZ, RZ ;  /* 0x000000ff7f7f7210 */ /* 0x000fe20007ffe1ff */
[----:B------:R3:W-:Y:S01]  /*a430*/  STL [R1+0x8380], R0 ;  /* 0x0083800001007387 */ /* 0x0007e20000100800 */
[C---:B-1----:R-:W-:Y:S01]  /*a440*/  IADD3 R3, R13.reuse, 0x182, RZ ;  /* 0x000001820d037810 */ /* 0x042fe20007ffe0ff */
[----:B------:R-:W-:Y:S01]  /*a450*/  IMAD.MOV R125, RZ, RZ, -R125 ;  /* 0x000000ffff7d7224 */ /* 0x000fe200078e0a7d */
[----:B------:R-:W-:Y:S01]  /*a460*/  IABS R153, R4 ;  /* 0x0000000400997213 */ /* 0x000fe20000000000 */
[----:B------:R-:W-:Y:S01]  /*a470*/  IMAD.MOV R126, RZ, RZ, -R126 ;  /* 0x000000ffff7e7224 */ /* 0x000fe200078e0a7e */
[----:B------:R-:W-:Y:S01]  /*a480*/  STL [R1+0x832c], R5 ;  /* 0x00832c0501007387 */ /* 0x000fe20000100800 */
[----:B--2---:R-:W-:Y:S01]  /*a490*/  IADD3 R2, R13, 0x183, RZ ;  /* 0x000001830d027810 */ /* 0x004fe20007ffe0ff */
[----:B------:R-:W-:Y:S01]  /*a4a0*/  IMAD R137, R251, R124, R137 ;  /* 0x0000007cfb897224 */ /* 0x000fe200078e0289 */
[----:B------:R-:W-:Y:S01]  /*a4b0*/  IABS R154, R3 ;  /* 0x00000003009a7213 */ /* 0x000fe20000000000 */
[----:B------:R1:W-:Y:S01]  /*a4c0*/  STL [R1+0x8344], R4 ;  /* 0x0083440401007387 */ /* 0x0003e20000100800 */
[----:B---3--:R-:W-:Y:S01]  /*a4d0*/  IADD3 R0, R13, 0x184, RZ ;  /* 0x000001840d007810 */ /* 0x008fe20007ffe0ff */
[----:B------:R-:W-:Y:S01]  /*a4e0*/  IMAD R138, R251, R125, R138 ;  /* 0x0000007dfb8a7224 */ /* 0x000fe200078e028a */
[----:B------:R-:W-:Y:S01]  /*a4f0*/  IABS R155, R2 ;  /* 0x00000002009b7213 */ /* 0x000fe20000000000 */
[----:B------:R-:W-:Y:S01]  /*a500*/  IMAD.HI.U32 R124, R252, R142, RZ ;  /* 0x0000008efc7c7227 */ /* 0x000fe200078e00ff */
[----:B------:R2:W-:Y:S01]  /*a510*/  STL [R1+0x8364], R3 ;  /* 0x0083640301007387 */ /* 0x0005e20000100800 */
[----:B------:R-:W-:-:S02]  /*a520*/  IABS R156, R0 ;  /* 0x00000000009c7213 */ /* 0x000fc40000000000 */
[----:B------:R-:W-:Y:S01]  /*a530*/  IMAD R139, R251, R126, R139 ;  /* 0x0000007efb8b7224 */ /* 0x000fe200078e028b */
[----:B------:R3:W-:Y:S01]  /*a540*/  STL [R1+0x836c], R2 ;  /* 0x00836c0201007387 */ /* 0x0007e20000100800 */
[C---:B------:R-:W-:Y:S01]  /*a550*/  IMAD.HI.U32 R125, R252.reuse, R143, RZ ;  /* 0x0000008ffc7d7227 */ /* 0x040fe200078e00ff */
[----:B-1----:R-:W-:Y:S02]  /*a560*/  IADD3 R4, R13, 0x186, RZ ;  /* 0x000001860d047810 */ /* 0x002fe40007ffe0ff */
[----:B------:R1:W-:Y:S01]  /*a570*/  STL [R1+0x8398], R0 ;  /* 0x0083980001007387 */ /* 0x0003e20000100800 */
[----:B------:R-:W-:Y:S01]  /*a580*/  IMAD R140, R251, R127, R140 ;  /* 0x0000007ffb8c7224 */ /* 0x000fe200078e028c */
[----:B------:R-:W-:Y:S01]  /*a590*/  IADD3 R125, -R125, RZ, RZ ;  /* 0x000000ff7d7d7210 */ /* 0x000fe20007ffe1ff */
[C---:B------:R-:W-:Y:S01]  /*a5a0*/  IMAD.HI.U32 R126, R252.reuse, R144, RZ ;  /* 0x00000090fc7e7227 */ /* 0x040fe200078e00ff */
[C---:B--2---:R-:W-:Y:S02]  /*a5b0*/  IADD3 R3, R13.reuse, 0x187, RZ ;  /* 0x000001870d037810 */ /* 0x044fe40007ffe0ff */
[----:B---3--:R-:W-:Y:S01]  /*a5c0*/  IADD3 R2, R13, 0x188, RZ ;  /* 0x000001880d027810 */ /* 0x008fe20007ffe0ff */
[----:B------:R-:W-:Y:S01]  /*a5d0*/  IMAD.HI.U32 R152, R252, R151, RZ ;  /* 0x00000097fc987227 */ /* 0x000fe200078e00ff */
[----:B------:R-:W-:-:S02]  /*a5e0*/  IABS R158, R4 ;  /* 0x00000004009e7213 */ /* 0x000fc40000000000 */
[----:B-1----:R-:W-:Y:S01]  /*a5f0*/  IADD3 R0, R13, 0x189, RZ ;  /* 0x000001890d007810 */ /* 0x002fe20007ffe0ff */
[----:B------:R-:W-:Y:S01]  /*a600*/  IMAD.HI.U32 R127, R252, R145, RZ ;  /* 0x00000091fc7f7227 */ /* 0x000fe200078e00ff */
[----:B------:R-:W-:Y:S02]  /*a610*/  IABS R159, R3 ;  /* 0x00000003009f7213 */ /* 0x000fe40000000000 */
[----:B------:R-:W-:Y:S01]  /*a620*/  IABS R161, R0 ;  /* 0x0000000000a17213 */ /* 0x000fe20000000000 */
[----:B------:R-:W-:Y:S01]  /*a630*/  IMAD.MOV R124, RZ, RZ, -R124 ;  /* 0x000000ffff7c7224 */ /* 0x000fe200078e0a7c */
[----:B------:R-:W-:Y:S01]  /*a640*/  IABS R160, R2 ;  /* 0x0000000200a07213 */ /* 0x000fe20000000000 */
[----:B------:R-:W-:Y:S02]  /*a650*/  IMAD.MOV R126, RZ, RZ, -R126 ;  /* 0x000000ffff7e7224 */ /* 0x000fe400078e0a7e */
[----:B------:R-:W-:Y:S02]  /*a660*/  IMAD.MOV R152, RZ, RZ, -R152 ;  /* 0x000000ffff987224 */ /* 0x000fe400078e0a98 */
[----:B------:R-:W-:-:S02]  /*a670*/  IMAD.MOV R127, RZ, RZ, -R127 ;  /* 0x000000ffff7f7224 */ /* 0x000fc400078e0a7f */
[----:B------:R-:W-:Y:S02]  /*a680*/  IMAD R142, R251, R124, R142 ;  /* 0x0000007cfb8e7224 */ /* 0x000fe400078e028e */
[----:B------:R-:W-:-:S04]  /*a690*/  IMAD.HI.U32 R157, R252, R156, RZ ;  /* 0x0000009cfc9d7227 */ /* 0x000fc800078e00ff */
[----:B------:R-:W-:-:S04]  /*a6a0*/  IMAD.HI.U32 R124, R252, R147, RZ ;  /* 0x00000093fc7c7227 */ /* 0x000fc800078e00ff */
[C---:B------:R-:W-:Y:S02]  /*a6b0*/  IMAD R144, R251.reuse, R126, R144 ;  /* 0x0000007efb907224 */ /* 0x040fe400078e0290 */
[C---:B------:R-:W-:Y:S01]  /*a6c0*/  IMAD R151, R251.reuse, R152, R151 ;  /* 0x00000098fb977224 */ /* 0x040fe200078e0297 */
[----:B------:R-:W-:Y:S01]  /*a6d0*/  IABS R152, R5 ;  /* 0x0000000500987213 */ /* 0x000fe20000000000 */
[----:B------:R-:W-:Y:S01]  /*a6e0*/  IMAD R143, R251, R125, R143 ;  /* 0x0000007dfb8f7224 */ /* 0x000fe200078e028f */
[----:B------:R-:W-:Y:S01]  /*a6f0*/  IADD3 R5, R13, 0x185, RZ ;  /* 0x000001850d057810 */ /* 0x000fe20007ffe0ff */
[----:B------:R-:W-:Y:S02]  /*a700*/  IMAD R145, R251, R127, R145 ;  /* 0x0000007ffb917224 */ /* 0x000fe400078e0291 */
[C---:B------:R-:W-:Y:S02]  /*a710*/  IMAD.HI.U32 R126, R252.reuse, R149, RZ ;  /* 0x00000095fc7e7227 */ /* 0x040fe400078e00ff */
[----:B------:R-:W-:Y:S02]  /*a720*/  STL [R1+0x8340], R5 ;  /* 0x0083400501007387 */ /* 0x000fe40000100800 */
[----:B------:R-:W-:Y:S01]  /*a730*/  IMAD.HI.U32 R125, R252, R148, RZ ;  /* 0x00000094fc7d7227 */ /* 0x000fe200078e00ff */
[----:B------:R-:W-:Y:S01]  /*a740*/  IADD3 R126, -R126, RZ, RZ ;  /* 0x000000ff7e7e7210 */ /* 0x000fe20007ffe1ff */
[----:B------:R1:W-:Y:S02]  /*a750*/  STL [R1+0x8360], R4 ;  /* 0x0083600401007387 */ /* 0x0003e40000100800 */
[----:B------:R-:W-:-:S02]  /*a760*/  IMAD.HI.U32 R127, R252, R150, RZ ;  /* 0x00000096fc7f7227 */ /* 0x000fc400078e00ff */
[----:B------:R2:W-:Y:S02]  /*a770*/  STL [R1+0x837c], R3 ;  /* 0x00837c0301007387 */ /* 0x0005e40000100800 */
[----:B------:R-:W-:Y:S02]  /*a780*/  IMAD.MOV R157, RZ, RZ, -R157 ;  /* 0x000000ffff9d7224 */ /* 0x000fe400078e0a9d */
[----:B------:R-:W-:Y:S01]  /*a790*/  IMAD.HI.U32 R162, R252, R161, RZ ;  /* 0x000000a1fca27227 */ /* 0x000fe200078e00ff */
[----:B------:R3:W-:Y:S01]  /*a7a0*/  STL [R1+0x8388], R2 ;  /* 0x0083880201007387 */ /* 0x0007e20000100800 */
[C---:B-1----:R-:W-:Y:S02]  /*a7b0*/  IADD3 R4, R13.reuse, 0x18b, RZ ;  /* 0x0000018b0d047810 */ /* 0x042fe40007ffe0ff */
[----:B------:R-:W-:Y:S01]  /*a7c0*/  IMAD.MOV R124, RZ, RZ, -R124 ;  /* 0x000000ffff7c7224 */ /* 0x000fe200078e0a7c */
[----:B------:R-:W-:Y:S01]  /*a7d0*/  IADD3 R162, -R162, RZ, RZ ;  /* 0x000000ffa2a27210 */ /* 0x000fe20007ffe1ff */
[----:B------:R-:W-:Y:S01]  /*a7e0*/  IMAD.MOV R125, RZ, RZ, -R125 ;  /* 0x000000ffff7d7224 */ /* 0x000fe200078e0a7d */
[----:B--2---:R-:W-:Y:S01]  /*a7f0*/  IADD3 R3, R13, 0x18c, RZ ;  /* 0x0000018c0d037810 */ /* 0x004fe20007ffe0ff */
[----:B------:R-:W-:Y:S01]  /*a800*/  IMAD.MOV R127, RZ, RZ, -R127 ;  /* 0x000000ffff7f7224 */ /* 0x000fe200078e0a7f */
[----:B------:R1:W-:Y:S01]  /*a810*/  STL [R1+0x83ac], R0 ;  /* 0x0083ac0001007387 */ /* 0x0003e20000100800 */
[C---:B------:R-:W-:Y:S01]  /*a820*/  IMAD R156, R251.reuse, R157, R156 ;  /* 0x0000009dfb9c7224 */ /* 0x040fe200078e029c */
[----:B------:R-:W-:Y:S01]  /*a830*/  IABS R157, R5 ;  /* 0x00000005009d7213 */ /* 0x000fe20000000000 */
[----:B------:R-:W-:Y:S01]  /*a840*/  IMAD R147, R251, R124, R147 ;  /* 0x0000007cfb937224 */ /* 0x000fe200078e0293 */
[C---:B------:R-:W-:Y:S01]  /*a850*/  IADD3 R5, R13.reuse, 0x18a, RZ ;  /* 0x0000018a0d057810 */ /* 0x040fe20007ffe0ff */
[----:B------:R-:W-:Y:S01]  /*a860*/  IMAD.HI.U32 R124, R252, R152, RZ ;  /* 0x00000098fc7c7227 */ /* 0x000fe200078e00ff */
[----:B---3--:R-:W-:-:S02]  /*a870*/  IADD3 R2, R13, 0x18d, RZ ;  /* 0x0000018d0d027810 */ /* 0x008fc40007ffe0ff */
[----:B------:R-:W-:Y:S01]  /*a880*/  IABS R163, R4 ;  /* 0x0000000400a37213 */ /* 0x000fe20000000000 */
[----:B------:R-:W-:Y:S01]  /*a890*/  IMAD R148, R251, R125, R148 ;  /* 0x0000007dfb947224 */ /* 0x000fe200078e0294 */
[----:B-1----:R-:W-:Y:S01]  /*a8a0*/  IADD3 R0, R13, 0x18e, RZ ;  /* 0x0000018e0d007810 */ /* 0x002fe20007ffe0ff */
[C---:B------:R-:W-:Y:S01]  /*a8b0*/  IMAD R150, R251.reuse, R127, R150 ;  /* 0x0000007ffb967224 */ /* 0x040fe200078e0296 */
[----:B------:R-:W-:Y:S01]  /*a8c0*/  IADD3 R124, -R124, RZ, RZ ;  /* 0x000000ff7c7c7210 */ /* 0x000fe20007ffe1ff */
[----:B------:R-:W-:Y:S01]  /*a8d0*/  IMAD R149, R251, R126, R149 ;  /* 0x0000007efb957224 */ /* 0x000fe200078e0295 */
[----:B------:R1:W-:Y:S01]  /*a8e0*/  STL [R1+0x835c], R5 ;  /* 0x00835c0501007387 */ /* 0x0003e20000100800 */
[C---:B------:R-:W-:Y:S01]  /*a8f0*/  IMAD.HI.U32 R125, R252.reuse, R153, RZ ;  /* 0x00000099fc7d7227 */ /* 0x040fe200078e00ff */
[----:B------:R-:W-:Y:S02]  /*a900*/  IABS R164, R3 ;  /* 0x0000000300a47213 */ /* 0x000fe40000000000 */
[----:B------:R2:W-:Y:S01]  /*a910*/  STL [R1+0x8378], R4 ;  /* 0x0083780401007387 */ /* 0x0005e20000100800 */
[----:B------:R-:W-:Y:S01]  /*a920*/  IMAD.HI.U32 R127, R252, R155, RZ ;  /* 0x0000009bfc7f7227 */ /* 0x000fe200078e00ff */
[----:B------:R-:W-:-:S02]  /*a930*/  IABS R165, R2 ;  /* 0x0000000200a57213 */ /* 0x000fc40000000000 */
[----:B------:R3:W-:Y:S01]  /*a940*/  STL [R1+0x8394], R3 ;  /* 0x0083940301007387 */ /* 0x0007e20000100800 */
[C---:B------:R-:W-:Y:S01]  /*a950*/  IMAD.HI.U32 R126, R252.reuse, R154, RZ ;  /* 0x0000009afc7e7227 */ /* 0x040fe200078e00ff */
[----:B------:R-:W-:Y:S02]  /*a960*/  IADD3 R127, -R127, RZ, RZ ;  /* 0x000000ff7f7f7210 */ /* 0x000fe40007ffe1ff */
[----:B------:R4:W-:Y:S01]  /*a970*/  STL [R1+0x839c], R2 ;  /* 0x00839c0201007387 */ /* 0x0009e20000100800 */
[----:B------:R-:W-:Y:S01]  /*a980*/  IMAD R161, R251, R162, R161 ;  /* 0x000000a2fba17224 */ /* 0x000fe200078e02a1 */
[----:B------:R-:W-:Y:S01]  /*a990*/  IABS R162, R5 ;  /* 0x0000000500a27213 */ /* 0x000fe20000000000 */
[----:B------:R-:W-:Y:S01]  /*a9a0*/  IMAD.MOV R125, RZ, RZ, -R125 ;  /* 0x000000ffff7d7224 */ /* 0x000fe200078e0a7d */
[C---:B-1----:R-:W-:Y:S01]  /*a9b0*/  IADD3 R5, R13.reuse, 0x18f, RZ ;  /* 0x0000018f0d057810 */ /* 0x042fe20007ffe0ff */
[----:B------:R-:W-:Y:S01]  /*a9c0*/  IMAD.MOV R126, RZ, RZ, -R126 ;  /* 0x000000ffff7e7224 */ /* 0x000fe200078e0a7e */
[C---:B--2---:R-:W-:Y:S01]  /*a9d0*/  IADD3 R4, R13.reuse, 0x190, RZ ;  /* 0x000001900d047810 */ /* 0x044fe20007ffe0ff */
[----:B------:R1:W-:Y:S01]  /*a9e0*/  STL [R1+0x83c0], R0 ;  /* 0x0083c00001007387 */ /* 0x0003e20000100800 */
[----:B---3--:R-:W-:Y:S01]  /*a9f0*/  IADD3 R3, R13, 0x191, RZ ;  /* 0x000001910d037810 */ /* 0x008fe20007ffe0ff */
[C---:B------:R-:W-:Y:S01]  /*aa00*/  IMAD R152, R251.reuse, R124, R152 ;  /* 0x0000007cfb987224 */ /* 0x040fe200078e0298 */
[----:B------:R-:W-:Y:S01]  /*aa10*/  IABS R166, R0 ;  /* 0x0000000000a67213 */ /* 0x000fe20000000000 */
[----:B------:R-:W-:Y:S01]  /*aa20*/  IMAD R153, R251, R125, R153 ;  /* 0x0000007dfb997224 */ /* 0x000fe200078e0299 */
[----:B----4-:R-:W-:Y:S01]  /*aa30*/  IADD3 R2, R13, 0x192, RZ ;  /* 0x000001920d027810 */ /* 0x010fe20007ffe0ff */
[----:B------:R-:W-:Y:S01]  /*aa40*/  IMAD.HI.U32 R124, R252, R157, RZ ;  /* 0x0000009dfc7c7227 */ /* 0x000fe200078e00ff */
[----:B------:R-:W-:Y:S01]  /*aa50*/  STL [R1+0x8374], R5 ;  /* 0x0083740501007387 */ /* 0x000fe20000100800 */
[----:B------:R-:W-:-:S02]  /*aa60*/  IABS R168, R4 ;  /* 0x0000000400a87213 */ /* 0x000fc40000000000 */
[----:B-1----:R-:W-:Y:S01]  /*aa70*/  IADD3 R0, R13, 0x193, RZ ;  /* 0x000001930d007810 */ /* 0x002fe20007ffe0ff */
[C---:B------:R-:W-:Y:S01]  /*aa80*/  IMAD R154, R251.reuse, R126, R154 ;  /* 0x0000007efb9a7224 */ /* 0x040fe200078e029a */
[----:B------:R1:W-:Y:S01]  /*aa90*/  STL [R1+0x8390], R4 ;  /* 0x0083900401007387 */ /* 0x0003e20000100800 */
[C---:B------:R-:W-:Y:S01]  /*aaa0*/  IMAD.HI.U32 R125, R252.reuse, R158, RZ ;  /* 0x0000009efc7d7227 */ /* 0x040fe200078e00ff */
[----:B------:R-:W-:Y:S02]  /*aab0*/  IABS R171, R0 ;  /* 0x0000000000ab7213 */ /* 0x000fe40000000000 */
[----:B------:R2:W-:Y:S01]  /*aac0*/  STL [R1+0x83a8], R3 ;  /* 0x0083a80301007387 */ /* 0x0005e20000100800 */
[----:B------:R-:W-:Y:S01]  /*aad0*/  IMAD R155, R251, R127, R155 ;  /* 0x0000007ffb9b7224 */ /* 0x000fe200078e029b */
[----:B------:R-:W-:Y:S01]  /*aae0*/  IADD3 R125, -R125, RZ, RZ ;  /* 0x000000ff7d7d7210 */ /* 0x000fe20007ffe1ff */
[----:B------:R-:W-:Y:S01]  /*aaf0*/  IMAD.HI.U32 R126, R252, R159, RZ ;  /* 0x0000009ffc7e7227 */ /* 0x000fe200078e00ff */
[----:B------:R3:W-:Y:S01]  /*ab00*/  STL [R1+0x83b0], R2 ;  /* 0x0083b00201007387 */ /* 0x0007e20000100800 */
[----:B------:R-:W-:-:S02]  /*ab10*/  IABS R169, R3 ;  /* 0x0000000300a97213 */ /* 0x000fc40000000000 */
[C---:B------:R-:W-:Y:S01]  /*ab20*/  IMAD.HI.U32 R127, R252.reuse, R160, RZ ;  /* 0x000000a0fc7f7227 */ /* 0x040fe200078e00ff */
[----:B------:R4:W-:Y:S01]  /*ab30*/  STL [R1+0x83d4], R0 ;  /* 0x0083d40001007387 */ /* 0x0009e20000100800 */
[C---:B-1----:R-:W-:Y:S02]  /*ab40*/  IADD3 R4, R13.reuse, 0x195, RZ ;  /* 0x000001950d047810 */ /* 0x042fe40007ffe0ff */
[----:B------:R-:W-:Y:S01]  /*ab50*/  IMAD.MOV R124, RZ, RZ, -R124 ;  /* 0x000000ffff7c7224 */ /* 0x000fe200078e0a7c */
[----:B------:R-:W-:Y:S01]  /*ab60*/  IABS R170, R2 ;  /* 0x0000000200aa7213 */ /* 0x000fe20000000000 */
[C---:B------:R-:W-:Y:S01]  /*ab70*/  IMAD.HI.U32 R167, R252.reuse, R166, RZ ;  /* 0x000000a6fca77227 */ /* 0x040fe200078e00ff */
[C---:B--2---:R-:W-:Y:S02]  /*ab80*/  IADD3 R3, R13.reuse, 0x196, RZ ;  /* 0x000001960d037810 */ /* 0x044fe40007ffe0ff */
[C---:B---3--:R-:W-:Y:S01]  /*ab90*/  IADD3 R2, R13.reuse, 0x197, RZ ;  /* 0x000001970d027810 */ /* 0x048fe20007ffe0ff */
[----:B------:R-:W-:Y:S01]  /*aba0*/  IMAD.MOV R126, RZ, RZ, -R126 ;  /* 0x000000ffff7e7224 */ /* 0x000fe200078e0a7e */
[----:B----4-:R-:W-:Y:S01]  /*abb0*/  IADD3 R0, R13, 0x198, RZ ;  /* 0x000001980d007810 */ /* 0x010fe20007ffe0ff */
[----:B------:R-:W-:Y:S01]  /*abc0*/  IMAD.MOV R127, RZ, RZ, -R127 ;  /* 0x000000ffff7f7224 */ /* 0x000fe200078e0a7f */
[----:B------:R-:W-:Y:S01]  /*abd0*/  IABS R173, R4 ;  /* 0x0000000400ad7213 */ /* 0x000fe20000000000 */
[----:B------:R-:W-:Y:S01]  /*abe0*/  IMAD R157, R251, R124, R157 ;  /* 0x0000007cfb9d7224 */ /* 0x000fe200078e029d */
[----:B------:R-:W-:Y:S01]  /*abf0*/  IABS R176, R0 ;  /* 0x0000000000b07213 */ /* 0x000fe20000000000 */
[----:B------:R-:W-:Y:S01]  /*ac00*/  IMAD.MOV R167, RZ, RZ, -R167 ;  /* 0x000000ffffa77224 */ /* 0x000fe200078e0aa7 */
[----:B------:R-:W-:Y:S01]  /*ac10*/  IABS R174, R3 ;  /* 0x0000000300ae7213 */ /* 0x000fe20000000000 */
[----:B------:R-:W-:Y:S01]  /*ac20*/  IMAD.HI.U32 R124, R252, R162, RZ ;  /* 0x000000a2fc7c7227 */ /* 0x000fe200078e00ff */
[----:B------:R-:W-:-:S03]  /*ac30*/  IABS R175, R2 ;  /* 0x0000000200af7213 */ /* 0x000fc60000000000 */
[----:B------:R-:W-:Y:S02]  /*ac40*/  IMAD R159, R251, R126, R159 ;  /* 0x0000007efb9f7224 */ /* 0x000fe400078e029f */
[----:B------:R-:W-:-:S04]  /*ac50*/  IMAD.HI.U32 R172, R252, R171, RZ ;  /* 0x000000abfcac7227 */ /* 0x000fc800078e00ff */
[C---:B------:R-:W-:Y:S02]  /*ac60*/  IMAD R158, R251.reuse, R125, R158 ;  /* 0x0000007dfb9e7224 */ /* 0x040fe400078e029e */
[----:B------:R-:W-:Y:S02]  /*ac70*/  IMAD R160, R251, R127, R160 ;  /* 0x0000007ffba07224 */ /* 0x000fe400078e02a0 */
[----:B------:R-:W-:-:S04]  /*ac80*/  IMAD.HI.U32 R126, R252, R164, RZ ;  /* 0x000000a4fc7e7227 */ /* 0x000fc800078e00ff */
[----:B------:R-:W-:Y:S01]  /*ac90*/  IMAD.HI.U32 R125, R252, R163, RZ ;  /* 0x000000a3fc7d7227 */ /* 0x000fe200078e00ff */
[----:B------:R-:W-:-:S03]  /*aca0*/  IADD3 R126, -R126, RZ, RZ ;  /* 0x000000ff7e7e7210 */ /* 0x000fc60007ffe1ff */
[----:B------:R-:W-:-:S04]  /*acb0*/  IMAD.HI.U32 R127, R252, R165, RZ ;  /* 0x000000a5fc7f7227 */ /* 0x000fc800078e00ff */
[----:B------:R-:W-:Y:S01]  /*acc0*/  IMAD R166, R251, R167, R166 ;  /* 0x000000a7fba67224 */ /* 0x000fe200078e02a6 */
[----:B------:R-:W-:Y:S01]  /*acd0*/  IABS R167, R5 ;  /* 0x0000000500a77213 */ /* 0x000fe20000000000 */
[----:B------:R-:W-:Y:S01]  /*ace0*/  IMAD.MOV R124, RZ, RZ, -R124 ;  /* 0x000000ffff7c7224 */ /* 0x000fe200078e0a7c */
[----:B------:R-:W-:Y:S01]  /*acf0*/  IADD3 R5, R13, 0x194, RZ ;  /* 0x000001940d057810 */ /* 0x000fe20007ffe0ff */
[----:B------:R-:W-:Y:S02]  /*ad00*/  IMAD.MOV R172, RZ, RZ, -R172 ;  /* 0x000000ffffac7224 */ /* 0x000fe400078e0aac */
[----:B------:R-:W-:Y:S02]  /*ad10*/  IMAD.HI.U32 R177, R252, R176, RZ ;  /* 0x000000b0fcb17227 */ /* 0x000fe400078e00ff */
[----:B------:R1:W-:Y:S02]  /*ad20*/  STL [R1+0x838c], R5 ;  /* 0x00838c0501007387 */ /* 0x0003e40000100800 */
[----:B------:R-:W-:Y:S01]  /*ad30*/  IMAD.MOV R125, RZ, RZ, -R125 ;  /* 0x000000ffff7d7224 */ /* 0x000fe200078e0a7d */
[----:B------:R-:W-:Y:S01]  /*ad40*/  IADD3 R177, -R177, RZ, RZ ;  /* 0x000000ffb1b17210 */ /* 0x000fe20007ffe1ff */
[----:B------:R-:W-:Y:S01]  /*ad50*/  IMAD.MOV R127, RZ, RZ, -R127 ;  /* 0x000000ffff7f7224 */ /* 0x000fe200078e0a7f */
[----:B------:R2:W-:Y:S01]  /*ad60*/  STL [R1+0x83a4], R4 ;  /* 0x0083a40401007387 */ /* 0x0005e20000100800 */
[----:B------:R-:W-:-:S02]  /*ad70*/  IMAD R162, R251, R124, R162 ;  /* 0x0000007cfba27224 */ /* 0x000fc400078e02a2 */
[C---:B------:R-:W-:Y:S01]  /*ad80*/  IMAD.HI.U32 R124, R252.reuse, R167, RZ ;  /* 0x000000a7fc7c7227 */ /* 0x040fe200078e00ff */
[----:B------:R3:W-:Y:S03]  /*ad90*/  STL [R1+0x83bc], R3 ;  /* 0x0083bc0301007387 */ /* 0x0007e60000100800 */
[C---:B------:R-:W-:Y:S01]  /*ada0*/  IMAD R171, R251.reuse, R172, R171 ;  /* 0x000000acfbab7224 */ /* 0x040fe200078e02ab */
[----:B------:R-:W-:Y:S01]  /*adb0*/  IABS R172, R5 ;  /* 0x0000000500ac7213 */ /* 0x000fe20000000000 */
[----:B------:R-:W-:Y:S01]  /*adc0*/  IMAD R163, R251, R125, R163 ;  /* 0x0000007dfba37224 */ /* 0x000fe200078e02a3 */
[----:B-1----:R-:W-:Y:S01]  /*add0*/  IADD3 R5, R13, 0x199, RZ ;  /* 0x000001990d057810 */ /* 0x002fe20007ffe0ff */
[----:B------:R-:W-:Y:S01]  /*ade0*/  IMAD R165, R251, R127, R165 ;  /* 0x0000007ffba57224 */ /* 0x000fe200078e02a5 */
[----:B--2---:R-:W-:Y:S01]  /*adf0*/  IADD3 R4, R13, 0x19a, RZ ;  /* 0x0000019a0d047810 */ /* 0x004fe20007ffe0ff */
[----:B------:R-:W-:Y:S01]  /*ae00*/  IMAD R164, R251, R126, R164 ;  /* 0x0000007efba47224 */ /* 0x000fe200078e02a4 */
[----:B------:R1:W-:Y:S01]  /*ae10*/  STL [R1+0x83c4], R2 ;  /* 0x0083c40201007387 */ /* 0x0003e20000100800 */
[----:B------:R-:W-:Y:S01]  /*ae20*/  IMAD.HI.U32 R125, R252, R168, RZ ;  /* 0x000000a8fc7d7227 */ /* 0x000fe200078e00ff */
[----:B---3--:R-:W-:-:S02]  /*ae30*/  IADD3 R3, R13, 0x19b, RZ ;  /* 0x0000019b0d037810 */ /* 0x008fc40007ffe0ff */
[----:B------:R-:W-:Y:S01]  /*ae40*/  IADD3 R124, -R124, RZ, RZ ;  /* 0x000000ff7c7c7210 */ /* 0x000fe20007ffe1ff */
[C---:B------:R-:W-:Y:S01]  /*ae50*/  IMAD.HI.U32 R127, R252.reuse, R170, RZ ;  /* 0x000000aafc7f7227 */ /* 0x040fe200078e00ff */
[----:B------:R2:W-:Y:S01]  /*ae60*/  STL [R1+0x83fc], R0 ;  /* 0x0083fc0001007387 */ /* 0x0005e20000100800 */
[----:B------:R-:W-:Y:S02]  /*ae70*/  IABS R178, R4 ;  /* 0x0000000400b27213 */ /* 0x000fe40000000000 */
[C---:B------:R-:W-:Y:S01]  /*ae80*/  IMAD.HI.U32 R126, R252.reuse, R169, RZ ;  /* 0x000000a9fc7e7227 */ /* 0x040fe200078e00ff */
[----:B-1----:R-:W-:Y:S01]  /*ae90*/  IADD3 R2, R13, 0x19c, RZ ;  /* 0x0000019c0d027810 */ /* 0x002fe20007ffe0ff */
[----:B------:R1:W-:Y:S01]  /*aea0*/  STL [R1+0x83a0], R5 ;  /* 0x0083a00501007387 */ /* 0x0003e20000100800 */
[----:B------:R-:W-:Y:S01]  /*aeb0*/  IADD3 R127, -R127, RZ, RZ ;  /* 0x000000ff7f7f7210 */ /* 0x000fe20007ffe1ff */
[----:B------:R-:W-:Y:S01]  /*aec0*/  IMAD R176, R251, R177, R176 ;  /* 0x000000b1fbb07224 */ /* 0x000fe200078e02b0 */
[----:B------:R-:W-:Y:S01]  /*aed0*/  IABS R177, R5 ;  /* 0x0000000500b17213 */ /* 0x000fe20000000000 */
[----:B------:R-:W-:Y:S01]  /*aee0*/  IMAD.MOV R125, RZ, RZ, -R125 ;  /* 0x000000ffff7d7224 */ /* 0x000fe200078e0a7d */
[----:B--2---:R-:W-:Y:S01]  /*aef0*/  IADD3 R0, R13, 0x19d, RZ ;  /* 0x0000019d0d007810 */ /* 0x004fe20007ffe0ff */
[----:B------:R-:W-:Y:S01]  /*af00*/  IMAD.MOV R126, RZ, RZ, -R126 ;  /* 0x000000ffff7e7224 */ /* 0x000fe200078e0a7e */
[----:B------:R2:W-:Y:S01]  /*af10*/  STL [R1+0x83b8], R4 ;  /* 0x0083b80401007387 */ /* 0x0005e20000100800 */
[----:B------:R-:W-:Y:S01]  /*af20*/  IABS R179, R3 ;  /* 0x0000000300b37213 */ /* 0x000fe20000000000 */
[----:B------:R-:W-:Y:S01]  /*af30*/  IMAD R167, R251, R124, R167 ;  /* 0x0000007cfba77224 */ /* 0x000fe200078e02a7 */
[----:B-1----:R-:W-:Y:S01]  /*af40*/  IADD3 R5, R13, 0x19e, RZ ;  /* 0x0000019e0d057810 */ /* 0x002fe20007ffe0ff */
[----:B------:R1:W-:Y:S01]  /*af50*/  STL [R1+0x83d0], R3 ;  /* 0x0083d00301007387 */ /* 0x0003e20000100800 */
[----:B------:R-:W-:Y:S01]  /*af60*/  IABS R180, R2 ;  /* 0x0000000200b47213 */ /* 0x000fe20000000000 */
[----:B------:R-:W-:Y:S01]  /*af70*/  IMAD R168, R251, R125, R168 ;  /* 0x0000007dfba87224 */ /* 0x000fe200078e02a8 */
[----:B------:R-:W-:Y:S01]  /*af80*/  IABS R181, R0 ;  /* 0x0000000000b57213 */ /* 0x000fe20000000000 */
[----:B------:R3:W-:Y:S01]  /*af90*/  STL [R1+0x83e4], R2 ;  /* 0x0083e40201007387 */ /* 0x0007e20000100800 */
[----:B------:R-:W-:Y:S01]  /*afa0*/  IMAD.HI.U32 R124, R252, R172, RZ ;  /* 0x000000acfc7c7227 */ /* 0x000fe200078e00ff */
[----:B--2---:R-:W-:-:S02]  /*afb0*/  IADD3 R4, R13, 0x19f, RZ ;  /* 0x0000019f0d047810 */ /* 0x004fc40007ffe0ff */
[----:B------:R2:W-:Y:S01]  /*afc0*/  STL [R1+0x8420], R0 ;  /* 0x0084200001007387 */ /* 0x0005e20000100800 */
[----:B------:R-:W-:Y:S01]  /*afd0*/  IMAD R169, R251, R126, R169 ;  /* 0x0000007efba97224 */ /* 0x000fe200078e02a9 */
[C---:B-1----:R-:W-:Y:S01]  /*afe0*/  IADD3 R3, R13.reuse, 0x1a0, RZ ;  /* 0x000001a00d037810 */ /* 0x042fe20007ffe0ff */
[C---:B------:R-:W-:Y:S01]  /*aff0*/  IMAD.HI.U32 R125, R252.reuse, R173, RZ ;  /* 0x000000adfc7d7227 */ /* 0x040fe200078e00ff */
[----:B------:R-:W-:Y:S01]  /*b000*/  STL [R1+0x83b4], R5 ;  /* 0x0083b40501007387 */ /* 0x000fe20000100800 */
[----:B------:R-:W-:Y:S02]  /*b010*/  IABS R183, R4 ;  /* 0x0000000400b77213 */ /* 0x000fe40000000000 */
[----:B---3--:R-:W-:Y:S01]  /*b020*/  IADD3 R2, R13, 0x1a1, RZ ;  /* 0x000001a10d027810 */ /* 0x008fe20007ffe0ff */
[----:B------:R-:W-:Y:S01]  /*b030*/  IMAD R170, R251, R127, R170 ;  /* 0x0000007ffbaa7224 */ /* 0x000fe200078e02aa */
[----:B------:R1:W-:Y:S01]  /*b040*/  STL [R1+0x83cc], R4 ;  /* 0x0083cc0401007387 */ /* 0x0003e20000100800 */
[----:B--2---:R-:W-:Y:S01]  /*b050*/  IADD3 R0, R13, 0x1a2, RZ ;  /* 0x000001a20d007810 */ /* 0x004fe20007ffe0ff */
[C---:B------:R-:W-:Y:S01]  /*b060*/  IMAD.HI.U32 R126, R252.reuse, R174, RZ ;  /* 0x000000aefc7e7227 */ /* 0x040fe200078e00ff */
[----:B------:R-:W-:Y:S01]  /*b070*/  IADD3 R125, -R125, RZ, RZ ;  /* 0x000000ff7d7d7210 */ /* 0x000fe20007ffe1ff */
[----:B------:R2:W-:Y:S01]  /*b080*/  STL [R1+0x83f8], R3 ;  /* 0x0083f80301007387 */ /* 0x0005e20000100800 */
[----:B------:R-:W-:Y:S01]  /*b090*/  IABS R186, R0 ;  /* 0x0000000000ba7213 */ /* 0x000fe20000000000 */
[C---:B------:R-:W-:Y:S01]  /*b0a0*/  IMAD.HI.U32 R127, R252.reuse, R175, RZ ;  /* 0x000000affc7f7227 */ /* 0x040fe200078e00ff */
[----:B------:R-:W-:Y:S01]  /*b0b0*/  IABS R184, R3 ;  /* 0x0000000300b87213 */ /* 0x000fe20000000000 */
[----:B------:R3:W-:Y:S01]  /*b0c0*/  STL [R1+0x8400], R2 ;  /* 0x0084000201007387 */ /* 0x0007e20000100800 */
[----:B------:R-:W-:Y:S01]  /*b0d0*/  IABS R185, R2 ;  /* 0x0000000200b97213 */ /* 0x000fe20000000000 */
[----:B------:R-:W-:Y:S01]  /*b0e0*/  IMAD.MOV R124, RZ, RZ, -R124 ;  /* 0x000000ffff7c7224 */ /* 0x000fe200078e0a7c */
[C---:B-1----:R-:W-:Y:S01]  /*b0f0*/  IADD3 R4, R13.reuse, 0x1a4, RZ ;  /* 0x000001a40d047810 */ /* 0x042fe20007ffe0ff */
[----:B------:R-:W-:Y:S01]  /*b100*/  IMAD.HI.U32 R182, R252, R181, RZ ;  /* 0x000000b5fcb67227 */ /* 0x000fe200078e00ff */
[----:B------:R1:W-:Y:S01]  /*b110*/  STL [R1+0x8438], R0 ;  /* 0x0084380001007387 */ /* 0x0003e20000100800 */
[----:B--2---:R-:W-:-:S02]  /*b120*/  IADD3 R3, R13, 0x1a5, RZ ;  /* 0x000001a50d037810 */ /* 0x004fc40007ffe0ff */
[----:B------:R-:W-:Y:S01]  /*b130*/  IMAD.MOV R126, RZ, RZ, -R126 ;  /* 0x000000ffff7e7224 */ /* 0x000fe200078e0a7e */
[----:B------:R-:W-:Y:S01]  /*b140*/  IABS R188, R4 ;  /* 0x0000000400bc7213 */ /* 0x000fe20000000000 */
[----:B------:R-:W-:Y:S01]  /*b150*/  IMAD.MOV R127, RZ, RZ, -R127 ;  /* 0x000000ffff7f7224 */ /* 0x000fe200078e0a7f */
[----:B---3--:R-:W-:Y:S01]  /*b160*/  IADD3 R2, R13, 0x1a6, RZ ;  /* 0x000001a60d027810 */ /* 0x008fe20007ffe0ff */
[----:B------:R-:W-:Y:S01]  /*b170*/  IMAD R172, R251, R124, R172 ;  /* 0x0000007cfbac7224 */ /* 0x000fe200078e02ac */
[----:B------:R-:W-:Y:S01]  /*b180*/  IABS R189, R3 ;  /* 0x0000000300bd7213 */ /* 0x000fe20000000000 */
[----:B------:R-:W-:Y:S01]  /*b190*/  IMAD.MOV R182, RZ, RZ, -R182 ;  /* 0x000000ffffb67224 */ /* 0x000fe200078e0ab6 */
[----:B-1----:R-:W-:Y:S01]  /*b1a0*/  IADD3 R0, R13, 0x1a7, RZ ;  /* 0x000001a70d007810 */ /* 0x002fe20007ffe0ff */
[----:B------:R-:W-:Y:S01]  /*b1b0*/  IMAD.HI.U32 R124, R252, R177, RZ ;  /* 0x000000b1fc7c7227 */ /* 0x000fe200078e00ff */
[----:B------:R-:W-:Y:S02]  /*b1c0*/  IABS R190, R2 ;  /* 0x0000000200be7213 */ /* 0x000fe40000000000 */
[----:B------:R-:W-:Y:S01]  /*b1d0*/  IABS R191, R0 ;  /* 0x0000000000bf7213 */ /* 0x000fe20000000000 */
[----:B------:R-:W-:-:S02]  /*b1e0*/  IMAD R174, R251, R126, R174 ;  /* 0x0000007efbae7224 */ /* 0x000fc400078e02ae */
        /* <DEDUP_REMOVED lines=8> */
[----:B------:R-:W-:Y:S01]  /*b270*/  IMAD.HI.U32 R187, R252, R186, RZ ;  /* 0x000000bafcbb7227 */ /* 0x000fe200078e00ff */
[----:B------:R-:W-:-:S03]  /*b280*/  IADD3 R5, R13, 0x1a3, RZ ;  /* 0x000001a30d057810 */ /* 0x000fc60007ffe0ff */
[----:B------:R-:W-:Y:S02]  /*b290*/  IMAD.MOV R124, RZ, RZ, -R124 ;  /* 0x000000ffff7c7224 */ /* 0x000fe400078e0a7c */
[----:B------:R-:W-:Y:S01]  /*b2a0*/  IMAD.MOV R125, RZ, RZ, -R125 ;  /* 0x000000ffff7d7224 */ /* 0x000fe200078e0a7d */
[----:B------:R-:W-:Y:S01]  /*b2b0*/  STL [R1+0x83c8], R5 ;  /* 0x0083c80501007387 */ /* 0x000fe20000100800 */
[----:B------:R-:W-:Y:S02]  /*b2c0*/  IMAD.MOV R127, RZ, RZ, -R127 ;  /* 0x000000ffff7f7224 */ /* 0x000fe400078e0a7f */
[----:B------:R-:W-:Y:S01]  /*b2d0*/  IMAD.MOV R187, RZ, RZ, -R187 ;  /* 0x000000ffffbb7224 */ /* 0x000fe200078e0abb */
[----:B------:R1:W-:Y:S01]  /*b2e0*/  STL [R1+0x83f4], R4 ;  /* 0x0083f40401007387 */ /* 0x0003e20000100800 */
[----:B------:R-:W-:-:S03]  /*b2f0*/  IMAD.HI.U32 R192, R252, R191, RZ ;  /* 0x000000bffcc07227 */ /* 0x000fc600078e00ff */
[----:B------:R2:W-:Y:S01]  /*b300*/  STL [R1+0x841c], R3 ;  /* 0x00841c0301007387 */ /* 0x0005e20000100800 */
[----:B------:R-:W-:Y:S01]  /*b310*/  IMAD R177, R251, R124, R177 ;  /* 0x0000007cfbb17224 */ /* 0x000fe200078e02b1 */
[----:B------:R-:W-:Y:S01]  /*b320*/  IADD3 R192, -R192, RZ, RZ ;  /* 0x000000ffc0c07210 */ /* 0x000fe20007ffe1ff */
[----:B------:R-:W-:Y:S01]  /*b330*/  IMAD.HI.U32 R124, R252, R182, RZ ;  /* 0x000000b6fc7c7227 */ /* 0x000fe200078e00ff */
[----:B------:R3:W-:Y:S01]  /*b340*/  STL [R1+0x8424], R2 ;  /* 0x0084240201007387 */ /* 0x0007e20000100800 */
[----:B-1----:R-:W-:Y:S02]  /*b350*/  IADD3 R4, R13, 0x1a9, RZ ;  /* 0x000001a90d047810 */ /* 0x002fe40007ffe0ff */
[C---:B------:R-:W-:Y:S01]  /*b360*/  IMAD R178, R251.reuse, R125, R178 ;  /* 0x0000007dfbb27224 */ /* 0x040fe200078e02b2 */
[----:B------:R-:W-:Y:S01]  /*b370*/  IADD3 R124, -R124, RZ, RZ ;  /* 0x000000ff7c7c7210 */ /* 0x000fe20007ffe1ff */
[C---:B------:R-:W-:Y:S01]  /*b380*/  IMAD R180, R251.reuse, R127, R180 ;  /* 0x0000007ffbb47224 */ /* 0x040fe200078e02b4 */
[----:B------:R1:W-:Y:S01]  /*b390*/  STL [R1+0x845c], R0 ;  /* 0x00845c0001007387 */ /* 0x0003e20000100800 */
[C---:B------:R-:W-:Y:S01]  /*b3a0*/  IMAD R186, R251.reuse, R187, R186 ;  /* 0x000000bbfbba7224 */ /* 0x040fe200078e02ba */
[----:B------:R-:W-:Y:S01]  /*b3b0*/  IABS R187, R5 ;  /* 0x0000000500bb7213 */ /* 0x000fe20000000000 */
[----:B------:R-:W-:Y:S01]  /*b3c0*/  IMAD R179, R251, R126, R179 ;  /* 0x0000007efbb37224 */ /* 0x000fe200078e02b3 */
[C---:B------:R-:W-:Y:S01]  /*b3d0*/  IADD3 R5, R13.reuse, 0x1a8, RZ ;  /* 0x000001a80d057810 */ /* 0x040fe20007ffe0ff */
[----:B------:R-:W-:Y:S01]  /*b3e0*/  IMAD.HI.U32 R125, R252, R183, RZ ;  /* 0x000000b7fc7d7227 */ /* 0x000fe200078e00ff */
[----:B--2---:R-:W-:-:S02]  /*b3f0*/  IADD3 R3, R13, 0x1aa, RZ ;  /* 0x000001aa0d037810 */ /* 0x004fc40007ffe0ff */
[C---:B---3--:R-:W-:Y:S01]  /*b400*/  IADD3 R2, R13.reuse, 0x1ab, RZ ;  /* 0x000001ab0d027810 */ /* 0x048fe20007ffe0ff */
[C---:B------:R-:W-:Y:S01]  /*b410*/  IMAD.HI.U32 R127, R252.reuse, R185, RZ ;  /* 0x000000b9fc7f7227 */ /* 0x040fe200078e00ff */
[----:B-1----:R-:W-:Y:S01]  /*b420*/  IADD3 R0, R13, 0x1ac, RZ ;  /* 0x000001ac0d007810 */ /* 0x002fe20007ffe0ff */
[----:B------:R1:W-:Y:S01]  /*b430*/  STL [R1+0x83f0], R5 ;  /* 0x0083f00501007387 */ /* 0x0003e20000100800 */
[----:B------:R-:W-:Y:S01]  /*b440*/  IABS R193, R4 ;  /* 0x0000000400c17213 */ /* 0x000fe20000000000 */
[C---:B------:R-:W-:Y:S01]  /*b450*/  IMAD.HI.U32 R126, R252.reuse, R184, RZ ;  /* 0x000000b8fc7e7227 */ /* 0x040fe200078e00ff */
[----:B------:R-:W-:Y:S01]  /*b460*/  IADD3 R127, -R127, RZ, RZ ;  /* 0x000000ff7f7f7210 */ /* 0x000fe20007ffe1ff */
[----:B------:R2:W-:Y:S01]  /*b470*/  STL [R1+0x8418], R4 ;  /* 0x0084180401007387 */ /* 0x0005e20000100800 */
[----:B------:R-:W-:Y:S01]  /*b480*/  IABS R196, R0 ;  /* 0x0000000000c47213 */ /* 0x000fe20000000000 */
[----:B------:R-:W-:Y:S01]  /*b490*/  IMAD.MOV R125, RZ, RZ, -R125 ;  /* 0x000000ffff7d7224 */ /* 0x000fe200078e0a7d */
[----:B------:R-:W-:Y:S01]  /*b4a0*/  IABS R194, R3 ;  /* 0x0000000300c27213 */ /* 0x000fe20000000000 */
[----:B------:R-:W-:Y:S01]  /*b4b0*/  IMAD.MOV R126, RZ, RZ, -R126 ;  /* 0x000000ffff7e7224 */ /* 0x000fe200078e0a7e */
[----:B------:R3:W-:Y:S01]  /*b4c0*/  STL [R1+0x8434], R3 ;  /* 0x0084340301007387 */ /* 0x0007e20000100800 */
[C---:B------:R-:W-:Y:S01]  /*b4d0*/  IMAD R191, R251.reuse, R192, R191 ;  /* 0x000000c0fbbf7224 */ /* 0x040fe200078e02bf */
[----:B------:R-:W-:Y:S01]  /*b4e0*/  IABS R192, R5 ;  /* 0x0000000500c07213 */ /* 0x000fe20000000000 */
[----:B------:R-:W-:Y:S01]  /*b4f0*/  IMAD R182, R251, R124, R182 ;  /* 0x0000007cfbb67224 */ /* 0x000fe200078e02b6 */
[----:B-1----:R-:W-:Y:S01]  /*b500*/  IADD3 R5, R13, 0x1ad, RZ ;  /* 0x000001ad0d057810 */ /* 0x002fe20007ffe0ff */
[----:B------:R-:W-:Y:S01]  /*b510*/  IMAD R183, R251, R125, R183 ;  /* 0x0000007dfbb77224 */ /* 0x000fe200078e02b7 */
[----:B--2---:R-:W-:Y:S01]  /*b520*/  IADD3 R4, R13, 0x1ae, RZ ;  /* 0x000001ae0d047810 */ /* 0x004fe20007ffe0ff */
[----:B------:R-:W-:Y:S01]  /*b530*/  IMAD.HI.U32 R124, R252, R187, RZ ;  /* 0x000000bbfc7c7227 */ /* 0x000fe200078e00ff */
[----:B------:R1:W-:Y:S01]  /*b540*/  STL [R1+0x844c], R2 ;  /* 0x00844c0201007387 */ /* 0x0003e20000100800 */
[----:B------:R-:W-:-:S02]  /*b550*/  IABS R195, R2 ;  /* 0x0000000200c37213 */ /* 0x000fc40000000000 */
[----:B------:R-:W-:Y:S01]  /*b560*/  IMAD R184, R251, R126, R184 ;  /* 0x0000007efbb87224 */ /* 0x000fe200078e02b8 */
[----:B---3--:R-:W-:Y:S01]  /*b570*/  IADD3 R3, R13, 0x1af, RZ ;  /* 0x000001af0d037810 */ /* 0x008fe20007ffe0ff */
[C---:B------:R-:W-:Y:S01]  /*b580*/  IMAD.HI.U32 R125, R252.reuse, R188, RZ ;  /* 0x000000bcfc7d7227 */ /* 0x040fe200078e00ff */
[----:B------:R2:W-:Y:S01]  /*b590*/  STL [R1+0x8464], R0 ;  /* 0x0084640001007387 */ /* 0x0005e20000100800 */
[----:B------:R-:W-:Y:S02]  /*b5a0*/  IABS R198, R4 ;  /* 0x0000000400c67213 */ /* 0x000fe40000000000 */
[----:B------:R-:W-:Y:S01]  /*b5b0*/  IMAD R185, R251, R127, R185 ;  /* 0x0000007ffbb97224 */ /* 0x000fe200078e02b9 */
[----:B-1----:R-:W-:Y:S01]  /*b5c0*/  IADD3 R2, R13, 0x1b0, RZ ;  /* 0x000001b00d027810 */ /* 0x002fe20007ffe0ff */
[----:B------:R-:W-:Y:S01]  /*b5d0*/  IMAD.HI.U32 R126, R252, R189, RZ ;  /* 0x000000bdfc7e7227 */ /* 0x000fe200078e00ff */
[----:B------:R-:W-:Y:S01]  /*b5e0*/  STL [R1+0x83ec], R5 ;  /* 0x0083ec0501007387 */ /* 0x000fe20000100800 */
[----:B------:R-:W-:-:S02]  /*b5f0*/  IADD3 R125, -R125, RZ, RZ ;  /* 0x000000ff7d7d7210 */ /* 0x000fc40007ffe1ff */
[C---:B------:R-:W-:Y:S01]  /*b600*/  IMAD.HI.U32 R127, R252.reuse, R190, RZ ;  /* 0x000000befc7f7227 */ /* 0x040fe200078e00ff */
[C---:B--2---:R-:W-:Y:S01]  /*b610*/  IADD3 R0, R13.reuse, 0x1b1, RZ ;  /* 0x000001b10d007810 */ /* 0x044fe20007ffe0ff */
[----:B------:R1:W-:Y:S01]  /*b620*/  STL [R1+0x8414], R4 ;  /* 0x0084140401007387 */ /* 0x0003e20000100800 */
[----:B------:R-:W-:Y:S01]  /*b630*/  IABS R199, R3 ;  /* 0x0000000300c77213 */ /* 0x000fe20000000000 */
[----:B------:R-:W-:Y:S01]  /*b640*/  IMAD.MOV R124, RZ, RZ, -R124 ;  /* 0x000000ffff7c7224 */ /* 0x000fe200078e0a7c */
[----:B------:R-:W-:Y:S01]  /*b650*/  IABS R201, R0 ;  /* 0x0000000000c97213 */ /* 0x000fe20000000000 */
[C---:B------:R-:W-:Y:S01]  /*b660*/  IMAD.HI.U32 R197, R252.reuse, R196, RZ ;  /* 0x000000c4fcc57227 */ /* 0x040fe200078e00ff */
[----:B------:R2:W-:Y:S01]  /*b670*/  STL [R1+0x8448], R3 ;  /* 0x0084480301007387 */ /* 0x0005e20000100800 */
[----:B------:R-:W-:Y:S02]  /*b680*/  IABS R200, R2 ;  /* 0x0000000200c87213 */ /* 0x000fe40000000000 */
[----:B------:R-:W-:Y:S01]  /*b690*/  IMAD.MOV R126, RZ, RZ, -R126 ;  /* 0x000000ffff7e7224 */ /* 0x000fe200078e0a7e */
[----:B------:R3:W-:Y:S01]  /*b6a0*/  STL [R1+0x8460], R2 ;  /* 0x0084600201007387 */ /* 0x0007e20000100800 */
[----:B------:R-:W-:Y:S01]  /*b6b0*/  IMAD.MOV R127, RZ, RZ, -R127 ;  /* 0x000000ffff7f7224 */ /* 0x000fe200078e0a7f */
[----:B-1----:R-:W-:Y:S01]  /*b6c0*/  IADD3 R4, R13, 0x1b3, RZ ;  /* 0x000001b30d047810 */ /* 0x002fe20007ffe0ff */
[----:B------:R-:W-:Y:S01]  /*b6d0*/  IMAD R187, R251, R124, R187 ;  /* 0x0000007cfbbb7224 */ /* 0x000fe200078e02bb */
[----:B------:R1:W-:Y:S01]  /*b6e0*/  STL [R1+0x8474], R0 ;  /* 0x0084740001007387 */ /* 0x0003e20000100800 */
[----:B------:R-:W-:Y:S01]  /*b6f0*/  IMAD.MOV R197, RZ, RZ, -R197 ;  /* 0x000000ffffc57224 */ /* 0x000fe200078e0ac5 */
[----:B--2---:R-:W-:Y:S01]  /*b700*/  IADD3 R3, R13, 0x1b4, RZ ;  /* 0x000001b40d037810 */ /* 0x004fe20007ffe0ff */
[----:B------:R-:W-:Y:S01]  /*b710*/  IMAD.HI.U32 R124, R252, R192, RZ ;  /* 0x000000c0fc7c7227 */ /* 0x000fe200078e00ff */
[----:B------:R-:W-:-:S02]  /*b720*/  IABS R203, R4 ;  /* 0x0000000400cb7213 */ /* 0x000fc40000000000 */
[----:B---3--:R-:W-:Y:S01]  /*b730*/  IADD3 R2, R13, 0x1b5, RZ ;  /* 0x000001b50d027810 */ /* 0x008fe20007ffe0ff */
[C---:B------:R-:W-:Y:S01]  /*b740*/  IMAD R189, R251.reuse, R126, R189 ;  /* 0x0000007efbbd7224 */ /* 0x040fe200078e02bd */
[----:B------:R-:W-:Y:S01]  /*b750*/  IABS R204, R3 ;  /* 0x0000000300cc7213 */ /* 0x000fe20000000000 */
[----:B------:R-:W-:Y:S01]  /*b760*/  IMAD R188, R251, R125, R188 ;  /* 0x0000007dfbbc7224 */ /* 0x000fe200078e02bc */
[----:B-1----:R-:W-:Y:S01]  /*b770*/  IADD3 R0, R13, 0x1b6, RZ ;  /* 0x000001b60d007810 */ /* 0x002fe20007ffe0ff */
[----:B------:R-:W-:Y:S01]  /*b780*/  IMAD R190, R251, R127, R190 ;  /* 0x0000007ffbbe7224 */ /* 0x000fe200078e02be */
[----:B------:R-:W-:Y:S01]  /*b790*/  IABS R205, R2 ;  /* 0x0000000200cd7213 */ /* 0x000fe20000000000 */
[----:B------:R-:W-:Y:S01]  /*b7a0*/  IMAD.HI.U32 R126, R252, R194, RZ ;  /* 0x000000c2fc7e7227 */ /* 0x000fe200078e00ff */
[----:B------:R-:W-:-:S03]  /*b7b0*/  IABS R206, R0 ;  /* 0x0000000000ce7213 */ /* 0x000fc60000000000 */
[----:B------:R-:W-:Y:S01]  /*b7c0*/  IMAD.HI.U32 R125, R252, R193, RZ ;  /* 0x000000c1fc7d7227 */ /* 0x000fe200078e00ff */
[----:B------:R-:W-:-:S03]  /*b7d0*/  IADD3 R126, -R126, RZ, RZ ;  /* 0x000000ff7e7e7210 */ /* 0x000fc60007ffe1ff */
[----:B------:R-:W-:-:S04]  /*b7e0*/  IMAD.HI.U32 R127, R252, R195, RZ ;  /* 0x000000c3fc7f7227 */ /* 0x000fc800078e00ff */
[----:B------:R-:W-:Y:S01]  /*b7f0*/  IMAD R196, R251, R197, R196 ;  /* 0x000000c5fbc47224 */ /* 0x000fe200078e02c4 */
[----:B------:R-:W-:Y:S01]  /*b800*/  IABS R197, R5 ;  /* 0x0000000500c57213 */ /* 0x000fe20000000000 */
[----:B------:R-:W-:Y:S01]  /*b810*/  IMAD.MOV R124, RZ, RZ, -R124 ;  /* 0x000000ffff7c7224 */ /* 0x000fe200078e0a7c */
[----:B------:R-:W-:Y:S01]  /*b820*/  IADD3 R5, R13, 0x1b2, RZ ;  /* 0x000001b20d057810 */ /* 0x000fe20007ffe0ff */
[----:B------:R-:W-:-:S04]  /*b830*/  IMAD.HI.U32 R202, R252, R201, RZ ;  /* 0x000000c9fcca7227 */ /* 0x000fc800078e00ff */
[----:B------:R-:W-:Y:S01]  /*b840*/  IMAD.MOV R125, RZ, RZ, -R125 ;  /* 0x000000ffff7d7224 */ /* 0x000fe200078e0a7d */
[----:B------:R-:W-:Y:S01]  /*b850*/  STL [R1+0x83e8], R5 ;  /* 0x0083e80501007387 */ /* 0x000fe20000100800 */
[----:B------:R-:W-:Y:S02]  /*b860*/  IMAD.MOV R127, RZ, RZ, -R127 ;  /* 0x000000ffff7f7224 */ /* 0x000fe400078e0a7f */
[----:B------:R-:W-:Y:S01]  /*b870*/  IMAD R192, R251, R124, R192 ;  /* 0x0000007cfbc07224 */ /* 0x000fe200078e02c0 */
[----:B------:R1:W-:Y:S01]  /*b880*/  STL [R1+0x8410], R4 ;  /* 0x0084100401007387 */ /* 0x0003e20000100800 */
[----:B------:R-:W-:-:S03]  /*b890*/  IMAD.HI.U32 R124, R252, R197, RZ ;  /* 0x000000c5fc7c7227 */ /* 0x000fc600078e00ff */
[----:B------:R2:W-:Y:S01]  /*b8a0*/  STL [R1+0x8444], R3 ;  /* 0x0084440301007387 */ /* 0x0005e20000100800 */
[----:B------:R-:W-:Y:S01]  /*b8b0*/  IMAD.MOV R202, RZ, RZ, -R202 ;  /* 0x000000ffffca7224 */ /* 0x000fe200078e0aca */
[----:B------:R-:W-:Y:S01]  /*b8c0*/  IADD3 R124, -R124, RZ, RZ ;  /* 0x000000ff7c7c7210 */ /* 0x000fe20007ffe1ff */
[C---:B------:R-:W-:Y:S01]  /*b8d0*/  IMAD.HI.U32 R207, R252.reuse, R206, RZ ;  /* 0x000000cefccf7227 */ /* 0x040fe200078e00ff */
[----:B------:R3:W-:Y:S01]  /*b8e0*/  STL [R1+0x8458], R2 ;  /* 0x0084580201007387 */ /* 0x0007e20000100800 */
[----:B-1----:R-:W-:Y:S02]  /*b8f0*/  IADD3 R4, R13, 0x1b8, RZ ;  /* 0x000001b80d047810 */ /* 0x002fe40007ffe0ff */
[C---:B------:R-:W-:Y:S01]  /*b900*/  IMAD R193, R251.reuse, R125, R193 ;  /* 0x0000007dfbc17224 */ /* 0x040fe200078e02c1 */
[----:B------:R1:W-:Y:S01]  /*b910*/  STL [R1+0x8470], R0 ;  /* 0x0084700001007387 */ /* 0x0003e20000100800 */
[----:B------:R-:W-:Y:S01]  /*b920*/  IMAD R195, R251, R127, R195 ;  /* 0x0000007ffbc37224 */ /* 0x000fe200078e02c3 */
[----:B------:R-:W-:Y:S01]  /*b930*/  IADD3 R207, -R207, RZ, RZ ;  /* 0x000000ffcfcf7210 */ /* 0x000fe20007ffe1ff */
[----:B------:R-:W-:Y:S01]  /*b940*/  IMAD R194, R251, R126, R194 ;  /* 0x0000007efbc27224 */ /* 0x000fe200078e02c2 */
[C---:B--2---:R-:W-:Y:S01]  /*b950*/  IADD3 R3, R13.reuse, 0x1b9, RZ ;  /* 0x000001b90d037810 */ /* 0x044fe20007ffe0ff */
[----:B------:R-:W-:Y:S01]  /*b960*/  IMAD.HI.U32 R125, R252, R198, RZ ;  /* 0x000000c6fc7d7227 */ /* 0x000fe200078e00ff */
[----:B---3--:R-:W-:-:S02]  /*b970*/  IADD3 R2, R13, 0x1ba, RZ ;  /* 0x000001ba0d027810 */ /* 0x008fc40007ffe0ff */
[----:B------:R-:W-:Y:S01]  /*b980*/  IABS R208, R4 ;  /* 0x0000000400d07213 */ /* 0x000fe20000000000 */
[C---:B------:R-:W-:Y:S01]  /*b990*/  IMAD.HI.U32 R127, R252.reuse, R200, RZ ;  /* 0x000000c8fc7f7227 */ /* 0x040fe200078e00ff */
[----:B-1----:R-:W-:Y:S02]  /*b9a0*/  IADD3 R0, R13, 0x1bb, RZ ;  /* 0x000001bb0d007810 */ /* 0x002fe40007ffe0ff */
[----:B------:R-:W-:Y:S01]  /*b9b0*/  IABS R209, R3 ;  /* 0x0000000300d17213 */ /* 0x000fe20000000000 */
[----:B------:R-:W-:Y:S01]  /*b9c0*/  IMAD.HI.U32 R126, R252, R199, RZ ;  /* 0x000000c7fc7e7227 */ /* 0x000fe200078e00ff */
[----:B------:R-:W-:Y:S02]  /*b9d0*/  IADD3 R127, -R127, RZ, RZ ;  /* 0x000000ff7f7f7210 */ /* 0x000fe40007ffe1ff */
[----:B------:R-:W-:Y:S01]  /*b9e0*/  IABS R211, R0 ;  /* 0x0000000000d37213 */ /* 0x000fe20000000000 */
[----:B------:R-:W-:Y:S01]  /*b9f0*/  IMAD R201, R251, R202, R201 ;  /* 0x000000cafbc97224 */ /* 0x000fe200078e02c9 */
[----:B------:R-:W-:Y:S01]  /*ba00*/  IABS R202, R5 ;  /* 0x0000000500ca7213 */ /* 0x000fe20000000000 */
[----:B------:R-:W-:Y:S01]  /*ba10*/  IMAD.MOV R125, RZ, RZ, -R125 ;  /* 0x000000ffff7d7224 */ /* 0x000fe200078e0a7d */
[----:B------:R-:W-:Y:S01]  /*ba20*/  IADD3 R5, R13, 0x1b7, RZ ;  /* 0x000001b70d057810 */ /* 0x000fe20007ffe0ff */
[----:B------:R-:W-:Y:S01]  /*ba30*/  IMAD.MOV R126, RZ, RZ, -R126 ;  /* 0x000000ffff7e7224 */ /* 0x000fe200078e0a7e */
[----:B------:R-:W-:Y:S01]  /*ba40*/  IABS R210, R2 ;  /* 0x0000000200d27213 */ /* 0x000fe20000000000 */
[----:B------:R-:W-:-:S02]  /*ba50*/  IMAD R197, R251, R124, R197 ;  /* 0x0000007cfbc57224 */ /* 0x000fc400078e02c5 */
[C---:B------:R-:W-:Y:S01]  /*ba60*/  IMAD R206, R251.reuse, R207, R206 ;  /* 0x000000cffbce7224 */ /* 0x040fe200078e02ce */
[----:B------:R1:W-:Y:S01]  /*ba70*/  STL [R1+0x83e0], R5 ;  /* 0x0083e00501007387 */ /* 0x0003e20000100800 */
[C---:B------:R-:W-:Y:S01]  /*ba80*/  IMAD R198, R251.reuse, R125, R198 ;  /* 0x0000007dfbc67224 */ /* 0x040fe200078e02c6 */
[----:B------:R-:W-:Y:S01]  /*ba90*/  IABS R207, R5 ;  /* 0x0000000500cf7213 */ /* 0x000fe20000000000 */
[C---:B------:R-:W-:Y:S01]  /*baa0*/  IMAD.HI.U32 R124, R252.reuse, R202, RZ ;  /* 0x000000cafc7c7227 */ /* 0x040fe200078e00ff */
[----:B------:R2:W-:Y:S03]  /*bab0*/  STL [R1+0x840c], R4 ;  /* 0x00840c0401007387 */ /* 0x0005e60000100800 */
[----:B------:R-:W-:Y:S01]  /*bac0*/  IMAD R199, R251, R126, R199 ;  /* 0x0000007efbc77224 */ /* 0x000fe200078e02c7 */
[----:B------:R3:W-:Y:S01]  /*bad0*/  STL [R1+0x8440], R3 ;  /* 0x0084400301007387 */ /* 0x0007e20000100800 */
[----:B------:R-:W-:Y:S01]  /*bae0*/  IMAD.HI.U32 R125, R252, R203, RZ ;  /* 0x000000cbfc7d7227 */ /* 0x000fe200078e00ff */
[----:B-1----:R-:W-:-:S02]  /*baf0*/  IADD3 R5, R13, 0x1bc, RZ ;  /* 0x000001bc0d057810 */ /* 0x002fc40007ffe0ff */
[----:B------:R1:W-:Y:S01]  /*bb00*/  STL [R1+0x8454], R2 ;  /* 0x0084540201007387 */ /* 0x0003e20000100800 */
[----:B------:R-:W-:Y:S01]  /*bb10*/  IMAD R200, R251, R127, R200 ;  /* 0x0000007ffbc87224 */ /* 0x000fe200078e02c8 */
[----:B--2---:R-:W-:Y:S01]  /*bb20*/  IADD3 R4, R13, 0x1bd, RZ ;  /* 0x000001bd0d047810 */ /* 0x004fe20007ffe0ff */
[C---:B------:R-:W-:Y:S01]  /*bb30*/  IMAD.HI.U32 R126, R252.reuse, R204, RZ ;  /* 0x000000ccfc7e7227 */ /* 0x040fe200078e00ff */
[----:B------:R2:W-:Y:S01]  /*bb40*/  STL [R1+0x846c], R0 ;  /* 0x00846c0001007387 */ /* 0x0005e20000100800 */
[----:B------:R-:W-:Y:S02]  /*bb50*/  IADD3 R125, -R125, RZ, RZ ;  /* 0x000000ff7d7d7210 */ /* 0x000fe40007ffe1ff */
[C---:B------:R-:W-:Y:S01]  /*bb60*/  IMAD.HI.U32 R127, R252.reuse, R205, RZ ;  /* 0x000000cdfc7f7227 */ /* 0x040fe200078e00ff */
[C---:B---3--:R-:W-:Y:S01]  /*bb70*/  IADD3 R3, R13.reuse, 0x1be, RZ ;  /* 0x000001be0d037810 */ /* 0x048fe20007ffe0ff */
[----:B------:R-:W-:Y:S01]  /*bb80*/  STL [R1+0x83dc], R5 ;  /* 0x0083dc0501007387 */ /* 0x000fe20000100800 */
[C---:B-1----:R-:W-:Y:S01]  /*bb90*/  IADD3 R2, R13.reuse, 0x1bf, RZ ;  /* 0x000001bf0d027810 */ /* 0x042fe20007ffe0ff */
[----:B------:R-:W-:Y:S01]  /*bba0*/  IMAD.MOV R124, RZ, RZ, -R124 ;  /* 0x000000ffff7c7224 */ /* 0x000fe200078e0a7c */
[----:B------:R-:W-:Y:S01]  /*bbb0*/  IABS R213, R4 ;  /* 0x0000000400d57213 */ /* 0x000fe20000000000 */
[C---:B------:R-:W-:Y:S01]  /*bbc0*/  IMAD.HI.U32 R212, R252.reuse, R211, RZ ;  /* 0x000000d3fcd47227 */ /* 0x040fe200078e00ff */
[----:B--2---:R-:W-:Y:S01]  /*bbd0*/  IADD3 R0, R13, 0x1c0, RZ ;  /* 0x000001c00d007810 */ /* 0x004fe20007ffe0ff */
[----:B------:R1:W-:Y:S01]  /*bbe0*/  STL [R1+0x8408], R4 ;  /* 0x0084080401007387 */ /* 0x0003e20000100800 */
[----:B------:R-:W-:Y:S01]  /*bbf0*/  IABS R214, R3 ;  /* 0x0000000300d67213 */ /* 0x000fe20000000000 */
[----:B------:R-:W-:Y:S01]  /*bc00*/  IMAD.MOV R126, RZ, RZ, -R126 ;  /* 0x000000ffff7e7224 */ /* 0x000fe200078e0a7e */
[----:B------:R-:W-:Y:S01]  /*bc10*/  IABS R216, R0 ;  /* 0x0000000000d87213 */ /* 0x000fe20000000000 */
[----:B------:R-:W-:Y:S01]  /*bc20*/  IMAD.MOV R127, RZ, RZ, -R127 ;  /* 0x000000ffff7f7224 */ /* 0x000fe200078e0a7f */
[----:B------:R2:W-:Y:S01]  /*bc30*/  STL [R1+0x843c], R3 ;  /* 0x00843c0301007387 */ /* 0x0005e20000100800 */
[----:B------:R-:W-:Y:S01]  /*bc40*/  IMAD R202, R251, R124, R202 ;  /* 0x0000007cfbca7224 */ /* 0x000fe200078e02ca */
[----:B------:R-:W-:Y:S01]  /*bc50*/  IABS R215, R2 ;  /* 0x0000000200d77213 */ /* 0x000fe20000000000 */
[----:B------:R-:W-:Y:S01]  /*bc60*/  IMAD.MOV R212, RZ, RZ, -R212 ;  /* 0x000000ffffd47224 */ /* 0x000fe200078e0ad4 */
[----:B------:R3:W-:Y:S01]  /*bc70*/  STL [R1+0x8450], R2 ;  /* 0x0084500201007387 */ /* 0x0007e20000100800 */
[----:B------:R-:W-:Y:S01]  /*bc80*/  IMAD.HI.U32 R124, R252, R207, RZ ;  /* 0x000000cffc7c7227 */ /* 0x000fe200078e00ff */
[----:B-1----:R-:W-:-:S02]  /*bc90*/  IADD3 R4, R13, 0x1c2, RZ ;  /* 0x000001c20d047810 */ /* 0x002fc40007ffe0ff */
[----:B------:R1:W-:Y:S01]  /*bca0*/  STL [R1+0x8468], R0 ;  /* 0x0084680001007387 */ /* 0x0003e20000100800 */
[----:B------:R-:W-:Y:S01]  /*bcb0*/  IMAD R204, R251, R126, R204 ;  /* 0x0000007efbcc7224 */ /* 0x000fe200078e02cc */
[----:B--2---:R-:W-:Y:S01]  /*bcc0*/  IADD3 R3, R13, 0x1c3, RZ ;  /* 0x000001c30d037810 */ /* 0x004fe20007ffe0ff */
[C---:B------:R-:W-:Y:S01]  /*bcd0*/  IMAD R203, R251.reuse, R125, R203 ;  /* 0x0000007dfbcb7224 */ /* 0x040fe200078e02cb */
[----:B------:R-:W-:Y:S01]  /*bce0*/  IABS R218, R4 ;  /* 0x0000000400da7213 */ /* 0x000fe20000000000 */
[----:B------:R-:W-:Y:S01]  /*bcf0*/  IMAD R205, R251, R127, R205 ;  /* 0x0000007ffbcd7224 */ /* 0x000fe200078e02cd */
[C---:B---3--:R-:W-:Y:S01]  /*bd00*/  IADD3 R2, R13.reuse, 0x1c4, RZ ;  /* 0x000001c40d027810 */ /* 0x048fe20007ffe0ff */
[C---:B------:R-:W-:Y:S01]  /*bd10*/  IMAD.HI.U32 R126, R252.reuse, R209, RZ ;  /* 0x000000d1fc7e7227 */ /* 0x040fe200078e00ff */
[----:B------:R-:W-:Y:S02]  /*bd20*/  IABS R219, R3 ;  /* 0x0000000300db7213 */ /* 0x000fe40000000000 */
[----:B-1----:R-:W-:Y:S01]  /*bd30*/  IADD3 R0, R13, 0x1c5, RZ ;  /* 0x000001c50d007810 */ /* 0x002fe20007ffe0ff */
[----:B------:R-:W-:Y:S01]  /*bd40*/  IMAD.HI.U32 R125, R252, R208, RZ ;  /* 0x000000d0fc7d7227 */ /* 0x000fe200078e00ff */
[----:B------:R-:W-:-:S02]  /*bd50*/  IADD3 R126, -R126, RZ, RZ ;  /* 0x000000ff7e7e7210 */ /* 0x000fc40007ffe1ff */
[----:B------:R-:W-:Y:S01]  /*bd60*/  IABS R221, R0 ;  /* 0x0000000000dd7213 */ /* 0x000fe20000000000 */
[----:B------:R-:W-:Y:S01]  /*bd70*/  IMAD.HI.U32 R127, R252, R210, RZ ;  /* 0x000000d2fc7f7227 */ /* 0x000fe200078e00ff */
[----:B------:R-:W-:-:S03]  /*bd80*/  IABS R220, R2 ;  /* 0x0000000200dc7213 */ /* 0x000fc60000000000 */
        /* <DEDUP_REMOVED lines=14> */
[C---:B------:R-:W-:Y:S01]  /*be70*/  IMAD R208, R251.reuse, R125, R208 ;  /* 0x0000007dfbd07224 */ /* 0x040fe200078e02d0 */
[----:B------:R3:W-:Y:S01]  /*be80*/  STL [R1+0x842c], R2 ;  /* 0x00842c0201007387 */ /* 0x0007e20000100800 */
[----:B------:R-:W-:Y:S01]  /*be90*/  IMAD R210, R251, R127, R210 ;  /* 0x0000007ffbd27224 */ /* 0x000fe200078e02d2 */
[C---:B-1----:R-:W-:Y:S01]  /*bea0*/  IADD3 R4, R13.reuse, 0x1c7, RZ ;  /* 0x000001c70d047810 */ /* 0x042fe20007ffe0ff */
[----:B------:R-:W-:Y:S01]  /*beb0*/  IMAD.HI.U32 R222, R252, R221, RZ ;  /* 0x000000ddfcde7227 */ /* 0x000fe200078e00ff */
[----:B------:R1:W-:Y:S01]  /*bec0*/  STL [R1+0x8428], R0 ;  /* 0x0084280001007387 */ /* 0x0003e20000100800 */
[----:B--2---:R-:W-:Y:S02]  /*bed0*/  IADD3 R3, R13, 0x1c8, RZ ;  /* 0x000001c80d037810 */ /* 0x004fe40007ffe0ff */
[----:B------:R-:W-:Y:S01]  /*bee0*/  IMAD R209, R251, R126, R209 ;  /* 0x0000007efbd17224 */ /* 0x000fe200078e02d1 */
[----:B------:R-:W-:Y:S01]  /*bef0*/  IADD3 R222, -R222, RZ, RZ ;  /* 0x000000ffdede7210 */ /* 0x000fe20007ffe1ff */
        /* <DEDUP_REMOVED lines=16> */
[----:B------:R-:W-:Y:S01]  /*c000*/  IMAD R213, R251, R125, R213 ;  /* 0x0000007dfbd57224 */ /* 0x000fe200078e02d5 */
[----:B------:R1:W-:Y:S01]  /*c010*/  STL [R1+0x8384], R5 ;  /* 0x0083840501007387 */ /* 0x0003e20000100800 */
[----:B------:R-:W-:-:S03]  /*c020*/  IMAD.HI.U32 R124, R252, R217, RZ ;  /* 0x000000d9fc7c7227 */ /* 0x000fc600078e00ff */
[----:B------:R2:W-:Y:S01]  /*c030*/  STL [R1+0x8370], R4 ;  /* 0x0083700401007387 */ /* 0x0005e20000100800 */
[C---:B------:R-:W-:Y:S02]  /*c040*/  IMAD R214, R251.reuse, R126, R214 ;  /* 0x0000007efbd67224 */ /* 0x040fe400078e02d6 */
[C---:B------:R-:W-:Y:S01]  /*c050*/  IMAD.HI.U32 R125, R252.reuse, R218, RZ ;  /* 0x000000dafc7d7227 */ /* 0x040fe200078e00ff */
[----:B------:R3:W-:Y:S03]  /*c060*/  STL [R1+0x8358], R3 ;  /* 0x0083580301007387 */ /* 0x0007e60000100800 */
[C---:B------:R-:W-:Y:S01]  /*c070*/  IMAD R221, R251.reuse, R222, R221 ;  /* 0x000000defbdd7224 */ /* 0x040fe200078e02dd */
[----:B------:R-:W-:Y:S01]  /*c080*/  IABS R222, R5 ;  /* 0x0000000500de7213 */ /* 0x000fe20000000000 */
[----:B------:R-:W-:Y:S01]  /*c090*/  IMAD R215, R251, R127, R215 ;  /* 0x0000007ffbd77224 */ /* 0x000fe200078e02d7 */
[C---:B-1----:R-:W-:Y:S01]  /*c0a0*/  IADD3 R5, R13.reuse, 0x1cb, RZ ;  /* 0x000001cb0d057810 */ /* 0x042fe20007ffe0ff */
[----:B------:R-:W-:Y:S01]  /*c0b0*/  IMAD.HI.U32 R126, R252, R219, RZ ;  /* 0x000000dbfc7e7227 */ /* 0x000fe200078e00ff */
[----:B------:R1:W-:Y:S01]  /*c0c0*/  STL [R1+0x8354], R2 ;  /* 0x0083540201007387 */ /* 0x0003e20000100800 */
[----:B--2---:R-:W-:-:S02]  /*c0d0*/  IADD3 R4, R13, 0x1cc, RZ ;  /* 0x000001cc0d047810 */ /* 0x004fc40007ffe0ff */
[C---:B------:R-:W-:Y:S01]  /*c0e0*/  IMAD.HI.U32 R127, R252.reuse, R220, RZ ;  /* 0x000000dcfc7f7227 */ /* 0x040fe200078e00ff */
[----:B------:R2:W-:Y:S01]  /*c0f0*/  STL [R1+0x8328], R0 ;  /* 0x0083280001007387 */ /* 0x0005e20000100800 */
[----:B---3--:R-:W-:Y:S02]  /*c100*/  IADD3 R3, R13, 0x1cd, RZ ;  /* 0x000001cd0d037810 */ /* 0x008fe40007ffe0ff */
[----:B------:R-:W-:Y:S01]  /*c110*/  IMAD.MOV R124, RZ, RZ, -R124 ;  /* 0x000000ffff7c7224 */ /* 0x000fe200078e0a7c */
[----:B------:R-:W-:Y:S01]  /*c120*/  IADD3 R125, -R125, RZ, RZ ;  /* 0x000000ff7d7d7210 */ /* 0x000fe20007ffe1ff */
[C---:B------:R-:W-:Y:S01]  /*c130*/  IMAD.HI.U32 R227, R252.reuse, R226, RZ ;  /* 0x000000e2fce37227 */ /* 0x040fe200078e00ff */
[C---:B-1----:R-:W-:Y:S01]  /*c140*/  IADD3 R2, R13.reuse, 0x1ce, RZ ;  /* 0x000001ce0d027810 */ /* 0x042fe20007ffe0ff */
[----:B------:R-:W-:Y:S01]  /*c150*/  STL [R1+0x82d0], R5 ;  /* 0x0082d00501007387 */ /* 0x000fe20000100800 */
[----:B------:R-:W-:Y:S01]  /*c160*/  IABS R228, R4 ;  /* 0x0000000400e47213 */ /* 0x000fe20000000000 */
[----:B------:R-:W-:Y:S01]  /*c170*/  IMAD.MOV R126, RZ, RZ, -R126 ;  /* 0x000000ffff7e7224 */ /* 0x000fe200078e0a7e */
[----:B--2---:R-:W-:Y:S01]  /*c180*/  IADD3 R0, R13, 0x1cf, RZ ;  /* 0x000001cf0d007810 */ /* 0x004fe20007ffe0ff */
[----:B------:R-:W-:Y:S01]  /*c190*/  IMAD.MOV R127, RZ, RZ, -R127 ;  /* 0x000000ffff7f7224 */ /* 0x000fe200078e0a7f */
[----:B------:R1:W-:Y:S01]  /*c1a0*/  STL [R1+0x82a8], R4 ;  /* 0x0082a80401007387 */ /* 0x0003e20000100800 */
[----:B------:R-:W-:Y:S01]  /*c1b0*/  IMAD R217, R251, R124, R217 ;  /* 0x0000007cfbd97224 */ /* 0x000fe200078e02d9 */
[----:B------:R-:W-:Y:S01]  /*c1c0*/  IABS R231, R0 ;  /* 0x0000000000e77213 */ /* 0x000fe20000000000 */
[----:B------:R-:W-:Y:S01]  /*c1d0*/  IMAD.MOV R227, RZ, RZ, -R227 ;  /* 0x000000ffffe37224 */ /* 0x000fe200078e0ae3 */
[----:B------:R2:W-:Y:S01]  /*c1e0*/  STL [R1+0x8290], R3 ;  /* 0x0082900301007387 */ /* 0x0005e20000100800 */
[----:B------:R-:W-:Y:S01]  /*c1f0*/  IMAD.HI.U32 R124, R252, R222, RZ ;  /* 0x000000defc7c7227 */ /* 0x000fe200078e00ff */
[----:B------:R-:W-:-:S02]  /*c200*/  IABS R229, R3 ;  /* 0x0000000300e57213 */ /* 0x000fc40000000000 */
[----:B------:R3:W-:Y:S01]  /*c210*/  STL [R1+0x828c], R2 ;  /* 0x00828c0201007387 */ /* 0x0007e20000100800 */
[----:B------:R-:W-:Y:S01]  /*c220*/  IMAD R219, R251, R126, R219 ;  /* 0x0000007efbdb7224 */ /* 0x000fe200078e02db */
[----:B-1----:R-:W-:Y:S01]  /*c230*/  IADD3 R4, R13, 0x1d1, RZ ;  /* 0x000001d10d047810 */ /* 0x002fe20007ffe0ff */
[C---:B------:R-:W-:Y:S01]  /*c240*/  IMAD R218, R251.reuse, R125, R218 ;  /* 0x0000007dfbda7224 */ /* 0x040fe200078e02da */
[----:B------:R1:W-:Y:S01]  /*c250*/  STL [R1+0x8274], R0 ;  /* 0x0082740001007387 */ /* 0x0003e20000100800 */
[----:B------:R-:W-:Y:S01]  /*c260*/  IMAD R220, R251, R127, R220 ;  /* 0x0000007ffbdc7224 */ /* 0x000fe200078e02dc */
[----:B------:R-:W-:Y:S01]  /*c270*/  IABS R230, R2 ;  /* 0x0000000200e67213 */ /* 0x000fe20000000000 */
[C---:B------:R-:W-:Y:S01]  /*c280*/  IMAD.HI.U32 R126, R252.reuse, R224, RZ ;  /* 0x000000e0fc7e7227 */ /* 0x040fe200078e00ff */
[C---:B--2---:R-:W-:Y:S02]  /*c290*/  IADD3 R3, R13.reuse, 0x1d2, RZ ;  /* 0x000001d20d037810 */ /* 0x044fe40007ffe0ff */
[----:B---3--:R-:W-:Y:S01]  /*c2a0*/  IADD3 R2, R13, 0x1d3, RZ ;  /* 0x000001d30d027810 */ /* 0x008fe20007ffe0ff */
[----:B------:R-:W-:Y:S01]  /*c2b0*/  IMAD.HI.U32 R125, R252, R223, RZ ;  /* 0x000000dffc7d7227 */ /* 0x000fe200078e00ff */
[----:B------:R-:W-:-:S02]  /*c2c0*/  IADD3 R126, -R126, RZ, RZ ;  /* 0x000000ff7e7e7210 */ /* 0x000fc40007ffe1ff */
[----:B-1----:R-:W-:Y:S01]  /*c2d0*/  IADD3 R0, R13, 0x1d4, RZ ;  /* 0x000001d40d007810 */ /* 0x002fe20007ffe0ff */
[C---:B------:R-:W-:Y:S01]  /*c2e0*/  IMAD.HI.U32 R127, R252.reuse, R225, RZ ;  /* 0x000000e1fc7f7227 */ /* 0x040fe200078e00ff */
[----:B------:R-:W-:Y:S02]  /*c2f0*/  IABS R233, R4 ;  /* 0x0000000400e97213 */ /* 0x000fe40000000000 */
[----:B------:R-:W-:Y:S01]  /*c300*/  IABS R236, R0 ;  /* 0x0000000000ec7213 */ /* 0x000fe20000000000 */
[----:B------:R-:W-:Y:S01]  /*c310*/  IMAD R226, R251, R227, R226 ;  /* 0x000000e3fbe27224 */ /* 0x000fe200078e02e2 */
[----:B------:R-:W-:Y:S01]  /*c320*/  IABS R227, R5 ;  /* 0x0000000500e37213 */ /* 0x000fe20000000000 */
[----:B------:R-:W-:Y:S01]  /*c330*/  IMAD.MOV R124, RZ, RZ, -R124 ;  /* 0x000000ffff7c7224 */ /* 0x000fe200078e0a7c */
[----:B------:R-:W-:Y:S01]  /*c340*/  IADD3 R5, R13, 0x1d0, RZ ;  /* 0x000001d00d057810 */ /* 0x000fe20007ffe0ff */
[----:B------:R-:W-:Y:S01]  /*c350*/  IMAD.HI.U32 R232, R252, R231, RZ ;  /* 0x000000e7fce87227 */ /* 0x000fe200078e00ff */
[----:B------:R-:W-:-:S02]  /*c360*/  IABS R234, R3 ;  /* 0x0000000300ea7213 */ /* 0x000fc40000000000 */
[----:B------:R-:W-:Y:S01]  /*c370*/  IABS R235, R2 ;  /* 0x0000000200eb7213 */ /* 0x000fe20000000000 */
        /* <DEDUP_REMOVED lines=12> */
[----:B-1----:R-:W-:Y:S01]  /*c440*/  IADD3 R4, R13, 0x1d6, RZ ;  /* 0x000001d60d047810 */ /* 0x002fe20007ffe0ff */
[----:B------:R-:W-:Y:S01]  /*c450*/  IMAD R224, R251, R126, R224 ;  /* 0x0000007efbe07224 */ /* 0x000fe200078e02e0 */
[----:B------:R1:W-:Y:S01]  /*c460*/  STL [R1+0x81ac], R0 ;  /* 0x0081ac0001007387 */ /* 0x0003e20000100800 */
[----:B------:R-:W-:Y:S01]  /*c470*/  IMAD.HI.U32 R125, R252, R228, RZ ;  /* 0x000000e4fc7d7227 */ /* 0x000fe200078e00ff */
[----:B--2---:R-:W-:-:S02]  /*c480*/  IADD3 R3, R13, 0x1d7, RZ ;  /* 0x000001d70d037810 */ /* 0x004fc40007ffe0ff */
[----:B------:R-:W-:Y:S01]  /*c490*/  IABS R238, R4 ;  /* 0x0000000400ee7213 */ /* 0x000fe20000000000 */
[C---:B------:R-:W-:Y:S01]  /*c4a0*/  IMAD.HI.U32 R127, R252.reuse, R230, RZ ;  /* 0x000000e6fc7f7227 */ /* 0x040fe200078e00ff */
[C---:B---3--:R-:W-:Y:S02]  /*c4b0*/  IADD3 R2, R13.reuse, 0x1d8, RZ ;  /* 0x000001d80d027810 */ /* 0x048fe40007ffe0ff */
[----:B------:R-:W-:Y:S01]  /*c4c0*/  IABS R239, R3 ;  /* 0x0000000300ef7213 */ /* 0x000fe20000000000 */
[C---:B------:R-:W-:Y:S01]  /*c4d0*/  IMAD.HI.U32 R126, R252.reuse, R229, RZ ;  /* 0x000000e5fc7e7227 */ /* 0x040fe200078e00ff */
[----:B-1----:R-:W-:Y:S02]  /*c4e0*/  IADD3 R0, R13, 0x1d9, RZ ;  /* 0x000001d90d007810 */ /* 0x002fe40007ffe0ff */
[----:B------:R-:W-:Y:S01]  /*c4f0*/  IADD3 R127, -R127, RZ, RZ ;  /* 0x000000ff7f7f7210 */ /* 0x000fe20007ffe1ff */
[----:B------:R-:W-:Y:S01]  /*c500*/  IMAD.HI.U32 R237, R252, R236, RZ ;  /* 0x000000ecfced7227 */ /* 0x000fe200078e00ff */
[----:B------:R-:W-:-:S02]  /*c510*/  IABS R241, R0 ;  /* 0x0000000000f17213 */ /* 0x000fc40000000000 */
[----:B------:R-:W-:Y:S01]  /*c520*/  IABS R240, R2 ;  /* 0x0000000200f07213 */ /* 0x000fe20000000000 */
[----:B------:R-:W-:Y:S01]  /*c530*/  IMAD R231, R251, R232, R231 ;  /* 0x000000e8fbe77224 */ /* 0x000fe200078e02e7 */
[----:B------:R-:W-:Y:S01]  /*c540*/  IABS R232, R5 ;  /* 0x0000000500e87213 */ /* 0x000fe20000000000 */
[----:B------:R-:W-:Y:S01]  /*c550*/  IMAD.MOV R125, RZ, RZ, -R125 ;  /* 0x000000ffff7d7224 */ /* 0x000fe200078e0a7d */
[----:B------:R-:W-:Y:S01]  /*c560*/  IADD3 R237, -R237, RZ, RZ ;  /* 0x000000ffeded7210 */ /* 0x000fe20007ffe1ff */
[----:B------:R-:W-:Y:S01]  /*c570*/  IMAD.MOV R126, RZ, RZ, -R126 ;  /* 0x000000ffff7e7224 */ /* 0x000fe200078e0a7e */
[----:B------:R-:W-:Y:S01]  /*c580*/  IADD3 R5, R13, 0x1d5, RZ ;  /* 0x000001d50d057810 */ /* 0x000fe20007ffe0ff */
[C---:B------:R-:W-:Y:S02]  /*c590*/  IMAD R227, R251.reuse, R124, R227 ;  /* 0x0000007cfbe37224 */ /* 0x040fe400078e02e3 */
[C---:B------:R-:W-:Y:S02]  /*c5a0*/  IMAD R228, R251.reuse, R125, R228 ;  /* 0x0000007dfbe47224 */ /* 0x040fe400078e02e4 */
[C---:B------:R-:W-:Y:S01]  /*c5b0*/  IMAD.HI.U32 R124, R252.reuse, R232, RZ ;  /* 0x000000e8fc7c7227 */ /* 0x040fe200078e00ff */
[----:B------:R-:W-:Y:S03]  /*c5c0*/  STL [R1+0x8140], R5 ;  /* 0x0081400501007387 */ /* 0x000fe60000100800 */
[----:B------:R-:W-:Y:S01]  /*c5d0*/  IMAD R229, R251, R126, R229 ;  /* 0x0000007efbe57224 */ /* 0x000fe200078e02e5 */
[----:B------:R1:W-:Y:S01]  /*c5e0*/  STL [R1+0x810c], R4 ;  /* 0x00810c0401007387 */ /* 0x0003e20000100800 */
[----:B------:R-:W-:-:S03]  /*c5f0*/  IMAD.HI.U32 R125, R252, R233, RZ ;  /* 0x000000e9fc7d7227 */ /* 0x000fc600078e00ff */
[----:B------:R2:W-:Y:S01]  /*c600*/  STL [R1+0x80f4], R3 ;  /* 0x0080f40301007387 */ /* 0x0005e20000100800 */
[----:B------:R-:W-:Y:S01]  /*c610*/  IMAD R230, R251, R127, R230 ;  /* 0x0000007ffbe67224 */ /* 0x000fe200078e02e6 */
[----:B------:R-:W-:Y:S01]  /*c620*/  IADD3 R125, -R125, RZ, RZ ;  /* 0x000000ff7d7d7210 */ /* 0x000fe20007ffe1ff */
[C---:B------:R-:W-:Y:S01]  /*c630*/  IMAD.HI.U32 R126, R252.reuse, R234, RZ ;  /* 0x000000eafc7e7227 */ /* 0x040fe200078e00ff */
[----:B------:R3:W-:Y:S01]  /*c640*/  STL [R1+0x80f0], R2 ;  /* 0x0080f00201007387 */ /* 0x0007e20000100800 */
[C---:B-1----:R-:W-:Y:S02]  /*c650*/  IADD3 R4, R13.reuse, 0x1db, RZ ;  /* 0x000001db0d047810 */ /* 0x042fe40007ffe0ff */
[C---:B------:R-:W-:Y:S01]  /*c660*/  IMAD.HI.U32 R127, R252.reuse, R235, RZ ;  /* 0x000000ebfc7f7227 */ /* 0x040fe200078e00ff */
[----:B------:R1:W-:Y:S01]  /*c670*/  STL [R1+0x80d8], R0 ;  /* 0x0080d80001007387 */ /* 0x0003e20000100800 */
[----:B--2---:R-:W-:Y:S02]  /*c680*/  IADD3 R3, R13, 0x1dc, RZ ;  /* 0x000001dc0d037810 */ /* 0x004fe40007ffe0ff */
[----:B------:R-:W-:Y:S01]  /*c690*/  IMAD R236, R251, R237, R236 ;  /* 0x000000edfbec7224 */ /* 0x000fe200078e02ec */
[----:B------:R-:W-:Y:S01]  /*c6a0*/  IABS R237, R5 ;  /* 0x0000000500ed7213 */ /* 0x000fe20000000000 */
[----:B------:R-:W-:Y:S01]  /*c6b0*/  IMAD.MOV R124, RZ, RZ, -R124 ;  /* 0x000000ffff7c7224 */ /* 0x000fe200078e0a7c */
[C---:B------:R-:W-:Y:S01]  /*c6c0*/  IADD3 R5, R13.reuse, 0x1da, RZ ;  /* 0x000001da0d057810 */ /* 0x040fe20007ffe0ff */
[----:B------:R-:W-:Y:S01]  /*c6d0*/  IMAD.HI.U32 R242, R252, R241, RZ ;  /* 0x000000f1fcf27227 */ /* 0x000fe200078e00ff */
[----:B---3--:R-:W-:-:S02]  /*c6e0*/  IADD3 R2, R13, 0x1dd, RZ ;  /* 0x000001dd0d027810 */ /* 0x008fc40007ffe0ff */
[----:B-1----:R-:W-:Y:S01]  /*c6f0*/  IADD3 R0, R13, 0x1de, RZ ;  /* 0x000001de0d007810 */ /* 0x002fe20007ffe0ff */
[----:B------:R-:W-:Y:S01]  /*c700*/  IMAD.MOV R126, RZ, RZ, -R126 ;  /* 0x000000ffff7e7224 */ /* 0x000fe200078e0a7e */
[----:B------:R-:W-:Y:S01]  /*c710*/  IABS R243, R4 ;  /* 0x0000000400f37213 */ /* 0x000fe20000000000 */
[----:B------:R-:W-:Y:S01]  /*c720*/  IMAD.MOV R127, RZ, RZ, -R127 ;  /* 0x000000ffff7f7224 */ /* 0x000fe200078e0a7f */
[----:B------:R-:W-:Y:S01]  /*c730*/  IABS R245, R2 ;  /* 0x0000000200f57213 */ /* 0x000fe20000000000 */
[C---:B------:R-:W-:Y:S01]  /*c740*/  IMAD R232, R251.reuse, R124, R232 ;  /* 0x0000007cfbe87224 */ /* 0x040fe200078e02e8 */
[----:B------:R-:W-:Y:S01]  /*c750*/  IABS R244, R3 ;  /* 0x0000000300f47213 */ /* 0x000fe20000000000 */
[----:B------:R-:W-:Y:S01]  /*c760*/  IMAD.MOV R242, RZ, RZ, -R242 ;  /* 0x000000fffff27224 */ /* 0x000fe200078e0af2 */
[----:B------:R-:W-:Y:S01]  /*c770*/  IABS R246, R0 ;  /* 0x0000000000f67213 */ /* 0x000fe20000000000 */
[----:B------:R-:W-:Y:S01]  /*c780*/  IMAD.HI.U32 R124, R252, R237, RZ ;  /* 0x000000edfc7c7227 */ /* 0x000fe200078e00ff */
[----:B------:R-:W-:Y:S03]  /*c790*/  STL [R1+0x806c], R5 ;  /* 0x00806c0501007387 */ /* 0x000fe60000100800 */
[C---:B------:R-:W-:Y:S01]  /*c7a0*/  IMAD R234, R251.reuse, R126, R234 ;  /* 0x0000007efbea7224 */ /* 0x040fe200078e02ea */
[----:B------:R1:W-:Y:S01]  /*c7b0*/  STL [R1+0x8058], R4 ;  /* 0x0080580401007387 */ /* 0x0003e20000100800 */
[----:B------:R-:W-:-:S02]  /*c7c0*/  IMAD R233, R251, R125, R233 ;  /* 0x0000007dfbe97224 */ /* 0x000fc400078e02e9 */
[----:B------:R-:W-:Y:S01]  /*c7d0*/  IMAD R235, R251, R127, R235 ;  /* 0x0000007ffbeb7224 */ /* 0x000fe200078e02eb */
[----:B------:R-:W-:Y:S01]  /*c7e0*/  STL [R1+0x8040], R3 ;  /* 0x0080400301007387 */ /* 0x000fe20000100800 */
[----:B------:R-:W-:-:S03]  /*c7f0*/  IMAD.HI.U32 R126, R252, R239, RZ ;  /* 0x000000effc7e7227 */ /* 0x000fc600078e00ff */
[----:B------:R-:W-:Y:S01]  /*c800*/  STL [R1+0x803c], R2 ;  /* 0x00803c0201007387 */ /* 0x000fe20000100800 */
[----:B------:R-:W-:Y:S01]  /*c810*/  IMAD.HI.U32 R125, R252, R238, RZ ;  /* 0x000000eefc7d7227 */ /* 0x000fe200078e00ff */
[----:B------:R-:W-:Y:S02]  /*c820*/  IADD3 R126, -R126, RZ, RZ ;  /* 0x000000ff7e7e7210 */ /* 0x000fe40007ffe1ff */
[----:B------:R2:W-:Y:S01]  /*c830*/  STL [R1+0x8010], R0 ;  /* 0x0080100001007387 */ /* 0x0005e20000100800 */
[----:B------:R-:W-:Y:S01]  /*c840*/  IMAD.HI.U32 R127, R252, R240, RZ ;  /* 0x000000f0fc7f7227 */ /* 0x000fe200078e00ff */
[----:B-1----:R-:W-:-:S03]  /*c850*/  IADD3 R4, R13, 0x1e1, RZ ;  /* 0x000001e10d047810 */ /* 0x002fc60007ffe0ff */
[----:B------:R-:W-:Y:S01]  /*c860*/  IMAD R241, R251, R242, R241 ;  /* 0x000000f2fbf17224 */ /* 0x000fe200078e02f1 */
[----:B------:R-:W-:Y:S01]  /*c870*/  IABS R242, R5 ;  /* 0x0000000500f27213 */ /* 0x000fe20000000000 */
[----:B------:R-:W-:Y:S01]  /*c880*/  IMAD.MOV R124, RZ, RZ, -R124 ;  /* 0x000000ffff7c7224 */ /* 0x000fe200078e0a7c */
[----:B------:R-:W-:Y:S01]  /*c890*/  IADD3 R5, R13, 0x1e5, RZ ;  /* 0x000001e50d057810 */ /* 0x000fe20007ffe0ff */
[----:B------:R-:W-:Y:S01]  /*c8a0*/  IMAD.MOV R125, RZ, RZ, -R125 ;  /* 0x000000ffff7d7224 */ /* 0x000fe200078e0a7d */
[----:B--2---:R-:W-:Y:S01]  /*c8b0*/  MOV R0, R249 ;  /* 0x000000f900007202 */ /* 0x004fe20000000f00 */
[----:B------:R-:W-:Y:S01]  /*c8c0*/  IMAD.MOV R127, RZ, RZ, -R127 ;  /* 0x000000ffff7f7224 */ /* 0x000fe200078e0a7f */
[----:B------:R-:W-:Y:S01]  /*c8d0*/  IABS R250, R5 ;  /* 0x0000000500fa7213 */ /* 0x000fe20000000000 */
[----:B------:R-:W-:Y:S01]  /*c8e0*/  IMAD R237, R251, R124, R237 ;  /* 0x0000007cfbed7224 */ /* 0x000fe200078e02ed */
[----:B------:R-:W-:Y:S01]  /*c8f0*/  IABS R249, R6 ;  /* 0x0000000600f97213 */ /* 0x000fe20000000000 */
[----:B------:R-:W-:-:S04]  /*c900*/  IMAD.HI.U32 R124, R252, R242, RZ ;  /* 0x000000f2fc7c7227 */ /* 0x000fc800078e00ff */
[C---:B------:R-:W-:Y:S01]  /*c910*/  IMAD R238, R251.reuse, R125, R238 ;  /* 0x0000007dfbee7224 */ /* 0x040fe200078e02ee */
[----:B------:R-:W-:Y:S01]  /*c920*/  IADD3 R124, -R124, RZ, RZ ;  /* 0x000000ff7c7c7210 */ /* 0x000fe20007ffe1ff */
[C---:B------:R-:W-:Y:S02]  /*c930*/  IMAD R240, R251.reuse, R127, R240 ;  /* 0x0000007ffbf07224 */ /* 0x040fe400078e02f0 */
[----:B------:R-:W-:Y:S02]  /*c940*/  IMAD R239, R251, R126, R239 ;  /* 0x0000007efbef7224 */ /* 0x000fe400078e02ef */
[----:B------:R-:W-:-:S04]  /*c950*/  IMAD.HI.U32 R125, R252, R243, RZ ;  /* 0x000000f3fc7d7227 */ /* 0x000fc800078e00ff */
[----:B------:R-:W-:-:S04]  /*c960*/  IMAD.HI.U32 R127, R252, R245, RZ ;  /* 0x000000f5fc7f7227 */ /* 0x000fc800078e00ff */
[----:B------:R-:W-:Y:S01]  /*c970*/  IMAD.HI.U32 R126, R252, R244, RZ ;  /* 0x000000f4fc7e7227 */ /* 0x000fe200078e00ff */
[----:B------:R-:W-:-:S03]  /*c980*/  IADD3 R127, -R127, RZ, RZ ;  /* 0x000000ff7f7f7210 */ /* 0x000fc60007ffe1ff */
[----:B------:R-:W-:Y:S02]  /*c990*/  IMAD.MOV.U32 R3, RZ, RZ, R247 ;  /* 0x000000ffff037224 */ /* 0x000fe400078e00f7 */
[----:B------:R-:W-:-:S04]  /*c9a0*/  IMAD.HI.U32 R247, R252, R246, RZ ;  /* 0x000000f6fcf77227 */ /* 0x000fc800078e00ff */
[----:B------:R-:W-:Y:S02]  /*c9b0*/  IMAD.MOV R125, RZ, RZ, -R125 ;  /* 0x000000ffff7d7224 */ /* 0x000fe400078e0a7d */
[----:B------:R-:W-:Y:S02]  /*c9c0*/  IMAD.MOV R126, RZ, RZ, -R126 ;  /* 0x000000ffff7e7224 */ /* 0x000fe400078e0a7e */
[----:B------:R-:W-:Y:S02]  /*c9d0*/  IMAD.MOV R247, RZ, RZ, -R247 ;  /* 0x000000fffff77224 */ /* 0x000fe400078e0af7 */
[C---:B------:R-:W-:Y:S01]  /*c9e0*/  IMAD R242, R251.reuse, R124, R242 ;  /* 0x0000007cfbf27224 */ /* 0x040fe200078e02f2 */
[----:B------:R-:W-:Y:S01]  /*c9f0*/  IABS R124, R4 ;  /* 0x00000004007c7213 */ /* 0x000fe20000000000 */
[C---:B------:R-:W-:Y:S02]  /*ca00*/  IMAD R243, R251.reuse, R125, R243 ;  /* 0x0000007dfbf37224 */ /* 0x040fe400078e02f3 */
[C---:B------:R-:W-:Y:S01]  /*ca10*/  IMAD R244, R251.reuse, R126, R244 ;  /* 0x0000007efbf47224 */ /* 0x040fe200078e02f4 */
[----:B------:R-:W-:Y:S01]  /*ca20*/  STL [R1+0x84fc], R242 ;  /* 0x0084fcf201007387 */ /* 0x000fe20000100800 */
[----:B------:R-:W-:-:S02]  /*ca30*/  IMAD R245, R251, R127, R245 ;  /* 0x0000007ffbf57224 */ /* 0x000fc400078e02f5 */
[----:B------:R-:W-:Y:S01]  /*ca40*/  IMAD R246, R251, R247, R246 ;  /* 0x000000f7fbf67224 */ /* 0x000fe200078e02f6 */
[----:B------:R-:W-:Y:S01]  /*ca50*/  STL [R1+0x8500], R243 ;  /* 0x008500f301007387 */ /* 0x000fe20000100800 */
[----:B------:R-:W-:Y:S01]  /*ca60*/  IABS R247, R8 ;  /* 0x0000000800f77213 */ /* 0x000fe20000000000 */
[----:B------:R-:W-:Y:S01]  /*ca70*/  IMAD.MOV.U32 R2, RZ, RZ, R248 ;  /* 0x000000ffff027224 */ /* 0x000fe200078e00f8 */
[----:B------:R-:W-:Y:S01]  /*ca80*/  IABS R248, R7 ;  /* 0x0000000700f87213 */ /* 0x000fe20000000000 */
[----:B------:R-:W-:Y:S01]  /*ca90*/  STL [R1+0x8504], R244 ;  /* 0x008504f401007387 */ /* 0x000fe20000100800 */
[----:B------:R-:W-:-:S03]  /*caa0*/  IMAD.HI.U32 R127, R252, R249, RZ ;  /* 0x000000f9fc7f7227 */ /* 0x000fc600078e00ff */
[----:B------:R-:W-:Y:S01]  /*cab0*/  STL [R1+0x8508], R245 ;  /* 0x008508f501007387 */ /* 0x000fe20000100800 */
[----:B------:R-:W-:-:S03]  /*cac0*/  IMAD.HI.U32 R125, R252, R247, RZ ;  /* 0x000000f7fc7d7227 */ /* 0x000fc600078e00ff */
[----:B------:R-:W-:Y:S01]  /*cad0*/  STL [R1+0x850c], R246 ;  /* 0x00850cf601007387 */ /* 0x000fe20000100800 */
[----:B------:R-:W-:Y:S01]  /*cae0*/  IMAD.HI.U32 R126, R252, R248, RZ ;  /* 0x000000f8fc7e7227 */ /* 0x000fe200078e00ff */
[----:B------:R-:W-:Y:S02]  /*caf0*/  IADD3 R125, -R125, RZ, RZ ;  /* 0x000000ff7d7d7210 */ /* 0x000fe40007ffe1ff */
[----:B------:R1:W-:Y:S01]  /*cb00*/  STL [R1+0x7fb8], R8 ;  /* 0x007fb80801007387 */ /* 0x0003e20000100800 */
[----:B------:R-:W-:Y:S02]  /*cb10*/  IMAD.MOV R126, RZ, RZ, -R126 ;  /* 0x000000ffff7e7224 */ /* 0x000fe400078e0a7e */
[----:B------:R-:W-:Y:S01]  /*cb20*/  IMAD.MOV R127, RZ, RZ, -R127 ;  /* 0x000000ffff7f7224 */ /* 0x000fe200078e0a7f */
[----:B------:R2:W-:Y:S01]  /*cb30*/  STL [R1+0x7f90], R7 ;  /* 0x007f900701007387 */ /* 0x0005e20000100800 */
[C---:B------:R-:W-:Y:S02]  /*cb40*/  IMAD R247, R251.reuse, R125, R247 ;  /* 0x0000007dfbf77224 */ /* 0x040fe400078e02f7 */
[C---:B------:R-:W-:Y:S01]  /*cb50*/  IMAD R248, R251.reuse, R126, R248 ;  /* 0x0000007efbf87224 */ /* 0x040fe200078e02f8 */
[----:B------:R3:W-:Y:S01]  /*cb60*/  STL [R1+0x7f78], R4 ;  /* 0x007f780401007387 */ /* 0x0007e20000100800 */
[----:B------:R-:W-:Y:S01]  /*cb70*/  IMAD R249, R251, R127, R249 ;  /* 0x0000007ffbf97224 */ /* 0x000fe200078e02f9 */
[----:B-1----:R-:W-:-:S02]  /*cb80*/  IADD3 R8, R13, 0x1e3, RZ ;  /* 0x000001e30d087810 */ /* 0x002fc40007ffe0ff */
[----:B------:R1:W-:Y:S01]  /*cb90*/  STL [R1+0x7f5c], R6 ;  /* 0x007f5c0601007387 */ /* 0x0003e20000100800 */
[----:B--2---:R-:W-:-:S03]  /*cba0*/  IADD3 R7, R13, 0x1e4, RZ ;  /* 0x000001e40d077810 */ /* 0x004fc60007ffe0ff */
[----:B------:R2:W-:Y:S01]  /*cbb0*/  STL [R1+0x7f74], R5 ;  /* 0x007f740501007387 */ /* 0x0005e20000100800 */
[----:B------:R-:W-:Y:S01]  /*cbc0*/  IABS R125, R8 ;  /* 0x00000008007d7213 */ /* 0x000fe20000000000 */
[----:B---3--:R-:W-:Y:S01]  /*cbd0*/  IMAD.MOV.U32 R4, RZ, RZ, R3 ;  /* 0x000000ffff047224 */ /* 0x008fe200078e0003 */
[----:B------:R-:W-:Y:S01]  /*cbe0*/  IABS R126, R7 ;  /* 0x00000007007e7213 */ /* 0x000fe20000000000 */
[C---:B------:R-:W-:Y:S01]  /*cbf0*/  IMAD.HI.U32 R3, R252.reuse, R124, RZ ;  /* 0x0000007cfc037227 */ /* 0x040fe200078e00ff */
[----:B------:R-:W-:Y:S01]  /*cc00*/  STL [R1+0x8510], R247 ;  /* 0x008510f701007387 */ /* 0x000fe20000100800 */
[----:B-1----:R-:W-:Y:S02]  /*cc10*/  IADD3 R6, R13, 0x1e6, RZ ;  /* 0x000001e60d067810 */ /* 0x002fe40007ffe0ff */
[----:B------:R-:W-:Y:S01]  /*cc20*/  IMAD.MOV R3, RZ, RZ, -R3 ;  /* 0x000000ffff037224 */ /* 0x000fe200078e0a03 */
[----:B------:R-:W-:Y:S01]  /*cc30*/  STL [R1+0x8514], R248 ;  /* 0x008514f801007387 */ /* 0x000fe20000100800 */
[----:B--2---:R-:W-:Y:S01]  /*cc40*/  IMAD.HI.U32 R5, R252, R250, RZ ;  /* 0x000000fafc057227 */ /* 0x004fe200078e00ff */
[----:B------:R-:W-:-:S02]  /*cc50*/  IABS R127, R6 ;  /* 0x00000006007f7213 */ /* 0x000fc40000000000 */
[----:B------:R-:W-:Y:S01]  /*cc60*/  STL [R1+0x8518], R249 ;  /* 0x008518f901007387 */ /* 0x000fe20000100800 */
[----:B------:R-:W-:Y:S01]  /*cc70*/  IMAD R3, R251, R3, R124 ;  /* 0x00000003fb037224 */ /* 0x000fe200078e027c */
[----:B------:R-:W-:Y:S02]  /*cc80*/  IADD3 R5, -R5, RZ, RZ ;  /* 0x000000ff05057210 */ /* 0x000fe40007ffe1ff */
[----:B------:R-:W-:-:S03]  /*cc90*/  IABS R124, R9 ;  /* 0x00000009007c7213 */ /* 0x000fc60000000000 */
[----:B------:R-:W-:Y:S02]  /*cca0*/  IMAD R250, R251, R5, R250 ;  /* 0x00000005fbfa7224 */ /* 0x000fe400078e02fa */
[----:B------:R-:W-:Y:S01]  /*ccb0*/  IMAD.HI.U32 R10, R252, R124, RZ ;  /* 0x0000007cfc0a7227 */ /* 0x000fe200078e00ff */
[----:B------:R-:W1:Y:S04]  /*ccc0*/  S2R R5, SR_TID.X ;  /* 0x0000000000057919 */ /* 0x000e680000002100 */
[----:B------:R-:W-:Y:S01]  /*ccd0*/  STL [R1+0x851c], R250 ;  /* 0x00851cfa01007387 */ /* 0x000fe20000100800 */
[----:B------:R-:W-:-:S03]  /*cce0*/  IADD3 R11, -R10, RZ, RZ ;  /* 0x000000ff0a0b7210 */ /* 0x000fc60007ffe1ff */
[----:B------:R2:W-:Y:S04]  /*ccf0*/  STL [R1+0x400], R3 ;  /* 0x0004000301007387 */ /* 0x0005e80000100800 */
[----:B------:R3:W-:Y:S04]  /*cd00*/  STL [R1+0x7ef4], R9 ;  /* 0x007ef40901007387 */ /* 0x0007e80000100800 */
[----:B------:R4:W-:Y:S01]  /*cd10*/  STL [R1+0x7ee4], R8 ;  /* 0x007ee40801007387 */ /* 0x0009e20000100800 */
[----:B--2---:R-:W-:-:S03]  /*cd20*/  IADD3 R3, R13, 0x1e7, RZ ;  /* 0x000001e70d037810 */ /* 0x004fc60007ffe0ff */
[----:B------:R-:W-:Y:S01]  /*cd30*/  STL [R1+0x7ed4], R7 ;  /* 0x007ed40701007387 */ /* 0x000fe20000100800 */
[----:B---3--:R-:W-:-:S03]  /*cd40*/  IMAD.HI.U32 R9, R252, R125, RZ ;  /* 0x0000007dfc097227 */ /* 0x008fc600078e00ff */
[----:B------:R-:W-:Y:S01]  /*cd50*/  STL [R1+0x7ed0], R6 ;  /* 0x007ed00601007387 */ /* 0x000fe20000100800 */
[----:B----4-:R-:W-:-:S03]  /*cd60*/  IMAD.HI.U32 R8, R252, R126, RZ ;  /* 0x0000007efc087227 */ /* 0x010fc600078e00ff */
[----:B------:R2:W-:Y:S01]  /*cd70*/  STL [R1+0x7ec0], R3 ;  /* 0x007ec00301007387 */ /* 0x0005e20000100800 */
[----:B------:R-:W-:Y:S02]  /*cd80*/  IMAD.MOV R10, RZ, RZ, -R9 ;  /* 0x000000ffff0a7224 */ /* 0x000fe400078e0a09 */
[----:B------:R-:W-:Y:S01]  /*cd90*/  IMAD.MOV R9, RZ, RZ, -R8 ;  /* 0x000000ffff097224 */ /* 0x000fe200078e0a08 */
[----:B--2---:R-:W-:-:S05]  /*cda0*/  IABS R3, R3 ;  /* 0x0000000300037213 */ /* 0x004fca0000000000 */
[----:B------:R-:W-:Y:S02]  /*cdb0*/  IMAD.MOV.U32 R7, RZ, RZ, R3 ;  /* 0x000000ffff077224 */ /* 0x000fe400078e0003 */
[----:B------:R-:W-:-:S04]  /*cdc0*/  IMAD.HI.U32 R3, R252, R127, RZ ;  /* 0x0000007ffc037227 */ /* 0x000fc800078e00ff */
[----:B------:R-:W-:Y:S01]  /*cdd0*/  IMAD.HI.U32 R6, R252, R7, RZ ;  /* 0x00000007fc067227 */ /* 0x000fe200078e00ff */
[----:B------:R-:W-:Y:S02]  /*cde0*/  IADD3 R8, -R3, RZ, RZ ;  /* 0x000000ff03087210 */ /* 0x000fe40007ffe1ff */
[----:B------:R-:W2:Y:S01]  /*cdf0*/  LDL.LU R3, [R1+0x3d0] ;  /* 0x0003d00001037983 */ /* 0x000ea20000300800 */
[----:B------:R-:W-:Y:S01]  /*ce00*/  IMAD.MOV R6, RZ, RZ, -R6 ;  /* 0x000000ffff067224 */ /* 0x000fe200078e0a06 */
[----:B-1----:R-:W-:Y:S01]  /*ce10*/  LOP3.LUT R242, R5, 0x1f, RZ, 0xc0, !PT ;  /* 0x0000001f05f27812 */ /* 0x002fe200078ec0ff */
[C---:B------:R-:W-:Y:S02]  /*ce20*/  IMAD R11, R251.reuse, R11, R124 ;  /* 0x0000000bfb0b7224 */ /* 0x040fe400078e027c */
[C---:B------:R-:W-:Y:S02]  /*ce30*/  IMAD R10, R251.reuse, R10, R125 ;  /* 0x0000000afb0a7224 */ /* 0x040fe400078e027d */
[C---:B------:R-:W-:Y:S01]  /*ce40*/  IMAD R9, R251.reuse, R9, R126 ;  /* 0x00000009fb097224 */ /* 0x040fe200078e027e */
[----:B------:R-:W-:Y:S01]  /*ce50*/  STL [R1+0x3fc], R11 ;  /* 0x0003fc0b01007387 */ /* 0x000fe20000100800 */
[----:B------:R-:W-:-:S02]  /*ce60*/  IMAD R8, R251, R8, R127 ;  /* 0x00000008fb087224 */ /* 0x000fc400078e027f */
[----:B------:R-:W-:Y:S01]  /*ce70*/  IMAD R6, R251, R6, R7 ;  /* 0x00000006fb067224 */ /* 0x000fe200078e0207 */
[----:B------:R-:W-:Y:S01]  /*ce80*/  STL [R1+0x3f8], R10 ;  /* 0x0003f80a01007387 */ /* 0x000fe20000100800 */
[C---:B------:R-:W-:Y:S01]  /*ce90*/  IADD3 R7, R13.reuse, 0x1e8, RZ ;  /* 0x000001e80d077810 */ /* 0x040fe20007ffe0ff */
[----:B------:R-:W-:Y:S01]  /*cea0*/  IMAD.SHL.U32 R124, R4, 0x40, RZ ;  /* 0x00000040047c7824 */ /* 0x000fe200078e00ff */
[----:B------:R-:W-:Y:S01]  /*ceb0*/  IADD3 R4, R13, 0x1ea, RZ ;  /* 0x000001ea0d047810 */ /* 0x000fe20007ffe0ff */
[----:B------:R-:W-:Y:S01]  /*cec0*/  STL [R1+0x3f4], R9 ;  /* 0x0003f40901007387 */ /* 0x000fe20000100800 */
[----:B------:R-:W-:Y:S02]  /*ced0*/  IABS R125, R7 ;  /* 0x00000007007d7213 */ /* 0x000fe40000000000 */
[----:B------:R-:W-:Y:S01]  /*cee0*/  IABS R126, R4 ;  /* 0x00000004007e7213 */ /* 0x000fe20000000000 */
[----:B------:R1:W-:Y:S04]  /*cef0*/  STL [R1+0x3f0], R8 ;  /* 0x0003f00801007387 */ /* 0x0003e80000100800 */
[----:B------:R3:W-:Y:S04]  /*cf00*/  STL [R1+0x3ec], R6 ;  /* 0x0003ec0601007387 */ /* 0x0007e80000100800 */
[----:B------:R4:W-:Y:S01]  /*cf10*/  STL [R1+0x7ea8], R7 ;  /* 0x007ea80701007387 */ /* 0x0009e20000100800 */
[----:B-1----:R-:W-:-:S02]  /*cf20*/  LOP3.LUT R8, R124, 0x1f, R5, 0xf8, !PT ;  /* 0x0000001f7c087812 */ /* 0x002fc400078ef805 */
[----:B---3--:R-:W-:Y:S02]  /*cf30*/  IADD3 R6, R13, 0x1e9, RZ ;  /* 0x000001e90d067810 */ /* 0x008fe40007ffe0ff */
[----:B------:R-:W-:Y:S02]  /*cf40*/  IABS R5, R8 ;  /* 0x0000000800057213 */ /* 0x000fe40000000000 */
[----:B------:R-:W-:Y:S01]  /*cf50*/  IABS R127, R6 ;  /* 0x00000006007f7213 */ /* 0x000fe20000000000 */
[----:B------:R-:W-:Y:S01]  /*cf60*/  STL [R1+0x7ea4], R6 ;  /* 0x007ea40601007387 */ /* 0x000fe20000100800 */
[----:B----4-:R-:W-:Y:S02]  /*cf70*/  LOP3.LUT R7, R124, 0x20, R242, 0xfe, !PT ;  /* 0x000000207c077812 */ /* 0x010fe400078efef2 */
[----:B------:R-:W-:Y:S01]  /*cf80*/  MOV R124, R125 ;  /* 0x0000007d007c7202 */ /* 0x000fe20000000f00 */
[----:B------:R1:W-:Y:S01]  /*cf90*/  STL [R1+0x7ea0], R4 ;  /* 0x007ea00401007387 */ /* 0x0003e20000100800 */
[----:B------:R-:W-:-:S02]  /*cfa0*/  IMAD.MOV.U32 R125, RZ, RZ, R127 ;  /* 0x000000ffff7d7224 */ /* 0x000fc400078e007f */
[----:B------:R-:W-:Y:S01]  /*cfb0*/  IMAD.MOV.U32 R127, RZ, RZ, R5 ;  /* 0x000000ffff7f7224 */ /* 0x000fe200078e0005 */
[----:B------:R-:W-:Y:S01]  /*cfc0*/  STL [R1+0x19b0], R8 ;  /* 0x0019b00801007387 */ /* 0x000fe20000100800 */
[----:B------:R-:W-:-:S03]  /*cfd0*/  IMAD.HI.U32 R10, R252, R124, RZ ;  /* 0x0000007cfc0a7227 */ /* 0x000fc600078e00ff */
[----:B------:R-:W-:Y:S01]  /*cfe0*/  STL [R1+0x19b4], R7 ;  /* 0x0019b40701007387 */ /* 0x000fe20000100800 */
[----:B------:R-:W-:Y:S01]  /*cff0*/  IMAD.HI.U32 R9, R252, R125, RZ ;  /* 0x0000007dfc097227 */ /* 0x000fe200078e00ff */
[----:B-1----:R-:W-:-:S03]  /*d000*/  IABS R4, R7 ;  /* 0x0000000700047213 */ /* 0x002fc60000000000 */
[----:B------:R-:W-:Y:S01]  /*d010*/  IMAD.HI.U32 R6, R252, R126, RZ ;  /* 0x0000007efc067227 */ /* 0x000fe200078e00ff */
[----:B------:R-:W-:-:S03]  /*d020*/  MOV R5, R4 ;  /* 0x0000000400057202 */ /* 0x000fc60000000f00 */
[----:B------:R-:W-:Y:S02]  /*d030*/  IMAD.MOV R11, RZ, RZ, -R10 ;  /* 0x000000ffff0b7224 */ /* 0x000fe400078e0a0a */
[----:B------:R-:W-:Y:S01]  /*d040*/  IMAD.MOV R10, RZ, RZ, -R9 ;  /* 0x000000ffff0a7224 */ /* 0x000fe200078e0a09 */
[----:B------:R-:W-:Y:S01]  /*d050*/  IADD3 R9, -R6, RZ, RZ ;  /* 0x000000ff06097210 */ /* 0x000fe20007ffe1ff */
[C---:B------:R-:W-:Y:S02]  /*d060*/  IMAD R11, R251.reuse, R11, R124 ;  /* 0x0000000bfb0b7224 */ /* 0x040fe400078e027c */
[C---:B------:R-:W-:Y:S02]  /*d070*/  IMAD R10, R251.reuse, R10, R125 ;  /* 0x0000000afb0a7224 */ /* 0x040fe400078e027d */
[----:B------:R-:W-:Y:S01]  /*d080*/  IMAD R9, R251, R9, R126 ;  /* 0x00000009fb097224 */ /* 0x000fe200078e027e */
[----:B------:R-:W-:Y:S04]  /*d090*/  STL [R1+0x420], R11 ;  /* 0x0004200b01007387 */ /* 0x000fe80000100800 */
[----:B------:R1:W-:Y:S04]  /*d0a0*/  STL [R1+0x41c], R10 ;  /* 0x00041c0a01007387 */ /* 0x0003e80000100800 */
[----:B------:R3:W-:Y:S01]  /*d0b0*/  STL [R1+0x418], R9 ;  /* 0x0004180901007387 */ /* 0x0007e20000100800 */
[----:B-1----:R-:W-:-:S02]  /*d0c0*/  IADD3 R10, R13, 0x1eb, RZ ;  /* 0x000001eb0d0a7810 */ /* 0x002fc40007ffe0ff */
[----:B---3--:R-:W-:-:S03]  /*d0d0*/  IADD3 R9, R13, 0x1ec, RZ ;  /* 0x000001ec0d097810 */ /* 0x008fc60007ffe0ff */
[----:B------:R-:W-:Y:S01]  /*d0e0*/  STL [R1+0x7e90], R10 ;  /* 0x007e900a01007387 */ /* 0x000fe20000100800 */
[----:B------:R-:W-:-:S03]  /*d0f0*/  IABS R126, R10 ;  /* 0x0000000a007e7213 */ /* 0x000fc60000000000 */
[----:B------:R-:W-:Y:S01]  /*d100*/  STL [R1+0x7e88], R9 ;  /* 0x007e880901007387 */ /* 0x000fe20000100800 */
[----:B------:R-:W-:Y:S02]  /*d110*/  ISETP.GE.AND P3, PT, R8, RZ, PT ;  /* 0x000000ff0800720c */ /* 0x000fe40003f66270 */
[----:B------:R-:W-:Y:S02]  /*d120*/  ISETP.GE.AND P4, PT, R7, RZ, PT ;  /* 0x000000ff0700720c */ /* 0x000fe40003f86270 */
[----:B------:R-:W-:Y:S01]  /*d130*/  ISETP.NE.AND P2, PT, RZ, c[0x0][0x178], PT ;  /* 0x00005e00ff007a0c */ /* 0x000fe20003f45270 */
[----:B--2---:R-:W-:-:S04]  /*d140*/  IMAD.HI.U32 R4, R3, R127, RZ ;  /* 0x0000007f03047227 */ /* 0x004fc800078e00ff */
[----:B------:R-:W-:-:S04]  /*d150*/  IMAD.HI.U32 R3, R3, R5, RZ ;  /* 0x0000000503037227 */ /* 0x000fc800078e00ff */
[----:B------:R-:W-:Y:S02]  /*d160*/  IMAD.MOV R6, RZ, RZ, -R4 ;  /* 0x000000ffff067224 */ /* 0x000fe400078e0a04 */
[----:B------:R-:W-:Y:S01]  /*d170*/  IMAD.MOV R4, RZ, RZ, -R3 ;  /* 0x000000ffff047224 */ /* 0x000fe200078e0a03 */
[----:B------:R-:W-:-:S05]  /*d180*/  IABS R3, c[0x0][0x178] ;  /* 0x00005e0000037a13 */ /* 0x000fca0000000000 */
[----:B------:R-:W-:Y:S01]  /*d190*/  IMAD R124, R3, R6, R127 ;  /* 0x00000006037c7224 */ /* 0x000fe200078e027f */
[----:B------:R-:W-:Y:S01]  /*d1a0*/  IADD3 R6, R13, 0x1ed, RZ ;  /* 0x000001ed0d067810 */ /* 0x000fe20007ffe0ff */
[----:B------:R-:W-:Y:S01]  /*d1b0*/  IMAD R125, R3, R4, R5 ;  /* 0x00000004037d7224 */ /* 0x000fe200078e0205 */
[----:B------:R-:W-:Y:S02]  /*d1c0*/  IADD3 R5, R13, 0x1ee, RZ ;  /* 0x000001ee0d057810 */ /* 0x000fe40007ffe0ff */
[----:B------:R-:W-:Y:S01]  /*d1d0*/  IABS R127, R9 ;  /* 0x00000009007f7213 */ /* 0x000fe20000000000 */
[----:B------:R1:W-:Y:S01]  /*d1e0*/  STL [R1+0x7e80], R6 ;  /* 0x007e800601007387 */ /* 0x0003e20000100800 */
[----:B------:R-:W-:Y:S02]  /*d1f0*/  ISETP.GT.U32.AND P0, PT, R3, R124, PT ;  /* 0x0000007c0300720c */ /* 0x000fe40003f04070 */
[----:B------:R-:W-:Y:S01]  /*d200*/  IADD3 R4, R13, 0x1ef, RZ ;  /* 0x000001ef0d047810 */ /* 0x000fe20007ffe0ff */
[----:B------:R2:W-:Y:S01]  /*d210*/  STL [R1+0x7e7c], R5 ;  /* 0x007e7c0501007387 */ /* 0x0005e20000100800 */
[----:B------:R-:W-:Y:S01]  /*d220*/  ISETP.GT.U32.AND P1, PT, R3, R125, PT ;  /* 0x0000007d0300720c */ /* 0x000fe20003f24070 */
[----:B------:R-:W-:-:S02]  /*d230*/  IMAD.HI.U32 R11, R252, R127, RZ ;  /* 0x0000007ffc0b7227 */ /* 0x000fc400078e00ff */
[----:B------:R3:W-:Y:S01]  /*d240*/  STL [R1+0x7e78], R4 ;  /* 0x007e780401007387 */ /* 0x0007e20000100800 */
[----:B-1----:R-:W-:-:S04]  /*d250*/  IABS R6, R6 ;  /* 0x0000000600067213 */ /* 0x002fc80000000000 */
[----:B------:R-:W-:Y:S01]  /*d260*/  MOV R243, R6 ;  /* 0x0000000600f37202 */ /* 0x000fe20000000f00 */
[----:B------:R-:W-:Y:S01]  /*d270*/  IMAD.HI.U32 R6, R252, R126, RZ ;  /* 0x0000007efc067227 */ /* 0x000fe200078e00ff */
[----:B--2---:R-:W-:Y:S02]  /*d280*/  IABS R5, R5 ;  /* 0x0000000500057213 */ /* 0x004fe40000000000 */
[----:B---3--:R-:W-:Y:S01]  /*d290*/  IABS R4, R4 ;  /* 0x0000000400047213 */ /* 0x008fe20000000000 */
[----:B------:R-:W-:Y:S01]  /*d2a0*/  @!P0 IMAD.IADD R124, R124, 0x1, -R3 ;  /* 0x000000017c7c8824 */ /* 0x000fe200078e0a03 */
[----:B------:R-:W-:Y:S01]  /*d2b0*/  IADD3 R12, -R6, RZ, RZ ;  /* 0x000000ff060c7210 */ /* 0x000fe20007ffe1ff */
[----:B------:R-:W-:Y:S01]  /*d2c0*/  IMAD.MOV.U32 R14, RZ, RZ, R5 ;  /* 0x000000ffff0e7224 */ /* 0x000fe200078e0005 */
[----:B------:R-:W2:Y:S01]  /*d2d0*/  LDL.LU R6, [R1+0x3b4] ;  /* 0x0003b40001067983 */ /* 0x000ea20000300800 */
[----:B------:R-:W-:Y:S01]  /*d2e0*/  IADD3 R11, -R11, RZ, RZ ;  /* 0x000000ff0b0b7210 */ /* 0x000fe20007ffe1ff */
[----:B------:R-:W-:-:S02]  /*d2f0*/  IMAD.MOV.U32 R5, RZ, RZ, R4 ;  /* 0x000000ffff057224 */ /* 0x000fc400078e0004 */
[----:B------:R-:W-:Y:S01]  /*d300*/  IMAD R126, R251, R12, R126 ;  /* 0x0000000cfb7e7224 */ /* 0x000fe200078e027e */
[----:B------:R-:W3:Y:S01]  /*d310*/  LDL.LU R15, [R1+0x3b0] ;  /* 0x0003b000010f7983 */ /* 0x000ee20000300800 */
[----:B------:R-:W-:-:S03]  /*d320*/  IMAD.HI.U32 R10, R252, R243, RZ ;  /* 0x000000f3fc0a7227 */ /* 0x000fc600078e00ff */
[----:B------:R-:W4:Y:S01]  /*d330*/  LDL.LU R250, [R1+0x3ac] ;  /* 0x0003ac0001fa7983 */ /* 0x000f220000300800 */
[----:B------:R-:W-:Y:S02]  /*d340*/  @!P1 IMAD.IADD R125, R125, 0x1, -R3 ;  /* 0x000000017d7d9824 */ /* 0x000fe400078e0a03 */
[C---:B------:R-:W-:Y:S01]  /*d350*/  IMAD.HI.U32 R4, R252.reuse, R14, RZ ;  /* 0x0000000efc047227 */ /* 0x040fe200078e00ff */
[----:B------:R-:W4:Y:S01]  /*d360*/  LDL.LU R12, [R1+0x3a8] ;  /* 0x0003a800010c7983 */ /* 0x000f220000300800 */
[C---:B------:R-:W-:Y:S02]  /*d370*/  ISETP.GT.U32.AND P0, PT, R3.reuse, R124, PT ;  /* 0x0000007c0300720c */ /* 0x040fe40003f04070 */
[----:B------:R-:W-:Y:S01]  /*d380*/  IMAD.HI.U32 R9, R252, R5, RZ ;  /* 0x00000005fc097227 */ /* 0x000fe200078e00ff */
[----:B------:R1:W-:Y:S01]  /*d390*/  STL [R1+0x414], R126 ;  /* 0x0004147e01007387 */ /* 0x0003e20000100800 */
[----:B------:R-:W-:Y:S02]  /*d3a0*/  ISETP.GT.U32.AND P1, PT, R3, R125, PT ;  /* 0x0000007d0300720c */ /* 0x000fe40003f24070 */
[----:B------:R-:W-:-:S02]  /*d3b0*/  IMAD.MOV R10, RZ, RZ, -R10 ;  /* 0x000000ffff0a7224 */ /* 0x000fc400078e0a0a */
[----:B------:R-:W-:Y:S02]  /*d3c0*/  IMAD.MOV R4, RZ, RZ, -R4 ;  /* 0x000000ffff047224 */ /* 0x000fe400078e0a04 */
[C---:B-1----:R-:W-:Y:S02]  /*d3d0*/  IMAD R126, R251.reuse, R11, R127 ;  /* 0x0000000bfb7e7224 */ /* 0x042fe400078e027f */
[----:B------:R-:W4:Y:S01]  /*d3e0*/  LDL.LU R11, [R1+0x3a4] ;  /* 0x0003a400010b7983 */ /* 0x000f220000300800 */
[----:B------:R-:W-:-:S03]  /*d3f0*/  IMAD R127, R251, R10, R243 ;  /* 0x0000000afb7f7224 */ /* 0x000fc600078e02f3 */
[----:B------:R1:W-:Y:S01]  /*d400*/  STL [R1+0x410], R126 ;  /* 0x0004107e01007387 */ /* 0x0003e20000100800 */
[----:B------:R-:W-:Y:S01]  /*d410*/  IMAD R14, R251, R4, R14 ;  /* 0x00000004fb0e7224 */ /* 0x000fe200078e020e */
[----:B------:R-:W-:Y:S02]  /*d420*/  IADD3 R4, R13, 0x1f0, RZ ;  /* 0x000001f00d047810 */ /* 0x000fe40007ffe0ff */
[----:B------:R-:W4:Y:S01]  /*d430*/  LDL.LU R10, [R1+0x3a0] ;  /* 0x0003a000010a7983 */ /* 0x000f220000300800 */
[----:B-1----:R-:W-:-:S03]  /*d440*/  IADD3 R126, -R9, RZ, RZ ;  /* 0x000000ff097e7210 */ /* 0x002fc60007ffe1ff */
[----:B------:R1:W-:Y:S02]  /*d450*/  STL [R1+0x40c], R127 ;  /* 0x00040c7f01007387 */ /* 0x0003e40000100800 */
[----:B------:R-:W-:Y:S02]  /*d460*/  IMAD R5, R251, R126, R5 ;  /* 0x0000007efb057224 */ /* 0x000fe400078e0205 */
[----:B------:R-:W4:Y:S01]  /*d470*/  LDL.LU R9, [R1+0x39c] ;  /* 0x00039c0001097983 */ /* 0x000f220000300800 */
[----:B------:R-:W-:-:S03]  /*d480*/  @!P0 IMAD.IADD R124, R124, 0x1, -R3 ;  /* 0x000000017c7c8824 */ /* 0x000fc600078e0a03 */
[----:B------:R-:W-:Y:S01]  /*d490*/  STL [R1+0x408], R14 ;  /* 0x0004080e01007387 */ /* 0x000fe20000100800 */
[----:B------:R-:W-:-:S03]  /*d4a0*/  @!P1 IMAD.IADD R125, R125, 0x1, -R3 ;  /* 0x000000017d7d9824 */ /* 0x000fc600078e0a03 */
[----:B------:R1:W-:Y:S01]  /*d4b0*/  STL [R1+0x7e6c], R4 ;  /* 0x007e6c0401007387 */ /* 0x0003e20000100800 */
[----:B------:R-:W-:-:S03]  /*d4c0*/  IABS R126, R4 ;  /* 0x00000004007e7213 */ /* 0x000fc60000000000 */
[----:B------:R1:W-:Y:S01]  /*d4d0*/  STL [R1+0x404], R5 ;  /* 0x0004040501007387 */ /* 0x0003e20000100800 */
[----:B------:R-:W-:Y:S01]  /*d4e0*/  @!P3 IADD3 R124, -R124, RZ, RZ ;  /* 0x000000ff7c7cb210 */ /* 0x000fe20007ffe1ff */
[----:B------:R-:W-:Y:S02]  /*d4f0*/  @!P4 IMAD.MOV R125, RZ, RZ, -R125 ;  /* 0x000000ffff7dc224 */ /* 0x000fe400078e0a7d */
[----:B-1----:R-:W-:Y:S01]  /*d500*/  IMAD.HI.U32 R127, R252, R126, RZ ;  /* 0x0000007efc7f7227 */ /* 0x002fe200078e00ff */
[----:B------:R-:W-:Y:S01]  /*d510*/  LOP3.LUT R4, RZ, c[0x0][0x178], RZ, 0x33, !PT ;  /* 0x00005e00ff047a12 */ /* 0x000fe200078e33ff */
[----:B------:R-:W4:Y:S01]  /*d520*/  LDL.LU R5, [R1+0x398] ;  /* 0x0003980001057983 */ /* 0x000f220000300800 */
[----:B------:R-:W-:Y:S02]  /*d530*/  IADD3 R3, R13, 0x1f1, RZ ;  /* 0x000001f10d037810 */ /* 0x000fe40007ffe0ff */
[C---:B------:R-:W-:Y:S02]  /*d540*/  SEL R7, R4.reuse, R124, !P2 ;  /* 0x0000007c04077207 */ /* 0x040fe40005000000 */
[----:B------:R-:W-:Y:S01]  /*d550*/  SEL R4, R4, R125, !P2 ;  /* 0x0000007d04047207 */ /* 0x000fe20005000000 */
[----:B------:R-:W-:Y:S01]  /*d560*/  IMAD.MOV R125, RZ, RZ, -R127 ;  /* 0x000000ffff7d7224 */ /* 0x000fe200078e0a7f */
[----:B------:R1:W-:Y:S01]  /*d570*/  STL [R1+0x7e5c], R3 ;  /* 0x007e5c0301007387 */ /* 0x0003e20000100800 */
[----:B------:R-:W-:-:S03]  /*d580*/  IABS R124, R3 ;  /* 0x00000003007c7213 */ /* 0x000fc60000000000 */
[----:B------:R-:W-:Y:S01]  /*d590*/  STL [R1+0x638], R7 ;  /* 0x0006380701007387 */ /* 0x000fe20000100800 */
[----:B-1----:R-:W-:-:S03]  /*d5a0*/  IMAD R3, R251, R125, R126 ;  /* 0x0000007dfb037224 */ /* 0x002fc600078e027e */
[----:B------:R1:W-:Y:S04]  /*d5b0*/  STL [R1+0x630], R4 ;  /* 0x0006300401007387 */ /* 0x0003e80000100800 */
[----:B------:R1:W-:Y:S04]  /*d5c0*/  STL [R1+0x3e8], R3 ;  /* 0x0003e80301007387 */ /* 0x0003e80000100800 */
[----:B-1----:R-:W4:Y:S04]  /*d5d0*/  LDL.LU R4, [R1+0x394] ;  /* 0x0003940001047983 */ /* 0x002f280000300800 */
[----:B------:R-:W4:Y:S04]  /*d5e0*/  LDL.LU R246, [R1+0x390] ;  /* 0x0003900001f67983 */ /* 0x000f280000300800 */
        /* <DEDUP_REMOVED lines=9> */
[----:B------:R-:W4:Y:S01]  /*d680*/  LDL.LU R243, [R1+0x368] ;  /* 0x0003680001f37983 */ /* 0x000f220000300800 */
[----:B------:R-:W-:-:S05]  /*d690*/  IMAD.HI.U32 R125, R252, R124, RZ ;  /* 0x0000007cfc7d7227 */ /* 0x000fca00078e00ff */
[----:B------:R-:W-:Y:S02]  /*d6a0*/  IADD3 R125, -R125, RZ, RZ ;  /* 0x000000ff7d7d7210 */ /* 0x000fe40007ffe1ff */
[C---:B--2---:R-:W-:Y:S02]  /*d6b0*/  ISETP.GT.U32.AND P1, PT, R251.reuse, R6, PT ;  /* 0x00000006fb00720c */ /* 0x044fe40003f24070 */
[C---:B---3--:R-:W-:Y:S02]  /*d6c0*/  ISETP.GT.U32.AND P0, PT, R251.reuse, R15, PT ;  /* 0x0000000ffb00720c */ /* 0x048fe40003f04070 */
[----:B----4-:R-:W-:-:S09]  /*d6d0*/  ISETP.GT.U32.AND P3, PT, R251, R250, PT ;  /* 0x000000fafb00720c */ /* 0x010fd20003f64070 */
[----:B------:R-:W-:Y:S02]  /*d6e0*/  @!P1 IADD3 R6, R6, -R251, RZ ;  /* 0x800000fb06069210 */ /* 0x000fe40007ffe0ff */
[----:B------:R-:W-:Y:S01]  /*d6f0*/  ISETP.GT.U32.AND P6, PT, R251, R12, PT ;  /* 0x0000000cfb00720c */ /* 0x000fe20003fc4070 */
[--C-:B------:R-:W-:Y:S01]  /*d700*/  @!P0 IMAD.IADD R15, R15, 0x1, -R251.reuse ;  /* 0x000000010f0f8824 */ /* 0x100fe200078e0afb */
[----:B------:R-:W-:Y:S01]  /*d710*/  ISETP.GT.U32.AND P5, PT, R251, R11, PT ;  /* 0x0000000bfb00720c */ /* 0x000fe20003fa4070 */
[----:B------:R-:W-:-:S03]  /*d720*/  @!P3 IMAD.IADD R250, R250, 0x1, -R251 ;  /* 0x00000001fafab824 */ /* 0x000fc600078e0afb */
[C---:B------:R-:W-:Y:S02]  /*d730*/  ISETP.GT.U32.AND P3, PT, R251.reuse, R15, PT ;  /* 0x0000000ffb00720c */ /* 0x040fe40003f64070 */
[C---:B------:R-:W-:Y:S02]  /*d740*/  ISETP.GT.U32.AND P0, PT, R251.reuse, R6, PT ;  /* 0x00000006fb00720c */ /* 0x040fe40003f04070 */
[----:B------:R-:W-:-:S05]  /*d750*/  ISETP.GT.U32.AND P4, PT, R251, R10, PT ;  /* 0x0000000afb00720c */ /* 0x000fca0003f84070 */
[--C-:B------:R-:W-:Y:S01]  /*d760*/  @!P5 IMAD.IADD R11, R11, 0x1, -R251.reuse ;  /* 0x000000010b0bd824 */ /* 0x100fe200078e0afb */
[----:B------:R-:W-:Y:S02]  /*d770*/  ISETP.GT.U32.AND P5, PT, R251, R250, PT ;  /* 0x000000fafb00720c */ /* 0x000fe40003fa4070 */
[----:B------:R-:W-:Y:S01]  /*d780*/  @!P6 IADD3 R12, R12, -R251, RZ ;  /* 0x800000fb0c0ce210 */ /* 0x000fe20007ffe0ff */
[----:B------:R-:W-:Y:S01]  /*d790*/  @!P3 IMAD.IADD R15, R15, 0x1, -R251 ;  /* 0x000000010f0fb824 */ /* 0x000fe200078e0afb */
[----:B------:R-:W-:-:S03]  /*d7a0*/  ISETP.GT.U32.AND P2, PT, R251, R9, PT ;  /* 0x00000009fb00720c */ /* 0x000fc60003f44070 */
[--C-:B------:R-:W-:Y:S01]  /*d7b0*/  @!P4 IMAD.IADD R10, R10, 0x1, -R251.reuse ;  /* 0x000000010a0ac824 */ /* 0x100fe200078e0afb */
[C---:B------:R-:W-:Y:S02]  /*d7c0*/  ISETP.GT.U32.AND P4, PT, R251.reuse, R12, PT ;  /* 0x0000000cfb00720c */ /* 0x040fe40003f84070 */
[----:B------:R-:W-:Y:S01]  /*d7d0*/  ISETP.GT.U32.AND P1, PT, R251, R5, PT ;  /* 0x00000005fb00720c */ /* 0x000fe20003f24070 */
[--C-:B------:R-:W-:Y:S02]  /*d7e0*/  @!P0 IMAD.IADD R6, R6, 0x1, -R251.reuse ;  /* 0x0000000106068824 */ /* 0x100fe400078e0afb */
[----:B------:R-:W-:-:S10]  /*d7f0*/  @!P5 IMAD.IADD R250, R250, 0x1, -R251 ;  /* 0x00000001fafad824 */ /* 0x000fd400078e0afb */
[----:B------:R-:W-:-:S05]  /*d800*/  @!P1 IMAD.IADD R5, R5, 0x1, -R251 ;  /* 0x0000000105059824 */ /* 0x000fca00078e0afb */
[C---:B------:R-:W-:Y:S01]  /*d810*/  ISETP.GT.U32.AND P6, PT, R251.reuse, R5, PT ;  /* 0x00000005fb00720c */ /* 0x040fe20003fc4070 */
[----:B------:R1:W-:Y:S01]  /*d820*/  STL [R1+0x3b4], R6 ;  /* 0x0003b40601007387 */ /* 0x0003e20000100800 */
[----:B------:R-:W-:-:S03]  /*d830*/  ISETP.GT.U32.AND P3, PT, R251, R4, PT ;  /* 0x00000004fb00720c */ /* 0x000fc60003f64070 */
[----:B-1----:R-:W2:Y:S01]  /*d840*/  LDL.LU R6, [R1+0x364] ;  /* 0x0003640001067983 */ /* 0x002ea20000300800 */
[----:B------:R-:W-:-:S07]  /*d850*/  ISETP.GT.U32.AND P5, PT, R251, R246, PT ;  /* 0x000000f6fb00720c */ /* 0x000fce0003fa4070 */
[--C-:B------:R-:W-:Y:S01]  /*d860*/  @!P6 IMAD.IADD R5, R5, 0x1, -R251.reuse ;  /* 0x000000010505e824 */ /* 0x100fe200078e0afb */
[-C--:B------:R-:W-:Y:S02]  /*d870*/  @!P2 IADD3 R9, R9, -R251.reuse, RZ ;  /* 0x800000fb0909a210 */ /* 0x080fe40007ffe0ff */
[----:B------:R-:W-:Y:S02]  /*d880*/  @!P4 IADD3 R12, R12, -R251, RZ ;  /* 0x800000fb0c0cc210 */ /* 0x000fe40007ffe0ff */
[C---:B------:R-:W-:Y:S02]  /*d890*/  ISETP.GT.U32.AND P4, PT, R251.reuse, R14, PT ;  /* 0x0000000efb00720c */ /* 0x040fe40003f84070 */
[C---:B------:R-:W-:Y:S01]  /*d8a0*/  ISETP.GT.U32.AND P2, PT, R251.reuse, R11, PT ;  /* 0x0000000bfb00720c */ /* 0x040fe20003f44070 */
[----:B------:R-:W-:Y:S01]  /*d8b0*/  @!P3 IMAD.IADD R4, R4, 0x1, -R251 ;  /* 0x000000010404b824 */ /* 0x000fe200078e0afb */
[C---:B------:R-:W-:Y:S02]  /*d8c0*/  ISETP.GT.U32.AND P1, PT, R251.reuse, R10, PT ;  /* 0x0000000afb00720c */ /* 0x040fe40003f24070 */
[----:B------:R-:W-:-:S02]  /*d8d0*/  ISETP.GT.U32.AND P0, PT, R251, R9, PT ;  /* 0x00000009fb00720c */ /* 0x000fc40003f04070 */
[----:B------:R-:W-:Y:S02]  /*d8e0*/  @!P5 IADD3 R246, R246, -R251, RZ ;  /* 0x800000fbf6f6d210 */ /* 0x000fe40007ffe0ff */
[C---:B------:R-:W-:Y:S02]  /*d8f0*/  ISETP.GT.U32.AND P6, PT, R251.reuse, R249, PT ;  /* 0x000000f9fb00720c */ /* 0x040fe40003fc4070 */
[C---:B------:R-:W-:Y:S02]  /*d900*/  ISETP.GT.U32.AND P3, PT, R251.reuse, R248, PT ;  /* 0x000000f8fb00720c */ /* 0x040fe40003f64070 */
[----:B------:R-:W-:Y:S01]  /*d910*/  ISETP.GT.U32.AND P5, PT, R251, R247, PT ;  /* 0x000000f7fb00720c */ /* 0x000fe20003fa4070 */
[--C-:B------:R-:W-:Y:S01]  /*d920*/  @!P4 IMAD.IADD R14, R14, 0x1, -R251.reuse ;  /* 0x000000010e0ec824 */ /* 0x100fe200078e0afb */
[----:B------:R1:W-:Y:S01]  /*d930*/  STL [R1+0x3b0], R15 ;  /* 0x0003b00f01007387 */ /* 0x0003e20000100800 */
[----:B------:R-:W-:-:S06]  /*d940*/  @!P2 IMAD.IADD R11, R11, 0x1, -R251 ;  /* 0x000000010b0ba824 */ /* 0x000fcc00078e0afb */
[--C-:B------:R-:W-:Y:S01]  /*d950*/  @!P6 IMAD.IADD R249, R249, 0x1, -R251.reuse ;  /* 0x00000001f9f9e824 */ /* 0x100fe200078e0afb */
[----:B------:R-:W-:Y:S01]  /*d960*/  ISETP.GT.U32.AND P6, PT, R251, R4, PT ;  /* 0x00000004fb00720c */ /* 0x000fe20003fc4070 */
[--C-:B------:R-:W-:Y:S01]  /*d970*/  @!P1 IMAD.IADD R10, R10, 0x1, -R251.reuse ;  /* 0x000000010a0a9824 */ /* 0x100fe200078e0afb */
[-C--:B------:R-:W-:Y:S02]  /*d980*/  @!P0 IADD3 R9, R9, -R251.reuse, RZ ;  /* 0x800000fb09098210 */ /* 0x080fe40007ffe0ff */
[-C--:B------:R-:W-:Y:S01]  /*d990*/  @!P3 IADD3 R248, R248, -R251.reuse, RZ ;  /* 0x800000fbf8f8b210 */ /* 0x080fe20007ffe0ff */
[----:B-1----:R-:W3:Y:S01]  /*d9a0*/  LDL.LU R15, [R1+0x856c] ;  /* 0x00856c00010f7983 */ /* 0x002ee20000300800 */
[----:B------:R-:W-:Y:S01]  /*d9b0*/  ISETP.GT.U32.AND P3, PT, R251, R246, PT ;  /* 0x000000f6fb00720c */ /* 0x000fe20003f64070 */
[--C-:B------:R-:W-:Y:S01]  /*d9c0*/  @!P5 IMAD.IADD R247, R247, 0x1, -R251.reuse ;  /* 0x00000001f7f7d824 */ /* 0x100fe200078e0afb */
[----:B------:R-:W-:Y:S01]  /*d9d0*/  ISETP.GT.U32.AND P5, PT, R251, R14, PT ;  /* 0x0000000efb00720c */ /* 0x000fe20003fa4070 */
[----:B------:R-:W-:Y:S04]  /*d9e0*/  STL [R1+0x3ac], R250 ;  /* 0x0003acfa01007387 */ /* 0x000fe80000100800 */
[----:B------:R-:W-:Y:S04]  /*d9f0*/  STL [R1+0x3a8], R12 ;  /* 0x0003a80c01007387 */ /* 0x000fe80000100800 */
[----:B------:R-:W-:Y:S04]  /*da00*/  STL [R1+0x3a4], R11 ;  /* 0x0003a40b01007387 */ /* 0x000fe80000100800 */
[----:B------:R-:W-:Y:S04]  /*da10*/  STL [R1+0x3a0], R10 ;  /* 0x0003a00a01007387 */ /* 0x000fe80000100800 */
[----:B------:R1:W-:Y:S04]  /*da20*/  STL [R1+0x39c], R9 ;  /* 0x00039c0901007387 */ /* 0x0003e80000100800 */
[----:B------:R4:W-:Y:S01]  /*da30*/  STL [R1+0x398], R5 ;  /* 0x0003980501007387 */ /* 0x0009e20000100800 */
[----:B------:R-:W-:Y:S01]  /*da40*/  @!P6 IADD3 R4, R4, -R251, RZ ;  /* 0x800000fb0404e210 */ /* 0x000fe20007ffe0ff */
[----:B------:R-:W-:-:S02]  /*da50*/  @!P3 IMAD.IADD R246, R246, 0x1, -R251 ;  /* 0x00000001f6f6b824 */ /* 0x000fc400078e0afb */
[----:B-1----:R-:W-:Y:S01]  /*da60*/  IMAD R9, R251, R125, R124 ;  /* 0x0000007dfb097224 */ /* 0x002fe200078e027c */
[----:B----4-:R-:W4:Y:S04]  /*da70*/  LDL.LU R5, [R1+0x360] ;  /* 0x0003600001057983 */ /* 0x010f280000300800 */
[----:B------:R-:W3:Y:S01]  /*da80*/  LDL.LU R12, [R1+0x35c] ;  /* 0x00035c00010c7983 */ /* 0x000ee20000300800 */
[----:B------:R-:W-:-:S03]  /*da90*/  @!P5 IMAD.IADD R14, R14, 0x1, -R251 ;  /* 0x000000010e0ed824 */ /* 0x000fc600078e0afb */
[----:B------:R-:W3:Y:S04]  /*daa0*/  LDL.LU R11, [R1+0x358] ;  /* 0x00035800010b7983 */ /* 0x000ee80000300800 */
[----:B------:R-:W3:Y:S04]  /*dab0*/  LDL.LU R10, [R1+0x354] ;  /* 0x00035400010a7983 */ /* 0x000ee80000300800 */
[----:B------:R1:W-:Y:S04]  /*dac0*/  STL [R1+0x3e4], R9 ;  /* 0x0003e40901007387 */ /* 0x0003e80000100800 */
[----:B-1----:R-:W3:Y:S04]  /*dad0*/  LDL.LU R9, [R1+0x350] ;  /* 0x0003500001097983 */ /* 0x002ee80000300800 */
[----:B------:R1:W-:Y:S04]  /*dae0*/  STL [R1+0x394], R4 ;  /* 0x0003940401007387 */ /* 0x0003e80000100800 */
[----:B-1----:R-:W3:Y:S04]  /*daf0*/  LDL.LU R4, [R1+0x34c] ;  /* 0x00034c0001047983 */ /* 0x002ee80000300800 */
[----:B------:R1:W-:Y:S04]  /*db00*/  STL [R1+0x390], R246 ;  /* 0x000390f601007387 */ /* 0x0003e80000100800 */
[----:B------:R-:W3:Y:S04]  /*db10*/  LDL.LU R127, [R1+0x348] ;  /* 0x00034800017f7983 */ /* 0x000ee80000300800 */
[----:B------:R1:W-:Y:S04]  /*db20*/  STL [R1+0x38c], R14 ;  /* 0x00038c0e01007387 */ /* 0x0003e80000100800 */
[----:B------:R-:W3:Y:S04]  /*db30*/  LDL.LU R250, [R1+0x344] ;  /* 0x0003440001fa7983 */ /* 0x000ee80000300800 */
[----:B-1----:R-:W3:Y:S04]  /*db40*/  LDL.LU R246, [R1+0x340] ;  /* 0x0003400001f67983 */ /* 0x002ee80000300800 */
[----:B------:R-:W3:Y:S01]  /*db50*/  LDL.LU R14, [R1+0x33c] ;  /* 0x00033c00010e7983 */ /* 0x000ee20000300800 */
[----:B------:R-:W-:-:S02]  /*db60*/  ISETP.GT.U32.AND P0, PT, R251, R3, PT ;  /* 0x00000003fb00720c */ /* 0x000fc40003f04070 */
[C---:B------:R-:W-:Y:S02]  /*db70*/  ISETP.GT.U32.AND P2, PT, R251.reuse, R8, PT ;  /* 0x00000008fb00720c */ /* 0x040fe40003f44070 */
[C---:B------:R-:W-:Y:S02]  /*db80*/  ISETP.GT.U32.AND P1, PT, R251.reuse, R7, PT ;  /* 0x00000007fb00720c */ /* 0x040fe40003f24070 */
[----:B------:R-:W-:-:S07]  /*db90*/  ISETP.GT.U32.AND P4, PT, R251, R245, PT ;  /* 0x000000f5fb00720c */ /* 0x000fce0003f84070 */
[--C-:B------:R-:W-:Y:S02]  /*dba0*/  @!P0 IMAD.IADD R3, R3, 0x1, -R251.reuse ;  /* 0x0000000103038824 */ /* 0x100fe400078e0afb */
[--C-:B------:R-:W-:Y:S01]  /*dbb0*/  @!P2 IMAD.IADD R8, R8, 0x1, -R251.reuse ;  /* 0x000000010808a824 */ /* 0x100fe200078e0afb */
[----:B------:R-:W-:Y:S02]  /*dbc0*/  ISETP.GT.U32.AND P2, PT, R251, R244, PT ;  /* 0x000000f4fb00720c */ /* 0x000fe40003f44070 */
[----:B------:R-:W-:Y:S02]  /*dbd0*/  @!P1 IADD3 R7, R7, -R251, RZ ;  /* 0x800000fb07079210 */ /* 0x000fe40007ffe0ff */
[----:B------:R-:W-:Y:S01]  /*dbe0*/  ISETP.GT.U32.AND P1, PT, R251, R243, PT ;  /* 0x000000f3fb00720c */ /* 0x000fe20003f24070 */
[----:B------:R-:W-:Y:S01]  /*dbf0*/  @!P4 IMAD.IADD R245, R245, 0x1, -R251 ;  /* 0x00000001f5f5c824 */ /* 0x000fe200078e0afb */
[C---:B------:R-:W-:Y:S02]  /*dc00*/  ISETP.GT.U32.AND P4, PT, R251.reuse, R8, PT ;  /* 0x00000008fb00720c */ /* 0x040fe40003f84070 */
[----:B------:R-:W-:-:S05]  /*dc10*/  ISETP.GT.U32.AND P3, PT, R251, R248, PT ;  /* 0x000000f8fb00720c */ /* 0x000fca0003f64070 */
[----:B------:R-:W-:Y:S02]  /*dc20*/  @!P2 IADD3 R244, R244, -R251, RZ ;  /* 0x800000fbf4f4a210 */ /* 0x000fe40007ffe0ff */
[----:B------:R-:W-:Y:S02]  /*dc30*/  ISETP.GT.U32.AND P2, PT, R251, R7, PT ;  /* 0x00000007fb00720c */ /* 0x000fe40003f44070 */
[--C-:B------:R-:W-:Y:S01]  /*dc40*/  @!P1 IMAD.IADD R243, R243, 0x1, -R251.reuse ;  /* 0x00000001f3f39824 */ /* 0x100fe200078e0afb */
[C---:B------:R-:W-:Y:S02]  /*dc50*/  ISETP.GT.U32.AND P1, PT, R251.reuse, R3, PT ;  /* 0x00000003fb00720c */ /* 0x040fe40003f24070 */
[C---:B------:R-:W-:Y:S02]  /*dc60*/  ISETP.GT.U32.AND P5, PT, R251.reuse, R247, PT ;  /* 0x000000f7fb00720c */ /* 0x040fe40003fa4070 */
[----:B------:R-:W-:Y:S01]  /*dc70*/  @!P4 IADD3 R8, R8, -R251, RZ ;  /* 0x800000fb0808c210 */ /* 0x000fe20007ffe0ff */
[----:B------:R-:W-:Y:S01]  /*dc80*/  @!P3 IMAD.IADD R248, R248, 0x1, -R251 ;  /* 0x00000001f8f8b824 */ /* 0x000fe200078e0afb */
[----:B------:R-:W-:-:S04]  /*dc90*/  ISETP.GT.U32.AND P4, PT, R251, R245, PT ;  /* 0x000000f5fb00720c */ /* 0x000fc80003f84070 */
[--C-:B------:R-:W-:Y:S01]  /*dca0*/  @!P2 IMAD.IADD R7, R7, 0x1, -R251.reuse ;  /* 0x000000010707a824 */ /* 0x100fe200078e0afb */
[----:B------:R1:W-:Y:S02]  /*dcb0*/  STL [R1+0x388], R8 ;  /* 0x0003880801007387 */ /* 0x0003e40000100800 */
[--C-:B------:R-:W-:Y:S02]  /*dcc0*/  @!P1 IMAD.IADD R3, R3, 0x1, -R251.reuse ;  /* 0x0000000103039824 */ /* 0x100fe400078e0afb */
[----:B------:R-:W-:Y:S01]  /*dcd0*/  @!P5 IMAD.IADD R247, R247, 0x1, -R251 ;  /* 0x00000001f7f7d824 */ /* 0x000fe200078e0afb */
[----:B-1----:R-:W3:Y:S04]  /*dce0*/  LDL.LU R8, [R1+0x338] ;  /* 0x0003380001087983 */ /* 0x002ee80000300800 */
[----:B------:R1:W-:Y:S01]  /*dcf0*/  STL [R1+0x384], R7 ;  /* 0x0003840701007387 */ /* 0x0003e20000100800 */
[----:B------:R-:W-:-:S03]  /*dd00*/  @!P4 IADD3 R245, R245, -R251, RZ ;  /* 0x800000fbf5f5c210 */ /* 0x000fc60007ffe0ff */
[----:B-1----:R-:W3:Y:S04]  /*dd10*/  LDL.LU R7, [R1+0x334] ;  /* 0x0003340001077983 */ /* 0x002ee80000300800 */
[----:B------:R1:W-:Y:S01]  /*dd20*/  STL [R1+0x380], R3 ;  /* 0x0003800301007387 */ /* 0x0003e20000100800 */
[----:B------:R-:W-:-:S03]  /*dd30*/  ISETP.GT.U32.AND P2, PT, R251, R244, PT ;  /* 0x000000f4fb00720c */ /* 0x000fc60003f44070 */
[----:B-1----:R-:W3:Y:S01]  /*dd40*/  LDL.LU R3, [R1+0x330] ;  /* 0x0003300001037983 */ /* 0x002ee20000300800 */
[----:B------:R-:W-:Y:S02]  /*dd50*/  ISETP.GT.U32.AND P1, PT, R251, R243, PT ;  /* 0x000000f3fb00720c */ /* 0x000fe40003f24070 */
[----:B------:R-:W-:-:S07]  /*dd60*/  IADD3 R124, R13, 0x1f2, RZ ;  /* 0x000001f20d7c7810 */ /* 0x000fce0007ffe0ff */
[--C-:B------:R-:W-:Y:S01]  /*dd70*/  @!P2 IMAD.IADD R244, R244, 0x1, -R251.reuse ;  /* 0x00000001f4f4a824 */ /* 0x100fe200078e0afb */
[----:B------:R-:W-:Y:S03]  /*dd80*/  STL [R1+0x7e58], R124 ;  /* 0x007e587c01007387 */ /* 0x000fe60000100800 */
[----:B------:R-:W-:Y:S01]  /*dd90*/  @!P1 IMAD.IADD R243, R243, 0x1, -R251 ;  /* 0x00000001f3f39824 */ /* 0x000fe200078e0afb */
[----:B--2---:R-:W-:-:S13]  /*dda0*/  ISETP.GT.U32.AND P0, PT, R251, R6, PT ;  /* 0x00000006fb00720c */ /* 0x004fda0003f04070 */
[----:B------:R-:W-:Y:S01]  /*ddb0*/  @!P0 IMAD.IADD R6, R6, 0x1, -R251 ;  /* 0x0000000106068824 */ /* 0x000fe200078e0afb */
[----:B------:R-:W-:-:S04]  /*ddc0*/  ISETP.GT.U32.AND P0, PT, R251, R249, PT ;  /* 0x000000f9fb00720c */ /* 0x000fc80003f04070 */
[----:B------:R-:W-:-:S09]  /*ddd0*/  ISETP.GT.U32.AND P6, PT, R251, R6, PT ;  /* 0x00000006fb00720c */ /* 0x000fd20003fc4070 */
[----:B------:R-:W-:-:S04]  /*dde0*/  @!P0 IADD3 R249, R249, -R251, RZ ;  /* 0x800000fbf9f98210 */ /* 0x000fc80007ffe0ff */
[----:B------:R-:W-:Y:S01]  /*ddf0*/  @!P6 IADD3 R6, R6, -R251, RZ ;  /* 0x800000fb0606e210 */ /* 0x000fe20007ffe0ff */
[----:B------:R-:W-:Y:S04]  /*de00*/  STL [R1+0x37c], R249 ;  /* 0x00037cf901007387 */ /* 0x000fe80000100800 */
[----:B------:R-:W-:Y:S04]  /*de10*/  STL [R1+0x378], R248 ;  /* 0x000378f801007387 */ /* 0x000fe80000100800 */
[----:B------:R-:W-:Y:S04]  /*de20*/  STL [R1+0x374], R247 ;  /* 0x000374f701007387 */ /* 0x000fe80000100800 */
[----:B------:R-:W-:Y:S01]  /*de30*/  STL [R1+0x370], R245 ;  /* 0x000370f501007387 */ /* 0x000fe20000100800 */
[----:B----4-:R-:W-:-:S02]  /*de40*/  ISETP.GT.U32.AND P0, PT, R251, R5, PT ;  /* 0x00000005fb00720c */ /* 0x010fc40003f04070 */
[C---:B---3--:R-:W-:Y:S02]  /*de50*/  ISETP.GT.U32.AND P3, PT, R251.reuse, R12, PT ;  /* 0x0000000cfb00720c */ /* 0x048fe40003f64070 */
[----:B------:R-:W-:-:S09]  /*de60*/  ISETP.GT.U32.AND P5, PT, R251, R11, PT ;  /* 0x0000000bfb00720c */ /* 0x000fd20003fa4070 */
[--C-:B------:R-:W-:Y:S01]  /*de70*/  @!P0 IMAD.IADD R5, R5, 0x1, -R251.reuse ;  /* 0x0000000105058824 */ /* 0x100fe200078e0afb */
[----:B------:R-:W-:Y:S01]  /*de80*/  ISETP.GT.U32.AND P4, PT, R251, R10, PT ;  /* 0x0000000afb00720c */ /* 0x000fe20003f84070 */
[--C-:B------:R-:W-:Y:S02]  /*de90*/  @!P3 IMAD.IADD R12, R12, 0x1, -R251.reuse ;  /* 0x000000010c0cb824 */ /* 0x100fe400078e0afb */
[----:B------:R-:W-:Y:S01]  /*dea0*/  @!P5 IADD3 R11, R11, -R251, RZ ;  /* 0x800000fb0b0bd210 */ /* 0x000fe20007ffe0ff */
[----:B------:R-:W-:Y:S09]  /*deb0*/  STL [R1+0x36c], R244 ;  /* 0x00036cf401007387 */ /* 0x000ff20000100800 */
[----:B------:R-:W-:Y:S01]  /*dec0*/  @!P4 IMAD.IADD R10, R10, 0x1, -R251 ;  /* 0x000000010a0ac824 */ /* 0x000fe200078e0afb */
[----:B------:R-:W-:-:S02]  /*ded0*/  ISETP.GT.U32.AND P6, PT, R251, R127, PT ;  /* 0x0000007ffb00720c */ /* 0x000fc40003fc4070 */
[C---:B------:R-:W-:Y:S02]  /*dee0*/  ISETP.GT.U32.AND P0, PT, R251.reuse, R250, PT ;  /* 0x000000fafb00720c */ /* 0x040fe40003f04070 */
[C---:B------:R-:W-:Y:S02]  /*def0*/  ISETP.GT.U32.AND P3, PT, R251.reuse, R246, PT ;  /* 0x000000f6fb00720c */ /* 0x040fe40003f64070 */
[----:B------:R-:W-:-:S07]  /*df00*/  ISETP.GT.U32.AND P5, PT, R251, R14, PT ;  /* 0x0000000efb00720c */ /* 0x000fce0003fa4070 */
[--C-:B------:R-:W-:Y:S01]  /*df10*/  @!P6 IMAD.IADD R127, R127, 0x1, -R251.reuse ;  /* 0x000000017f7fe824 */ /* 0x100fe200078e0afb */
[C---:B------:R-:W-:Y:S01]  /*df20*/  ISETP.GT.U32.AND P6, PT, R251.reuse, R5, PT ;  /* 0x00000005fb00720c */ /* 0x040fe20003fc4070 */
[--C-:B------:R-:W-:Y:S01]  /*df30*/  @!P0 IMAD.IADD R250, R250, 0x1, -R251.reuse ;  /* 0x00000001fafa8824 */ /* 0x100fe200078e0afb */
[C---:B------:R-:W-:Y:S02]  /*df40*/  ISETP.GT.U32.AND P0, PT, R251.reuse, R12, PT ;  /* 0x0000000cfb00720c */ /* 0x040fe40003f04070 */
[----:B------:R-:W-:Y:S02]  /*df50*/  @!P3 IADD3 R246, R246, -R251, RZ ;  /* 0x800000fbf6f6b210 */ /* 0x000fe40007ffe0ff */
[C---:B------:R-:W-:Y:S01]  /*df60*/  ISETP.GT.U32.AND P3, PT, R251.reuse, R11, PT ;  /* 0x0000000bfb00720c */ /* 0x040fe20003f64070 */
[--C-:B------:R-:W-:Y:S01]  /*df70*/  @!P5 IMAD.IADD R14, R14, 0x1, -R251.reuse ;  /* 0x000000010e0ed824 */ /* 0x100fe200078e0afb */
[----:B------:R-:W-:Y:S01]  /*df80*/  ISETP.GT.U32.AND P5, PT, R251, R10, PT ;  /* 0x0000000afb00720c */ /* 0x000fe20003fa4070 */
[----:B------:R-:W-:Y:S04]  /*df90*/  STL [R1+0x368], R243 ;  /* 0x000368f301007387 */ /* 0x000fe80000100800 */
[----:B------:R1:W-:Y:S01]  /*dfa0*/  STL [R1+0x364], R6 ;  /* 0x0003640601007387 */ /* 0x0003e20000100800 */
[----:B------:R-:W-:Y:S01]  /*dfb0*/  @!P6 IMAD.IADD R5, R5, 0x1, -R251 ;  /* 0x000000010505e824 */ /* 0x000fe200078e0afb */
[----:B------:R-:W-:-:S02]  /*dfc0*/  @!P0 IADD3 R12, R12, -R251, RZ ;  /* 0x800000fb0c0c8210 */ /* 0x000fc40007ffe0ff */
[----:B-1----:R-:W2:Y:S04]  /*dfd0*/  LDL.LU R6, [R1+0x32c] ;  /* 0x00032c0001067983 */ /* 0x002ea80000300800 */
[----:B------:R-:W3:Y:S01]  /*dfe0*/  LDL.LU R247, [R1+0x328] ;  /* 0x0003280001f77983 */ /* 0x000ee20000300800 */
[----:B------:R-:W-:-:S03]  /*dff0*/  @!P3 IMAD.IADD R11, R11, 0x1, -R251 ;  /* 0x000000010b0bb824 */ /* 0x000fc600078e0afb */
[----:B------:R-:W4:Y:S04]  /*e000*/  LDL.LU R245, [R1+0x324] ;  /* 0x0003240001f57983 */ /* 0x000f280000300800 */
[----:B------:R-:W4:Y:S01]  /*e010*/  LDL.LU R244, [R1+0x320] ;  /* 0x0003200001f47983 */ /* 0x000f220000300800 */
[----:B------:R-:W-:-:S03]  /*e020*/  @!P5 IMAD.IADD R10, R10, 0x1, -R251 ;  /* 0x000000010a0ad824 */ /* 0x000fc600078e0afb */
[----:B------:R-:W4:Y:S04]  /*e030*/  LDL.LU R243, [R1+0x31c] ;  /* 0x00031c0001f37983 */ /* 0x000f280000300800 */
[----:B------:R1:W-:Y:S04]  /*e040*/  STL [R1+0x360], R5 ;  /* 0x0003600501007387 */ /* 0x0003e80000100800 */
[----:B-1----:R-:W4:Y:S04]  /*e050*/  LDL.LU R5, [R1+0x318] ;  /* 0x0003180001057983 */ /* 0x002f280000300800 */
[----:B------:R1:W-:Y:S04]  /*e060*/  STL [R1+0x35c], R12 ;  /* 0x00035c0c01007387 */ /* 0x0003e80000100800 */
[----:B------:R1:W-:Y:S04]  /*e070*/  STL [R1+0x358], R11 ;  /* 0x0003580b01007387 */ /* 0x0003e80000100800 */
[----:B------:R-:W4:Y:S04]  /*e080*/  LDL.LU R249, [R1+0x314] ;  /* 0x0003140001f97983 */ /* 0x000f280000300800 */
[----:B------:R-:W4:Y:S04]  /*e090*/  LDL.LU R248, [R1+0x310] ;  /* 0x0003100001f87983 */ /* 0x000f280000300800 */
[----:B------:R1:W-:Y:S04]  /*e0a0*/  STL [R1+0x354], R10 ;  /* 0x0003540a01007387 */ /* 0x0003e80000100800 */
[----:B-1----:R-:W4:Y:S01]  /*e0b0*/  LDL.LU R12, [R1+0x30c] ;  /* 0x00030c00010c7983 */ /* 0x002f220000300800 */
[----:B------:R-:W-:-:S02]  /*e0c0*/  ISETP.GT.U32.AND P1, PT, R251, R4, PT ;  /* 0x00000004fb00720c */ /* 0x000fc40003f24070 */
[C---:B------:R-:W-:Y:S01]  /*e0d0*/  ISETP.GT.U32.AND P2, PT, R251.reuse, R9, PT ;  /* 0x00000009fb00720c */ /* 0x040fe20003f44070 */
[----:B------:R-:W4:Y:S01]  /*e0e0*/  LDL.LU R11, [R1+0x308] ;  /* 0x00030800010b7983 */ /* 0x000f220000300800 */
[----:B------:R-:W-:-:S09]  /*e0f0*/  ISETP.GT.U32.AND P4, PT, R251, R8, PT ;  /* 0x00000008fb00720c */ /* 0x000fd20003f84070 */
[----:B------:R-:W-:Y:S02]  /*e100*/  @!P1 IADD3 R4, R4, -R251, RZ ;  /* 0x800000fb04049210 */ /* 0x000fe40007ffe0ff */
[----:B------:R-:W-:Y:S01]  /*e110*/  ISETP.GT.U32.AND P1, PT, R251, R3, PT ;  /* 0x00000003fb00720c */ /* 0x000fe20003f24070 */
[--C-:B------:R-:W-:Y:S01]  /*e120*/  @!P2 IMAD.IADD R9, R9, 0x1, -R251.reuse ;  /* 0x000000010909a824 */ /* 0x100fe200078e0afb */
[----:B------:R-:W-:Y:S01]  /*e130*/  ISETP.GT.U32.AND P2, PT, R251, R7, PT ;  /* 0x00000007fb00720c */ /* 0x000fe20003f44070 */
[----:B------:R-:W-:-:S03]  /*e140*/  @!P4 IMAD.IADD R8, R8, 0x1, -R251 ;  /* 0x000000010808c824 */ /* 0x000fc600078e0afb */
[C---:B------:R-:W-:Y:S02]  /*e150*/  ISETP.GT.U32.AND P4, PT, R251.reuse, R9, PT ;  /* 0x00000009fb00720c */ /* 0x040fe40003f84070 */
[----:B------:R-:W-:-:S05]  /*e160*/  ISETP.GT.U32.AND P0, PT, R251, R250, PT ;  /* 0x000000fafb00720c */ /* 0x000fca0003f04070 */
[----:B------:R-:W-:Y:S01]  /*e170*/  @!P1 IMAD.IADD R3, R3, 0x1, -R251 ;  /* 0x0000000103039824 */ /* 0x000fe200078e0afb */
[----:B------:R-:W-:Y:S02]  /*e180*/  ISETP.GT.U32.AND P1, PT, R251, R127, PT ;  /* 0x0000007ffb00720c */ /* 0x000fe40003f24070 */
[-C--:B------:R-:W-:Y:S02]  /*e190*/  @!P2 IADD3 R7, R7, -R251.reuse, RZ ;  /* 0x800000fb0707a210 */ /* 0x080fe40007ffe0ff */
[C---:B------:R-:W-:Y:S02]  /*e1a0*/  ISETP.GT.U32.AND P2, PT, R251.reuse, R4, PT ;  /* 0x00000004fb00720c */ /* 0x040fe40003f44070 */
[----:B------:R-:W-:Y:S02]  /*e1b0*/  ISETP.GT.U32.AND P3, PT, R251, R246, PT ;  /* 0x000000f6fb00720c */ /* 0x000fe40003f64070 */
[----:B------:R-:W-:Y:S02]  /*e1c0*/  @!P4 IADD3 R9, R9, -R251, RZ ;  /* 0x800000fb0909c210 */ /* 0x000fe40007ffe0ff */
[----:B------:R-:W-:-:S03]  /*e1d0*/  ISETP.GT.U32.AND P6, PT, R251, R3, PT ;  /* 0x00000003fb00720c */ /* 0x000fc60003fc4070 */
[--C-:B------:R-:W-:Y:S01]  /*e1e0*/  @!P1 IMAD.IADD R127, R127, 0x1, -R251.reuse ;  /* 0x000000017f7f9824 */ /* 0x100fe200078e0afb */
[----:B------:R-:W-:Y:S01]  /*e1f0*/  @!P0 IADD3 R250, R250, -R251, RZ ;  /* 0x800000fbfafa8210 */ /* 0x000fe20007ffe0ff */
[----:B------:R1:W-:Y:S02]  /*e200*/  STL [R1+0x350], R9 ;  /* 0x0003500901007387 */ /* 0x0003e40000100800 */
[--C-:B------:R-:W-:Y:S02]  /*e210*/  @!P2 IMAD.IADD R4, R4, 0x1, -R251.reuse ;  /* 0x000000010404a824 */ /* 0x100fe400078e0afb */
[----:B------:R-:W4:Y:S04]  /*e220*/  LDL.LU R10, [R1+0x304] ;  /* 0x00030400010a7983 */ /* 0x000f280000300800 */
[----:B-1----:R-:W4:Y:S04]  /*e230*/  LDL.LU R9, [R1+0x300] ;  /* 0x0003000001097983 */ /* 0x002f280000300800 */
[----:B------:R1:W-:Y:S01]  /*e240*/  STL [R1+0x34c], R4 ;  /* 0x00034c0401007387 */ /* 0x0003e20000100800 */
[----:B------:R-:W-:-:S02]  /*e250*/  @!P3 IMAD.IADD R246, R246, 0x1, -R251 ;  /* 0x00000001f6f6b824 */ /* 0x000fc400078e0afb */
[--C-:B------:R-:W-:Y:S01]  /*e260*/  @!P6 IMAD.IADD R3, R3, 0x1, -R251.reuse ;  /* 0x000000010303e824 */ /* 0x100fe200078e0afb */
[C---:B------:R-:W-:Y:S01]  /*e270*/  ISETP.GT.U32.AND P5, PT, R251.reuse, R14, PT ;  /* 0x0000000efb00720c */ /* 0x040fe20003fa4070 */
[----:B-1----:R-:W4:Y:S01]  /*e280*/  LDL.LU R4, [R1+0x2fc] ;  /* 0x0002fc0001047983 */ /* 0x002f220000300800 */
[C---:B------:R-:W-:Y:S02]  /*e290*/  ISETP.GT.U32.AND P4, PT, R251.reuse, R8, PT ;  /* 0x00000008fb00720c */ /* 0x040fe40003f84070 */
[----:B------:R-:W-:Y:S01]  /*e2a0*/  ISETP.GT.U32.AND P2, PT, R251, R7, PT ;  /* 0x00000007fb00720c */ /* 0x000fe20003f44070 */
[----:B------:R-:W-:Y:S08]  /*e2b0*/  STL [R1+0x348], R127 ;  /* 0x0003487f01007387 */ /* 0x000ff00000100800 */
[----:B------:R-:W-:Y:S01]  /*e2c0*/  @!P5 IMAD.IADD R14, R14, 0x1, -R251 ;  /* 0x000000010e0ed824 */ /* 0x000fe200078e0afb */
[----:B------:R-:W-:Y:S01]  /*e2d0*/  STL [R1+0x344], R250 ;  /* 0x000344fa01007387 */ /* 0x000fe20000100800 */
[----:B------:R-:W-:-:S02]  /*e2e0*/  @!P4 IADD3 R8, R8, -R251, RZ ;  /* 0x800000fb0808c210 */ /* 0x000fc40007ffe0ff */
[----:B------:R-:W-:Y:S01]  /*e2f0*/  @!P2 IMAD.IADD R7, R7, 0x1, -R251 ;  /* 0x000000010707a824 */ /* 0x000fe200078e0afb */
[----:B------:R-:W-:Y:S04]  /*e300*/  STL [R1+0x340], R246 ;  /* 0x000340f601007387 */ /* 0x000fe80000100800 */
[----:B------:R-:W-:Y:S04]  /*e310*/  STL [R1+0x33c], R14 ;  /* 0x00033c0e01007387 */ /* 0x000fe80000100800 */
[----:B------:R-:W-:Y:S04]  /*e320*/  STL [R1+0x338], R8 ;  /* 0x0003380801007387 */ /* 0x000fe80000100800 */
[----:B------:R-:W-:Y:S04]  /*e330*/  STL [R1+0x334], R7 ;  /* 0x0003340701007387 */ /* 0x000fe80000100800 */
[----:B------:R1:W-:Y:S04]  /*e340*/  STL [R1+0x330], R3 ;  /* 0x0003300301007387 */ /* 0x0003e80000100800 */
[----:B-1----:R-:W4:Y:S04]  /*e350*/  LDL.LU R3, [R1+0x2f8] ;  /* 0x0002f80001037983 */ /* 0x002f280000300800 */
[----:B------:R-:W4:Y:S04]  /*e360*/  LDL.LU R246, [R1+0x2f4] ;  /* 0x0002f40001f67983 */ /* 0x000f280000300800 */
[----:B------:R-:W4:Y:S04]  /*e370*/  LDL.LU R14, [R1+0x2f0] ;  /* 0x0002f000010e7983 */ /* 0x000f280000300800 */
[----:B------:R-:W4:Y:S04]  /*e380*/  LDL.LU R8, [R1+0x2ec] ;  /* 0x0002ec0001087983 */ /* 0x000f280000300800 */
[----:B------:R-:W4:Y:S01]  /*e390*/  LDL.LU R7, [R1+0x2e8] ;  /* 0x0002e80001077983 */ /* 0x000f220000300800 */
[----:B--2---:R-:W-:-:S02]  /*e3a0*/  ISETP.GT.U32.AND P1, PT, R251, R6, PT ;  /* 0x00000006fb00720c */ /* 0x004fc40003f24070 */
[C---:B---3--:R-:W-:Y:S02]  /*e3b0*/  ISETP.GT.U32.AND P0, PT, R251.reuse, R247, PT ;  /* 0x000000f7fb00720c */ /* 0x048fe40003f04070 */
[----:B----4-:R-:W-:-:S09]  /*e3c0*/  ISETP.GT.U32.AND P3, PT, R251, R245, PT ;  /* 0x000000f5fb00720c */ /* 0x010fd20003f64070 */
[----:B------:R-:W-:Y:S02]  /*e3d0*/  @!P1 IADD3 R6, R6, -R251, RZ ;  /* 0x800000fb06069210 */ /* 0x000fe40007ffe0ff */
[--C-:B------:R-:W-:Y:S02]  /*e3e0*/  @!P0 IMAD.IADD R247, R247, 0x1, -R251.reuse ;  /* 0x00000001f7f78824 */ /* 0x100fe400078e0afb */
[----:B------:R-:W-:Y:S01]  /*e3f0*/  @!P3 IMAD.IADD R245, R245, 0x1, -R251 ;  /* 0x00000001f5f5b824 */ /* 0x000fe200078e0afb */
[C---:B------:R-:W-:Y:S02]  /*e400*/  ISETP.GT.U32.AND P6, PT, R251.reuse, R249, PT ;  /* 0x000000f9fb00720c */ /* 0x040fe40003fc4070 */
[C---:B------:R-:W-:Y:S02]  /*e410*/  ISETP.GT.U32.AND P1, PT, R251.reuse, R248, PT ;  /* 0x000000f8fb00720c */ /* 0x040fe40003f24070 */
[----:B------:R-:W-:-:S09]  /*e420*/  ISETP.GT.U32.AND P0, PT, R251, R12, PT ;  /* 0x0000000cfb00720c */ /* 0x000fd20003f04070 */
[----:B------:R-:W-:Y:S02]  /*e430*/  @!P6 IADD3 R249, R249, -R251, RZ ;  /* 0x800000fbf9f9e210 */ /* 0x000fe40007ffe0ff */
[C---:B------:R-:W-:Y:S01]  /*e440*/  ISETP.GT.U32.AND P6, PT, R251.reuse, R6, PT ;  /* 0x00000006fb00720c */ /* 0x040fe20003fc4070 */
[--C-:B------:R-:W-:Y:S01]  /*e450*/  @!P1 IMAD.IADD R248, R248, 0x1, -R251.reuse ;  /* 0x00000001f8f89824 */ /* 0x100fe200078e0afb */
[C---:B------:R-:W-:Y:S01]  /*e460*/  ISETP.GT.U32.AND P1, PT, R251.reuse, R247, PT ;  /* 0x000000f7fb00720c */ /* 0x040fe20003f24070 */
[----:B------:R-:W-:Y:S01]  /*e470*/  @!P0 IMAD.IADD R12, R12, 0x1, -R251 ;  /* 0x000000010c0c8824 */ /* 0x000fe200078e0afb */
[----:B------:R-:W-:-:S09]  /*e480*/  ISETP.GT.U32.AND P0, PT, R251, R245, PT ;  /* 0x000000f5fb00720c */ /* 0x000fd20003f04070 */
[--C-:B------:R-:W-:Y:S02]  /*e490*/  @!P6 IMAD.IADD R6, R6, 0x1, -R251.reuse ;  /* 0x000000010606e824 */ /* 0x100fe400078e0afb */
[----:B------:R-:W-:-:S03]  /*e4a0*/  @!P1 IMAD.IADD R247, R247, 0x1, -R251 ;  /* 0x00000001f7f79824 */ /* 0x000fc600078e0afb */
[----:B------:R1:W-:Y:S01]  /*e4b0*/  STL [R1+0x32c], R6 ;  /* 0x00032c0601007387 */ /* 0x0003e20000100800 */
[----:B------:R-:W-:-:S03]  /*e4c0*/  @!P0 IADD3 R245, R245, -R251, RZ ;  /* 0x800000fbf5f58210 */ /* 0x000fc60007ffe0ff */
[----:B-1----:R-:W2:Y:S04]  /*e4d0*/  LDL.LU R6, [R1+0x2e4] ;  /* 0x0002e40001067983 */ /* 0x002ea80000300800 */
[----:B------:R1:W-:Y:S04]  /*e4e0*/  STL [R1+0x328], R247 ;  /* 0x000328f701007387 */ /* 0x0003e80000100800 */
[----:B------:R-:W3:Y:S04]  /*e4f0*/  LDL.LU R127, [R1+0x2e0] ;  /* 0x0002e000017f7983 */ /* 0x000ee80000300800 */
[----:B------:R4:W-:Y:S04]  /*e500*/  STL [R1+0x324], R245 ;  /* 0x000324f501007387 */ /* 0x0009e80000100800 */
[----:B------:R-:W2:Y:S04]  /*e510*/  LDL.LU R250, [R1+0x2dc] ;  /* 0x0002dc0001fa7983 */ /* 0x000ea80000300800 */
[----:B-1----:R-:W2:Y:S01]  /*e520*/  LDL.LU R247, [R1+0x2d8] ;  /* 0x0002d80001f77983 */ /* 0x002ea20000300800 */
[----:B------:R-:W-:-:S02]  /*e530*/  ISETP.GT.U32.AND P5, PT, R251, R244, PT ;  /* 0x000000f4fb00720c */ /* 0x000fc40003fa4070 */
[C---:B------:R-:W-:Y:S01]  /*e540*/  ISETP.GT.U32.AND P2, PT, R251.reuse, R5, PT ;  /* 0x00000005fb00720c */ /* 0x040fe20003f44070 */
[----:B----4-:R-:W4:Y:S01]  /*e550*/  LDL.LU R245, [R1+0x2d4] ;  /* 0x0002d40001f57983 */ /* 0x010f220000300800 */
[C---:B------:R-:W-:Y:S02]  /*e560*/  ISETP.GT.U32.AND P4, PT, R251.reuse, R243, PT ;  /* 0x000000f3fb00720c */ /* 0x040fe40003f84070 */
[----:B------:R-:W-:-:S07]  /*e570*/  ISETP.GT.U32.AND P3, PT, R251, R11, PT ;  /* 0x0000000bfb00720c */ /* 0x000fce0003f64070 */
[----:B------:R-:W-:Y:S02]  /*e580*/  @!P5 IADD3 R244, R244, -R251, RZ ;  /* 0x800000fbf4f4d210 */ /* 0x000fe40007ffe0ff */
[--C-:B------:R-:W-:Y:S01]  /*e590*/  @!P2 IMAD.IADD R5, R5, 0x1, -R251.reuse ;  /* 0x000000010505a824 */ /* 0x100fe200078e0afb */
[----:B------:R-:W-:Y:S01]  /*e5a0*/  ISETP.GT.U32.AND P5, PT, R251, R10, PT ;  /* 0x0000000afb00720c */ /* 0x000fe20003fa4070 */
[----:B------:R-:W-:Y:S01]  /*e5b0*/  @!P4 IMAD.IADD R243, R243, 0x1, -R251 ;  /* 0x00000001f3f3c824 */ /* 0x000fe200078e0afb */
[C---:B------:R-:W-:Y:S02]  /*e5c0*/  ISETP.GT.U32.AND P2, PT, R251.reuse, R4, PT ;  /* 0x00000004fb00720c */ /* 0x040fe40003f44070 */
[----:B------:R-:W-:Y:S02]  /*e5d0*/  ISETP.GT.U32.AND P4, PT, R251, R9, PT ;  /* 0x00000009fb00720c */ /* 0x000fe40003f84070 */
[----:B------:R-:W-:Y:S02]  /*e5e0*/  @!P3 IADD3 R11, R11, -R251, RZ ;  /* 0x800000fb0b0bb210 */ /* 0x000fe40007ffe0ff */
[----:B------:R-:W-:-:S02]  /*e5f0*/  ISETP.GT.U32.AND P3, PT, R251, R244, PT ;  /* 0x000000f4fb00720c */ /* 0x000fc40003f64070 */
[----:B------:R-:W-:-:S03]  /*e600*/  ISETP.GT.U32.AND P1, PT, R251, R248, PT ;  /* 0x000000f8fb00720c */ /* 0x000fc60003f24070 */
[--C-:B------:R-:W-:Y:S01]  /*e610*/  @!P5 IMAD.IADD R10, R10, 0x1, -R251.reuse ;  /* 0x000000010a0ad824 */ /* 0x100fe200078e0afb */
[----:B------:R-:W-:Y:S02]  /*e620*/  ISETP.GT.U32.AND P5, PT, R251, R243, PT ;  /* 0x000000f3fb00720c */ /* 0x000fe40003fa4070 */
[----:B------:R-:W-:Y:S01]  /*e630*/  @!P2 IADD3 R4, R4, -R251, RZ ;  /* 0x800000fb0404a210 */ /* 0x000fe20007ffe0ff */
[--C-:B------:R-:W-:Y:S01]  /*e640*/  @!P4 IMAD.IADD R9, R9, 0x1, -R251.reuse ;  /* 0x000000010909c824 */ /* 0x100fe200078e0afb */
[C---:B------:R-:W-:Y:S02]  /*e650*/  ISETP.GT.U32.AND P2, PT, R251.reuse, R249, PT ;  /* 0x000000f9fb00720c */ /* 0x040fe40003f44070 */
[C---:B------:R-:W-:Y:S01]  /*e660*/  ISETP.GT.U32.AND P4, PT, R251.reuse, R5, PT ;  /* 0x00000005fb00720c */ /* 0x040fe20003f84070 */
[----:B------:R-:W-:Y:S01]  /*e670*/  @!P3 IMAD.IADD R244, R244, 0x1, -R251 ;  /* 0x00000001f4f4b824 */ /* 0x000fe200078e0afb */
[C---:B------:R-:W-:Y:S02]  /*e680*/  ISETP.GT.U32.AND P0, PT, R251.reuse, R12, PT ;  /* 0x0000000cfb00720c */ /* 0x040fe40003f04070 */
[----:B------:R-:W-:-:S03]  /*e690*/  ISETP.GT.U32.AND P6, PT, R251, R4, PT ;  /* 0x00000004fb00720c */ /* 0x000fc60003fc4070 */
[----:B------:R-:W-:Y:S01]  /*e6a0*/  @!P5 IMAD.IADD R243, R243, 0x1, -R251 ;  /* 0x00000001f3f3d824 */ /* 0x000fe200078e0afb */
[----:B------:R-:W-:-:S03]  /*e6b0*/  @!P1 IADD3 R248, R248, -R251, RZ ;  /* 0x800000fbf8f89210 */ /* 0x000fc60007ffe0ff */
[----:B------:R-:W-:Y:S01]  /*e6c0*/  @!P2 IMAD.IADD R249, R249, 0x1, -R251 ;  /* 0x00000001f9f9a824 */ /* 0x000fe200078e0afb */
[----:B------:R1:W-:Y:S01]  /*e6d0*/  STL [R1+0x320], R244 ;  /* 0x000320f401007387 */ /* 0x0003e20000100800 */
[----:B------:R-:W-:-:S03]  /*e6e0*/  @!P4 IADD3 R5, R5, -R251, RZ ;  /* 0x800000fb0505c210 */ /* 0x000fc60007ffe0ff */
[----:B-1----:R-:W4:Y:S01]  /*e6f0*/  LDL.LU R244, [R1+0x2d0] ;  /* 0x0002d00001f47983 */ /* 0x002f220000300800 */
[C---:B------:R-:W-:Y:S02]  /*e700*/  ISETP.GT.U32.AND P2, PT, R251.reuse, R3, PT ;  /* 0x00000003fb00720c */ /* 0x040fe40003f44070 */
[C---:B------:R-:W-:Y:S01]  /*e710*/  ISETP.GT.U32.AND P1, PT, R251.reuse, R246, PT ;  /* 0x000000f6fb00720c */ /* 0x040fe20003f24070 */
[----:B------:R1:W-:Y:S01]  /*e720*/  STL [R1+0x31c], R243 ;  /* 0x00031cf301007387 */ /* 0x0003e20000100800 */
[--C-:B------:R-:W-:Y:S02]  /*e730*/  @!P0 IMAD.IADD R12, R12, 0x1, -R251.reuse ;  /* 0x000000010c0c8824 */ /* 0x100fe400078e0afb */
[----:B------:R-:W-:Y:S01]  /*e740*/  @!P6 IMAD.IADD R4, R4, 0x1, -R251 ;  /* 0x000000010404e824 */ /* 0x000fe200078e0afb */
[----:B-1----:R-:W4:Y:S04]  /*e750*/  LDL.LU R243, [R1+0x2cc] ;  /* 0x0002cc0001f37983 */ /* 0x002f280000300800 */
[----:B------:R1:W-:Y:S01]  /*e760*/  STL [R1+0x318], R5 ;  /* 0x0003180501007387 */ /* 0x0003e20000100800 */
[----:B------:R-:W-:-:S02]  /*e770*/  ISETP.GT.U32.AND P0, PT, R251, R14, PT ;  /* 0x0000000efb00720c */ /* 0x000fc40003f04070 */
[----:B------:R-:W-:Y:S01]  /*e780*/  ISETP.GT.U32.AND P3, PT, R251, R11, PT ;  /* 0x0000000bfb00720c */ /* 0x000fe20003f64070 */
[----:B-1----:R-:W4:Y:S01]  /*e790*/  LDL.LU R5, [R1+0x2c8] ;  /* 0x0002c80001057983 */ /* 0x002f220000300800 */
[----:B------:R-:W-:Y:S01]  /*e7a0*/  @!P2 IADD3 R3, R3, -R251, RZ ;  /* 0x800000fb0303a210 */ /* 0x000fe20007ffe0ff */
[----:B------:R-:W-:Y:S01]  /*e7b0*/  @!P1 IMAD.IADD R246, R246, 0x1, -R251 ;  /* 0x00000001f6f69824 */ /* 0x000fe200078e0afb */
[C---:B------:R-:W-:Y:S02]  /*e7c0*/  ISETP.GT.U32.AND P5, PT, R251.reuse, R10, PT ;  /* 0x0000000afb00720c */ /* 0x040fe40003fa4070 */
[----:B------:R-:W-:-:S05]  /*e7d0*/  ISETP.GT.U32.AND P4, PT, R251, R9, PT ;  /* 0x00000009fb00720c */ /* 0x000fca0003f84070 */
[--C-:B------:R-:W-:Y:S01]  /*e7e0*/  @!P0 IMAD.IADD R14, R14, 0x1, -R251.reuse ;  /* 0x000000010e0e8824 */ /* 0x100fe200078e0afb */
[----:B------:R-:W-:Y:S01]  /*e7f0*/  IABS R124, R124 ;  /* 0x0000007c007c7213 */ /* 0x000fe20000000000 */
[--C-:B------:R-:W-:Y:S01]  /*e800*/  @!P3 IMAD.IADD R11, R11, 0x1, -R251.reuse ;  /* 0x000000010b0bb824 */ /* 0x100fe200078e0afb */
[----:B------:R-:W-:Y:S03]  /*e810*/  STL [R1+0x314], R249 ;  /* 0x000314f901007387 */ /* 0x000fe60000100800 */
[----:B------:R-:W-:Y:S01]  /*e820*/  IMAD.HI.U32 R125, R252, R124, RZ ;  /* 0x0000007cfc7d7227 */ /* 0x000fe200078e00ff */
[----:B------:R-:W-:Y:S01]  /*e830*/  STL [R1+0x310], R248 ;  /* 0x000310f801007387 */ /* 0x000fe20000100800 */
[----:B------:R-:W-:Y:S02]  /*e840*/  @!P5 IADD3 R10, R10, -R251, RZ ;  /* 0x800000fb0a0ad210 */ /* 0x000fe40007ffe0ff */
[----:B------:R-:W-:Y:S01]  /*e850*/  @!P4 IMAD.IADD R9, R9, 0x1, -R251 ;  /* 0x000000010909c824 */ /* 0x000fe200078e0afb */
[----:B------:R-:W-:Y:S01]  /*e860*/  STL [R1+0x30c], R12 ;  /* 0x00030c0c01007387 */ /* 0x000fe20000100800 */
[----:B------:R-:W-:-:S03]  /*e870*/  IMAD.MOV R125, RZ, RZ, -R125 ;  /* 0x000000ffff7d7224 */ /* 0x000fc600078e0a7d */
[----:B------:R-:W-:Y:S04]  /*e880*/  STL [R1+0x308], R11 ;  /* 0x0003080b01007387 */ /* 0x000fe80000100800 */
[----:B------:R-:W-:Y:S04]  /*e890*/  STL [R1+0x304], R10 ;  /* 0x0003040a01007387 */ /* 0x000fe80000100800 */
[----:B------:R1:W-:Y:S04]  /*e8a0*/  STL [R1+0x300], R9 ;  /* 0x0003000901007387 */ /* 0x0003e80000100800 */
[----:B------:R1:W-:Y:S02]  /*e8b0*/  STL [R1+0x2fc], R4 ;  /* 0x0002fc0401007387 */ /* 0x0003e40000100800 */
[----:B-1----:R-:W-:-:S02]  /*e8c0*/  IMAD R9, R251, R125, R124 ;  /* 0x0000007dfb097224 */ /* 0x002fc400078e027c */
[----:B------:R-:W4:Y:S04]  /*e8d0*/  LDL.LU R4, [R1+0x2c4] ;  /* 0x0002c40001047983 */ /* 0x000f280000300800 */
[----:B------:R-:W4:Y:S04]  /*e8e0*/  LDL.LU R12, [R1+0x2c0] ;  /* 0x0002c000010c7983 */ /* 0x000f280000300800 */
[----:B------:R-:W4:Y:S04]  /*e8f0*/  LDL.LU R11, [R1+0x2bc] ;  /* 0x0002bc00010b7983 */ /* 0x000f280000300800 */
[----:B------:R-:W4:Y:S04]  /*e900*/  LDL.LU R10, [R1+0x2b8] ;  /* 0x0002b800010a7983 */ /* 0x000f280000300800 */
[----:B------:R1:W-:Y:S04]  /*e910*/  STL [R1+0x3e0], R9 ;  /* 0x0003e00901007387 */ /* 0x0003e80000100800 */
[----:B-1----:R-:W4:Y:S01]  /*e920*/  LDL.LU R9, [R1+0x2b4] ;  /* 0x0002b40001097983 */ /* 0x002f220000300800 */
[----:B---3--:R-:W-:-:S02]  /*e930*/  ISETP.GT.U32.AND P6, PT, R251, R127, PT ;  /* 0x0000007ffb00720c */ /* 0x008fc40003fc4070 */
[C---:B--2---:R-:W-:Y:S02]  /*e940*/  ISETP.GT.U32.AND P2, PT, R251.reuse, R250, PT ;  /* 0x000000fafb00720c */ /* 0x044fe40003f44070 */
[----:B------:R-:W-:-:S09]  /*e950*/  ISETP.GT.U32.AND P1, PT, R251, R247, PT ;  /* 0x000000f7fb00720c */ /* 0x000fd20003f24070 */
[----:B------:R-:W-:Y:S02]  /*e960*/  @!P6 IADD3 R127, R127, -R251, RZ ;  /* 0x800000fb7f7fe210 */ /* 0x000fe40007ffe0ff */
[C---:B------:R-:W-:Y:S01]  /*e970*/  ISETP.GT.U32.AND P6, PT, R251.reuse, R3, PT ;  /* 0x00000003fb00720c */ /* 0x040fe20003fc4070 */
[--C-:B------:R-:W-:Y:S01]  /*e980*/  @!P2 IMAD.IADD R250, R250, 0x1, -R251.reuse ;  /* 0x00000001fafaa824 */ /* 0x100fe200078e0afb */
[----:B------:R-:W-:Y:S01]  /*e990*/  ISETP.GT.U32.AND P2, PT, R251, R246, PT ;  /* 0x000000f6fb00720c */ /* 0x000fe20003f44070 */
        /* <DEDUP_REMOVED lines=11> */
[----:B-1----:R-:W2:Y:S04]  /*ea50*/  LDL.LU R246, [R1+0x2a4] ;  /* 0x0002a40001f67983 */ /* 0x002ea80000300800 */
[----:B------:R-:W2:Y:S01]  /*ea60*/  LDL.LU R14, [R1+0x2a0] ;  /* 0x0002a000010e7983 */ /* 0x000ea20000300800 */
[----:B------:R-:W-:-:S02]  /*ea70*/  ISETP.GT.U32.AND P4, PT, R251, R6, PT ;  /* 0x00000006fb00720c */ /* 0x000fc40003f84070 */
[C---:B------:R-:W-:Y:S02]  /*ea80*/  ISETP.GT.U32.AND P3, PT, R251.reuse, R8, PT ;  /* 0x00000008fb00720c */ /* 0x040fe40003f64070 */
[C---:B------:R-:W-:Y:S02]  /*ea90*/  ISETP.GT.U32.AND P5, PT, R251.reuse, R7, PT ;  /* 0x00000007fb00720c */ /* 0x040fe40003fa4070 */
[----:B----4-:R-:W-:-:S07]  /*eaa0*/  ISETP.GT.U32.AND P0, PT, R251, R245, PT ;  /* 0x000000f5fb00720c */ /* 0x010fce0003f04070 */
[--C-:B------:R-:W-:Y:S02]  /*eab0*/  @!P4 IMAD.IADD R6, R6, 0x1, -R251.reuse ;  /* 0x000000010606c824 */ /* 0x100fe400078e0afb */
[----:B------:R-:W-:Y:S02]  /*eac0*/  @!P3 IADD3 R8, R8, -R251, RZ ;  /* 0x800000fb0808b210 */ /* 0x000fe40007ffe0ff */
[----:B------:R-:W-:Y:S01]  /*ead0*/  ISETP.GT.U32.AND P3, PT, R251, R244, PT ;  /* 0x000000f4fb00720c */ /* 0x000fe20003f64070 */
[----:B------:R-:W-:Y:S01]  /*eae0*/  @!P5 IMAD.IADD R7, R7, 0x1, -R251 ;  /* 0x000000010707d824 */ /* 0x000fe200078e0afb */
[C---:B------:R-:W-:Y:S02]  /*eaf0*/  ISETP.GT.U32.AND P5, PT, R251.reuse, R243, PT ;  /* 0x000000f3fb00720c */ /* 0x040fe40003fa4070 */
[----:B------:R-:W-:Y:S02]  /*eb00*/  ISETP.GT.U32.AND P4, PT, R251, R5, PT ;  /* 0x00000005fb00720c */ /* 0x000fe40003f84070 */
[----:B------:R-:W-:-:S07]  /*eb10*/  @!P0 IADD3 R245, R245, -R251, RZ ;  /* 0x800000fbf5f58210 */ /* 0x000fce0007ffe0ff */
[--C-:B------:R-:W-:Y:S01]  /*eb20*/  @!P3 IMAD.IADD R244, R244, 0x1, -R251.reuse ;  /* 0x00000001f4f4b824 */ /* 0x100fe200078e0afb */
[----:B------:R-:W-:Y:S01]  /*eb30*/  ISETP.GT.U32.AND P0, PT, R251, R8, PT ;  /* 0x00000008fb00720c */ /* 0x000fe20003f04070 */
[----:B------:R-:W-:Y:S01]  /*eb40*/  @!P5 IMAD.IADD R243, R243, 0x1, -R251 ;  /* 0x00000001f3f3d824 */ /* 0x000fe200078e0afb */
[C---:B------:R-:W-:Y:S02]  /*eb50*/  ISETP.GT.U32.AND P3, PT, R251.reuse, R7, PT ;  /* 0x00000007fb00720c */ /* 0x040fe40003f64070 */
[----:B------:R-:W-:Y:S02]  /*eb60*/  ISETP.GT.U32.AND P2, PT, R251, R250, PT ;  /* 0x000000fafb00720c */ /* 0x000fe40003f44070 */
[----:B------:R-:W-:Y:S02]  /*eb70*/  @!P4 IADD3 R5, R5, -R251, RZ ;  /* 0x800000fb0505c210 */ /* 0x000fe40007ffe0ff */
[C---:B------:R-:W-:Y:S02]  /*eb80*/  ISETP.GT.U32.AND P4, PT, R251.reuse, R127, PT ;  /* 0x0000007ffb00720c */ /* 0x040fe40003f84070 */
[----:B------:R-:W-:-:S02]  /*eb90*/  ISETP.GT.U32.AND P5, PT, R251, R6, PT ;  /* 0x00000006fb00720c */ /* 0x000fc40003fa4070 */
[C---:B------:R-:W-:Y:S01]  /*eba0*/  ISETP.GT.U32.AND P1, PT, R251.reuse, R247, PT ;  /* 0x000000f7fb00720c */ /* 0x040fe20003f24070 */
[--C-:B------:R-:W-:Y:S01]  /*ebb0*/  @!P0 IMAD.IADD R8, R8, 0x1, -R251.reuse ;  /* 0x0000000108088824 */ /* 0x100fe200078e0afb */
[----:B------:R-:W-:Y:S01]  /*ebc0*/  ISETP.GT.U32.AND P6, PT, R251, R5, PT ;  /* 0x00000005fb00720c */ /* 0x000fe20003fc4070 */
[--C-:B------:R-:W-:Y:S01]  /*ebd0*/  @!P3 IMAD.IADD R7, R7, 0x1, -R251.reuse ;  /* 0x000000010707b824 */ /* 0x100fe200078e0afb */
[----:B------:R-:W-:Y:S01]  /*ebe0*/  ISETP.GT.U32.AND P0, PT, R251, R245, PT ;  /* 0x000000f5fb00720c */ /* 0x000fe20003f04070 */
[----:B------:R-:W-:-:S04]  /*ebf0*/  @!P2 IMAD.IADD R250, R250, 0x1, -R251 ;  /* 0x00000001fafaa824 */ /* 0x000fc800078e0afb */
[--C-:B------:R-:W-:Y:S01]  /*ec00*/  @!P4 IMAD.IADD R127, R127, 0x1, -R251.reuse ;  /* 0x000000017f7fc824 */ /* 0x100fe200078e0afb */
[----:B------:R1:W-:Y:S01]  /*ec10*/  STL [R1+0x2ec], R8 ;  /* 0x0002ec0801007387 */ /* 0x0003e20000100800 */
[-C--:B------:R-:W-:Y:S02]  /*ec20*/  @!P5 IADD3 R6, R6, -R251.reuse, RZ ;  /* 0x800000fb0606d210 */ /* 0x080fe40007ffe0ff */
[----:B------:R-:W-:Y:S01]  /*ec30*/  @!P1 IADD3 R247, R247, -R251, RZ ;  /* 0x800000fbf7f79210 */ /* 0x000fe20007ffe0ff */
[----:B-1----:R-:W4:Y:S01]  /*ec40*/  LDL.LU R8, [R1+0x29c] ;  /* 0x00029c0001087983 */ /* 0x002f220000300800 */
[C---:B------:R-:W-:Y:S02]  /*ec50*/  ISETP.GT.U32.AND P4, PT, R251.reuse, R4, PT ;  /* 0x00000004fb00720c */ /* 0x040fe40003f84070 */
[C---:B------:R-:W-:Y:S01]  /*ec60*/  ISETP.GT.U32.AND P2, PT, R251.reuse, R12, PT ;  /* 0x0000000cfb00720c */ /* 0x040fe20003f44070 */
[----:B------:R1:W-:Y:S01]  /*ec70*/  STL [R1+0x2e8], R7 ;  /* 0x0002e80701007387 */ /* 0x0003e20000100800 */
[----:B------:R-:W-:Y:S01]  /*ec80*/  ISETP.GT.U32.AND P1, PT, R251, R11, PT ;  /* 0x0000000bfb00720c */ /* 0x000fe20003f24070 */
[----:B------:R-:W-:-:S02]  /*ec90*/  @!P6 IMAD.IADD R5, R5, 0x1, -R251 ;  /* 0x000000010505e824 */ /* 0x000fc400078e0afb */
[----:B-1----:R-:W4:Y:S04]  /*eca0*/  LDL.LU R7, [R1+0x298] ;  /* 0x0002980001077983 */ /* 0x002f280000300800 */
[----:B------:R1:W-:Y:S02]  /*ecb0*/  STL [R1+0x2e4], R6 ;  /* 0x0002e40601007387 */ /* 0x0003e40000100800 */
[--C-:B------:R-:W-:Y:S02]  /*ecc0*/  @!P4 IMAD.IADD R4, R4, 0x1, -R251.reuse ;  /* 0x000000010404c824 */ /* 0x100fe400078e0afb */
[----:B------:R-:W-:Y:S01]  /*ecd0*/  @!P2 IADD3 R12, R12, -R251, RZ ;  /* 0x800000fb0c0ca210 */ /* 0x000fe20007ffe0ff */
[----:B------:R-:W-:Y:S01]  /*ece0*/  @!P0 IMAD.IADD R245, R245, 0x1, -R251 ;  /* 0x00000001f5f58824 */ /* 0x000fe200078e0afb */
[----:B-1----:R-:W4:Y:S01]  /*ecf0*/  LDL.LU R6, [R1+0x294] ;  /* 0x0002940001067983 */ /* 0x002f220000300800 */
[----:B------:R-:W-:-:S02]  /*ed00*/  ISETP.GT.U32.AND P3, PT, R251, R244, PT ;  /* 0x000000f4fb00720c */ /* 0x000fc40003f64070 */
[C---:B------:R-:W-:Y:S02]  /*ed10*/  ISETP.GT.U32.AND P0, PT, R251.reuse, R10, PT ;  /* 0x0000000afb00720c */ /* 0x040fe40003f04070 */
[----:B------:R-:W-:Y:S01]  /*ed20*/  ISETP.GT.U32.AND P5, PT, R251, R243, PT ;  /* 0x000000f3fb00720c */ /* 0x000fe20003fa4070 */
[----:B------:R-:W-:Y:S01]  /*ed30*/  @!P1 IMAD.IADD R11, R11, 0x1, -R251 ;  /* 0x000000010b0b9824 */ /* 0x000fe200078e0afb */
[----:B------:R-:W-:-:S05]  /*ed40*/  IADD3 R124, R13, 0x1f3, RZ ;  /* 0x000001f30d7c7810 */ /* 0x000fca0007ffe0ff */
[----:B------:R-:W-:Y:S02]  /*ed50*/  STL [R1+0x7e54], R124 ;  /* 0x007e547c01007387 */ /* 0x000fe40000100800 */
[--C-:B------:R-:W-:Y:S02]  /*ed60*/  @!P3 IMAD.IADD R244, R244, 0x1, -R251.reuse ;  /* 0x00000001f4f4b824 */ /* 0x100fe400078e0afb */
[----:B------:R-:W-:Y:S01]  /*ed70*/  @!P0 IMAD.IADD R10, R10, 0x1, -R251 ;  /* 0x000000010a0a8824 */ /* 0x000fe200078e0afb */
[----:B------:R-:W-:Y:S01]  /*ed80*/  STL [R1+0x2e0], R127 ;  /* 0x0002e07f01007387 */ /* 0x000fe20000100800 */
[----:B------:R-:W-:-:S03]  /*ed90*/  @!P5 IADD3 R243, R243, -R251, RZ ;  /* 0x800000fbf3f3d210 */ /* 0x000fc60007ffe0ff */
[----:B------:R-:W-:Y:S04]  /*eda0*/  STL [R1+0x2dc], R250 ;  /* 0x0002dcfa01007387 */ /* 0x000fe80000100800 */
        /* <DEDUP_REMOVED lines=10> */
[----:B---3--:R-:W-:-:S02]  /*ee50*/  ISETP.GT.U32.AND P6, PT, R251, R249, PT ;  /* 0x000000f9fb00720c */ /* 0x008fc40003fc4070 */
[C---:B--2---:R-:W-:Y:S02]  /*ee60*/  ISETP.GT.U32.AND P4, PT, R251.reuse, R248, PT ;  /* 0x000000f8fb00720c */ /* 0x044fe40003f84070 */
[C---:B------:R-:W-:Y:S02]  /*ee70*/  ISETP.GT.U32.AND P2, PT, R251.reuse, R246, PT ;  /* 0x000000f6fb00720c */ /* 0x040fe40003f44070 */
[----:B------:R-:W-:-:S07]  /*ee80*/  ISETP.GT.U32.AND P1, PT, R251, R14, PT ;  /* 0x0000000efb00720c */ /* 0x000fce0003f24070 */
[--C-:B------:R-:W-:Y:S01]  /*ee90*/  @!P6 IMAD.IADD R249, R249, 0x1, -R251.reuse ;  /* 0x00000001f9f9e824 */ /* 0x100fe200078e0afb */
[C---:B------:R-:W-:Y:S02]  /*eea0*/  ISETP.GT.U32.AND P6, PT, R251.reuse, R4, PT ;  /* 0x00000004fb00720c */ /* 0x040fe40003fc4070 */
[----:B------:R-:W-:Y:S02]  /*eeb0*/  @!P4 IADD3 R248, R248, -R251, RZ ;  /* 0x800000fbf8f8c210 */ /* 0x000fe40007ffe0ff */
[C---:B------:R-:W-:Y:S01]  /*eec0*/  ISETP.GT.U32.AND P4, PT, R251.reuse, R12, PT ;  /* 0x0000000cfb00720c */ /* 0x040fe20003f84070 */
[--C-:B------:R-:W-:Y:S01]  /*eed0*/  @!P2 IMAD.IADD R246, R246, 0x1, -R251.reuse ;  /* 0x00000001f6f6a824 */ /* 0x100fe200078e0afb */
[C---:B------:R-:W-:Y:S01]  /*eee0*/  ISETP.GT.U32.AND P2, PT, R251.reuse, R11, PT ;  /* 0x0000000bfb00720c */ /* 0x040fe20003f44070 */
[----:B------:R-:W-:Y:S01]  /*eef0*/  @!P1 IMAD.IADD R14, R14, 0x1, -R251 ;  /* 0x000000010e0e9824 */ /* 0x000fe200078e0afb */
[----:B------:R-:W-:-:S05]  /*ef00*/  ISETP.GT.U32.AND P1, PT, R251, R10, PT ;  /* 0x0000000afb00720c */ /* 0x000fca0003f24070 */
[----:B------:R-:W-:-:S04]  /*ef10*/  @!P6 IADD3 R4, R4, -R251, RZ ;  /* 0x800000fb0404e210 */ /* 0x000fc80007ffe0ff */
[--C-:B------:R-:W-:Y:S01]  /*ef20*/  @!P4 IMAD.IADD R12, R12, 0x1, -R251.reuse ;  /* 0x000000010c0cc824 */ /* 0x100fe200078e0afb */
[----:B------:R1:W-:Y:S01]  /*ef30*/  STL [R1+0x2c4], R4 ;  /* 0x0002c40401007387 */ /* 0x0003e20000100800 */
[----:B------:R-:W-:Y:S02]  /*ef40*/  @!P2 IMAD.IADD R11, R11, 0x1, -R251 ;  /* 0x000000010b0ba824 */ /* 0x000fe400078e0afb */
[----:B------:R-:W-:Y:S01]  /*ef50*/  @!P1 IADD3 R10, R10, -R251, RZ ;  /* 0x800000fb0a0a9210 */ /* 0x000fe20007ffe0ff */
[----:B-1----:R-:W2:Y:S04]  /*ef60*/  LDL.LU R4, [R1+0x27c] ;  /* 0x00027c0001047983 */ /* 0x002ea80000300800 */
[----:B------:R1:W-:Y:S04]  /*ef70*/  STL [R1+0x2c0], R12 ;  /* 0x0002c00c01007387 */ /* 0x0003e80000100800 */
[----:B------:R3:W-:Y:S04]  /*ef80*/  STL [R1+0x2bc], R11 ;  /* 0x0002bc0b01007387 */ /* 0x0007e80000100800 */
[----:B------:R-:W2:Y:S04]  /*ef90*/  LDL.LU R127, [R1+0x278] ;  /* 0x00027800017f7983 */ /* 0x000ea80000300800 */
[----:B------:R-:W2:Y:S04]  /*efa0*/  LDL.LU R250, [R1+0x274] ;  /* 0x0002740001fa7983 */ /* 0x000ea80000300800 */
[----:B------:R4:W-:Y:S04]  /*efb0*/  STL [R1+0x2b8], R10 ;  /* 0x0002b80a01007387 */ /* 0x0009e80000100800 */
[----:B-1----:R-:W2:Y:S01]  /*efc0*/  LDL.LU R12, [R1+0x270] ;  /* 0x00027000010c7983 */ /* 0x002ea20000300800 */
[----:B------:R-:W-:-:S02]  /*efd0*/  ISETP.GT.U32.AND P5, PT, R251, R3, PT ;  /* 0x00000003fb00720c */ /* 0x000fc40003fa4070 */
[----:B------:R-:W-:Y:S01]  /*efe0*/  ISETP.GT.U32.AND P3, PT, R251, R9, PT ;  /* 0x00000009fb00720c */ /* 0x000fe20003f64070 */
[----:B---3--:R-:W3:Y:S10]  /*eff0*/  LDL.LU R11, [R1+0x26c] ;  /* 0x00026c00010b7983 */ /* 0x008ef40000300800 */
[----:B------:R-:W-:Y:S01]  /*f000*/  @!P5 IMAD.IADD R3, R3, 0x1, -R251 ;  /* 0x000000010303d824 */ /* 0x000fe200078e0afb */
[----:B----4-:R-:W-:-:S02]  /*f010*/  ISETP.GT.U32.AND P0, PT, R251, R8, PT ;  /* 0x00000008fb00720c */ /* 0x010fc40003f04070 */
[----:B------:R-:W-:Y:S02]  /*f020*/  @!P3 IADD3 R9, R9, -R251, RZ ;  /* 0x800000fb0909b210 */ /* 0x000fe40007ffe0ff */
[C---:B------:R-:W-:Y:S02]  /*f030*/  ISETP.GT.U32.AND P4, PT, R251.reuse, R248, PT ;  /* 0x000000f8fb00720c */ /* 0x040fe40003f84070 */
[----:B------:R-:W-:-:S07]  /*f040*/  ISETP.GT.U32.AND P3, PT, R251, R7, PT ;  /* 0x00000007fb00720c */ /* 0x000fce0003f64070 */
[----:B------:R-:W-:Y:S02]  /*f050*/  @!P0 IADD3 R8, R8, -R251, RZ ;  /* 0x800000fb08088210 */ /* 0x000fe40007ffe0ff */
[C---:B------:R-:W-:Y:S02]  /*f060*/  ISETP.GT.U32.AND P5, PT, R251.reuse, R6, PT ;  /* 0x00000006fb00720c */ /* 0x040fe40003fa4070 */
[----:B------:R-:W-:Y:S02]  /*f070*/  ISETP.GT.U32.AND P0, PT, R251, R9, PT ;  /* 0x00000009fb00720c */ /* 0x000fe40003f04070 */
[----:B------:R-:W-:Y:S01]  /*f080*/  @!P3 IMAD.IADD R7, R7, 0x1, -R251 ;  /* 0x000000010707b824 */ /* 0x000fe200078e0afb */
[----:B------:R-:W-:-:S08]  /*f090*/  ISETP.GT.U32.AND P3, PT, R251, R3, PT ;  /* 0x00000003fb00720c */ /* 0x000fd00003f64070 */
[--C-:B------:R-:W-:Y:S01]  /*f0a0*/  @!P5 IMAD.IADD R6, R6, 0x1, -R251.reuse ;  /* 0x000000010606d824 */ /* 0x100fe200078e0afb */
[----:B------:R-:W-:Y:S01]  /*f0b0*/  ISETP.GT.U32.AND P5, PT, R251, R249, PT ;  /* 0x000000f9fb00720c */ /* 0x000fe20003fa4070 */
[--C-:B------:R-:W-:Y:S01]  /*f0c0*/  @!P0 IMAD.IADD R9, R9, 0x1, -R251.reuse ;  /* 0x0000000109098824 */ /* 0x100fe200078e0afb */
[C---:B------:R-:W-:Y:S02]  /*f0d0*/  ISETP.GT.U32.AND P2, PT, R251.reuse, R246, PT ;  /* 0x000000f6fb00720c */ /* 0x040fe40003f44070 */
[----:B------:R-:W-:Y:S01]  /*f0e0*/  ISETP.GT.U32.AND P6, PT, R251, R6, PT ;  /* 0x00000006fb00720c */ /* 0x000fe20003fc4070 */
[--C-:B------:R-:W-:Y:S02]  /*f0f0*/  @!P3 IMAD.IADD R3, R3, 0x1, -R251.reuse ;  /* 0x000000010303b824 */ /* 0x100fe400078e0afb */
[----:B------:R-:W-:Y:S01]  /*f100*/  @!P4 IMAD.IADD R248, R248, 0x1, -R251 ;  /* 0x00000001f8f8c824 */ /* 0x000fe200078e0afb */
[----:B------:R1:W-:Y:S04]  /*f110*/  STL [R1+0x2b4], R9 ;  /* 0x0002b40901007387 */ /* 0x0003e80000100800 */
[----:B------:R-:W4:Y:S01]  /*f120*/  LDL.LU R10, [R1+0x268] ;  /* 0x00026800010a7983 */ /* 0x000f220000300800 */
[----:B------:R-:W-:-:S03]  /*f130*/  @!P5 IADD3 R249, R249, -R251, RZ ;  /* 0x800000fbf9f9d210 */ /* 0x000fc60007ffe0ff */
[----:B-1----:R-:W4:Y:S04]  /*f140*/  LDL.LU R9, [R1+0x264] ;  /* 0x0002640001097983 */ /* 0x002f280000300800 */
[----:B------:R1:W-:Y:S01]  /*f150*/  STL [R1+0x2b0], R3 ;  /* 0x0002b00301007387 */ /* 0x0003e20000100800 */
[----:B------:R-:W-:Y:S01]  /*f160*/  @!P6 IADD3 R6, R6, -R251, RZ ;  /* 0x800000fb0606e210 */ /* 0x000fe20007ffe0ff */
[----:B------:R-:W-:Y:S01]  /*f170*/  @!P2 IMAD.IADD R246, R246, 0x1, -R251 ;  /* 0x00000001f6f6a824 */ /* 0x000fe200078e0afb */
[C---:B------:R-:W-:Y:S01]  /*f180*/  ISETP.GT.U32.AND P1, PT, R251.reuse, R14, PT ;  /* 0x0000000efb00720c */ /* 0x040fe20003f24070 */
[----:B-1----:R-:W4:Y:S01]  /*f190*/  LDL.LU R3, [R1+0x260] ;  /* 0x0002600001037983 */ /* 0x002f220000300800 */
[C---:B------:R-:W-:Y:S02]  /*f1a0*/  ISETP.GT.U32.AND P5, PT, R251.reuse, R5, PT ;  /* 0x00000005fb00720c */ /* 0x040fe40003fa4070 */
[----:B------:R-:W-:-:S02]  /*f1b0*/  ISETP.GT.U32.AND P4, PT, R251, R247, PT ;  /* 0x000000f7fb00720c */ /* 0x000fc40003f84070 */
[C---:B------:R-:W-:Y:S02]  /*f1c0*/  ISETP.GT.U32.AND P0, PT, R251.reuse, R8, PT ;  /* 0x00000008fb00720c */ /* 0x040fe40003f04070 */
[C---:B------:R-:W-:Y:S02]  /*f1d0*/  ISETP.GT.U32.AND P2, PT, R251.reuse, R245, PT ;  /* 0x000000f5fb00720c */ /* 0x040fe40003f44070 */
[----:B------:R-:W-:-:S05]  /*f1e0*/  ISETP.GT.U32.AND P3, PT, R251, R7, PT ;  /* 0x00000007fb00720c */ /* 0x000fca0003f64070 */
[--C-:B------:R-:W-:Y:S02]  /*f1f0*/  @!P5 IMAD.IADD R5, R5, 0x1, -R251.reuse ;  /* 0x000000010505d824 */ /* 0x100fe400078e0afb */
[--C-:B------:R-:W-:Y:S01]  /*f200*/  @!P4 IMAD.IADD R247, R247, 0x1, -R251.reuse ;  /* 0x00000001f7f7c824 */ /* 0x100fe200078e0afb */
[-C--:B------:R-:W-:Y:S01]  /*f210*/  @!P1 IADD3 R14, R14, -R251.reuse, RZ ;  /* 0x800000fb0e0e9210 */ /* 0x080fe20007ffe0ff */
[--C-:B------:R-:W-:Y:S02]  /*f220*/  @!P0 IMAD.IADD R8, R8, 0x1, -R251.reuse ;  /* 0x0000000108088824 */ /* 0x100fe400078e0afb */
[----:B------:R-:W-:Y:S01]  /*f230*/  @!P2 IADD3 R245, R245, -R251, RZ ;  /* 0x800000fbf5f5a210 */ /* 0x000fe20007ffe0ff */
[----:B------:R-:W-:Y:S01]  /*f240*/  STL [R1+0x2ac], R249 ;  /* 0x0002acf901007387 */ /* 0x000fe20000100800 */
[----:B------:R-:W-:-:S03]  /*f250*/  @!P3 IMAD.IADD R7, R7, 0x1, -R251 ;  /* 0x000000010707b824 */ /* 0x000fc600078e0afb */
[----:B------:R-:W-:Y:S04]  /*f260*/  STL [R1+0x2a8], R248 ;  /* 0x0002a8f801007387 */ /* 0x000fe80000100800 */
[----:B------:R-:W-:Y:S04]  /*f270*/  STL [R1+0x2a4], R246 ;  /* 0x0002a4f601007387 */ /* 0x000fe80000100800 */
[----:B------:R-:W-:Y:S04]  /*f280*/  STL [R1+0x2a0], R14 ;  /* 0x0002a00e01007387 */ /* 0x000fe80000100800 */
[----:B------:R1:W-:Y:S04]  /*f290*/  STL [R1+0x29c], R8 ;  /* 0x00029c0801007387 */ /* 0x0003e80000100800 */
[----:B------:R1:W-:Y:S04]  /*f2a0*/  STL [R1+0x298], R7 ;  /* 0x0002980701007387 */ /* 0x0003e80000100800 */
[----:B-1----:R-:W4:Y:S04]  /*f2b0*/  LDL.LU R8, [R1+0x25c] ;  /* 0x00025c0001087983 */ /* 0x002f280000300800 */
[----:B------:R1:W-:Y:S04]  /*f2c0*/  STL [R1+0x294], R6 ;  /* 0x0002940601007387 */ /* 0x0003e80000100800 */
[----:B------:R-:W4:Y:S04]  /*f2d0*/  LDL.LU R246, [R1+0x258] ;  /* 0x0002580001f67983 */ /* 0x000f280000300800 */
[----:B------:R-:W4:Y:S04]  /*f2e0*/  LDL.LU R14, [R1+0x254] ;  /* 0x00025400010e7983 */ /* 0x000f280000300800 */
[----:B------:R-:W4:Y:S04]  /*f2f0*/  LDL.LU R7, [R1+0x250] ;  /* 0x0002500001077983 */ /* 0x000f280000300800 */
[----:B-1----:R-:W4:Y:S01]  /*f300*/  LDL.LU R6, [R1+0x24c] ;  /* 0x00024c0001067983 */ /* 0x002f220000300800 */
[----:B--2---:R-:W-:-:S02]  /*f310*/  ISETP.GT.U32.AND P6, PT, R251, R127, PT ;  /* 0x0000007ffb00720c */ /* 0x004fc40003fc4070 */
[C---:B------:R-:W-:Y:S02]  /*f320*/  ISETP.GT.U32.AND P5, PT, R251.reuse, R250, PT ;  /* 0x000000fafb00720c */ /* 0x040fe40003fa4070 */
[----:B------:R-:W-:-:S09]  /*f330*/  ISETP.GT.U32.AND P4, PT, R251, R12, PT ;  /* 0x0000000cfb00720c */ /* 0x000fd20003f84070 */
[--C-:B------:R-:W-:Y:S01]  /*f340*/  @!P6 IMAD.IADD R127, R127, 0x1, -R251.reuse ;  /* 0x000000017f7fe824 */ /* 0x100fe200078e0afb */
[C---:B------:R-:W-:Y:S01]  /*f350*/  ISETP.GT.U32.AND P6, PT, R251.reuse, R5, PT ;  /* 0x00000005fb00720c */ /* 0x040fe20003fc4070 */
[----:B------:R-:W-:Y:S01]  /*f360*/  @!P5 IMAD.IADD R250, R250, 0x1, -R251 ;  /* 0x00000001fafad824 */ /* 0x000fe200078e0afb */
[C---:B------:R-:W-:Y:S02]  /*f370*/  ISETP.GT.U32.AND P5, PT, R251.reuse, R247, PT ;  /* 0x000000f7fb00720c */ /* 0x040fe40003fa4070 */
[----:B------:R-:W-:Y:S02]  /*f380*/  @!P4 IADD3 R12, R12, -R251, RZ ;  /* 0x800000fb0c0cc210 */ /* 0x000fe40007ffe0ff */
[----:B------:R-:W-:-:S07]  /*f390*/  ISETP.GT.U32.AND P4, PT, R251, R245, PT ;  /* 0x000000f5fb00720c */ /* 0x000fce0003f84070 */
[----:B------:R-:W-:Y:S02]  /*f3a0*/  @!P6 IMAD.IADD R5, R5, 0x1, -R251 ;  /* 0x000000010505e824 */ /* 0x000fe400078e0afb */
[----:B------:R-:W-:-:S03]  /*f3b0*/  @!P5 IADD3 R247, R247, -R251, RZ ;  /* 0x800000fbf7f7d210 */ /* 0x000fc60007ffe0ff */
[----:B------:R1:W-:Y:S01]  /*f3c0*/  STL [R1+0x290], R5 ;  /* 0x0002900501007387 */ /* 0x0003e20000100800 */
[----:B------:R-:W-:-:S03]  /*f3d0*/  @!P4 IMAD.IADD R245, R245, 0x1, -R251 ;  /* 0x00000001f5f5c824 */ /* 0x000fc600078e0afb */
[----:B-1----:R-:W2:Y:S04]  /*f3e0*/  LDL.LU R5, [R1+0x248] ;  /* 0x0002480001057983 */ /* 0x002ea80000300800 */
[----:B------:R1:W-:Y:S04]  /*f3f0*/  STL [R1+0x28c], R247 ;  /* 0x00028cf701007387 */ /* 0x0003e80000100800 */
[----:B------:R-:W2:Y:S04]  /*f400*/  LDL.LU R249, [R1+0x244] ;  /* 0x0002440001f97983 */ /* 0x000ea80000300800 */
[----:B------:R3:W-:Y:S04]  /*f410*/  STL [R1+0x288], R245 ;  /* 0x000288f501007387 */ /* 0x0007e80000100800 */
[----:B------:R-:W2:Y:S04]  /*f420*/  LDL.LU R248, [R1+0x240] ;  /* 0x0002400001f87983 */ /* 0x000ea80000300800 */
[----:B-1----:R-:W2:Y:S01]  /*f430*/  LDL.LU R247, [R1+0x23c] ;  /* 0x00023c0001f77983 */ /* 0x002ea20000300800 */
[----:B------:R-:W-:-:S02]  /*f440*/  ISETP.GT.U32.AND P1, PT, R251, R244, PT ;  /* 0x000000f4fb00720c */ /* 0x000fc40003f24070 */
[C---:B------:R-:W-:Y:S01]  /*f450*/  ISETP.GT.U32.AND P3, PT, R251.reuse, R4, PT ;  /* 0x00000004fb00720c */ /* 0x040fe20003f64070 */
[----:B---3--:R-:W3:Y:S01]  /*f460*/  LDL.LU R245, [R1+0x238] ;  /* 0x0002380001f57983 */ /* 0x008ee20000300800 */
[C---:B------:R-:W-:Y:S02]  /*f470*/  ISETP.GT.U32.AND P0, PT, R251.reuse, R243, PT ;  /* 0x000000f3fb00720c */ /* 0x040fe40003f04070 */
[----:B------:R-:W-:-:S07]  /*f480*/  ISETP.GT.U32.AND P2, PT, R251, R11, PT ;  /* 0x0000000bfb00720c */ /* 0x000fce0003f44070 */
[--C-:B------:R-:W-:Y:S02]  /*f490*/  @!P1 IMAD.IADD R244, R244, 0x1, -R251.reuse ;  /* 0x00000001f4f49824 */ /* 0x100fe400078e0afb */
[----:B------:R-:W-:Y:S02]  /*f4a0*/  @!P3 IADD3 R4, R4, -R251, RZ ;  /* 0x800000fb0404b210 */ /* 0x000fe40007ffe0ff */
[--C-:B------:R-:W-:Y:S01]  /*f4b0*/  @!P0 IMAD.IADD R243, R243, 0x1, -R251.reuse ;  /* 0x00000001f3f38824 */ /* 0x100fe200078e0afb */
[C---:B----4-:R-:W-:Y:S02]  /*f4c0*/  ISETP.GT.U32.AND P1, PT, R251.reuse, R10, PT ;  /* 0x0000000afb00720c */ /* 0x050fe40003f24070 */
[----:B------:R-:W-:Y:S01]  /*f4d0*/  ISETP.GT.U32.AND P0, PT, R251, R9, PT ;  /* 0x00000009fb00720c */ /* 0x000fe20003f04070 */
[----:B------:R-:W-:Y:S01]  /*f4e0*/  @!P2 IMAD.IADD R11, R11, 0x1, -R251 ;  /* 0x000000010b0ba824 */ /* 0x000fe200078e0afb */
[C---:B------:R-:W-:Y:S02]  /*f4f0*/  ISETP.GT.U32.AND P2, PT, R251.reuse, R244, PT ;  /* 0x000000f4fb00720c */ /* 0x040fe40003f44070 */
[----:B------:R-:W-:-:S07]  /*f500*/  ISETP.GT.U32.AND P3, PT, R251, R3, PT ;  /* 0x00000003fb00720c */ /* 0x000fce0003f64070 */
[--C-:B------:R-:W-:Y:S01]  /*f510*/  @!P1 IMAD.IADD R10, R10, 0x1, -R251.reuse ;  /* 0x000000010a0a9824 */ /* 0x100fe200078e0afb */
[----:B------:R-:W-:Y:S02]  /*f520*/  ISETP.GT.U32.AND P1, PT, R251, R243, PT ;  /* 0x000000f3fb00720c */ /* 0x000fe40003f24070 */
[----:B------:R-:W-:Y:S02]  /*f530*/  @!P0 IADD3 R9, R9, -R251, RZ ;  /* 0x800000fb09098210 */ /* 0x000fe40007ffe0ff */
[C---:B------:R-:W-:Y:S02]  /*f540*/  ISETP.GT.U32.AND P0, PT, R251.reuse, R4, PT ;  /* 0x00000004fb00720c */ /* 0x040fe40003f04070 */
[----:B------:R-:W-:Y:S01]  /*f550*/  ISETP.GT.U32.AND P5, PT, R251, R250, PT ;  /* 0x000000fafb00720c */ /* 0x000fe20003fa4070 */
[--C-:B------:R-:W-:Y:S01]  /*f560*/  @!P3 IMAD.IADD R3, R3, 0x1, -R251.reuse ;  /* 0x000000010303b824 */ /* 0x100fe200078e0afb */
[C---:B------:R-:W-:Y:S01]  /*f570*/  ISETP.GT.U32.AND P3, PT, R251.reuse, R127, PT ;  /* 0x0000007ffb00720c */ /* 0x040fe20003f64070 */
[----:B------:R-:W-:Y:S01]  /*f580*/  @!P2 IMAD.IADD R244, R244, 0x1, -R251 ;  /* 0x00000001f4f4a824 */ /* 0x000fe200078e0afb */
[----:B------:R-:W-:-:S02]  /*f590*/  ISETP.GT.U32.AND P4, PT, R251, R12, PT ;  /* 0x0000000cfb00720c */ /* 0x000fc40003f84070 */
[----:B------:R-:W-:Y:S02]  /*f5a0*/  ISETP.GT.U32.AND P6, PT, R251, R3, PT ;  /* 0x00000003fb00720c */ /* 0x000fe40003fc4070 */
[----:B------:R-:W-:-:S03]  /*f5b0*/  @!P1 IADD3 R243, R243, -R251, RZ ;  /* 0x800000fbf3f39210 */ /* 0x000fc60007ffe0ff */
[--C-:B------:R-:W-:Y:S01]  /*f5c0*/  @!P0 IMAD.IADD R4, R4, 0x1, -R251.reuse ;  /* 0x0000000104048824 */ /* 0x100fe200078e0afb */
[----:B------:R1:W-:Y:S01]  /*f5d0*/  STL [R1+0x284], R244 ;  /* 0x000284f401007387 */ /* 0x0003e20000100800 */
[--C-:B------:R-:W-:Y:S02]  /*f5e0*/  @!P5 IMAD.IADD R250, R250, 0x1, -R251.reuse ;  /* 0x00000001fafad824 */ /* 0x100fe400078e0afb */
[-C--:B------:R-:W-:Y:S01]  /*f5f0*/  @!P3 IADD3 R127, R127, -R251.reuse, RZ ;  /* 0x800000fb7f7fb210 */ /* 0x080fe20007ffe0ff */
[----:B-1----:R-:W4:Y:S04]  /*f600*/  LDL.LU R244, [R1+0x234] ;  /* 0x0002340001f47983 */ /* 0x002f280000300800 */
[----:B------:R1:W-:Y:S01]  /*f610*/  STL [R1+0x280], R243 ;  /* 0x000280f301007387 */ /* 0x0003e20000100800 */
[----:B------:R-:W-:Y:S01]  /*f620*/  @!P6 IADD3 R3, R3, -R251, RZ ;  /* 0x800000fb0303e210 */ /* 0x000fe20007ffe0ff */
[----:B------:R-:W-:-:S02]  /*f630*/  @!P4 IMAD.IADD R12, R12, 0x1, -R251 ;  /* 0x000000010c0cc824 */ /* 0x000fc400078e0afb */
[----:B-1----:R-:W4:Y:S01]  /*f640*/  LDL.LU R243, [R1+0x230] ;  /* 0x0002300001f37983 */ /* 0x002f220000300800 */
[----:B------:R-:W-:-:S03]  /*f650*/  ISETP.GT.U32.AND P3, PT, R251, R8, PT ;  /* 0x00000008fb00720c */ /* 0x000fc60003f64070 */
[----:B------:R1:W-:Y:S01]  /*f660*/  STL [R1+0x27c], R4 ;  /* 0x00027c0401007387 */ /* 0x0003e20000100800 */
[----:B------:R-:W-:-:S03]  /*f670*/  ISETP.GT.U32.AND P5, PT, R251, R246, PT ;  /* 0x000000f6fb00720c */ /* 0x000fc60003fa4070 */
[----:B-1----:R-:W4:Y:S01]  /*f680*/  LDL.LU R4, [R1+0x22c] ;  /* 0x00022c0001047983 */ /* 0x002f220000300800 */
[----:B------:R-:W-:-:S05]  /*f690*/  ISETP.GT.U32.AND P2, PT, R251, R11, PT ;  /* 0x0000000bfb00720c */ /* 0x000fca0003f44070 */
[--C-:B------:R-:W-:Y:S01]  /*f6a0*/  @!P3 IMAD.IADD R8, R8, 0x1, -R251.reuse ;  /* 0x000000010808b824 */ /* 0x100fe200078e0afb */
[C---:B------:R-:W-:Y:S02]  /*f6b0*/  ISETP.GT.U32.AND P4, PT, R251.reuse, R14, PT ;  /* 0x0000000efb00720c */ /* 0x040fe40003f84070 */
[C---:B------:R-:W-:Y:S02]  /*f6c0*/  ISETP.GT.U32.AND P1, PT, R251.reuse, R10, PT ;  /* 0x0000000afb00720c */ /* 0x040fe40003f24070 */
[----:B------:R-:W-:Y:S01]  /*f6d0*/  ISETP.GT.U32.AND P0, PT, R251, R9, PT ;  /* 0x00000009fb00720c */ /* 0x000fe20003f04070 */
[----:B------:R-:W-:Y:S01]  /*f6e0*/  @!P5 IMAD.IADD R246, R246, 0x1, -R251 ;  /* 0x00000001f6f6d824 */ /* 0x000fe200078e0afb */
[----:B------:R-:W-:Y:S01]  /*f6f0*/  IABS R124, R124 ;  /* 0x0000007c007c7213 */ /* 0x000fe20000000000 */
[----:B------:R-:W-:Y:S01]  /*f700*/  STL [R1+0x278], R127 ;  /* 0x0002787f01007387 */ /* 0x000fe20000100800 */
[----:B------:R-:W-:-:S05]  /*f710*/  @!P2 IADD3 R11, R11, -R251, RZ ;  /* 0x800000fb0b0ba210 */ /* 0x000fca0007ffe0ff */
[----:B------:R-:W-:Y:S02]  /*f720*/  @!P4 IADD3 R14, R14, -R251, RZ ;  /* 0x800000fb0e0ec210 */ /* 0x000fe40007ffe0ff */
[--C-:B------:R-:W-:Y:S01]  /*f730*/  @!P1 IMAD.IADD R10, R10, 0x1, -R251.reuse ;  /* 0x000000010a0a9824 */ /* 0x100fe200078e0afb */
[----:B------:R-:W-:Y:S01]  /*f740*/  STL [R1+0x274], R250 ;  /* 0x000274fa01007387 */ /* 0x000fe20000100800 */
[----:B------:R-:W-:Y:S02]  /*f750*/  @!P0 IMAD.IADD R9, R9, 0x1, -R251 ;  /* 0x0000000109098824 */ /* 0x000fe400078e0afb */
[----:B------:R-:W-:Y:S01]  /*f760*/  IMAD.HI.U32 R125, R252, R124, RZ ;  /* 0x0000007cfc7d7227 */ /* 0x000fe200078e00ff */
[----:B------:R-:W-:Y:S04]  /*f770*/  STL [R1+0x270], R12 ;  /* 0x0002700c01007387 */ /* 0x000fe80000100800 */
[----:B------:R-:W-:Y:S01]  /*f780*/  STL [R1+0x26c], R11 ;  /* 0x00026c0b01007387 */ /* 0x000fe20000100800 */
[----:B------:R-:W-:-:S03]  /*f790*/  IMAD.MOV R125, RZ, RZ, -R125 ;  /* 0x000000ffff7d7224 */ /* 0x000fc600078e0a7d */
        /* <DEDUP_REMOVED lines=10> */
[----:B--2---:R-:W-:-:S02]  /*f840*/  ISETP.GT.U32.AND P6, PT, R251, R249, PT ;  /* 0x000000f9fb00720c */ /* 0x004fc40003fc4070 */
[C---:B------:R-:W-:Y:S02]  /*f850*/  ISETP.GT.U32.AND P3, PT, R251.reuse, R248, PT ;  /* 0x000000f8fb00720c */ /* 0x040fe40003f64070 */
[----:B------:R-:W-:-:S09]  /*f860*/  ISETP.GT.U32.AND P5, PT, R251, R247, PT ;  /* 0x000000f7fb00720c */ /* 0x000fd20003fa4070 */
[--C-:B------:R-:W-:Y:S01]  /*f870*/  @!P6 IMAD.IADD R249, R249, 0x1, -R251.reuse ;  /* 0x00000001f9f9e824 */ /* 0x100fe200078e0afb */
[C---:B------:R-:W-:Y:S01]  /*f880*/  ISETP.GT.U32.AND P6, PT, R251.reuse, R8, PT ;  /* 0x00000008fb00720c */ /* 0x040fe20003fc4070 */
[----:B------:R-:W-:Y:S01]  /*f890*/  @!P3 IMAD.IADD R248, R248, 0x1, -R251 ;  /* 0x00000001f8f8b824 */ /* 0x000fe200078e0afb */
[----:B------:R-:W-:Y:S02]  /*f8a0*/  ISETP.GT.U32.AND P3, PT, R251, R246, PT ;  /* 0x000000f6fb00720c */ /* 0x000fe40003f64070 */
        /* <DEDUP_REMOVED lines=11> */
[----:B-1----:R-:W2:Y:S04]  /*f960*/  LDL.LU R246, [R1+0x208] ;  /* 0x0002080001f67983 */ /* 0x002ea80000300800 */
[----:B---3--:R-:W3:Y:S01]  /*f970*/  LDL.LU R14, [R1+0x204] ;  /* 0x00020400010e7983 */ /* 0x008ee20000300800 */
[----:B------:R-:W-:-:S02]  /*f980*/  ISETP.GT.U32.AND P0, PT, R251, R5, PT ;  /* 0x00000005fb00720c */ /* 0x000fc40003f04070 */
[C---:B------:R-:W-:Y:S02]  /*f990*/  ISETP.GT.U32.AND P2, PT, R251.reuse, R7, PT ;  /* 0x00000007fb00720c */ /* 0x040fe40003f44070 */
[C---:B------:R-:W-:Y:S02]  /*f9a0*/  ISETP.GT.U32.AND P1, PT, R251.reuse, R6, PT ;  /* 0x00000006fb00720c */ /* 0x040fe40003f24070 */
[----:B------:R-:W-:-:S07]  /*f9b0*/  ISETP.GT.U32.AND P4, PT, R251, R245, PT ;  /* 0x000000f5fb00720c */ /* 0x000fce0003f84070 */
[----:B------:R-:W-:Y:S02]  /*f9c0*/  @!P0 IADD3 R5, R5, -R251, RZ ;  /* 0x800000fb05058210 */ /* 0x000fe40007ffe0ff */
[--C-:B------:R-:W-:Y:S02]  /*f9d0*/  @!P2 IMAD.IADD R7, R7, 0x1, -R251.reuse ;  /* 0x000000010707a824 */ /* 0x100fe400078e0afb */
[--C-:B------:R-:W-:Y:S01]  /*f9e0*/  @!P1 IMAD.IADD R6, R6, 0x1, -R251.reuse ;  /* 0x0000000106069824 */ /* 0x100fe200078e0afb */
[----:B----4-:R-:W-:Y:S01]  /*f9f0*/  ISETP.GT.U32.AND P2, PT, R251, R244, PT ;  /* 0x000000f4fb00720c */ /* 0x010fe20003f44070 */
[----:B------:R-:W-:Y:S01]  /*fa00*/  @!P4 IMAD.IADD R245, R245, 0x1, -R251 ;  /* 0x00000001f5f5c824 */ /* 0x000fe200078e0afb */
[C---:B------:R-:W-:Y:S02]  /*fa10*/  ISETP.GT.U32.AND P4, PT, R251.reuse, R7, PT ;  /* 0x00000007fb00720c */ /* 0x040fe40003f84070 */
[----:B------:R-:W-:-:S09]  /*fa20*/  ISETP.GT.U32.AND P1, PT, R251, R243, PT ;  /* 0x000000f3fb00720c */ /* 0x000fd20003f24070 */
[----:B------:R-:W-:Y:S01]  /*fa30*/  @!P2 IMAD.IADD R244, R244, 0x1, -R251 ;  /* 0x00000001f4f4a824 */ /* 0x000fe200078e0afb */
[C---:B------:R-:W-:Y:S02]  /*fa40*/  ISETP.GT.U32.AND P2, PT, R251.reuse, R6, PT ;  /* 0x00000006fb00720c */ /* 0x040fe40003f44070 */
[C---:B------:R-:W-:Y:S02]  /*fa50*/  ISETP.GT.U32.AND P0, PT, R251.reuse, R4, PT ;  /* 0x00000004fb00720c */ /* 0x040fe40003f04070 */
[----:B------:R-:W-:Y:S02]  /*fa60*/  ISETP.GT.U32.AND P3, PT, R251, R248, PT ;  /* 0x000000f8fb00720c */ /* 0x000fe40003f64070 */
[----:B------:R-:W-:Y:S02]  /*fa70*/  @!P1 IADD3 R243, R243, -R251, RZ ;  /* 0x800000fbf3f39210 */ /* 0x000fe40007ffe0ff */
[----:B------:R-:W-:-:S07]  /*fa80*/  ISETP.GT.U32.AND P1, PT, R251, R5, PT ;  /* 0x00000005fb00720c */ /* 0x000fce0003f24070 */
[--C-:B------:R-:W-:Y:S01]  /*fa90*/  @!P0 IMAD.IADD R4, R4, 0x1, -R251.reuse ;  /* 0x0000000104048824 */ /* 0x100fe200078e0afb */
[C---:B------:R-:W-:Y:S02]  /*faa0*/  ISETP.GT.U32.AND P0, PT, R251.reuse, R249, PT ;  /* 0x000000f9fb00720c */ /* 0x040fe40003f04070 */
[----:B------:R-:W-:Y:S01]  /*fab0*/  ISETP.GT.U32.AND P5, PT, R251, R247, PT ;  /* 0x000000f7fb00720c */ /* 0x000fe20003fa4070 */
[--C-:B------:R-:W-:Y:S01]  /*fac0*/  @!P4 IMAD.IADD R7, R7, 0x1, -R251.reuse ;  /* 0x000000010707c824 */ /* 0x100fe200078e0afb */
[----:B------:R-:W-:Y:S02]  /*fad0*/  ISETP.GT.U32.AND P6, PT, R251, R4, PT ;  /* 0x00000004fb00720c */ /* 0x000fe40003fc4070 */
[-C--:B------:R-:W-:Y:S02]  /*fae0*/  @!P2 IADD3 R6, R6, -R251.reuse, RZ ;  /* 0x800000fb0606a210 */ /* 0x080fe40007ffe0ff */
[----:B------:R-:W-:Y:S01]  /*faf0*/  @!P3 IADD3 R248, R248, -R251, RZ ;  /* 0x800000fbf8f8b210 */ /* 0x000fe20007ffe0ff */
[----:B------:R-:W-:Y:S01]  /*fb00*/  @!P1 IMAD.IADD R5, R5, 0x1, -R251 ;  /* 0x0000000105059824 */ /* 0x000fe200078e0afb */
[----:B------:R-:W-:-:S03]  /*fb10*/  ISETP.GT.U32.AND P4, PT, R251, R245, PT ;  /* 0x000000f5fb00720c */ /* 0x000fc60003f84070 */
[--C-:B------:R-:W-:Y:S01]  /*fb20*/  @!P0 IMAD.IADD R249, R249, 0x1, -R251.reuse ;  /* 0x00000001f9f98824 */ /* 0x100fe200078e0afb */
[----:B------:R1:W-:Y:S01]  /*fb30*/  STL [R1+0x250], R7 ;  /* 0x0002500701007387 */ /* 0x0003e20000100800 */
[--C-:B------:R-:W-:Y:S02]  /*fb40*/  @!P5 IMAD.IADD R247, R247, 0x1, -R251.reuse ;  /* 0x00000001f7f7d824 */ /* 0x100fe400078e0afb */
[----:B------:R-:W-:Y:S01]  /*fb50*/  @!P6 IMAD.IADD R4, R4, 0x1, -R251 ;  /* 0x000000010404e824 */ /* 0x000fe200078e0afb */
[----:B-1----:R-:W4:Y:S04]  /*fb60*/  LDL.LU R7, [R1+0x200] ;  /* 0x0002000001077983 */ /* 0x002f280000300800 */
[----:B------:R1:W-:Y:S01]  /*fb70*/  STL [R1+0x24c], R6 ;  /* 0x00024c0601007387 */ /* 0x0003e20000100800 */
[----:B------:R-:W-:-:S03]  /*fb80*/  ISETP.GT.U32.AND P0, PT, R251, R3, PT ;  /* 0x00000003fb00720c */ /* 0x000fc60003f04070 */
[----:B-1----:R-:W4:Y:S01]  /*fb90*/  LDL.LU R6, [R1+0x1fc] ;  /* 0x0001fc0001067983 */ /* 0x002f220000300800 */
[C---:B------:R-:W-:Y:S02]  /*fba0*/  ISETP.GT.U32.AND P3, PT, R251.reuse, R12, PT ;  /* 0x0000000cfb00720c */ /* 0x040fe40003f64070 */
[C---:B------:R-:W-:Y:S01]  /*fbb0*/  ISETP.GT.U32.AND P5, PT, R251.reuse, R11, PT ;  /* 0x0000000bfb00720c */ /* 0x040fe20003fa4070 */
[----:B------:R1:W-:Y:S01]  /*fbc0*/  STL [R1+0x248], R5 ;  /* 0x0002480501007387 */ /* 0x0003e20000100800 */
[----:B------:R-:W-:Y:S01]  /*fbd0*/  ISETP.GT.U32.AND P2, PT, R251, R244, PT ;  /* 0x000000f4fb00720c */ /* 0x000fe20003f44070 */
[----:B------:R-:W-:-:S04]  /*fbe0*/  @!P4 IMAD.IADD R245, R245, 0x1, -R251 ;  /* 0x00000001f5f5c824 */ /* 0x000fc800078e0afb */
[----:B------:R-:W-:Y:S01]  /*fbf0*/  @!P0 IADD3 R3, R3, -R251, RZ ;  /* 0x800000fb03038210 */ /* 0x000fe20007ffe0ff */
[----:B-1----:R-:W4:Y:S03]  /*fc00*/  LDL.LU R5, [R1+0x1f8] ;  /* 0x0001f80001057983 */ /* 0x002f260000300800 */
[--C-:B------:R-:W-:Y:S01]  /*fc10*/  @!P3 IMAD.IADD R12, R12, 0x1, -R251.reuse ;  /* 0x000000010c0cb824 */ /* 0x100fe200078e0afb */
[C---:B------:R-:W-:Y:S02]  /*fc20*/  ISETP.GT.U32.AND P1, PT, R251.reuse, R243, PT ;  /* 0x000000f3fb00720c */ /* 0x040fe40003f24070 */
[----:B------:R-:W-:Y:S01]  /*fc30*/  ISETP.GT.U32.AND P4, PT, R251, R10, PT ;  /* 0x0000000afb00720c */ /* 0x000fe20003f84070 */
[----:B------:R-:W-:Y:S01]  /*fc40*/  @!P5 IMAD.IADD R11, R11, 0x1, -R251 ;  /* 0x000000010b0bd824 */ /* 0x000fe200078e0afb */
[----:B------:R-:W-:Y:S02]  /*fc50*/  IADD3 R124, R13, 0x1f4, RZ ;  /* 0x000001f40d7c7810 */ /* 0x000fe40007ffe0ff */
[----:B------:R-:W-:-:S03]  /*fc60*/  @!P2 IADD3 R244, R244, -R251, RZ ;  /* 0x800000fbf4f4a210 */ /* 0x000fc60007ffe0ff */
[----:B------:R-:W-:Y:S04]  /*fc70*/  STL [R1+0x7e48], R124 ;  /* 0x007e487c01007387 */ /* 0x000fe80000100800 */
[----:B------:R-:W-:Y:S01]  /*fc80*/  STL [R1+0x244], R249 ;  /* 0x000244f901007387 */ /* 0x000fe20000100800 */
[----:B------:R-:W-:Y:S01]  /*fc90*/  @!P1 IMAD.IADD R243, R243, 0x1, -R251 ;  /* 0x00000001f3f39824 */ /* 0x000fe200078e0afb */
[----:B------:R-:W-:Y:S02]  /*fca0*/  @!P4 IADD3 R10, R10, -R251, RZ ;  /* 0x800000fb0a0ac210 */ /* 0x000fe40007ffe0ff */
        /* <DEDUP_REMOVED lines=12> */
[C---:B------:R-:W-:Y:S02]  /*fd70*/  ISETP.GT.U32.AND P0, PT, R251.reuse, R250, PT ;  /* 0x000000fafb00720c */ /* 0x040fe40003f04070 */
[C---:B------:R-:W-:Y:S02]  /*fd80*/  ISETP.GT.U32.AND P3, PT, R251.reuse, R246, PT ;  /* 0x000000f6fb00720c */ /* 0x040fe40003f64070 */
[----:B---3--:R-:W-:-:S07]  /*fd90*/  ISETP.GT.U32.AND P5, PT, R251, R14, PT ;  /* 0x0000000efb00720c */ /* 0x008fce0003fa4070 */
[----:B------:R-:W-:Y:S02]  /*fda0*/  @!P6 IADD3 R127, R127, -R251, RZ ;  /* 0x800000fb7f7fe210 */ /* 0x000fe40007ffe0ff */
[C---:B------:R-:W-:Y:S01]  /*fdb0*/  ISETP.GT.U32.AND P6, PT, R251.reuse, R3, PT ;  /* 0x00000003fb00720c */ /* 0x040fe20003fc4070 */
[--C-:B------:R-:W-:Y:S01]  /*fdc0*/  @!P0 IMAD.IADD R250, R250, 0x1, -R251.reuse ;  /* 0x00000001fafa8824 */ /* 0x100fe200078e0afb */
[C---:B------:R-:W-:Y:S01]  /*fdd0*/  ISETP.GT.U32.AND P0, PT, R251.reuse, R12, PT ;  /* 0x0000000cfb00720c */ /* 0x040fe20003f04070 */
[----:B------:R-:W-:Y:S01]  /*fde0*/  @!P3 IMAD.IADD R246, R246, 0x1, -R251 ;  /* 0x00000001f6f6b824 */ /* 0x000fe200078e0afb */
[C---:B------:R-:W-:Y:S02]  /*fdf0*/  ISETP.GT.U32.AND P3, PT, R251.reuse, R11, PT ;  /* 0x0000000bfb00720c */ /* 0x040fe40003f64070 */
[----:B------:R-:W-:Y:S02]  /*fe00*/  @!P5 IADD3 R14, R14, -R251, RZ ;  /* 0x800000fb0e0ed210 */ /* 0x000fe40007ffe0ff */
[----:B------:R-:W-:-:S05]  /*fe10*/  ISETP.GT.U32.AND P5, PT, R251, R10, PT ;  /* 0x0000000afb00720c */ /* 0x000fca0003fa4070 */
[--C-:B------:R-:W-:Y:S02]  /*fe20*/  @!P6 IMAD.IADD R3, R3, 0x1, -R251.reuse ;  /* 0x000000010303e824 */ /* 0x100fe400078e0afb */
[--C-:B------:R-:W-:Y:S02]  /*fe30*/  @!P0 IMAD.IADD R12, R12, 0x1, -R251.reuse ;  /* 0x000000010c0c8824 */ /* 0x100fe400078e0afb */
[----:B------:R-:W-:Y:S01]  /*fe40*/  @!P3 IADD3 R11, R11, -R251, RZ ;  /* 0x800000fb0b0bb210 */ /* 0x000fe20007ffe0ff */
[----:B------:R1:W-:Y:S03]  /*fe50*/  STL [R1+0x228], R3 ;  /* 0x0002280301007387 */ /* 0x0003e60000100800 */
[----:B------:R-:W-:Y:S01]  /*fe60*/  @!P5 IMAD.IADD R10, R10, 0x1, -R251 ;  /* 0x000000010a0ad824 */ /* 0x000fe200078e0afb */
        /* <DEDUP_REMOVED lines=10> */
[----:B------:R-:W-:-:S02]  /*ff10*/  @!P1 IMAD.IADD R8, R8, 0x1, -R251 ;  /* 0x0000000108089824 */ /* 0x000fc400078e0afb */
[----:B------:R-:W-:Y:S01]  /*ff20*/  @!P2 IMAD.IADD R9, R9, 0x1, -R251 ;  /* 0x000000010909a824 */ /* 0x000fe200078e0afb */
[C---:B----4-:R-:W-:Y:S02]  /*ff30*/  ISETP.GT.U32.AND P4, PT, R251.reuse, R7, PT ;  /* 0x00000007fb00720c */ /* 0x050fe40003f84070 */
[----:B------:R-:W-:-:S11]  /*ff40*/  ISETP.GT.U32.AND P2, PT, R251, R6, PT ;  /* 0x00000006fb00720c */ /* 0x000fd60003f44070 */
[--C-:B------:R-:W-:Y:S01]  /*ff50*/  @!P4 IMAD.IADD R7, R7, 0x1, -R251.reuse ;  /* 0x000000010707c824 */ /* 0x100fe200078e0afb */
[C---:B------:R-:W-:Y:S02]  /*ff60*/  ISETP.GT.U32.AND P4, PT, R251.reuse, R9, PT ;  /* 0x00000009fb00720c */ /* 0x040fe40003f84070 */
[C---:B------:R-:W-:Y:S01]  /*ff70*/  ISETP.GT.U32.AND P1, PT, R251.reuse, R5, PT ;  /* 0x00000005fb00720c */ /* 0x040fe20003f24070 */
[----:B------:R-:W-:Y:S01]  /*ff80*/  @!P2 IMAD.IADD R6, R6, 0x1, -R251 ;  /* 0x000000010606a824 */ /* 0x000fe200078e0afb */
[C---:B------:R-:W-:Y:S02]  /*ff90*/  ISETP.GT.U32.AND P2, PT, R251.reuse, R8, PT ;  /* 0x00000008fb00720c */ /* 0x040fe40003f44070 */
[----:B------:R-:W-:-:S09]  /*ffa0*/  ISETP.GT.U32.AND P0, PT, R251, R250, PT ;  /* 0x000000fafb00720c */ /* 0x000fd20003f04070 */
[----:B------:R-:W-:Y:S02]  /*ffb0*/  @!P1 IADD3 R5, R5, -R251, RZ ;  /* 0x800000fb05059210 */ /* 0x000fe40007ffe0ff */
[----:B------:R-:W-:Y:S01]  /*ffc0*/  ISETP.GT.U32.AND P1, PT, R251, R127, PT ;  /* 0x0000007ffb00720c */ /* 0x000fe20003f24070 */
[--C-:B------:R-:W-:Y:S01]  /*ffd0*/  @!P4 IMAD.IADD R9, R9, 0x1, -R251.reuse ;  /* 0x000000010909c824 */ /* 0x100fe200078e0afb */
[C---:B------:R-:W-:Y:S02]  /*ffe0*/  ISETP.GT.U32.AND P3, PT, R251.reuse, R246, PT ;  /* 0x000000f6fb00720c */ /* 0x040fe40003f64070 */
[----:B------:R-:W-:Y:S01]  /*fff0*/  ISETP.GT.U32.AND P6, PT, R251, R5, PT ;  /* 0x00000005fb00720c */ /* 0x000fe20003fc4070 */
[--C-:B------:R-:W-:Y:S01]  /*10000*/  @!P0 IMAD.IADD R250, R250, 0x1, -R251.reuse ;  /* 0x00000001fafa8824 */ /* 0x100fe200078e0afb */
[----:B------:R-:W-:Y:S01]  /*10010*/  @!P2 IADD3 R8, R8, -R251, RZ ;  /* 0x800000fb0808a210 */ /* 0x000fe20007ffe0ff */
[----:B------:R1:W-:Y:S04]  /*10020*/  STL [R1+0x218], R9 ;  /* 0x0002180901007387 */ /* 0x0003e80000100800 */
[----:B------:R-:W4:Y:S02]  /*10030*/  LDL.LU R10, [R1+0x1cc] ;  /* 0x0001cc00010a7983 */ /* 0x000f240000300800 */
[----:B------:R-:W-:-:S02]  /*10040*/  @!P1 IMAD.IADD R127, R127, 0x1, -R251 ;  /* 0x000000017f7f9824 */ /* 0x000fc400078e0afb */
        /* <DEDUP_REMOVED lines=9> */
[----:B------:R-:W-:-:S07]  /*100e0*/  ISETP.GT.U32.AND P4, PT, R251, R7, PT ;  /* 0x00000007fb00720c */ /* 0x000fce0003f84070 */
[--C-:B------:R-:W-:Y:S01]  /*100f0*/  @!P1 IMAD.IADD R4, R4, 0x1, -R251.reuse ;  /* 0x0000000104049824 */ /* 0x100fe200078e0afb */
[----:B------:R-:W-:Y:S02]  /*10100*/  ISETP.GT.U32.AND P2, PT, R251, R6, PT ;  /* 0x00000006fb00720c */ /* 0x000fe40003f44070 */
[----:B------:R-:W-:Y:S01]  /*10110*/  @!P0 IADD3 R249, R249, -R251, RZ ;  /* 0x800000fbf9f98210 */ /* 0x000fe20007ffe0ff */
[--C-:B------:R-:W-:Y:S02]  /*10120*/  @!P5 IMAD.IADD R14, R14, 0x1, -R251.reuse ;  /* 0x000000010e0ed824 */ /* 0x100fe400078e0afb */
[--C-:B------:R-:W-:Y:S01]  /*10130*/  @!P3 IMAD.IADD R245, R245, 0x1, -R251.reuse ;  /* 0x00000001f5f5b824 */ /* 0x100fe200078e0afb */
[----:B------:R-:W-:Y:S01]  /*10140*/  STL [R1+0x210], R127 ;  /* 0x0002107f01007387 */ /* 0x000fe20000100800 */
[----:B------:R-:W-:-:S03]  /*10150*/  @!P4 IMAD.IADD R7, R7, 0x1, -R251 ;  /* 0x000000010707c824 */ /* 0x000fc600078e0afb */
[----:B------:R-:W-:Y:S03]  /*10160*/  STL [R1+0x20c], R250 ;  /* 0x00020cfa01007387 */ /* 0x000fe60000100800 */
[----:B------:R-:W-:Y:S01]  /*10170*/  @!P2 IADD3 R6, R6, -R251, RZ ;  /* 0x800000fb0606a210 */ /* 0x000fe20007ffe0ff */
        /* <DEDUP_REMOVED lines=14> */
[----:B------:R-:W-:Y:S02]  /*10260*/  ISETP.GT.U32.AND P6, PT, R251, R4, PT ;  /* 0x00000004fb00720c */ /* 0x000fe40003fc4070 */
[----:B------:R-:W-:Y:S02]  /*10270*/  @!P1 IADD3 R247, R247, -R251, RZ ;  /* 0x800000fbf7f79210 */ /* 0x000fe40007ffe0ff */
[C---:B------:R-:W-:Y:S01]  /*10280*/  ISETP.GT.U32.AND P1, PT, R251.reuse, R249, PT ;  /* 0x000000f9fb00720c */ /* 0x040fe20003f24070 */
[----:B------:R-:W-:Y:S01]  /*10290*/  @!P0 IMAD.IADD R12, R12, 0x1, -R251 ;  /* 0x000000010c0c8824 */ /* 0x000fe200078e0afb */
[----:B------:R-:W-:-:S07]  /*102a0*/  ISETP.GT.U32.AND P0, PT, R251, R245, PT ;  /* 0x000000f5fb00720c */ /* 0x000fce0003f04070 */
[----:B------:R-:W-:-:S04]  /*102b0*/  @!P6 IADD3 R4, R4, -R251, RZ ;  /* 0x800000fb0404e210 */ /* 0x000fc80007ffe0ff */
[--C-:B------:R-:W-:Y:S01]  /*102c0*/  @!P1 IMAD.IADD R249, R249, 0x1, -R251.reuse ;  /* 0x00000001f9f99824 */ /* 0x100fe200078e0afb */
[----:B------:R1:W-:Y:S01]  /*102d0*/  STL [R1+0x1f4], R4 ;  /* 0x0001f40401007387 */ /* 0x0003e20000100800 */
[----:B------:R-:W-:-:S03]  /*102e0*/  @!P0 IMAD.IADD R245, R245, 0x1, -R251 ;  /* 0x00000001f5f58824 */ /* 0x000fc600078e0afb */
[----:B-1----:R-:W2:Y:S04]  /*102f0*/  LDL.LU R4, [R1+0x1ac] ;  /* 0x0001ac0001047983 */ /* 0x002ea80000300800 */
[----:B------:R-:W-:Y:S04]  /*10300*/  STL [R1+0x1f0], R249 ;  /* 0x0001f0f901007387 */ /* 0x000fe80000100800 */
[----:B------:R-:W2:Y:S04]  /*10310*/  LDL.LU R126, [R1+0x1a8] ;  /* 0x0001a800017e7983 */ /* 0x000ea80000300800 */
[----:B------:R1:W-:Y:S04]  /*10320*/  STL [R1+0x1ec], R245 ;  /* 0x0001ecf501007387 */ /* 0x0003e80000100800 */
[----:B------:R-:W2:Y:S04]  /*10330*/  LDL.LU R127, [R1+0x1a4] ;  /* 0x0001a400017f7983 */ /* 0x000ea80000300800 */
[----:B------:R-:W2:Y:S01]  /*10340*/  LDL.LU R250, [R1+0x1a0] ;  /* 0x0001a00001fa7983 */ /* 0x000ea20000300800 */
[----:B------:R-:W-:-:S02]  /*10350*/  ISETP.GT.U32.AND P5, PT, R251, R244, PT ;  /* 0x000000f4fb00720c */ /* 0x000fc40003fa4070 */
[C---:B------:R-:W-:Y:S01]  /*10360*/  ISETP.GT.U32.AND P2, PT, R251.reuse, R3, PT ;  /* 0x00000003fb00720c */ /* 0x040fe20003f44070 */
[----:B-1----:R-:W2:Y:S01]  /*10370*/  LDL.LU R245, [R1+0x19c] ;  /* 0x00019c0001f57983 */ /* 0x002ea20000300800 */
[C---:B------:R-:W-:Y:S02]  /*10380*/  ISETP.GT.U32.AND P4, PT, R251.reuse, R243, PT ;  /* 0x000000f3fb00720c */ /* 0x040fe40003f84070 */
[----:B---3--:R-:W-:-:S07]  /*10390*/  ISETP.GT.U32.AND P3, PT, R251, R11, PT ;  /* 0x0000000bfb00720c */ /* 0x008fce0003f64070 */
[--C-:B------:R-:W-:Y:S02]  /*103a0*/  @!P5 IMAD.IADD R244, R244, 0x1, -R251.reuse ;  /* 0x00000001f4f4d824 */ /* 0x100fe400078e0afb */
[--C-:B------:R-:W-:Y:S02]  /*103b0*/  @!P2 IMAD.IADD R3, R3, 0x1, -R251.reuse ;  /* 0x000000010303a824 */ /* 0x100fe400078e0afb */
[----:B------:R-:W-:Y:S02]  /*103c0*/  @!P4 IADD3 R243, R243, -R251, RZ ;  /* 0x800000fbf3f3c210 */ /* 0x000fe40007ffe0ff */
[----:B------:R-:W-:Y:S01]  /*103d0*/  @!P3 IMAD.IADD R11, R11, 0x1, -R251 ;  /* 0x000000010b0bb824 */ /* 0x000fe200078e0afb */
[C---:B------:R-:W-:Y:S02]  /*103e0*/  ISETP.GT.U32.AND P3, PT, R251.reuse, R244, PT ;  /* 0x000000f4fb00720c */ /* 0x040fe40003f64070 */
[C---:B----4-:R-:W-:Y:S02]  /*103f0*/  ISETP.GT.U32.AND P5, PT, R251.reuse, R10, PT ;  /* 0x0000000afb00720c */ /* 0x050fe40003fa4070 */
[----:B------:R-:W-:-:S02]  /*10400*/  ISETP.GT.U32.AND P4, PT, R251, R9, PT ;  /* 0x00000009fb00720c */ /* 0x000fc40003f84070 */
[----:B------:R-:W-:-:S09]  /*10410*/  ISETP.GT.U32.AND P2, PT, R251, R8, PT ;  /* 0x00000008fb00720c */ /* 0x000fd20003f44070 */
[----:B------:R-:W-:Y:S02]  /*10420*/  @!P5 IADD3 R10, R10, -R251, RZ ;  /* 0x800000fb0a0ad210 */ /* 0x000fe40007ffe0ff */
[--C-:B------:R-:W-:Y:S01]  /*10430*/  @!P4 IMAD.IADD R9, R9, 0x1, -R251.reuse ;  /* 0x000000010909c824 */ /* 0x100fe200078e0afb */
[C---:B------:R-:W-:Y:S02]  /*10440*/  ISETP.GT.U32.AND P5, PT, R251.reuse, R243, PT ;  /* 0x000000f3fb00720c */ /* 0x040fe40003fa4070 */
[C---:B------:R-:W-:Y:S02]  /*10450*/  ISETP.GT.U32.AND P4, PT, R251.reuse, R3, PT ;  /* 0x00000003fb00720c */ /* 0x040fe40003f84070 */
[C---:B------:R-:W-:Y:S01]  /*10460*/  ISETP.GT.U32.AND P1, PT, R251.reuse, R247, PT ;  /* 0x000000f7fb00720c */ /* 0x040fe20003f24070 */
[----:B------:R-:W-:Y:S01]  /*10470*/  @!P2 IMAD.IADD R8, R8, 0x1, -R251 ;  /* 0x000000010808a824 */ /* 0x000fe200078e0afb */
[----:B------:R-:W-:Y:S02]  /*10480*/  ISETP.GT.U32.AND P2, PT, R251, R248, PT ;  /* 0x000000f8fb00720c */ /* 0x000fe40003f44070 */
[----:B------:R-:W-:-:S05]  /*10490*/  @!P3 IADD3 R244, R244, -R251, RZ ;  /* 0x800000fbf4f4b210 */ /* 0x000fca0007ffe0ff */
[--C-:B------:R-:W-:Y:S01]  /*104a0*/  @!P5 IMAD.IADD R243, R243, 0x1, -R251.reuse ;  /* 0x00000001f3f3d824 */ /* 0x100fe200078e0afb */
[C---:B------:R-:W-:Y:S02]  /*104b0*/  ISETP.GT.U32.AND P0, PT, R251.reuse, R12, PT ;  /* 0x0000000cfb00720c */ /* 0x040fe40003f04070 */
[----:B------:R-:W-:Y:S01]  /*104c0*/  ISETP.GT.U32.AND P6, PT, R251, R8, PT ;  /* 0x00000008fb00720c */ /* 0x000fe20003fc4070 */
[--C-:B------:R-:W-:Y:S01]  /*104d0*/  @!P4 IMAD.IADD R3, R3, 0x1, -R251.reuse ;  /* 0x000000010303c824 */ /* 0x100fe200078e0afb */
[----:B------:R1:W-:Y:S01]  /*104e0*/  STL [R1+0x1e8], R244 ;  /* 0x0001e8f401007387 */ /* 0x0003e20000100800 */
[--C-:B------:R-:W-:Y:S02]  /*104f0*/  @!P1 IMAD.IADD R247, R247, 0x1, -R251.reuse ;  /* 0x00000001f7f79824 */ /* 0x100fe400078e0afb */
[----:B------:R-:W-:Y:S01]  /*10500*/  @!P2 IMAD.IADD R248, R248, 0x1, -R251 ;  /* 0x00000001f8f8a824 */ /* 0x000fe200078e0afb */
[----:B-1----:R-:W3:Y:S04]  /*10510*/  LDL.LU R244, [R1+0x198] ;  /* 0x0001980001f47983 */ /* 0x002ee80000300800 */
[----:B------:R1:W-:Y:S01]  /*10520*/  STL [R1+0x1e4], R243 ;  /* 0x0001e4f301007387 */ /* 0x0003e20000100800 */
[----:B------:R-:W-:-:S02]  /*10530*/  @!P0 IADD3 R12, R12, -R251, RZ ;  /* 0x800000fb0c0c8210 */ /* 0x000fc40007ffe0ff */
[----:B------:R-:W-:Y:S01]  /*10540*/  @!P6 IMAD.IADD R8, R8, 0x1, -R251 ;  /* 0x000000010808e824 */ /* 0x000fe200078e0afb */
        /* <DEDUP_REMOVED lines=9> */
[----:B------:R-:W-:Y:S02]  /*105e0*/  ISETP.GT.U32.AND P4, PT, R251, R9, PT ;  /* 0x00000009fb00720c */ /* 0x000fe40003f84070 */
[----:B------:R-:W-:Y:S02]  /*105f0*/  @!P1 IADD3 R246, R246, -R251, RZ ;  /* 0x800000fbf6f69210 */ /* 0x000fe40007ffe0ff */
[----:B------:R-:W-:Y:S01]  /*10600*/  IABS R124, R124 ;  /* 0x0000007c007c7213 */ /* 0x000fe20000000000 */
[----:B------:R-:W-:-:S04]  /*10610*/  @!P0 IMAD.IADD R14, R14, 0x1, -R251 ;  /* 0x000000010e0e8824 */ /* 0x000fc800078e0afb */
[--C-:B------:R-:W-:Y:S01]  /*10620*/  @!P3 IMAD.IADD R11, R11, 0x1, -R251.reuse ;  /* 0x000000010b0bb824 */ /* 0x100fe200078e0afb */
[----:B------:R-:W-:Y:S01]  /*10630*/  STL [R1+0x1dc], R248 ;  /* 0x0001dcf801007387 */ /* 0x000fe20000100800 */
[----:B------:R-:W-:Y:S02]  /*10640*/  IMAD.HI.U32 R125, R252, R124, RZ ;  /* 0x0000007cfc7d7227 */ /* 0x000fe400078e00ff */
[----:B------:R-:W-:Y:S02]  /*10650*/  @!P4 IADD3 R9, R9, -R251, RZ ;  /* 0x800000fb0909c210 */ /* 0x000fe40007ffe0ff */
[----:B------:R-:W-:Y:S01]  /*10660*/  @!P5 IMAD.IADD R10, R10, 0x1, -R251 ;  /* 0x000000010a0ad824 */ /* 0x000fe200078e0afb */
[----:B------:R-:W-:Y:S01]  /*10670*/  STL [R1+0x1d8], R247 ;  /* 0x0001d8f701007387 */ /* 0x000fe20000100800 */
[----:B------:R-:W-:-:S03]  /*10680*/  IADD3 R125, -R125, RZ, RZ ;  /* 0x000000ff7d7d7210 */ /* 0x000fc60007ffe1ff */
[----:B------:R1:W-:Y:S04]  /*10690*/  STL [R1+0x1d4], R12 ;  /* 0x0001d40c01007387 */ /* 0x0003e80000100800 */
[----:B------:R1:W-:Y:S04]  /*106a0*/  STL [R1+0x1d0], R11 ;  /* 0x0001d00b01007387 */ /* 0x0003e80000100800 */
[----:B------:R1:W-:Y:S04]  /*106b0*/  STL [R1+0x1cc], R10 ;  /* 0x0001cc0a01007387 */ /* 0x0003e80000100800 */
[----:B------:R-:W-:Y:S04]  /*106c0*/  STL [R1+0x1c8], R9 ;  /* 0x0001c80901007387 */ /* 0x000fe80000100800 */
[----:B-1----:R-:W4:Y:S04]  /*106d0*/  LDL.LU R12, [R1+0x18c] ;  /* 0x00018c00010c7983 */ /* 0x002f280000300800 */
[----:B------:R1:W-:Y:S04]  /*106e0*/  STL [R1+0x1c4], R8 ;  /* 0x0001c40801007387 */ /* 0x0003e80000100800 */
[----:B------:R-:W4:Y:S04]  /*106f0*/  LDL.LU R11, [R1+0x188] ;  /* 0x00018800010b7983 */ /* 0x000f280000300800 */
[----:B------:R-:W4:Y:S01]  /*10700*/  LDL.LU R10, [R1+0x184] ;  /* 0x00018400010a7983 */ /* 0x000f220000300800 */
[----:B-1----:R-:W-:-:S03]  /*10710*/  IMAD R8, R251, R125, R124 ;  /* 0x0000007dfb087224 */ /* 0x002fc600078e027c */
[----:B------:R-:W4:Y:S04]  /*10720*/  LDL.LU R9, [R1+0x180] ;  /* 0x0001800001097983 */ /* 0x000f280000300800 */
[----:B------:R1:W-:Y:S04]  /*10730*/  STL [R1+0x3d8], R8 ;  /* 0x0003d80801007387 */ /* 0x0003e80000100800 */
[----:B-1----:R-:W4:Y:S01]  /*10740*/  LDL.LU R8, [R1+0x17c] ;  /* 0x00017c0001087983 */ /* 0x002f220000300800 */
[C---:B--2---:R-:W-:Y:S02]  /*10750*/  ISETP.GT.U32.AND P6, PT, R251.reuse, R126, PT ;  /* 0x0000007efb00720c */ /* 0x044fe40003fc4070 */
[----:B------:R-:W-:-:S02]  /*10760*/  ISETP.GT.U32.AND P2, PT, R251, R127, PT ;  /* 0x0000007ffb00720c */ /* 0x000fc40003f44070 */
[----:B------:R-:W-:-:S09]  /*10770*/  ISETP.GT.U32.AND P1, PT, R251, R250, PT ;  /* 0x000000fafb00720c */ /* 0x000fd20003f24070 */
[--C-:B------:R-:W-:Y:S01]  /*10780*/  @!P6 IMAD.IADD R126, R126, 0x1, -R251.reuse ;  /* 0x000000017e7ee824 */ /* 0x100fe200078e0afb */
[----:B------:R-:W-:Y:S02]  /*10790*/  ISETP.GT.U32.AND P6, PT, R251, R7, PT ;  /* 0x00000007fb00720c */ /* 0x000fe40003fc4070 */
[----:B------:R-:W-:Y:S02]  /*107a0*/  @!P2 IADD3 R127, R127, -R251, RZ ;  /* 0x800000fb7f7fa210 */ /* 0x000fe40007ffe0ff */
[C---:B------:R-:W-:Y:S01]  /*107b0*/  ISETP.GT.U32.AND P2, PT, R251.reuse, R246, PT ;  /* 0x000000f6fb00720c */ /* 0x040fe20003f44070 */
[----:B------:R-:W-:Y:S01]  /*107c0*/  @!P1 IMAD.IADD R250, R250, 0x1, -R251 ;  /* 0x00000001fafa9824 */ /* 0x000fe200078e0afb */
[----:B------:R-:W-:-:S07]  /*107d0*/  ISETP.GT.U32.AND P1, PT, R251, R14, PT ;  /* 0x0000000efb00720c */ /* 0x000fce0003f24070 */
[----:B------:R-:W-:-:S05]  /*107e0*/  @!P6 IADD3 R7, R7, -R251, RZ ;  /* 0x800000fb0707e210 */ /* 0x000fca0007ffe0ff */
[----:B------:R1:W-:Y:S01]  /*107f0*/  STL [R1+0x1c0], R7 ;  /* 0x0001c00701007387 */ /* 0x0003e20000100800 */
[--C-:B------:R-:W-:Y:S02]  /*10800*/  @!P2 IMAD.IADD R246, R246, 0x1, -R251.reuse ;  /* 0x00000001f6f6a824 */ /* 0x100fe400078e0afb */
[----:B------:R-:W-:Y:S01]  /*10810*/  @!P1 IMAD.IADD R14, R14, 0x1, -R251 ;  /* 0x000000010e0e9824 */ /* 0x000fe200078e0afb */
[----:B-1----:R-:W2:Y:S04]  /*10820*/  LDL.LU R7, [R1+0x178] ;  /* 0x0001780001077983 */ /* 0x002ea80000300800 */
[----:B------:R1:W-:Y:S04]  /*10830*/  STL [R1+0x1bc], R246 ;  /* 0x0001bcf601007387 */ /* 0x0003e80000100800 */
[----:B------:R-:W2:Y:S04]  /*10840*/  LDL.LU R249, [R1+0x174] ;  /* 0x0001740001f97983 */ /* 0x000ea80000300800 */
[----:B------:R-:W-:Y:S04]  /*10850*/  STL [R1+0x1b8], R14 ;  /* 0x0001b80e01007387 */ /* 0x000fe80000100800 */
[----:B------:R-:W2:Y:S04]  /*10860*/  LDL.LU R248, [R1+0x170] ;  /* 0x0001700001f87983 */ /* 0x000ea80000300800 */
[----:B------:R-:W2:Y:S04]  /*10870*/  LDL.LU R247, [R1+0x16c] ;  /* 0x00016c0001f77983 */ /* 0x000ea80000300800 */
[----:B-1----:R-:W2:Y:S01]  /*10880*/  LDL.LU R246, [R1+0x168] ;  /* 0x0001680001f67983 */ /* 0x002ea20000300800 */
[----:B------:R-:W-:-:S02]  /*10890*/  ISETP.GT.U32.AND P4, PT, R251, R4, PT ;  /* 0x00000004fb00720c */ /* 0x000fc40003f84070 */
[C---:B------:R-:W-:Y:S02]  /*108a0*/  ISETP.GT.U32.AND P3, PT, R251.reuse, R6, PT ;  /* 0x00000006fb00720c */ /* 0x040fe40003f64070 */
[C---:B------:R-:W-:Y:S02]  /*108b0*/  ISETP.GT.U32.AND P5, PT, R251.reuse, R5, PT ;  /* 0x00000005fb00720c */ /* 0x040fe40003fa4070 */
[----:B------:R-:W-:-:S07]  /*108c0*/  ISETP.GT.U32.AND P0, PT, R251, R245, PT ;  /* 0x000000f5fb00720c */ /* 0x000fce0003f04070 */
[--C-:B------:R-:W-:Y:S02]  /*108d0*/  @!P4 IMAD.IADD R4, R4, 0x1, -R251.reuse ;  /* 0x000000010404c824 */ /* 0x100fe400078e0afb */
[--C-:B------:R-:W-:Y:S02]  /*108e0*/  @!P3 IMAD.IADD R6, R6, 0x1, -R251.reuse ;  /* 0x000000010606b824 */ /* 0x100fe400078e0afb */
[----:B------:R-:W-:Y:S02]  /*108f0*/  @!P5 IADD3 R5, R5, -R251, RZ ;  /* 0x800000fb0505d210 */ /* 0x000fe40007ffe0ff */
[----:B------:R-:W-:Y:S01]  /*10900*/  @!P0 IMAD.IADD R245, R245, 0x1, -R251 ;  /* 0x00000001f5f58824 */ /* 0x000fe200078e0afb */
[C---:B------:R-:W-:Y:S02]  /*10910*/  ISETP.GT.U32.AND P0, PT, R251.reuse, R6, PT ;  /* 0x00000006fb00720c */ /* 0x040fe40003f04070 */
[C---:B---3--:R-:W-:Y:S02]  /*10920*/  ISETP.GT.U32.AND P3, PT, R251.reuse, R244, PT ;  /* 0x000000f4fb00720c */ /* 0x048fe40003f64070 */
[----:B------:R-:W-:-:S02]  /*10930*/  ISETP.GT.U32.AND P2, PT, R251, R127, PT ;  /* 0x0000007ffb00720c */ /* 0x000fc40003f44070 */
[----:B----4-:R-:W-:-:S09]  /*10940*/  ISETP.GT.U32.AND P5, PT, R251, R243, PT ;  /* 0x000000f3fb00720c */ /* 0x010fd20003fa4070 */
[----:B------:R-:W-:Y:S02]  /*10950*/  @!P3 IADD3 R244, R244, -R251, RZ ;  /* 0x800000fbf4f4b210 */ /* 0x000fe40007ffe0ff */
[----:B------:R-:W-:Y:S02]  /*10960*/  ISETP.GT.U32.AND P4, PT, R251, R3, PT ;  /* 0x00000003fb00720c */ /* 0x000fe40003f84070 */
[----:B------:R-:W-:Y:S01]  /*10970*/  @!P5 IMAD.IADD R243, R243, 0x1, -R251 ;  /* 0x00000001f3f3d824 */ /* 0x000fe200078e0afb */
[C---:B------:R-:W-:Y:S02]  /*10980*/  ISETP.GT.U32.AND P3, PT, R251.reuse, R5, PT ;  /* 0x00000005fb00720c */ /* 0x040fe40003f64070 */
[C---:B------:R-:W-:Y:S02]  /*10990*/  ISETP.GT.U32.AND P5, PT, R251.reuse, R4, PT ;  /* 0x00000004fb00720c */ /* 0x040fe40003fa4070 */
[----:B------:R-:W-:-:S06]  /*109a0*/  ISETP.GT.U32.AND P1, PT, R251, R250, PT ;  /* 0x000000fafb00720c */ /* 0x000fcc0003f24070 */
[--C-:B------:R-:W-:Y:S01]  /*109b0*/  @!P4 IMAD.IADD R3, R3, 0x1, -R251.reuse ;  /* 0x000000010303c824 */ /* 0x100fe200078e0afb */
[C---:B------:R-:W-:Y:S02]  /*109c0*/  ISETP.GT.U32.AND P4, PT, R251.reuse, R126, PT ;  /* 0x0000007efb00720c */ /* 0x040fe40003f84070 */
[----:B------:R-:W-:Y:S02]  /*109d0*/  @!P0 IADD3 R6, R6, -R251, RZ ;  /* 0x800000fb06068210 */ /* 0x000fe40007ffe0ff */
[----:B------:R-:W-:Y:S01]  /*109e0*/  ISETP.GT.U32.AND P6, PT, R251, R3, PT ;  /* 0x00000003fb00720c */ /* 0x000fe20003fc4070 */
[--C-:B------:R-:W-:Y:S01]  /*109f0*/  @!P3 IMAD.IADD R5, R5, 0x1, -R251.reuse ;  /* 0x000000010505b824 */ /* 0x100fe200078e0afb */
[----:B------:R-:W-:Y:S01]  /*10a00*/  ISETP.GT.U32.AND P0, PT, R251, R245, PT ;  /* 0x000000f5fb00720c */ /* 0x000fe20003f04070 */
[--C-:B------:R-:W-:Y:S01]  /*10a10*/  @!P2 IMAD.IADD R127, R127, 0x1, -R251.reuse ;  /* 0x000000017f7fa824 */ /* 0x100fe200078e0afb */
[----:B------:R1:W-:Y:S01]  /*10a20*/  STL [R1+0x1b4], R6 ;  /* 0x0001b40601007387 */ /* 0x0003e20000100800 */
[----:B------:R-:W-:-:S04]  /*10a30*/  @!P5 IMAD.IADD R4, R4, 0x1, -R251 ;  /* 0x000000010404d824 */ /* 0x000fc800078e0afb */
[----:B------:R-:W-:Y:S01]  /*10a40*/  @!P4 IADD3 R126, R126, -R251, RZ ;  /* 0x800000fb7e7ec210 */ /* 0x000fe20007ffe0ff */
[----:B------:R-:W-:Y:S01]  /*10a50*/  @!P1 IMAD.IADD R250, R250, 0x1, -R251 ;  /* 0x00000001fafa9824 */ /* 0x000fe200078e0afb */
[----:B-1----:R-:W3:Y:S04]  /*10a60*/  LDL.LU R6, [R1+0x164] ;  /* 0x0001640001067983 */ /* 0x002ee80000300800 */
[----:B------:R1:W-:Y:S01]  /*10a70*/  STL [R1+0x1b0], R5 ;  /* 0x0001b00501007387 */ /* 0x0003e20000100800 */
[----:B------:R-:W-:-:S03]  /*10a80*/  ISETP.GT.U32.AND P4, PT, R251, R12, PT ;  /* 0x0000000cfb00720c */ /* 0x000fc60003f84070 */
[----:B-1----:R-:W4:Y:S01]  /*10a90*/  LDL.LU R5, [R1+0x160] ;  /* 0x0001600001057983 */ /* 0x002f220000300800 */
[----:B------:R-:W-:-:S03]  /*10aa0*/  ISETP.GT.U32.AND P2, PT, R251, R11, PT ;  /* 0x0000000bfb00720c */ /* 0x000fc60003f44070 */
[----:B------:R1:W-:Y:S01]  /*10ab0*/  STL [R1+0x1ac], R4 ;  /* 0x0001ac0401007387 */ /* 0x0003e20000100800 */
[----:B------:R-:W-:Y:S02]  /*10ac0*/  ISETP.GT.U32.AND P1, PT, R251, R10, PT ;  /* 0x0000000afb00720c */ /* 0x000fe40003f24070 */
[-C--:B------:R-:W-:Y:S01]  /*10ad0*/  @!P6 IADD3 R3, R3, -R251.reuse, RZ ;  /* 0x800000fb0303e210 */ /* 0x080fe20007ffe0ff */
[----:B-1----:R-:W4:Y:S02]  /*10ae0*/  LDL.LU R4, [R1+0x15c] ;  /* 0x00015c0001047983 */ /* 0x002f240000300800 */
[----:B------:R-:W-:Y:S01]  /*10af0*/  @!P4 IMAD.IADD R12, R12, 0x1, -R251 ;  /* 0x000000010c0cc824 */ /* 0x000fe200078e0afb */
[----:B------:R-:W-:-:S03]  /*10b00*/  @!P0 IADD3 R245, R245, -R251, RZ ;  /* 0x800000fbf5f58210 */ /* 0x000fc60007ffe0ff */
[----:B------:R-:W-:Y:S01]  /*10b10*/  @!P2 IMAD.IADD R11, R11, 0x1, -R251 ;  /* 0x000000010b0ba824 */ /* 0x000fe200078e0afb */
[C---:B------:R-:W-:Y:S02]  /*10b20*/  ISETP.GT.U32.AND P3, PT, R251.reuse, R244, PT ;  /* 0x000000f4fb00720c */ /* 0x040fe40003f64070 */
[C---:B------:R-:W-:Y:S02]  /*10b30*/  ISETP.GT.U32.AND P0, PT, R251.reuse, R9, PT ;  /* 0x00000009fb00720c */ /* 0x040fe40003f04070 */
[----:B------:R-:W-:Y:S02]  /*10b40*/  ISETP.GT.U32.AND P5, PT, R251, R243, PT ;  /* 0x000000f3fb00720c */ /* 0x000fe40003fa4070 */
[----:B------:R-:W-:Y:S02]  /*10b50*/  @!P1 IADD3 R10, R10, -R251, RZ ;  /* 0x800000fb0a0a9210 */ /* 0x000fe40007ffe0ff */
[----:B------:R-:W-:-:S05]  /*10b60*/  IADD3 R14, R13, 0x1f6, RZ ;  /* 0x000001f60d0e7810 */ /* 0x000fca0007ffe0ff */
[----:B------:R-:W-:Y:S01]  /*10b70*/  STL [R1+0x7e40], R14 ;  /* 0x007e400e01007387 */ /* 0x000fe20000100800 */
[--C-:B------:R-:W-:Y:S02]  /*10b80*/  @!P3 IMAD.IADD R244, R244, 0x1, -R251.reuse ;  /* 0x00000001f4f4b824 */ /* 0x100fe400078e0afb */
[--C-:B------:R-:W-:Y:S01]  /*10b90*/  @!P0 IMAD.IADD R9, R9, 0x1, -R251.reuse ;  /* 0x0000000109098824 */ /* 0x100fe200078e0afb */
[----:B------:R-:W-:Y:S01]  /*10ba0*/  STL [R1+0x1a8], R126 ;  /* 0x0001a87e01007387 */ /* 0x000fe20000100800 */
[----:B------:R-:W-:-:S03]  /*10bb0*/  @!P5 IMAD.IADD R243, R243, 0x1, -R251 ;  /* 0x00000001f3f3d824 */ /* 0x000fc600078e0afb */
[----:B------:R-:W-:Y:S04]  /*10bc0*/  STL [R1+0x1a4], R127 ;  /* 0x0001a47f01007387 */ /* 0x000fe80000100800 */
[----:B------:R-:W-:Y:S04]  /*10bd0*/  STL [R1+0x1a0], R250 ;  /* 0x0001a0fa01007387 */ /* 0x000fe80000100800 */
[----:B------:R-:W-:Y:S04]  /*10be0*/  STL [R1+0x19c], R245 ;  /* 0x00019cf501007387 */ /* 0x000fe80000100800 */
[----:B------:R-:W-:Y:S04]  /*10bf0*/  STL [R1+0x198], R244 ;  /* 0x000198f401007387 */ /* 0x000fe80000100800 */
[----:B------:R-:W-:Y:S04]  /*10c00*/  STL [R1+0x194], R243 ;  /* 0x000194f301007387 */ /* 0x000fe80000100800 */
[----:B------:R1:W-:Y:S01]  /*10c10*/  STL [R1+0x190], R3 ;  /* 0x0001900301007387 */ /* 0x0003e20000100800 */
[----:B------:R-:W-:-:S03]  /*10c20*/  IABS R124, R14 ;  /* 0x0000000e007c7213 */ /* 0x000fc60000000000 */
        /* <DEDUP_REMOVED lines=8> */
[----:B------:R-:W-:-:S07]  /*10cb0*/  ISETP.GT.U32.AND P1, PT, R251, R246, PT ;  /* 0x000000f6fb00720c */ /* 0x000fce0003f24070 */
[--C-:B------:R-:W-:Y:S01]  /*10cc0*/  @!P6 IMAD.IADD R249, R249, 0x1, -R251.reuse ;  /* 0x00000001f9f9e824 */ /* 0x100fe200078e0afb */
[C---:B------:R-:W-:Y:S01]  /*10cd0*/  ISETP.GT.U32.AND P6, PT, R251.reuse, R12, PT ;  /* 0x0000000cfb00720c */ /* 0x040fe20003fc4070 */
[--C-:B------:R-:W-:Y:S01]  /*10ce0*/  @!P4 IMAD.IADD R248, R248, 0x1, -R251.reuse ;  /* 0x00000001f8f8c824 */ /* 0x100fe200078e0afb */
[----:B------:R-:W-:Y:S02]  /*10cf0*/  ISETP.GT.U32.AND P4, PT, R251, R11, PT ;  /* 0x0000000bfb00720c */ /* 0x000fe40003f84070 */
[----:B------:R-:W-:Y:S02]  /*10d00*/  @!P2 IADD3 R247, R247, -R251, RZ ;  /* 0x800000fbf7f7a210 */ /* 0x000fe40007ffe0ff */
[C---:B------:R-:W-:Y:S01]  /*10d10*/  ISETP.GT.U32.AND P2, PT, R251.reuse, R10, PT ;  /* 0x0000000afb00720c */ /* 0x040fe20003f44070 */
[----:B------:R-:W-:Y:S01]  /*10d20*/  @!P1 IMAD.IADD R246, R246, 0x1, -R251 ;  /* 0x00000001f6f69824 */ /* 0x000fe200078e0afb */
[----:B------:R-:W-:-:S05]  /*10d30*/  ISETP.GT.U32.AND P1, PT, R251, R9, PT ;  /* 0x00000009fb00720c */ /* 0x000fca0003f24070 */
[----:B------:R-:W-:Y:S02]  /*10d40*/  @!P6 IMAD.IADD R12, R12, 0x1, -R251 ;  /* 0x000000010c0ce824 */ /* 0x000fe400078e0afb */
[----:B------:R-:W-:-:S03]  /*10d50*/  @!P4 IADD3 R11, R11, -R251, RZ ;  /* 0x800000fb0b0bc210 */ /* 0x000fc60007ffe0ff */
[----:B------:R1:W-:Y:S01]  /*10d60*/  STL [R1+0x18c], R12 ;  /* 0x00018c0c01007387 */ /* 0x0003e20000100800 */
[--C-:B------:R-:W-:Y:S02]  /*10d70*/  @!P2 IMAD.IADD R10, R10, 0x1, -R251.reuse ;  /* 0x000000010a0aa824 */ /* 0x100fe400078e0afb */
        /* <DEDUP_REMOVED lines=10> */
[----:B------:R-:W2:Y:S10]  /*10e20*/  LDL.LU R10, [R1+0x134] ;  /* 0x00013400010a7983 */ /* 0x000eb40000300800 */
[----:B------:R-:W-:-:S02]  /*10e30*/  @!P5 IADD3 R7, R7, -R251, RZ ;  /* 0x800000fb0707d210 */ /* 0x000fc40007ffe0ff */
[----:B------:R-:W-:Y:S01]  /*10e40*/  @!P3 IMAD.IADD R8, R8, 0x1, -R251 ;  /* 0x000000010808b824 */ /* 0x000fe200078e0afb */
[C---:B------:R-:W-:Y:S02]  /*10e50*/  ISETP.GT.U32.AND P4, PT, R251.reuse, R248, PT ;  /* 0x000000f8fb00720c */ /* 0x040fe40003f84070 */
[C---:B---3--:R-:W-:Y:S02]  /*10e60*/  ISETP.GT.U32.AND P0, PT, R251.reuse, R6, PT ;  /* 0x00000006fb00720c */ /* 0x048fe40003f04070 */
[----:B----4-:R-:W-:-:S11]  /*10e70*/  ISETP.GT.U32.AND P3, PT, R251, R5, PT ;  /* 0x00000005fb00720c */ /* 0x010fd60003f64070 */
[----:B------:R-:W-:Y:S01]  /*10e80*/  @!P0 IMAD.IADD R6, R6, 0x1, -R251 ;  /* 0x0000000106068824 */ /* 0x000fe200078e0afb */
[C---:B------:R-:W-:Y:S02]  /*10e90*/  ISETP.GT.U32.AND P0, PT, R251.reuse, R8, PT ;  /* 0x00000008fb00720c */ /* 0x040fe40003f04070 */
[----:B------:R-:W-:Y:S02]  /*10ea0*/  ISETP.GT.U32.AND P5, PT, R251, R4, PT ;  /* 0x00000004fb00720c */ /* 0x000fe40003fa4070 */
[----:B------:R-:W-:Y:S02]  /*10eb0*/  @!P3 IADD3 R5, R5, -R251, RZ ;  /* 0x800000fb0505b210 */ /* 0x000fe40007ffe0ff */
[----:B------:R-:W-:-:S09]  /*10ec0*/  ISETP.GT.U32.AND P3, PT, R251, R7, PT ;  /* 0x00000007fb00720c */ /* 0x000fd20003f64070 */
[--C-:B------:R-:W-:Y:S01]  /*10ed0*/  @!P5 IMAD.IADD R4, R4, 0x1, -R251.reuse ;  /* 0x000000010404d824 */ /* 0x100fe200078e0afb */
[C---:B------:R-:W-:Y:S02]  /*10ee0*/  ISETP.GT.U32.AND P5, PT, R251.reuse, R249, PT ;  /* 0x000000f9fb00720c */ /* 0x040fe40003fa4070 */
[C---:B------:R-:W-:Y:S02]  /*10ef0*/  ISETP.GT.U32.AND P2, PT, R251.reuse, R247, PT ;  /* 0x000000f7fb00720c */ /* 0x040fe40003f44070 */
[-C--:B------:R-:W-:Y:S02]  /*10f00*/  @!P0 IADD3 R8, R8, -R251.reuse, RZ ;  /* 0x800000fb08088210 */ /* 0x080fe40007ffe0ff */
[----:B------:R-:W-:Y:S01]  /*10f10*/  ISETP.GT.U32.AND P6, PT, R251, R4, PT ;  /* 0x00000004fb00720c */ /* 0x000fe20003fc4070 */
[--C-:B------:R-:W-:Y:S01]  /*10f20*/  @!P3 IMAD.IADD R7, R7, 0x1, -R251.reuse ;  /* 0x000000010707b824 */ /* 0x100fe200078e0afb */
[----:B------:R-:W-:Y:S01]  /*10f30*/  @!P4 IADD3 R248, R248, -R251, RZ ;  /* 0x800000fbf8f8c210 */ /* 0x000fe20007ffe0ff */
[----:B------:R1:W-:Y:S04]  /*10f40*/  STL [R1+0x17c], R8 ;  /* 0x00017c0801007387 */ /* 0x0003e80000100800 */
[--C-:B------:R-:W-:Y:S01]  /*10f50*/  @!P5 IMAD.IADD R249, R249, 0x1, -R251.reuse ;  /* 0x00000001f9f9d824 */ /* 0x100fe200078e0afb */
[----:B------:R-:W3:Y:S04]  /*10f60*/  LDL.LU R9, [R1+0x130] ;  /* 0x0001300001097983 */ /* 0x000ee80000300800 */
[----:B-1----:R-:W4:Y:S04]  /*10f70*/  LDL.LU R8, [R1+0x12c] ;  /* 0x00012c0001087983 */ /* 0x002f280000300800 */
[----:B------:R1:W-:Y:S01]  /*10f80*/  STL [R1+0x178], R7 ;  /* 0x0001780701007387 */ /* 0x0003e20000100800 */
[----:B------:R-:W-:-:S02]  /*10f90*/  @!P2 IMAD.IADD R247, R247, 0x1, -R251 ;  /* 0x00000001f7f7a824 */ /* 0x000fc400078e0afb */
[----:B------:R-:W-:Y:S01]  /*10fa0*/  @!P6 IMAD.IADD R4, R4, 0x1, -R251 ;  /* 0x000000010404e824 */ /* 0x000fe200078e0afb */
[----:B-1----:R-:W4:Y:S01]  /*10fb0*/  LDL.LU R7, [R1+0x128] ;  /* 0x0001280001077983 */ /* 0x002f220000300800 */
[C---:B------:R-:W-:Y:S02]  /*10fc0*/  ISETP.GT.U32.AND P5, PT, R251.reuse, R3, PT ;  /* 0x00000003fb00720c */ /* 0x040fe40003fa4070 */
[C---:B------:R-:W-:Y:S02]  /*10fd0*/  ISETP.GT.U32.AND P4, PT, R251.reuse, R245, PT ;  /* 0x000000f5fb00720c */ /* 0x040fe40003f84070 */
[C---:B------:R-:W-:Y:S02]  /*10fe0*/  ISETP.GT.U32.AND P1, PT, R251.reuse, R246, PT ;  /* 0x000000f6fb00720c */ /* 0x040fe40003f24070 */
[C---:B------:R-:W-:Y:S02]  /*10ff0*/  ISETP.GT.U32.AND P2, PT, R251.reuse, R244, PT ;  /* 0x000000f4fb00720c */ /* 0x040fe40003f44070 */
[----:B------:R-:W-:-:S05]  /*11000*/  ISETP.GT.U32.AND P0, PT, R251, R6, PT ;  /* 0x00000006fb00720c */ /* 0x000fca0003f04070 */
[----:B------:R-:W-:Y:S02]  /*11010*/  @!P5 IADD3 R3, R3, -R251, RZ ;  /* 0x800000fb0303d210 */ /* 0x000fe40007ffe0ff */
[----:B------:R-:W-:Y:S01]  /*11020*/  ISETP.GT.U32.AND P3, PT, R251, R5, PT ;  /* 0x00000005fb00720c */ /* 0x000fe20003f64070 */
[--C-:B------:R-:W-:Y:S02]  /*11030*/  @!P4 IMAD.IADD R245, R245, 0x1, -R251.reuse ;  /* 0x00000001f5f5c824 */ /* 0x100fe400078e0afb */
[--C-:B------:R-:W-:Y:S02]  /*11040*/  @!P1 IMAD.IADD R246, R246, 0x1, -R251.reuse ;  /* 0x00000001f6f69824 */ /* 0x100fe400078e0afb */
[----:B------:R-:W-:Y:S01]  /*11050*/  @!P2 IMAD.IADD R244, R244, 0x1, -R251 ;  /* 0x00000001f4f4a824 */ /* 0x000fe200078e0afb */
[----:B------:R-:W-:Y:S01]  /*11060*/  STL [R1+0x174], R249 ;  /* 0x000174f901007387 */ /* 0x000fe20000100800 */
[----:B------:R-:W-:-:S03]  /*11070*/  @!P0 IADD3 R6, R6, -R251, RZ ;  /* 0x800000fb06068210 */ /* 0x000fc60007ffe0ff */
[----:B------:R-:W-:Y:S03]  /*11080*/  STL [R1+0x170], R248 ;  /* 0x000170f801007387 */ /* 0x000fe60000100800 */
[----:B------:R-:W-:Y:S01]  /*11090*/  @!P3 IMAD.IADD R5, R5, 0x1, -R251 ;  /* 0x000000010505b824 */ /* 0x000fe200078e0afb */
        /* <DEDUP_REMOVED lines=31> */
[----:B------:R-:W2:Y:S01]  /*11290*/  LDL.LU R244, [R1+0x100] ;  /* 0x0001000001f47983 */ /* 0x000ea20000300800 */
[C---:B------:R-:W-:Y:S02]  /*112a0*/  ISETP.GT.U32.AND P0, PT, R251.reuse, R14, PT ;  /* 0x0000000efb00720c */ /* 0x040fe40003f04070 */
[----:B------:R-:W-:-:S07]  /*112b0*/  ISETP.GT.U32.AND P2, PT, R251, R10, PT ;  /* 0x0000000afb00720c */ /* 0x000fce0003f44070 */
[-C--:B------:R-:W-:Y:S02]  /*112c0*/  @!P1 IADD3 R243, R243, -R251.reuse, RZ ;  /* 0x800000fbf3f39210 */ /* 0x080fe40007ffe0ff */
[--C-:B------:R-:W-:Y:S02]  /*112d0*/  @!P3 IMAD.IADD R12, R12, 0x1, -R251.reuse ;  /* 0x000000010c0cb824 */ /* 0x100fe400078e0afb */
[----:B------:R-:W-:Y:S02]  /*112e0*/  @!P0 IMAD.IADD R14, R14, 0x1, -R251 ;  /* 0x000000010e0e8824 */ /* 0x000fe400078e0afb */
[----:B------:R-:W-:Y:S02]  /*112f0*/  @!P2 IADD3 R10, R10, -R251, RZ ;  /* 0x800000fb0a0aa210 */ /* 0x000fe40007ffe0ff */
[C---:B------:R-:W-:Y:S02]  /*11300*/  ISETP.GT.U32.AND P2, PT, R251.reuse, R243, PT ;  /* 0x000000f3fb00720c */ /* 0x040fe40003f44070 */
[----:B------:R-:W-:-:S02]  /*11310*/  ISETP.GT.U32.AND P5, PT, R251, R250, PT ;  /* 0x000000fafb00720c */ /* 0x000fc40003fa4070 */
[C---:B---3--:R-:W-:Y:S02]  /*11320*/  ISETP.GT.U32.AND P1, PT, R251.reuse, R9, PT ;  /* 0x00000009fb00720c */ /* 0x048fe40003f24070 */
[C---:B----4-:R-:W-:Y:S02]  /*11330*/  ISETP.GT.U32.AND P0, PT, R251.reuse, R8, PT ;  /* 0x00000008fb00720c */ /* 0x050fe40003f04070 */
[----:B------:R-:W-:-:S09]  /*11340*/  ISETP.GT.U32.AND P3, PT, R251, R7, PT ;  /* 0x00000007fb00720c */ /* 0x000fd20003f64070 */
[--C-:B------:R-:W-:Y:S01]  /*11350*/  @!P1 IMAD.IADD R9, R9, 0x1, -R251.reuse ;  /* 0x0000000109099824 */ /* 0x100fe200078e0afb */
[C---:B------:R-:W-:Y:S01]  /*11360*/  ISETP.GT.U32.AND P1, PT, R251.reuse, R14, PT ;  /* 0x0000000efb00720c */ /* 0x040fe20003f24070 */
[--C-:B------:R-:W-:Y:S01]  /*11370*/  @!P0 IMAD.IADD R8, R8, 0x1, -R251.reuse ;  /* 0x0000000108088824 */ /* 0x100fe200078e0afb */
[----:B------:R-:W-:Y:S02]  /*11380*/  ISETP.GT.U32.AND P0, PT, R251, R12, PT ;  /* 0x0000000cfb00720c */ /* 0x000fe40003f04070 */
[----:B------:R-:W-:Y:S02]  /*11390*/  @!P3 IADD3 R7, R7, -R251, RZ ;  /* 0x800000fb0707b210 */ /* 0x000fe40007ffe0ff */
[----:B------:R-:W-:Y:S01]  /*113a0*/  ISETP.GT.U32.AND P3, PT, R251, R127, PT ;  /* 0x0000007ffb00720c */ /* 0x000fe20003f64070 */
[----:B------:R-:W-:Y:S01]  /*113b0*/  @!P2 IMAD.IADD R243, R243, 0x1, -R251 ;  /* 0x00000001f3f3a824 */ /* 0x000fe200078e0afb */
[----:B------:R-:W-:-:S05]  /*113c0*/  ISETP.GT.U32.AND P4, PT, R251, R11, PT ;  /* 0x0000000bfb00720c */ /* 0x000fca0003f84070 */
[--C-:B------:R-:W-:Y:S01]  /*113d0*/  @!P1 IMAD.IADD R14, R14, 0x1, -R251.reuse ;  /* 0x000000010e0e9824 */ /* 0x100fe200078e0afb */
[----:B------:R-:W-:Y:S02]  /*113e0*/  ISETP.GT.U32.AND P6, PT, R251, R7, PT ;  /* 0x00000007fb00720c */ /* 0x000fe40003fc4070 */
[-C--:B------:R-:W-:Y:S01]  /*113f0*/  @!P0 IADD3 R12, R12, -R251.reuse, RZ ;  /* 0x800000fb0c0c8210 */ /* 0x080fe20007ffe0ff */
[----:B------:R1:W-:Y:S01]  /*11400*/  STL [R1+0x14c], R243 ;  /* 0x00014cf301007387 */ /* 0x0003e20000100800 */
[----:B------:R-:W-:Y:S01]  /*11410*/  @!P5 IADD3 R250, R250, -R251, RZ ;  /* 0x800000fbfafad210 */ /* 0x000fe20007ffe0ff */
[--C-:B------:R-:W-:Y:S02]  /*11420*/  @!P3 IMAD.IADD R127, R127, 0x1, -R251.reuse ;  /* 0x000000017f7fb824 */ /* 0x100fe400078e0afb */
[----:B-1----:R-:W3:Y:S04]  /*11430*/  LDL.LU R243, [R1+0xfc] ;  /* 0x0000fc0001f37983 */ /* 0x002ee80000300800 */
[----:B------:R1:W-:Y:S01]  /*11440*/  STL [R1+0x148], R14 ;  /* 0x0001480e01007387 */ /* 0x0003e20000100800 */
[----:B------:R-:W-:-:S02]  /*11450*/  @!P4 IMAD.IADD R11, R11, 0x1, -R251 ;  /* 0x000000010b0bc824 */ /* 0x000fc400078e0afb */
[----:B------:R-:W-:Y:S01]  /*11460*/  @!P6 IMAD.IADD R7, R7, 0x1, -R251 ;  /* 0x000000010707e824 */ /* 0x000fe200078e0afb */
[----:B-1----:R-:W4:Y:S04]  /*11470*/  LDL.LU R14, [R1+0xf8] ;  /* 0x0000f800010e7983 */ /* 0x002f280000300800 */
[----:B------:R1:W-:Y:S01]  /*11480*/  STL [R1+0x144], R12 ;  /* 0x0001440c01007387 */ /* 0x0003e20000100800 */
[----:B------:R-:W-:-:S03]  /*11490*/  ISETP.GT.U32.AND P3, PT, R251, R6, PT ;  /* 0x00000006fb00720c */ /* 0x000fc60003f64070 */
[----:B-1----:R-:W4:Y:S01]  /*114a0*/  LDL.LU R12, [R1+0xf4] ;  /* 0x0000f400010c7983 */ /* 0x002f220000300800 */
[C---:B------:R-:W-:Y:S02]  /*114b0*/  ISETP.GT.U32.AND P5, PT, R251.reuse, R249, PT ;  /* 0x000000f9fb00720c */ /* 0x040fe40003fa4070 */
[C---:B------:R-:W-:Y:S02]  /*114c0*/  ISETP.GT.U32.AND P2, PT, R251.reuse, R10, PT ;  /* 0x0000000afb00720c */ /* 0x040fe40003f44070 */
[----:B------:R-:W-:-:S05]  /*114d0*/  ISETP.GT.U32.AND P4, PT, R251, R248, PT ;  /* 0x000000f8fb00720c */ /* 0x000fca0003f84070 */
[----:B------:R-:W-:Y:S02]  /*114e0*/  @!P3 IADD3 R6, R6, -R251, RZ ;  /* 0x800000fb0606b210 */ /* 0x000fe40007ffe0ff */
[C---:B------:R-:W-:Y:S02]  /*114f0*/  ISETP.GT.U32.AND P1, PT, R251.reuse, R9, PT ;  /* 0x00000009fb00720c */ /* 0x040fe40003f24070 */
[----:B------:R-:W-:Y:S01]  /*11500*/  ISETP.GT.U32.AND P0, PT, R251, R8, PT ;  /* 0x00000008fb00720c */ /* 0x000fe20003f04070 */
[--C-:B------:R-:W-:Y:S02]  /*11510*/  @!P5 IMAD.IADD R249, R249, 0x1, -R251.reuse ;  /* 0x00000001f9f9d824 */ /* 0x100fe400078e0afb */
[--C-:B------:R-:W-:Y:S02]  /*11520*/  @!P2 IMAD.IADD R10, R10, 0x1, -R251.reuse ;  /* 0x000000010a0aa824 */ /* 0x100fe400078e0afb */
[----:B------:R-:W-:Y:S01]  /*11530*/  @!P4 IMAD.IADD R248, R248, 0x1, -R251 ;  /* 0x00000001f8f8c824 */ /* 0x000fe200078e0afb */
[----:B------:R-:W-:Y:S01]  /*11540*/  STL [R1+0x140], R127 ;  /* 0x0001407f01007387 */ /* 0x000fe20000100800 */
[----:B------:R-:W-:-:S04]  /*11550*/  IMAD.HI.U32 R125, R252, R124, RZ ;  /* 0x0000007cfc7d7227 */ /* 0x000fc800078e00ff */
[----:B------:R-:W-:Y:S01]  /*11560*/  @!P1 IADD3 R9, R9, -R251, RZ ;  /* 0x800000fb09099210 */ /* 0x000fe20007ffe0ff */
[----:B------:R-:W-:Y:S01]  /*11570*/  STL [R1+0x13c], R250 ;  /* 0x00013cfa01007387 */ /* 0x000fe20000100800 */
[----:B------:R-:W-:-:S03]  /*11580*/  @!P0 IMAD.IADD R8, R8, 0x1, -R251 ;  /* 0x0000000108088824 */ /* 0x000fc600078e0afb */
[----:B------:R1:W-:Y:S01]  /*11590*/  STL [R1+0x138], R11 ;  /* 0x0001380b01007387 */ /* 0x0003e20000100800 */
[----:B------:R-:W-:-:S03]  /*115a0*/  IMAD.MOV R125, RZ, RZ, -R125 ;  /* 0x000000ffff7d7224 */ /* 0x000fc600078e0a7d */
        /* <DEDUP_REMOVED lines=29> */
[----:B-1----:R-:W2:Y:S04]  /*11780*/  LDL.LU R249, [R1+0xd0] ;  /* 0x0000d00001f97983 */ /* 0x002ea80000300800 */
[----:B------:R-:W2:Y:S01]  /*11790*/  LDL.LU R248, [R1+0xcc] ;  /* 0x0000cc0001f87983 */ /* 0x000ea20000300800 */
[----:B------:R-:W-:-:S02]  /*117a0*/  ISETP.GT.U32.AND P0, PT, R251, R3, PT ;  /* 0x00000003fb00720c */ /* 0x000fc40003f04070 */
[C---:B------:R-:W-:Y:S02]  /*117b0*/  ISETP.GT.U32.AND P2, PT, R251.reuse, R5, PT ;  /* 0x00000005fb00720c */ /* 0x040fe40003f44070 */
[C---:B------:R-:W-:Y:S02]  /*117c0*/  ISETP.GT.U32.AND P1, PT, R251.reuse, R4, PT ;  /* 0x00000004fb00720c */ /* 0x040fe40003f24070 */
[----:B------:R-:W-:-:S07]  /*117d0*/  ISETP.GT.U32.AND P4, PT, R251, R244, PT ;  /* 0x000000f4fb00720c */ /* 0x000fce0003f84070 */
[--C-:B------:R-:W-:Y:S02]  /*117e0*/  @!P0 IMAD.IADD R3, R3, 0x1, -R251.reuse ;  /* 0x0000000103038824 */ /* 0x100fe400078e0afb */
[-C--:B------:R-:W-:Y:S02]  /*117f0*/  @!P2 IADD3 R5, R5, -R251.reuse, RZ ;  /* 0x800000fb0505a210 */ /* 0x080fe40007ffe0ff */
        /* <DEDUP_REMOVED lines=10> */
[C---:B------:R-:W-:Y:S02]  /*118a0*/  ISETP.GT.U32.AND P1, PT, R251.reuse, R3, PT ;  /* 0x00000003fb00720c */ /* 0x040fe40003f24070 */
[----:B------:R-:W-:Y:S02]  /*118b0*/  @!P0 IADD3 R12, R12, -R251, RZ ;  /* 0x800000fb0c0c8210 */ /* 0x000fe40007ffe0ff */
[----:B------:R-:W-:Y:S01]  /*118c0*/  ISETP.GT.U32.AND P0, PT, R251, R247, PT ;  /* 0x000000f7fb00720c */ /* 0x000fe20003f04070 */
[----:B------:R-:W-:Y:S01]  /*118d0*/  @!P4 IMAD.IADD R5, R5, 0x1, -R251 ;  /* 0x000000010505c824 */ /* 0x000fe200078e0afb */
[----:B------:R-:W-:-:S05]  /*118e0*/  ISETP.GT.U32.AND P5, PT, R251, R245, PT ;  /* 0x000000f5fb00720c */ /* 0x000fca0003fa4070 */
[--C-:B------:R-:W-:Y:S01]  /*118f0*/  @!P2 IMAD.IADD R4, R4, 0x1, -R251.reuse ;  /* 0x000000010404a824 */ /* 0x100fe200078e0afb */
[----:B------:R-:W-:Y:S01]  /*11900*/  ISETP.GT.U32.AND P6, PT, R251, R12, PT ;  /* 0x0000000cfb00720c */ /* 0x000fe20003fc4070 */
[--C-:B------:R-:W-:Y:S01]  /*11910*/  @!P3 IMAD.IADD R246, R246, 0x1, -R251.reuse ;  /* 0x00000001f6f6b824 */ /* 0x100fe200078e0afb */
[----:B------:R-:W-:Y:S01]  /*11920*/  @!P1 IADD3 R3, R3, -R251, RZ ;  /* 0x800000fb03039210 */ /* 0x000fe20007ffe0ff */
[----:B------:R1:W-:Y:S02]  /*11930*/  STL [R1+0x118], R5 ;  /* 0x0001180501007387 */ /* 0x0003e40000100800 */
[----:B------:R-:W-:Y:S01]  /*11940*/  @!P0 IMAD.IADD R247, R247, 0x1, -R251 ;  /* 0x00000001f7f78824 */ /* 0x000fe200078e0afb */
[C---:B------:R-:W-:Y:S01]  /*11950*/  ISETP.GT.U32.AND P4, PT, R251.reuse, R244, PT ;  /* 0x000000f4fb00720c */ /* 0x040fe20003f84070 */
[----:B-1----:R-:W3:Y:S04]  /*11960*/  LDL.LU R5, [R1+0xc8] ;  /* 0x0000c80001057983 */ /* 0x002ee80000300800 */
[----:B------:R1:W-:Y:S01]  /*11970*/  STL [R1+0x114], R4 ;  /* 0x0001140401007387 */ /* 0x0003e20000100800 */
[----:B------:R-:W-:-:S03]  /*11980*/  ISETP.GT.U32.AND P0, PT, R251, R11, PT ;  /* 0x0000000bfb00720c */ /* 0x000fc60003f04070 */
[----:B-1----:R-:W3:Y:S01]  /*11990*/  LDL.LU R4, [R1+0xc4] ;  /* 0x0000c40001047983 */ /* 0x002ee20000300800 */
[----:B------:R-:W-:-:S03]  /*119a0*/  ISETP.GT.U32.AND P3, PT, R251, R10, PT ;  /* 0x0000000afb00720c */ /* 0x000fc60003f64070 */
[----:B------:R1:W-:Y:S01]  /*119b0*/  STL [R1+0x110], R3 ;  /* 0x0001100301007387 */ /* 0x0003e20000100800 */
[----:B------:R-:W-:Y:S01]  /*119c0*/  @!P5 IADD3 R245, R245, -R251, RZ ;  /* 0x800000fbf5f5d210 */ /* 0x000fe20007ffe0ff */
[----:B------:R-:W-:Y:S01]  /*119d0*/  @!P6 IMAD.IADD R12, R12, 0x1, -R251 ;  /* 0x000000010c0ce824 */ /* 0x000fe200078e0afb */
[----:B------:R-:W-:-:S03]  /*119e0*/  ISETP.GT.U32.AND P5, PT, R251, R9, PT ;  /* 0x00000009fb00720c */ /* 0x000fc60003fa4070 */
[--C-:B------:R-:W-:Y:S01]  /*119f0*/  @!P0 IMAD.IADD R11, R11, 0x1, -R251.reuse ;  /* 0x000000010b0b8824 */ /* 0x100fe200078e0afb */
[----:B-1----:R-:W3:Y:S03]  /*11a00*/  LDL.LU R3, [R1+0xc0] ;  /* 0x0000c00001037983 */ /* 0x002ee60000300800 */
[----:B------:R-:W-:Y:S02]  /*11a10*/  @!P3 IADD3 R10, R10, -R251, RZ ;  /* 0x800000fb0a0ab210 */ /* 0x000fe40007ffe0ff */
[C---:B------:R-:W-:Y:S02]  /*11a20*/  ISETP.GT.U32.AND P2, PT, R251.reuse, R243, PT ;  /* 0x000000f3fb00720c */ /* 0x040fe40003f44070 */
[C---:B------:R-:W-:Y:S01]  /*11a30*/  ISETP.GT.U32.AND P1, PT, R251.reuse, R14, PT ;  /* 0x0000000efb00720c */ /* 0x040fe20003f24070 */
[--C-:B------:R-:W-:Y:S01]  /*11a40*/  @!P4 IMAD.IADD R244, R244, 0x1, -R251.reuse ;  /* 0x00000001f4f4c824 */ /* 0x100fe200078e0afb */
[----:B------:R-:W-:Y:S01]  /*11a50*/  ISETP.GT.U32.AND P4, PT, R251, R8, PT ;  /* 0x00000008fb00720c */ /* 0x000fe20003f84070 */
[----:B------:R-:W-:Y:S01]  /*11a60*/  @!P5 IMAD.IADD R9, R9, 0x1, -R251 ;  /* 0x000000010909d824 */ /* 0x000fe200078e0afb */
[----:B------:R-:W-:-:S05]  /*11a70*/  IADD3 R124, R13, 0x1f7, RZ ;  /* 0x000001f70d7c7810 */ /* 0x000fca0007ffe0ff */
[----:B------:R-:W-:Y:S02]  /*11a80*/  STL [R1+0x7e34], R124 ;  /* 0x007e347c01007387 */ /* 0x000fe40000100800 */
[----:B------:R-:W-:Y:S02]  /*11a90*/  @!P2 IMAD.IADD R243, R243, 0x1, -R251 ;  /* 0x00000001f3f3a824 */ /* 0x000fe400078e0afb */
[----:B------:R-:W-:Y:S01]  /*11aa0*/  STL [R1+0x10c], R247 ;  /* 0x00010cf701007387 */ /* 0x000fe20000100800 */
[----:B------:R-:W-:-:S03]  /*11ab0*/  @!P1 IADD3 R14, R14, -R251, RZ ;  /* 0x800000fb0e0e9210 */ /* 0x000fc60007ffe0ff */
[----:B------:R-:W-:Y:S01]  /*11ac0*/  STL [R1+0x108], R246 ;  /* 0x000108f601007387 */ /* 0x000fe20000100800 */
[----:B------:R-:W-:-:S03]  /*11ad0*/  @!P4 IMAD.IADD R8, R8, 0x1, -R251 ;  /* 0x000000010808c824 */ /* 0x000fc600078e0afb */
[----:B------:R-:W-:Y:S04]  /*11ae0*/  STL [R1+0x104], R245 ;  /* 0x000104f501007387 */ /* 0x000fe80000100800 */
[----:B------:R-:W-:Y:S04]  /*11af0*/  STL [R1+0x100], R244 ;  /* 0x000100f401007387 */ /* 0x000fe80000100800 */
[----:B------:R-:W-:Y:S04]  /*11b00*/  STL [R1+0xfc], R243 ;  /* 0x0000fcf301007387 */ /* 0x000fe80000100800 */
[----:B------:R1:W-:Y:S04]  /*11b10*/  STL [R1+0xf8], R14 ;  /* 0x0000f80e01007387 */ /* 0x0003e80000100800 */
[----:B-1----:R-:W3:Y:S04]  /*11b20*/  LDL.LU R14, [R1+0xbc] ;  /* 0x0000bc00010e7983 */ /* 0x002ee80000300800 */
[----:B------:R1:W-:Y:S04]  /*11b30*/  STL [R1+0xf4], R12 ;  /* 0x0000f40c01007387 */ /* 0x0003e80000100800 */
[----:B-1----:R-:W3:Y:S04]  /*11b40*/  LDL.LU R12, [R1+0xb8] ;  /* 0x0000b800010c7983 */ /* 0x002ee80000300800 */
[----:B------:R-:W3:Y:S04]  /*11b50*/  LDL.LU R247, [R1+0xb4] ;  /* 0x0000b40001f77983 */ /* 0x000ee80000300800 */
[----:B------:R-:W3:Y:S04]  /*11b60*/  LDL.LU R246, [R1+0xb0] ;  /* 0x0000b00001f67983 */ /* 0x000ee80000300800 */
[----:B------:R-:W3:Y:S04]  /*11b70*/  LDL.LU R245, [R1+0xac] ;  /* 0x0000ac0001f57983 */ /* 0x000ee80000300800 */
[----:B------:R-:W3:Y:S01]  /*11b80*/  LDL.LU R244, [R1+0xa8] ;  /* 0x0000a80001f47983 */ /* 0x000ee20000300800 */
[----:B--2---:R-:W-:-:S02]  /*11b90*/  ISETP.GT.U32.AND P6, PT, R251, R127, PT ;  /* 0x0000007ffb00720c */ /* 0x004fc40003fc4070 */
[C---:B------:R-:W-:Y:S02]  /*11ba0*/  ISETP.GT.U32.AND P0, PT, R251.reuse, R250, PT ;  /* 0x000000fafb00720c */ /* 0x040fe40003f04070 */
[----:B------:R-:W-:-:S09]  /*11bb0*/  ISETP.GT.U32.AND P3, PT, R251, R249, PT ;  /* 0x000000f9fb00720c */ /* 0x000fd20003f64070 */
[--C-:B------:R-:W-:Y:S01]  /*11bc0*/  @!P6 IMAD.IADD R127, R127, 0x1, -R251.reuse ;  /* 0x000000017f7fe824 */ /* 0x100fe200078e0afb */
[C---:B------:R-:W-:Y:S02]  /*11bd0*/  ISETP.GT.U32.AND P6, PT, R251.reuse, R11, PT ;  /* 0x0000000bfb00720c */ /* 0x040fe40003fc4070 */
[C---:B------:R-:W-:Y:S02]  /*11be0*/  ISETP.GT.U32.AND P5, PT, R251.reuse, R248, PT ;  /* 0x000000f8fb00720c */ /* 0x040fe40003fa4070 */
[----:B------:R-:W-:Y:S02]  /*11bf0*/  @!P0 IADD3 R250, R250, -R251, RZ ;  /* 0x800000fbfafa8210 */ /* 0x000fe40007ffe0ff */
[----:B------:R-:W-:Y:S01]  /*11c00*/  ISETP.GT.U32.AND P0, PT, R251, R10, PT ;  /* 0x0000000afb00720c */ /* 0x000fe20003f04070 */
[----:B------:R-:W-:Y:S01]  /*11c10*/  @!P3 IMAD.IADD R249, R249, 0x1, -R251 ;  /* 0x00000001f9f9b824 */ /* 0x000fe200078e0afb */
[----:B------:R-:W-:-:S07]  /*11c20*/  ISETP.GT.U32.AND P3, PT, R251, R9, PT ;  /* 0x00000009fb00720c */ /* 0x000fce0003f64070 */
[--C-:B------:R-:W-:Y:S01]  /*11c30*/  @!P5 IMAD.IADD R248, R248, 0x1, -R251.reuse ;  /* 0x00000001f8f8d824 */ /* 0x100fe200078e0afb */
[----:B------:R-:W-:Y:S02]  /*11c40*/  ISETP.GT.U32.AND P5, PT, R251, R8, PT ;  /* 0x00000008fb00720c */ /* 0x000fe40003fa4070 */
[-C--:B------:R-:W-:Y:S01]  /*11c50*/  @!P6 IADD3 R11, R11, -R251.reuse, RZ ;  /* 0x800000fb0b0be210 */ /* 0x080fe20007ffe0ff */
[--C-:B------:R-:W-:Y:S02]  /*11c60*/  @!P0 IMAD.IADD R10, R10, 0x1, -R251.reuse ;  /* 0x000000010a0a8824 */ /* 0x100fe400078e0afb */
[----:B------:R-:W-:Y:S02]  /*11c70*/  @!P3 IMAD.IADD R9, R9, 0x1, -R251 ;  /* 0x000000010909b824 */ /* 0x000fe400078e0afb */
[----:B------:R1:W-:Y:S04]  /*11c80*/  STL [R1+0xf0], R11 ;  /* 0x0000f00b01007387 */ /* 0x0003e80000100800 */
[----:B------:R2:W-:Y:S04]  /*11c90*/  STL [R1+0xec], R10 ;  /* 0x0000ec0a01007387 */ /* 0x0005e80000100800 */
[----:B------:R2:W-:Y:S04]  /*11ca0*/  STL [R1+0xe8], R9 ;  /* 0x0000e80901007387 */ /* 0x0005e80000100800 */
[----:B------:R-:W4:Y:S01]  /*11cb0*/  LDL.LU R243, [R1+0xa4] ;  /* 0x0000a40001f37983 */ /* 0x000f220000300800 */
[----:B------:R-:W-:-:S03]  /*11cc0*/  @!P5 IADD3 R8, R8, -R251, RZ ;  /* 0x800000fb0808d210 */ /* 0x000fc60007ffe0ff */
[----:B-1----:R-:W4:Y:S04]  /*11cd0*/  LDL.LU R11, [R1+0xa0] ;  /* 0x0000a000010b7983 */ /* 0x002f280000300800 */
[----:B------:R1:W-:Y:S04]  /*11ce0*/  STL [R1+0xe4], R8 ;  /* 0x0000e40801007387 */ /* 0x0003e80000100800 */
[----:B--2---:R-:W4:Y:S01]  /*11cf0*/  LDL.LU R10, [R1+0x9c] ;  /* 0x00009c00010a7983 */ /* 0x004f220000300800 */
[C---:B------:R-:W-:Y:S02]  /*11d00*/  ISETP.GT.U32.AND P1, PT, R251.reuse, R6, PT ;  /* 0x00000006fb00720c */ /* 0x040fe40003f24070 */
[----:B------:R-:W-:Y:S01]  /*11d10*/  ISETP.GT.U32.AND P2, PT, R251, R7, PT ;  /* 0x00000007fb00720c */ /* 0x000fe20003f44070 */
[----:B------:R-:W4:Y:S10]  /*11d20*/  LDL.LU R9, [R1+0x98] ;  /* 0x0000980001097983 */ /* 0x000f340000300800 */
[----:B------:R-:W-:-:S02]  /*11d30*/  @!P1 IMAD.IADD R6, R6, 0x1, -R251 ;  /* 0x0000000106069824 */ /* 0x000fc400078e0afb */
[----:B------:R-:W-:Y:S02]  /*11d40*/  @!P2 IADD3 R7, R7, -R251, RZ ;  /* 0x800000fb0707a210 */ /* 0x000fe40007ffe0ff */
[C---:B------:R-:W-:Y:S02]  /*11d50*/  ISETP.GT.U32.AND P0, PT, R251.reuse, R250, PT ;  /* 0x000000fafb00720c */ /* 0x040fe40003f04070 */
[C---:B---3--:R-:W-:Y:S02]  /*11d60*/  ISETP.GT.U32.AND P4, PT, R251.reuse, R5, PT ;  /* 0x00000005fb00720c */ /* 0x048fe40003f84070 */
[----:B------:R-:W-:-:S11]  /*11d70*/  ISETP.GT.U32.AND P2, PT, R251, R4, PT ;  /* 0x00000004fb00720c */ /* 0x000fd60003f44070 */
[----:B------:R-:W-:Y:S02]  /*11d80*/  @!P4 IADD3 R5, R5, -R251, RZ ;  /* 0x800000fb0505c210 */ /* 0x000fe40007ffe0ff */
[C---:B------:R-:W-:Y:S02]  /*11d90*/  ISETP.GT.U32.AND P4, PT, R251.reuse, R7, PT ;  /* 0x00000007fb00720c */ /* 0x040fe40003f84070 */
[C---:B------:R-:W-:Y:S01]  /*11da0*/  ISETP.GT.U32.AND P1, PT, R251.reuse, R3, PT ;  /* 0x00000003fb00720c */ /* 0x040fe20003f24070 */
[----:B------:R-:W-:Y:S01]  /*11db0*/  @!P2 IMAD.IADD R4, R4, 0x1, -R251 ;  /* 0x000000010404a824 */ /* 0x000fe200078e0afb */
[----:B------:R-:W-:-:S11]  /*11dc0*/  ISETP.GT.U32.AND P2, PT, R251, R6, PT ;  /* 0x00000006fb00720c */ /* 0x000fd60003f44070 */
[--C-:B------:R-:W-:Y:S01]  /*11dd0*/  @!P1 IMAD.IADD R3, R3, 0x1, -R251.reuse ;  /* 0x0000000103039824 */ /* 0x100fe200078e0afb */
[----:B------:R-:W-:Y:S01]  /*11de0*/  ISETP.GT.U32.AND P1, PT, R251, R127, PT ;  /* 0x0000007ffb00720c */ /* 0x000fe20003f24070 */
[----:B------:R-:W-:-:S03]  /*11df0*/  @!P4 IMAD.IADD R7, R7, 0x1, -R251 ;  /* 0x000000010707c824 */ /* 0x000fc600078e0afb */
[C---:B------:R-:W-:Y:S01]  /*11e00*/  ISETP.GT.U32.AND P6, PT, R251.reuse, R3, PT ;  /* 0x00000003fb00720c */ /* 0x040fe20003fc4070 */
[----:B------:R-:W-:Y:S01]  /*11e10*/  @!P2 IMAD.IADD R6, R6, 0x1, -R251 ;  /* 0x000000010606a824 */ /* 0x000fe200078e0afb */
[----:B------:R3:W-:Y:S01]  /*11e20*/  STL [R1+0xe0], R7 ;  /* 0x0000e00701007387 */ /* 0x0007e20000100800 */
[----:B------:R-:W-:-:S03]  /*11e30*/  ISETP.GT.U32.AND P3, PT, R251, R249, PT ;  /* 0x000000f9fb00720c */ /* 0x000fc60003f64070 */
[----:B-1----:R-:W2:Y:S03]  /*11e40*/  LDL.LU R8, [R1+0x94] ;  /* 0x0000940001087983 */ /* 0x002ea60000300800 */
[-C--:B------:R-:W-:Y:S01]  /*11e50*/  @!P1 IADD3 R127, R127, -R251.reuse, RZ ;  /* 0x800000fb7f7f9210 */ /* 0x080fe20007ffe0ff */
[----:B------:R-:W-:Y:S01]  /*11e60*/  @!P0 IMAD.IADD R250, R250, 0x1, -R251 ;  /* 0x00000001fafa8824 */ /* 0x000fe200078e0afb */
[----:B---3--:R-:W3:Y:S04]  /*11e70*/  LDL.LU R7, [R1+0x90] ;  /* 0x0000900001077983 */ /* 0x008ee80000300800 */
[----:B------:R1:W-:Y:S01]  /*11e80*/  STL [R1+0xdc], R6 ;  /* 0x0000dc0601007387 */ /* 0x0003e20000100800 */
[----:B------:R-:W-:-:S02]  /*11e90*/  @!P6 IADD3 R3, R3, -R251, RZ ;  /* 0x800000fb0303e210 */ /* 0x000fc40007ffe0ff */
[C---:B------:R-:W-:Y:S01]  /*11ea0*/  ISETP.GT.U32.AND P5, PT, R251.reuse, R248, PT ;  /* 0x000000f8fb00720c */ /* 0x040fe20003fa4070 */
[----:B-1----:R-:W3:Y:S01]  /*11eb0*/  LDL.LU R6, [R1+0x8c] ;  /* 0x00008c0001067983 */ /* 0x002ee20000300800 */
[C---:B------:R-:W-:Y:S02]  /*11ec0*/  ISETP.GT.U32.AND P1, PT, R251.reuse, R14, PT ;  /* 0x0000000efb00720c */ /* 0x040fe40003f24070 */
[C---:B------:R-:W-:Y:S02]  /*11ed0*/  ISETP.GT.U32.AND P4, PT, R251.reuse, R5, PT ;  /* 0x00000005fb00720c */ /* 0x040fe40003f84070 */
[C---:B------:R-:W-:Y:S02]  /*11ee0*/  ISETP.GT.U32.AND P2, PT, R251.reuse, R4, PT ;  /* 0x00000004fb00720c */ /* 0x040fe40003f44070 */
[----:B------:R-:W-:-:S07]  /*11ef0*/  ISETP.GT.U32.AND P0, PT, R251, R12, PT ;  /* 0x0000000cfb00720c */ /* 0x000fce0003f04070 */
[--C-:B------:R-:W-:Y:S02]  /*11f00*/  @!P1 IMAD.IADD R14, R14, 0x1, -R251.reuse ;  /* 0x000000010e0e9824 */ /* 0x100fe400078e0afb */
[--C-:B------:R-:W-:Y:S01]  /*11f10*/  @!P3 IMAD.IADD R249, R249, 0x1, -R251.reuse ;  /* 0x00000001f9f9b824 */ /* 0x100fe200078e0afb */
[----:B------:R-:W-:Y:S01]  /*11f20*/  ISETP.GT.U32.AND P3, PT, R251, R247, PT ;  /* 0x000000f7fb00720c */ /* 0x000fe20003f64070 */
[--C-:B------:R-:W-:Y:S01]  /*11f30*/  @!P4 IMAD.IADD R5, R5, 0x1, -R251.reuse ;  /* 0x000000010505c824 */ /* 0x100fe200078e0afb */
[----:B------:R-:W-:Y:S01]  /*11f40*/  @!P5 IADD3 R248, R248, -R251, RZ ;  /* 0x800000fbf8f8d210 */ /* 0x000fe20007ffe0ff */
[--C-:B------:R-:W-:Y:S01]  /*11f50*/  @!P0 IMAD.IADD R12, R12, 0x1, -R251.reuse ;  /* 0x000000010c0c8824 */ /* 0x100fe200078e0afb */
[----:B------:R-:W-:Y:S01]  /*11f60*/  STL [R1+0xd8], R127 ;  /* 0x0000d87f01007387 */ /* 0x000fe20000100800 */
[----:B------:R-:W-:-:S03]  /*11f70*/  @!P2 IMAD.IADD R4, R4, 0x1, -R251 ;  /* 0x000000010404a824 */ /* 0x000fc600078e0afb */
[----:B------:R-:W-:Y:S05]  /*11f80*/  STL [R1+0xd4], R250 ;  /* 0x0000d4fa01007387 */ /* 0x000fea0000100800 */
[----:B------:R-:W-:Y:S01]  /*11f90*/  @!P3 IADD3 R247, R247, -R251, RZ ;  /* 0x800000fbf7f7b210 */ /* 0x000fe20007ffe0ff */
[----:B------:R-:W-:Y:S04]  /*11fa0*/  STL [R1+0xd0], R249 ;  /* 0x0000d0f901007387 */ /* 0x000fe80000100800 */
[----:B------:R-:W-:Y:S04]  /*11fb0*/  STL [R1+0xcc], R248 ;  /* 0x0000ccf801007387 */ /* 0x000fe80000100800 */
[----:B------:R1:W-:Y:S04]  /*11fc0*/  STL [R1+0xc8], R5 ;  /* 0x0000c80501007387 */ /* 0x0003e80000100800 */
[----:B------:R1:W-:Y:S04]  /*11fd0*/  STL [R1+0xc4], R4 ;  /* 0x0000c40401007387 */ /* 0x0003e80000100800 */
[----:B-1----:R-:W3:Y:S04]  /*11fe0*/  LDL.LU R5, [R1+0x88] ;  /* 0x0000880001057983 */ /* 0x002ee80000300800 */
[----:B------:R1:W-:Y:S04]  /*11ff0*/  STL [R1+0xc0], R3 ;  /* 0x0000c00301007387 */ /* 0x0003e80000100800 */
[----:B------:R-:W3:Y:S04]  /*12000*/  LDL.LU R4, [R1+0x84] ;  /* 0x0000840001047983 */ /* 0x000ee80000300800 */
[----:B-1----:R-:W3:Y:S01]  /*12010*/  LDL.LU R3, [R1+0x80] ;  /* 0x0000800001037983 */ /* 0x002ee20000300800 */
[----:B----4-:R-:W-:-:S02]  /*12020*/  ISETP.GT.U32.AND P6, PT, R251, R243, PT ;  /* 0x000000f3fb00720c */ /* 0x010fc40003fc4070 */
[C---:B------:R-:W-:Y:S02]  /*12030*/  ISETP.GT.U32.AND P1, PT, R251.reuse, R11, PT ;  /* 0x0000000bfb00720c */ /* 0x040fe40003f24070 */
[----:B------:R-:W-:-:S09]  /*12040*/  ISETP.GT.U32.AND P0, PT, R251, R10, PT ;  /* 0x0000000afb00720c */ /* 0x000fd20003f04070 */
[--C-:B------:R-:W-:Y:S01]  /*12050*/  @!P6 IMAD.IADD R243, R243, 0x1, -R251.reuse ;  /* 0x00000001f3f3e824 */ /* 0x100fe200078e0afb */
[----:B------:R-:W-:Y:S01]  /*12060*/  ISETP.GT.U32.AND P6, PT, R251, R14, PT ;  /* 0x0000000efb00720c */ /* 0x000fe20003fc4070 */
[----:B------:R-:W-:Y:S01]  /*12070*/  @!P1 IMAD.IADD R11, R11, 0x1, -R251 ;  /* 0x000000010b0b9824 */ /* 0x000fe200078e0afb */
[C---:B------:R-:W-:Y:S02]  /*12080*/  ISETP.GT.U32.AND P1, PT, R251.reuse, R12, PT ;  /* 0x0000000cfb00720c */ /* 0x040fe40003f24070 */
[----:B------:R-:W-:Y:S02]  /*12090*/  @!P0 IADD3 R10, R10, -R251, RZ ;  /* 0x800000fb0a0a8210 */ /* 0x000fe40007ffe0ff */
[----:B------:R-:W-:-:S07]  /*120a0*/  ISETP.GT.U32.AND P0, PT, R251, R247, PT ;  /* 0x000000f7fb00720c */ /* 0x000fce0003f04070 */
[----:B------:R-:W-:Y:S02]  /*120b0*/  @!P6 IMAD.IADD R14, R14, 0x1, -R251 ;  /* 0x000000010e0ee824 */ /* 0x000fe400078e0afb */
[----:B------:R-:W-:-:S03]  /*120c0*/  @!P1 IADD3 R12, R12, -R251, RZ ;  /* 0x800000fb0c0c9210 */ /* 0x000fc60007ffe0ff */
[----:B------:R1:W-:Y:S04]  /*120d0*/  STL [R1+0xbc], R14 ;  /* 0x0000bc0e01007387 */ /* 0x0003e80000100800 */
[----:B-1----:R-:W4:Y:S01]  /*120e0*/  LDL.LU R14, [R1+0x74] ;  /* 0x00007400010e7983 */ /* 0x002f220000300800 */
[----:B------:R-:W-:-:S03]  /*120f0*/  @!P0 IMAD.IADD R247, R247, 0x1, -R251 ;  /* 0x00000001f7f78824 */ /* 0x000fc600078e0afb */
[----:B------:R1:W-:Y:S04]  /*12100*/  STL [R1+0xb8], R12 ;  /* 0x0000b80c01007387 */ /* 0x0003e80000100800 */
[----:B-1----:R-:W4:Y:S04]  /*12110*/  LDL.LU R12, [R1+0x70] ;  /* 0x00007000010c7983 */ /* 0x002f280000300800 */
[----:B------:R-:W4:Y:S04]  /*12120*/  LDL.LU R126, [R1+0x6c] ;  /* 0x00006c00017e7983 */ /* 0x000f280000300800 */
[----:B------:R-:W4:Y:S04]  /*12130*/  LDL.LU R127, [R1+0x68] ;  /* 0x00006800017f7983 */ /* 0x000f280000300800 */
[----:B------:R-:W4:Y:S04]  /*12140*/  LDL.LU R248, [R1+0x64] ;  /* 0x0000640001f87983 */ /* 0x000f280000300800 */
[----:B------:R1:W-:Y:S04]  /*12150*/  STL [R1+0xb4], R247 ;  /* 0x0000b4f701007387 */ /* 0x0003e80000100800 */
[----:B-1----:R-:W4:Y:S01]  /*12160*/  LDL.LU R247, [R1+0x60] ;  /* 0x0000600001f77983 */ /* 0x002f220000300800 */
[----:B------:R-:W-:-:S02]  /*12170*/  ISETP.GT.U32.AND P5, PT, R251, R246, PT ;  /* 0x000000f6fb00720c */ /* 0x000fc40003fa4070 */
[C---:B------:R-:W-:Y:S02]  /*12180*/  ISETP.GT.U32.AND P2, PT, R251.reuse, R244, PT ;  /* 0x000000f4fb00720c */ /* 0x040fe40003f44070 */
[C---:B------:R-:W-:Y:S02]  /*12190*/  ISETP.GT.U32.AND P3, PT, R251.reuse, R9, PT ;  /* 0x00000009fb00720c */ /* 0x040fe40003f64070 */
[----:B------:R-:W-:-:S07]  /*121a0*/  ISETP.GT.U32.AND P4, PT, R251, R245, PT ;  /* 0x000000f5fb00720c */ /* 0x000fce0003f84070 */
[--C-:B------:R-:W-:Y:S02]  /*121b0*/  @!P5 IMAD.IADD R246, R246, 0x1, -R251.reuse ;  /* 0x00000001f6f6d824 */ /* 0x100fe400078e0afb */
[----:B------:R-:W-:Y:S02]  /*121c0*/  @!P2 IADD3 R244, R244, -R251, RZ ;  /* 0x800000fbf4f4a210 */ /* 0x000fe40007ffe0ff */
[--C-:B------:R-:W-:Y:S01]  /*121d0*/  @!P3 IMAD.IADD R9, R9, 0x1, -R251.reuse ;  /* 0x000000010909b824 */ /* 0x100fe200078e0afb */
[----:B------:R-:W-:Y:S01]  /*121e0*/  ISETP.GT.U32.AND P3, PT, R251, R246, PT ;  /* 0x000000f6fb00720c */ /* 0x000fe20003f64070 */
[----:B------:R-:W-:Y:S01]  /*121f0*/  @!P4 IMAD.IADD R245, R245, 0x1, -R251 ;  /* 0x00000001f5f5c824 */ /* 0x000fe200078e0afb */
[C---:B------:R-:W-:Y:S02]  /*12200*/  ISETP.GT.U32.AND P1, PT, R251.reuse, R11, PT ;  /* 0x0000000bfb00720c */ /* 0x040fe40003f24070 */
[C---:B--2---:R-:W-:Y:S02]  /*12210*/  ISETP.GT.U32.AND P5, PT, R251.reuse, R8, PT ;  /* 0x00000008fb00720c */ /* 0x044fe40003fa4070 */
[----:B---3--:R-:W-:-:S02]  /*12220*/  ISETP.GT.U32.AND P4, PT, R251, R7, PT ;  /* 0x00000007fb00720c */ /* 0x008fc40003f84070 */
[----:B------:R-:W-:-:S09]  /*12230*/  ISETP.GT.U32.AND P2, PT, R251, R6, PT ;  /* 0x00000006fb00720c */ /* 0x000fd20003f44070 */
[--C-:B------:R-:W-:Y:S01]  /*12240*/  @!P5 IMAD.IADD R8, R8, 0x1, -R251.reuse ;  /* 0x000000010808d824 */ /* 0x100fe200078e0afb */
[C---:B------:R-:W-:Y:S01]  /*12250*/  ISETP.GT.U32.AND P5, PT, R251.reuse, R245, PT ;  /* 0x000000f5fb00720c */ /* 0x040fe20003fa4070 */
[--C-:B------:R-:W-:Y:S01]  /*12260*/  @!P3 IMAD.IADD R246, R246, 0x1, -R251.reuse ;  /* 0x00000001f6f6b824 */ /* 0x100fe200078e0afb */
[C---:B------:R-:W-:Y:S02]  /*12270*/  ISETP.GT.U32.AND P0, PT, R251.reuse, R10, PT ;  /* 0x0000000afb00720c */ /* 0x040fe40003f04070 */
[C---:B------:R-:W-:Y:S01]  /*12280*/  ISETP.GT.U32.AND P3, PT, R251.reuse, R9, PT ;  /* 0x00000009fb00720c */ /* 0x040fe20003f64070 */
[----:B------:R-:W-:Y:S01]  /*12290*/  @!P2 IMAD.IADD R6, R6, 0x1, -R251 ;  /* 0x000000010606a824 */ /* 0x000fe200078e0afb */
[----:B------:R-:W-:Y:S02]  /*122a0*/  ISETP.GT.U32.AND P2, PT, R251, R243, PT ;  /* 0x000000f3fb00720c */ /* 0x000fe40003f44070 */
[----:B------:R-:W-:Y:S02]  /*122b0*/  @!P4 IADD3 R7, R7, -R251, RZ ;  /* 0x800000fb0707c210 */ /* 0x000fe40007ffe0ff */
[----:B------:R-:W-:-:S02]  /*122c0*/  ISETP.GT.U32.AND P4, PT, R251, R244, PT ;  /* 0x000000f4fb00720c */ /* 0x000fc40003f84070 */
[----:B------:R-:W-:Y:S02]  /*122d0*/  ISETP.GT.U32.AND P6, PT, R251, R6, PT ;  /* 0x00000006fb00720c */ /* 0x000fe40003fc4070 */
[-C--:B------:R-:W-:Y:S01]  /*122e0*/  @!P5 IADD3 R245, R245, -R251.reuse, RZ ;  /* 0x800000fbf5f5d210 */ /* 0x080fe20007ffe0ff */
[--C-:B------:R-:W-:Y:S01]  /*122f0*/  @!P1 IMAD.IADD R11, R11, 0x1, -R251.reuse ;  /* 0x000000010b0b9824 */ /* 0x100fe200078e0afb */
[----:B------:R1:W-:Y:S03]  /*12300*/  STL [R1+0xb0], R246 ;  /* 0x0000b0f601007387 */ /* 0x0003e60000100800 */
[-C--:B------:R-:W-:Y:S01]  /*12310*/  @!P2 IADD3 R243, R243, -R251.reuse, RZ ;  /* 0x800000fbf3f3a210 */ /* 0x080fe20007ffe0ff */
[----:B------:R-:W-:Y:S01]  /*12320*/  @!P0 IMAD.IADD R10, R10, 0x1, -R251 ;  /* 0x000000010a0a8824 */ /* 0x000fe200078e0afb */
[----:B------:R-:W-:Y:S02]  /*12330*/  ISETP.GT.U32.AND P5, PT, R251, R8, PT ;  /* 0x00000008fb00720c */ /* 0x000fe40003fa4070 */
[----:B------:R-:W-:Y:S01]  /*12340*/  @!P3 IADD3 R9, R9, -R251, RZ ;  /* 0x800000fb0909b210 */ /* 0x000fe20007ffe0ff */
[----:B-1----:R-:W2:Y:S01]  /*12350*/  LDL.LU R246, [R1+0x5c] ;  /* 0x00005c0001f67983 */ /* 0x002ea20000300800 */
[----:B------:R-:W-:-:S03]  /*12360*/  ISETP.GT.U32.AND P3, PT, R251, R2, PT ;  /* 0x00000002fb00720c */ /* 0x000fc60003f64070 */
[----:B------:R1:W-:Y:S01]  /*12370*/  STL [R1+0xac], R245 ;  /* 0x0000acf501007387 */ /* 0x0003e20000100800 */
[----:B------:R-:W-:Y:S01]  /*12380*/  @!P4 IMAD.IADD R244, R244, 0x1, -R251 ;  /* 0x00000001f4f4c824 */ /* 0x000fe200078e0afb */
[C---:B------:R-:W-:Y:S02]  /*12390*/  ISETP.GT.U32.AND P4, PT, R251.reuse, R7, PT ;  /* 0x00000007fb00720c */ /* 0x040fe40003f84070 */
[----:B------:R-:W-:Y:S01]  /*123a0*/  @!P6 IADD3 R6, R6, -R251, RZ ;  /* 0x800000fb0606e210 */ /* 0x000fe20007ffe0ff */
[----:B-1----:R-:W3:Y:S01]  /*123b0*/  LDL.LU R245, [R1+0x58] ;  /* 0x0000580001f57983 */ /* 0x002ee20000300800 */
[C---:B------:R-:W-:Y:S02]  /*123c0*/  ISETP.GT.U32.AND P2, PT, R251.reuse, R5, PT ;  /* 0x00000005fb00720c */ /* 0x040fe40003f44070 */
[C---:B------:R-:W-:Y:S02]  /*123d0*/  ISETP.GT.U32.AND P1, PT, R251.reuse, R4, PT ;  /* 0x00000004fb00720c */ /* 0x040fe40003f24070 */
[----:B------:R-:W-:-:S09]  /*123e0*/  ISETP.GT.U32.AND P0, PT, R251, R3, PT ;  /* 0x00000003fb00720c */ /* 0x000fd20003f04070 */
[--C-:B------:R-:W-:Y:S02]  /*123f0*/  @!P2 IMAD.IADD R5, R5, 0x1, -R251.reuse ;  /* 0x000000010505a824 */ /* 0x100fe400078e0afb */
[--C-:B------:R-:W-:Y:S01]  /*12400*/  @!P5 IMAD.IADD R8, R8, 0x1, -R251.reuse ;  /* 0x000000010808d824 */ /* 0x100fe200078e0afb */
[----:B------:R-:W-:Y:S01]  /*12410*/  ISETP.GT.U32.AND P5, PT, R251, R0, PT ;  /* 0x00000000fb00720c */ /* 0x000fe20003fa4070 */
[--C-:B------:R-:W-:Y:S01]  /*12420*/  @!P1 IMAD.IADD R4, R4, 0x1, -R251.reuse ;  /* 0x0000000104049824 */ /* 0x100fe200078e0afb */
[----:B------:R-:W-:Y:S01]  /*12430*/  IABS R124, R124 ;  /* 0x0000007c007c7213 */ /* 0x000fe20000000000 */
[----:B------:R-:W-:Y:S01]  /*12440*/  @!P3 IMAD.IADD R2, R2, 0x1, -R251 ;  /* 0x000000010202b824 */ /* 0x000fe200078e0afb */
[----:B------:R-:W-:-:S03]  /*12450*/  @!P0 IADD3 R3, R3, -R251, RZ ;  /* 0x800000fb03038210 */ /* 0x000fc60007ffe0ff */
[----:B------:R-:W-:Y:S01]  /*12460*/  IMAD.HI.U32 R125, R252, R124, RZ ;  /* 0x0000007cfc7d7227 */ /* 0x000fe200078e00ff */
[----:B------:R-:W-:Y:S03]  /*12470*/  STL [R1+0xa8], R244 ;  /* 0x0000a8f401007387 */ /* 0x000fe60000100800 */
[----:B------:R-:W-:Y:S01]  /*12480*/  @!P4 IMAD.IADD R7, R7, 0x1, -R251 ;  /* 0x000000010707c824 */ /* 0x000fe200078e0afb */
[----:B------:R-:W-:Y:S01]  /*12490*/  STL [R1+0xa4], R243 ;  /* 0x0000a4f301007387 */ /* 0x000fe20000100800 */
[----:B------:R-:W-:-:S03]  /*124a0*/  IMAD.MOV R125, RZ, RZ, -R125 ;  /* 0x000000ffff7d7224 */ /* 0x000fc600078e0a7d */
[----:B------:R1:W-:Y:S04]  /*124b0*/  STL [R1+0xa0], R11 ;  /* 0x0000a00b01007387 */ /* 0x0003e80000100800 */
[----:B------:R1:W-:Y:S01]  /*124c0*/  STL [R1+0x9c], R10 ;  /* 0x00009c0a01007387 */ /* 0x0003e20000100800 */
[----:B------:R-:W-:-:S03]  /*124d0*/  @!P5 IMAD.IADD R0, R0, 0x1, -R251 ;  /* 0x000000010000d824 */ /* 0x000fc600078e0afb */
[----:B------:R-:W-:Y:S04]  /*124e0*/  STL [R1+0x98], R9 ;  /* 0x0000980901007387 */ /* 0x000fe80000100800 */
[----:B------:R-:W-:Y:S04]  /*124f0*/  STL [R1+0x94], R8 ;  /* 0x0000940801007387 */ /* 0x000fe80000100800 */
[----:B------:R-:W-:Y:S04]  /*12500*/  STL [R1+0x90], R7 ;  /* 0x0000900701007387 */ /* 0x000fe80000100800 */
[----:B------:R1:W-:Y:S04]  /*12510*/  STL [R1+0x8c], R6 ;  /* 0x00008c0601007387 */ /* 0x0003e80000100800 */
[----:B-1----:R-:W3:Y:S04]  /*12520*/  LDL.LU R11, [R1+0x54] ;  /* 0x00005400010b7983 */ /* 0x002ee80000300800 */
[----:B------:R-:W3:Y:S01]  /*12530*/  LDL.LU R10, [R1+0x50] ;  /* 0x00005000010a7983 */ /* 0x000ee20000300800 */
[----:B------:R-:W-:-:S05]  /*12540*/  IMAD R6, R251, R125, R124 ;  /* 0x0000007dfb067224 */ /* 0x000fca00078e027c */
[----:B------:R1:W-:Y:S04]  /*12550*/  STL [R1+0x3d0], R6 ;  /* 0x0003d00601007387 */ /* 0x0003e80000100800 */
[----:B------:R-:W3:Y:S04]  /*12560*/  LDL.LU R9, [R1+0x4c] ;  /* 0x00004c0001097983 */ /* 0x000ee80000300800 */
[----:B------:R-:W3:Y:S04]  /*12570*/  LDL.LU R8, [R1+0x48] ;  /* 0x0000480001087983 */ /* 0x000ee80000300800 */
[----:B------:R-:W3:Y:S04]  /*12580*/  LDL.LU R7, [R1+0x44] ;  /* 0x0000440001077983 */ /* 0x000ee80000300800 */
[----:B------:R-:W3:Y:S04]  /*12590*/  LDL.LU R244, [R1+0x24] ;  /* 0x0000240001f47983 */ /* 0x000ee80000300800 */
[----:B------:R-:W3:Y:S04]  /*125a0*/  LDL.LU R243, [R1+0x1c] ;  /* 0x00001c0001f37983 */ /* 0x000ee80000300800 */
[----:B------:R-:W3:Y:S04]  /*125b0*/  LDL.LU R249, [R1+0x10] ;  /* 0x0000100001f97983 */ /* 0x000ee80000300800 */
[----:B------:R-:W3:Y:S04]  /*125c0*/  LDL.LU R250, [R1+0xc] ;  /* 0x00000c0001fa7983 */ /* 0x000ee80000300800 */
[----:B-1----:R-:W3:Y:S01]  /*125d0*/  LDL.LU R6, [R1+0x40] ;  /* 0x0000400001067983 */ /* 0x002ee20000300800 */
[----:B----4-:R-:W-:-:S02]  /*125e0*/  ISETP.GT.U32.AND P6, PT, R251, R12, PT ;  /* 0x0000000cfb00720c */ /* 0x010fc40003fc4070 */
[C---:B------:R-:W-:Y:S02]  /*125f0*/  ISETP.GT.U32.AND P2, PT, R251.reuse, R126, PT ;  /* 0x0000007efb00720c */ /* 0x040fe40003f44070 */
[C---:B------:R-:W-:Y:S02]  /*12600*/  ISETP.GT.U32.AND P1, PT, R251.reuse, R127, PT ;  /* 0x0000007ffb00720c */ /* 0x040fe40003f24070 */
[----:B------:R-:W-:-:S07]  /*12610*/  ISETP.GT.U32.AND P0, PT, R251, R248, PT ;  /* 0x000000f8fb00720c */ /* 0x000fce0003f04070 */
[--C-:B------:R-:W-:Y:S01]  /*12620*/  @!P6 IMAD.IADD R12, R12, 0x1, -R251.reuse ;  /* 0x000000010c0ce824 */ /* 0x100fe200078e0afb */
[C---:B------:R-:W-:Y:S01]  /*12630*/  ISETP.GT.U32.AND P6, PT, R251.reuse, R5, PT ;  /* 0x00000005fb00720c */ /* 0x040fe20003fc4070 */
[--C-:B------:R-:W-:Y:S01]  /*12640*/  @!P2 IMAD.IADD R126, R126, 0x1, -R251.reuse ;  /* 0x000000017e7ea824 */ /* 0x100fe200078e0afb */
[C---:B------:R-:W-:Y:S02]  /*12650*/  ISETP.GT.U32.AND P2, PT, R251.reuse, R4, PT ;  /* 0x00000004fb00720c */ /* 0x040fe40003f44070 */
[----:B------:R-:W-:Y:S02]  /*12660*/  ISETP.GT.U32.AND P3, PT, R251, R247, PT ;  /* 0x000000f7fb00720c */ /* 0x000fe40003f64070 */
[----:B------:R-:W-:Y:S01]  /*12670*/  @!P1 IADD3 R127, R127, -R251, RZ ;  /* 0x800000fb7f7f9210 */ /* 0x000fe20007ffe0ff */
[----:B------:R-:W-:Y:S01]  /*12680*/  @!P0 IMAD.IADD R248, R248, 0x1, -R251 ;  /* 0x00000001f8f88824 */ /* 0x000fe200078e0afb */
[C---:B------:R-:W-:Y:S02]  /*12690*/  ISETP.GT.U32.AND P1, PT, R251.reuse, R3, PT ;  /* 0x00000003fb00720c */ /* 0x040fe40003f24070 */
[----:B------:R-:W-:-:S03]  /*126a0*/  ISETP.GT.U32.AND P0, PT, R251, R2, PT ;  /* 0x00000002fb00720c */ /* 0x000fc60003f04070 */
[----:B------:R-:W-:-:S04]  /*126b0*/  @!P6 IMAD.IADD R5, R5, 0x1, -R251 ;  /* 0x000000010505e824 */ /* 0x000fc800078e0afb */
[--C-:B------:R-:W-:Y:S01]  /*126c0*/  @!P3 IMAD.IADD R247, R247, 0x1, -R251.reuse ;  /* 0x00000001f7f7b824 */ /* 0x100fe200078e0afb */
[----:B------:R-:W-:Y:S02]  /*126d0*/  ISETP.GT.U32.AND P3, PT, R251, R0, PT ;  /* 0x00000000fb00720c */ /* 0x000fe40003f64070 */
[----:B------:R-:W-:Y:S01]  /*126e0*/  @!P2 IADD3 R4, R4, -R251, RZ ;  /* 0x800000fb0404a210 */ /* 0x000fe20007ffe0ff */
[--C-:B------:R-:W-:Y:S01]  /*126f0*/  @!P1 IMAD.IADD R3, R3, 0x1, -R251.reuse ;  /* 0x0000000103039824 */ /* 0x100fe200078e0afb */
[----:B------:R1:W-:Y:S01]  /*12700*/  STL [R1+0x88], R5 ;  /* 0x0000880501007387 */ /* 0x0003e20000100800 */
[----:B------:R-:W-:-:S03]  /*12710*/  @!P0 IMAD.IADD R2, R2, 0x1, -R251 ;  /* 0x0000000102028824 */ /* 0x000fc600078e0afb */
[----:B-1----:R-:W4:Y:S05]  /*12720*/  LDL.LU R5, [R1+0x3c] ;  /* 0x00003c0001057983 */ /* 0x002f2a0000300800 */
[----:B------:R-:W-:Y:S01]  /*12730*/  @!P3 IADD3 R0, R0, -R251, RZ ;  /* 0x800000fb0000b210 */ /* 0x000fe20007ffe0ff */
[----:B------:R1:W-:Y:S04]  /*12740*/  STL [R1+0x84], R4 ;  /* 0x0000840401007387 */ /* 0x0003e80000100800 */
[----:B-1----:R-:W4:Y:S04]  /*12750*/  LDL.LU R4, [R1+0x38] ;  /* 0x0000380001047983 */ /* 0x002f280000300800 */
[----:B------:R1:W-:Y:S04]  /*12760*/  STL [R1+0x80], R3 ;  /* 0x0000800301007387 */ /* 0x0003e80000100800 */
[----:B-1----:R-:W4:Y:S04]  /*12770*/  LDL.LU R3, [R1+0x34] ;  /* 0x0000340001037983 */ /* 0x002f280000300800 */
[----:B------:R1:W-:Y:S04]  /*12780*/  STL [R1+0x7c], R2 ;  /* 0x00007c0201007387 */ /* 0x0003e80000100800 */
[----:B-1----:R-:W4:Y:S04]  /*12790*/  LDL.LU R2, [R1+0x30] ;  /* 0x0000300001027983 */ /* 0x002f280000300800 */
[----:B------:R1:W-:Y:S04]  /*127a0*/  STL [R1+0x78], R0 ;  /* 0x0000780001007387 */ /* 0x0003e80000100800 */
[----:B-1----:R-:W4:Y:S04]  /*127b0*/  LDL.LU R0, [R1+0x2c] ;  /* 0x00002c0001007983 */ /* 0x002f280000300800 */
[----:B------:R-:W4:Y:S01]  /*127c0*/  LDL.LU R125, [R1+0x28] ;  /* 0x00002800017d7983 */ /* 0x000f220000300800 */
[----:B------:R-:W-:-:S02]  /*127d0*/  ISETP.GT.U32.AND P4, PT, R251, R14, PT ;  /* 0x0000000efb00720c */ /* 0x000fc40003f84070 */
[----:B--2---:R-:W-:-:S11]  /*127e0*/  ISETP.GT.U32.AND P5, PT, R251, R246, PT ;  /* 0x000000f6fb00720c */ /* 0x004fd60003fa4070 */
[----:B------:R-:W-:Y:S02]  /*127f0*/  @!P4 IADD3 R14, R14, -R251, RZ ;  /* 0x800000fb0e0ec210 */ /* 0x000fe40007ffe0ff */
[C---:B---3--:R-:W-:Y:S02]  /*12800*/  ISETP.GT.U32.AND P4, PT, R251.reuse, R245, PT ;  /* 0x000000f5fb00720c */ /* 0x048fe40003f84070 */
[----:B------:R-:W-:Y:S02]  /*12810*/  @!P5 IADD3 R246, R246, -R251, RZ ;  /* 0x800000fbf6f6d210 */ /* 0x000fe40007ffe0ff */
[C---:B------:R-:W-:Y:S02]  /*12820*/  ISETP.GT.U32.AND P5, PT, R251.reuse, R14, PT ;  /* 0x0000000efb00720c */ /* 0x040fe40003fa4070 */
[C---:B------:R-:W-:Y:S02]  /*12830*/  ISETP.GT.U32.AND P2, PT, R251.reuse, R126, PT ;  /* 0x0000007efb00720c */ /* 0x040fe40003f44070 */
[----:B------:R-:W-:-:S05]  /*12840*/  ISETP.GT.U32.AND P1, PT, R251, R127, PT ;  /* 0x0000007ffb00720c */ /* 0x000fca0003f24070 */
[--C-:B------:R-:W-:Y:S01]  /*12850*/  @!P4 IMAD.IADD R245, R245, 0x1, -R251.reuse ;  /* 0x00000001f5f5c824 */ /* 0x100fe200078e0afb */
[C---:B------:R-:W-:Y:S02]  /*12860*/  ISETP.GT.U32.AND P4, PT, R251.reuse, R12, PT ;  /* 0x0000000cfb00720c */ /* 0x040fe40003f84070 */
[C---:B------:R-:W-:Y:S01]  /*12870*/  ISETP.GT.U32.AND P0, PT, R251.reuse, R248, PT ;  /* 0x000000f8fb00720c */ /* 0x040fe20003f04070 */
[----:B------:R-:W-:Y:S01]  /*12880*/  @!P5 IMAD.IADD R14, R14, 0x1, -R251 ;  /* 0x000000010e0ed824 */ /* 0x000fe200078e0afb */
[C---:B------:R-:W-:Y:S02]  /*12890*/  ISETP.GT.U32.AND P3, PT, R251.reuse, R247, PT ;  /* 0x000000f7fb00720c */ /* 0x040fe40003f64070 */
[C---:B------:R-:W-:Y:S02]  /*128a0*/  ISETP.GT.U32.AND P5, PT, R251.reuse, R246, PT ;  /* 0x000000f6fb00720c */ /* 0x040fe40003fa4070 */
[----:B------:R-:W-:Y:S02]  /*128b0*/  ISETP.GT.U32.AND P6, PT, R251, R245, PT ;  /* 0x000000f5fb00720c */ /* 0x000fe40003fc4070 */
[----:B------:R-:W-:-:S03]  /*128c0*/  @!P2 IADD3 R126, R126, -R251, RZ ;  /* 0x800000fb7e7ea210 */ /* 0x000fc60007ffe0ff */
[--C-:B------:R-:W-:Y:S02]  /*128d0*/  @!P4 IMAD.IADD R12, R12, 0x1, -R251.reuse ;  /* 0x000000010c0cc824 */ /* 0x100fe400078e0afb */
[--C-:B------:R-:W-:Y:S02]  /*128e0*/  @!P1 IMAD.IADD R127, R127, 0x1, -R251.reuse ;  /* 0x000000017f7f9824 */ /* 0x100fe400078e0afb */
[--C-:B------:R-:W-:Y:S01]  /*128f0*/  @!P0 IMAD.IADD R248, R248, 0x1, -R251.reuse ;  /* 0x00000001f8f88824 */ /* 0x100fe200078e0afb */
[----:B------:R-:W-:Y:S01]  /*12900*/  @!P3 IADD3 R247, R247, -R251, RZ ;  /* 0x800000fbf7f7b210 */ /* 0x000fe20007ffe0ff */
[--C-:B------:R-:W-:Y:S02]  /*12910*/  @!P5 IMAD.IADD R246, R246, 0x1, -R251.reuse ;  /* 0x00000001f6f6d824 */ /* 0x100fe400078e0afb */
[----:B------:R-:W-:Y:S01]  /*12920*/  @!P6 IMAD.IADD R245, R245, 0x1, -R251 ;  /* 0x00000001f5f5e824 */ /* 0x000fe200078e0afb */
[----:B------:R1:W-:Y:S01]  /*12930*/  STL [R1+0x74], R14 ;  /* 0x0000740e01007387 */ /* 0x0003e20000100800 */
[----:B------:R-:W-:-:S03]  /*12940*/  IADD3 R124, R13, 0x1f8, RZ ;  /* 0x000001f80d7c7810 */ /* 0x000fc60007ffe0ff */
[----:B-1----:R-:W2:Y:S04]  /*12950*/  LDL.LU R14, [R1+0x8568] ;  /* 0x00856800010e7983 */ /* 0x002ea80000300800 */
[----:B------:R-:W3:Y:S01]  /*12960*/  LDL.LU R13, [R1+0x8564] ;  /* 0x00856400010d7983 */ /* 0x000ee20000300800 */
[C---:B------:R-:W-:Y:S02]  /*12970*/  ISETP.GT.U32.AND P4, PT, R251.reuse, R11, PT ;  /* 0x0000000bfb00720c */ /* 0x040fe40003f84070 */
[C---:B------:R-:W-:Y:S02]  /*12980*/  ISETP.GT.U32.AND P2, PT, R251.reuse, R10, PT ;  /* 0x0000000afb00720c */ /* 0x040fe40003f44070 */
[C---:B------:R-:W-:Y:S02]  /*12990*/  ISETP.GT.U32.AND P1, PT, R251.reuse, R9, PT ;  /* 0x00000009fb00720c */ /* 0x040fe40003f24070 */
[----:B------:R-:W-:-:S02]  /*129a0*/  ISETP.GT.U32.AND P0, PT, R251, R8, PT ;  /* 0x00000008fb00720c */ /* 0x000fc40003f04070 */
[----:B------:R-:W-:-:S05]  /*129b0*/  ISETP.GT.U32.AND P3, PT, R251, R7, PT ;  /* 0x00000007fb00720c */ /* 0x000fca0003f64070 */
[-C--:B------:R-:W-:Y:S02]  /*129c0*/  @!P4 IADD3 R11, R11, -R251.reuse, RZ ;  /* 0x800000fb0b0bc210 */ /* 0x080fe40007ffe0ff */
[--C-:B------:R-:W-:Y:S02]  /*129d0*/  @!P2 IMAD.IADD R10, R10, 0x1, -R251.reuse ;  /* 0x000000010a0aa824 */ /* 0x100fe400078e0afb */
[--C-:B------:R-:W-:Y:S02]  /*129e0*/  @!P1 IMAD.IADD R9, R9, 0x1, -R251.reuse ;  /* 0x0000000109099824 */ /* 0x100fe400078e0afb */
[-C--:B------:R-:W-:Y:S02]  /*129f0*/  @!P0 IADD3 R8, R8, -R251.reuse, RZ ;  /* 0x800000fb08088210 */ /* 0x080fe40007ffe0ff */
[----:B------:R-:W-:Y:S01]  /*12a00*/  ISETP.GT.U32.AND P5, PT, R251, R6, PT ;  /* 0x00000006fb00720c */ /* 0x000fe20003fa4070 */
[--C-:B------:R-:W-:Y:S01]  /*12a10*/  @!P3 IMAD.IADD R7, R7, 0x1, -R251.reuse ;  /* 0x000000010707b824 */ /* 0x100fe200078e0afb */
[----:B------:R1:W-:Y:S04]  /*12a20*/  STL [R1+0x70], R12 ;  /* 0x0000700c01007387 */ /* 0x0003e80000100800 */
[----:B-1----:R-:W2:Y:S07]  /*12a30*/  LDL.LU R12, [R1+0x8560] ;  /* 0x00856000010c7983 */ /* 0x002eae0000300800 */
[----:B------:R-:W-:Y:S01]  /*12a40*/  @!P5 IMAD.IADD R6, R6, 0x1, -R251 ;  /* 0x000000010606d824 */ /* 0x000fe200078e0afb */
[----:B------:R-:W-:Y:S01]  /*12a50*/  ISETP.GT.U32.AND P5, PT, R251, R244, PT ;  /* 0x000000f4fb00720c */ /* 0x000fe20003fa4070 */
[----:B------:R-:W-:Y:S04]  /*12a60*/  STL [R1+0x7e30], R124 ;  /* 0x007e307c01007387 */ /* 0x000fe80000100800 */
[----:B------:R1:W-:Y:S04]  /*12a70*/  STL [R1+0x6c], R126 ;  /* 0x00006c7e01007387 */ /* 0x0003e80000100800 */
[----:B------:R1:W-:Y:S04]  /*12a80*/  STL [R1+0x68], R127 ;  /* 0x0000687f01007387 */ /* 0x0003e80000100800 */
[----:B------:R-:W-:Y:S01]  /*12a90*/  STL [R1+0x64], R248 ;  /* 0x000064f801007387 */ /* 0x000fe20000100800 */
[----:B------:R-:W-:-:S03]  /*12aa0*/  @!P5 IADD3 R244, R244, -R251, RZ ;  /* 0x800000fbf4f4d210 */ /* 0x000fc60007ffe0ff */
[----:B------:R-:W-:Y:S04]  /*12ab0*/  STL [R1+0x60], R247 ;  /* 0x000060f701007387 */ /* 0x000fe80000100800 */
[----:B-1----:R-:W2:Y:S04]  /*12ac0*/  LDL.LU R126, [R1+0x20] ;  /* 0x00002000017e7983 */ /* 0x002ea80000300800 */
[----:B------:R1:W-:Y:S04]  /*12ad0*/  STL [R1+0x5c], R246 ;  /* 0x00005cf601007387 */ /* 0x0003e80000100800 */
[----:B------:R-:W3:Y:S04]  /*12ae0*/  LDL.LU R127, [R1+0x18] ;  /* 0x00001800017f7983 */ /* 0x000ee80000300800 */
[----:B-1----:R-:W3:Y:S04]  /*12af0*/  LDL.LU R246, [R1+0x14] ;  /* 0x0000140001f67983 */ /* 0x002ee80000300800 */
[----:B------:R1:W-:Y:S04]  /*12b00*/  STL [R1+0x58], R245 ;  /* 0x000058f501007387 */ /* 0x0003e80000100800 */
[----:B------:R-:W3:Y:S04]  /*12b10*/  LDL.LU R247, [R1+0x8] ;  /* 0x0000080001f77983 */ /* 0x000ee80000300800 */
[----:B------:R-:W3:Y:S04]  /*12b20*/  LDL.LU R248, [R1+0x4] ;  /* 0x0000040001f87983 */ /* 0x000ee80000300800 */
[----:B-1----:R-:W3:Y:S01]  /*12b30*/  LDL.LU R245, [R1] ;  /* 0x0000000001f57983 */ /* 0x002ee20000300800 */
[----:B----4-:R-:W-:-:S02]  /*12b40*/  ISETP.GT.U32.AND P6, PT, R251, R5, PT ;  /* 0x00000005fb00720c */ /* 0x010fc40003fc4070 */
[----:B------:R-:W-:-:S11]  /*12b50*/  ISETP.GT.U32.AND P4, PT, R251, R4, PT ;  /* 0x00000004fb00720c */ /* 0x000fd60003f84070 */
[----:B------:R-:W-:Y:S02]  /*12b60*/  @!P6 IADD3 R5, R5, -R251, RZ ;  /* 0x800000fb0505e210 */ /* 0x000fe40007ffe0ff */
[C---:B------:R-:W-:Y:S01]  /*12b70*/  ISETP.GT.U32.AND P2, PT, R251.reuse, R3, PT ;  /* 0x00000003fb00720c */ /* 0x040fe20003f44070 */
[----:B------:R-:W-:Y:S01]  /*12b80*/  @!P4 IMAD.IADD R4, R4, 0x1, -R251 ;  /* 0x000000010404c824 */ /* 0x000fe200078e0afb */
[C---:B------:R-:W-:Y:S02]  /*12b90*/  ISETP.GT.U32.AND P6, PT, R251.reuse, R11, PT ;  /* 0x0000000bfb00720c */ /* 0x040fe40003fc4070 */
[C---:B------:R-:W-:Y:S02]  /*12ba0*/  ISETP.GT.U32.AND P4, PT, R251.reuse, R10, PT ;  /* 0x0000000afb00720c */ /* 0x040fe40003f84070 */
[----:B------:R-:W-:-:S07]  /*12bb0*/  ISETP.GT.U32.AND P1, PT, R251, R2, PT ;  /* 0x00000002fb00720c */ /* 0x000fce0003f24070 */
[----:B------:R-:W-:Y:S01]  /*12bc0*/  @!P2 IMAD.IADD R3, R3, 0x1, -R251 ;  /* 0x000000010303a824 */ /* 0x000fe200078e0afb */
[C---:B------:R-:W-:Y:S02]  /*12bd0*/  ISETP.GT.U32.AND P2, PT, R251.reuse, R9, PT ;  /* 0x00000009fb00720c */ /* 0x040fe40003f44070 */
[C---:B------:R-:W-:Y:S02]  /*12be0*/  ISETP.GT.U32.AND P0, PT, R251.reuse, R0, PT ;  /* 0x00000000fb00720c */ /* 0x040fe40003f04070 */
[C---:B------:R-:W-:Y:S02]  /*12bf0*/  ISETP.GT.U32.AND P3, PT, R251.reuse, R125, PT ;  /* 0x0000007dfb00720c */ /* 0x040fe40003f64070 */
[----:B------:R-:W-:Y:S02]  /*12c00*/  @!P1 IADD3 R2, R2, -R251, RZ ;  /* 0x800000fb02029210 */ /* 0x000fe40007ffe0ff */
[----:B------:R-:W-:-:S07]  /*12c10*/  ISETP.GT.U32.AND P1, PT, R251, R8, PT ;  /* 0x00000008fb00720c */ /* 0x000fce0003f24070 */
[--C-:B------:R-:W-:Y:S01]  /*12c20*/  @!P0 IMAD.IADD R0, R0, 0x1, -R251.reuse ;  /* 0x0000000100008824 */ /* 0x100fe200078e0afb */
[----:B------:R-:W-:Y:S01]  /*12c30*/  ISETP.GT.U32.AND P0, PT, R251, R7, PT ;  /* 0x00000007fb00720c */ /* 0x000fe20003f04070 */
[--C-:B------:R-:W-:Y:S01]  /*12c40*/  @!P3 IMAD.IADD R125, R125, 0x1, -R251.reuse ;  /* 0x000000017d7db824 */ /* 0x100fe200078e0afb */
[----:B------:R-:W-:Y:S01]  /*12c50*/  ISETP.GT.U32.AND P3, PT, R251, R6, PT ;  /* 0x00000006fb00720c */ /* 0x000fe20003f64070 */
[--C-:B------:R-:W-:Y:S01]  /*12c60*/  @!P6 IMAD.IADD R11, R11, 0x1, -R251.reuse ;  /* 0x000000010b0be824 */ /* 0x100fe200078e0afb */
[C---:B------:R-:W-:Y:S01]  /*12c70*/  ISETP.GT.U32.AND P5, PT, R251.reuse, R5, PT ;  /* 0x00000005fb00720c */ /* 0x040fe20003fa4070 */
[--C-:B------:R-:W-:Y:S01]  /*12c80*/  @!P4 IMAD.IADD R10, R10, 0x1, -R251.reuse ;  /* 0x000000010a0ac824 */ /* 0x100fe200078e0afb */
[----:B------:R-:W-:Y:S02]  /*12c90*/  ISETP.GT.U32.AND P4, PT, R251, R4, PT ;  /* 0x00000004fb00720c */ /* 0x000fe40003f84070 */
[----:B------:R-:W-:Y:S01]  /*12ca0*/  @!P2 IADD3 R9, R9, -R251, RZ ;  /* 0x800000fb0909a210 */ /* 0x000fe20007ffe0ff */
[--C-:B------:R-:W-:Y:S01]  /*12cb0*/  @!P1 IMAD.IADD R8, R8, 0x1, -R251.reuse ;  /* 0x0000000108089824 */ /* 0x100fe200078e0afb */
[C---:B------:R-:W-:Y:S01]  /*12cc0*/  ISETP.GT.U32.AND P2, PT, R251.reuse, R3, PT ;  /* 0x00000003fb00720c */ /* 0x040fe20003f44070 */
[----:B------:R1:W-:Y:S01]  /*12cd0*/  STL [R1+0x54], R11 ;  /* 0x0000540b01007387 */ /* 0x0003e20000100800 */
[----:B------:R-:W-:Y:S01]  /*12ce0*/  ISETP.GT.U32.AND P1, PT, R251, R2, PT ;  /* 0x00000002fb00720c */ /* 0x000fe20003f24070 */
[----:B------:R-:W-:Y:S01]  /*12cf0*/  @!P0 IMAD.IADD R7, R7, 0x1, -R251 ;  /* 0x0000000107078824 */ /* 0x000fe200078e0afb */
[----:B------:R-:W-:-:S02]  /*12d00*/  ISETP.GT.U32.AND P0, PT, R251, R0, PT ;  /* 0x00000000fb00720c */ /* 0x000fc40003f04070 */
[-C--:B------:R-:W-:Y:S01]  /*12d10*/  @!P3 IADD3 R6, R6, -R251.reuse, RZ ;  /* 0x800000fb0606b210 */ /* 0x080fe20007ffe0ff */
[----:B-1----:R-:W4:Y:S04]  /*12d20*/  LDL.LU R11, [R1+0x855c] ;  /* 0x00855c00010b7983 */ /* 0x002f280000300800 */
[----:B------:R1:W-:Y:S01]  /*12d30*/  STL [R1+0x50], R10 ;  /* 0x0000500a01007387 */ /* 0x0003e20000100800 */
[--C-:B------:R-:W-:Y:S02]  /*12d40*/  @!P5 IMAD.IADD R5, R5, 0x1, -R251.reuse ;  /* 0x000000010505d824 */ /* 0x100fe400078e0afb */
[--C-:B------:R-:W-:Y:S01]  /*12d50*/  @!P4 IMAD.IADD R4, R4, 0x1, -R251.reuse ;  /* 0x000000010404c824 */ /* 0x100fe200078e0afb */
[----:B-1----:R-:W4:Y:S04]  /*12d60*/  LDL.LU R10, [R1+0x8558] ;  /* 0x00855800010a7983 */ /* 0x002f280000300800 */
[----:B------:R1:W-:Y:S01]  /*12d70*/  STL [R1+0x4c], R9 ;  /* 0x00004c0901007387 */ /* 0x0003e20000100800 */
[----:B------:R-:W-:Y:S01]  /*12d80*/  @!P2 IADD3 R3, R3, -R251, RZ ;  /* 0x800000fb0303a210 */ /* 0x000fe20007ffe0ff */
[----:B------:R-:W-:-:S02]  /*12d90*/  @!P1 IMAD.IADD R2, R2, 0x1, -R251 ;  /* 0x0000000102029824 */ /* 0x000fc400078e0afb */
[----:B-1----:R-:W4:Y:S04]  /*12da0*/  LDL.LU R9, [R1+0x8554] ;  /* 0x0085540001097983 */ /* 0x002f280000300800 */
[----:B------:R1:W-:Y:S01]  /*12db0*/  STL [R1+0x48], R8 ;  /* 0x0000480801007387 */ /* 0x0003e20000100800 */
[----:B------:R-:W-:-:S03]  /*12dc0*/  @!P0 IMAD.IADD R0, R0, 0x1, -R251 ;  /* 0x0000000100008824 */ /* 0x000fc600078e0afb */
[----:B-1----:R-:W4:Y:S04]  /*12dd0*/  LDL.LU R8, [R1+0x8550] ;  /* 0x0085500001087983 */ /* 0x002f280000300800 */
        /* <DEDUP_REMOVED lines=13> */
[----:B-1----:R-:W4:Y:S01]  /*12eb0*/  LDL.LU R0, [R1+0x8534] ;  /* 0x0085340001007983 */ /* 0x002f220000300800 */
[----:B--2---:R-:W-:-:S02]  /*12ec0*/  ISETP.GT.U32.AND P5, PT, R251, R126, PT ;  /* 0x0000007efb00720c */ /* 0x004fc40003fa4070 */
[C---:B------:R-:W-:Y:S02]  /*12ed0*/  ISETP.GT.U32.AND P4, PT, R251.reuse, R243, PT ;  /* 0x000000f3fb00720c */ /* 0x040fe40003f84070 */
[----:B---3--:R-:W-:-:S09]  /*12ee0*/  ISETP.GT.U32.AND P2, PT, R251, R127, PT ;  /* 0x0000007ffb00720c */ /* 0x008fd20003f44070 */
[--C-:B------:R-:W-:Y:S01]  /*12ef0*/  @!P5 IMAD.IADD R126, R126, 0x1, -R251.reuse ;  /* 0x000000017e7ed824 */ /* 0x100fe200078e0afb */
[C---:B------:R-:W-:Y:S02]  /*12f00*/  ISETP.GT.U32.AND P1, PT, R251.reuse, R246, PT ;  /* 0x000000f6fb00720c */ /* 0x040fe40003f24070 */
[----:B------:R-:W-:Y:S01]  /*12f10*/  ISETP.GT.U32.AND P5, PT, R251, R248, PT ;  /* 0x000000f8fb00720c */ /* 0x000fe20003fa4070 */
[----:B------:R-:W-:Y:S01]  /*12f20*/  @!P2 IMAD.IADD R127, R127, 0x1, -R251 ;  /* 0x000000017f7fa824 */ /* 0x000fe200078e0afb */
[----:B------:R-:W-:Y:S02]  /*12f30*/  ISETP.GT.U32.AND P3, PT, R251, R125, PT ;  /* 0x0000007dfb00720c */ /* 0x000fe40003f64070 */
[----:B------:R-:W-:Y:S02]  /*12f40*/  @!P4 IADD3 R243, R243, -R251, RZ ;  /* 0x800000fbf3f3c210 */ /* 0x000fe40007ffe0ff */
[C---:B------:R-:W-:Y:S02]  /*12f50*/  ISETP.GT.U32.AND P4, PT, R251.reuse, R245, PT ;  /* 0x000000f5fb00720c */ /* 0x040fe40003f84070 */
[----:B------:R-:W-:-:S05]  /*12f60*/  ISETP.GT.U32.AND P0, PT, R251, R249, PT ;  /* 0x000000f9fb00720c */ /* 0x000fca0003f04070 */
[----:B------:R-:W-:Y:S02]  /*12f70*/  @!P5 IADD3 R248, R248, -R251, RZ ;  /* 0x800000fbf8f8d210 */ /* 0x000fe40007ffe0ff */
[C---:B------:R-:W-:Y:S01]  /*12f80*/  ISETP.GT.U32.AND P5, PT, R251.reuse, R243, PT ;  /* 0x000000f3fb00720c */ /* 0x040fe20003fa4070 */
[--C-:B------:R-:W-:Y:S01]  /*12f90*/  @!P1 IMAD.IADD R246, R246, 0x1, -R251.reuse ;  /* 0x00000001f6f69824 */ /* 0x100fe200078e0afb */
[----:B------:R-:W-:Y:S02]  /*12fa0*/  ISETP.GT.U32.AND P6, PT, R251, R244, PT ;  /* 0x000000f4fb00720c */ /* 0x000fe40003fc4070 */
[----:B------:R-:W-:Y:S01]  /*12fb0*/  @!P3 IADD3 R125, R125, -R251, RZ ;  /* 0x800000fb7d7db210 */ /* 0x000fe20007ffe0ff */
[----:B------:R-:W-:Y:S01]  /*12fc0*/  @!P4 IMAD.IADD R245, R245, 0x1, -R251 ;  /* 0x00000001f5f5c824 */ /* 0x000fe200078e0afb */
[C---:B------:R-:W-:Y:S02]  /*12fd0*/  ISETP.GT.U32.AND P3, PT, R251.reuse, R250, PT ;  /* 0x000000fafb00720c */ /* 0x040fe40003f64070 */
[----:B------:R-:W-:-:S02]  /*12fe0*/  ISETP.GT.U32.AND P4, PT, R251, R127, PT ;  /* 0x0000007ffb00720c */ /* 0x000fc40003f84070 */
[----:B------:R-:W-:-:S03]  /*12ff0*/  @!P0 IADD3 R249, R249, -R251, RZ ;  /* 0x800000fbf9f98210 */ /* 0x000fc60007ffe0ff */
[--C-:B------:R-:W-:Y:S01]  /*13000*/  @!P5 IMAD.IADD R243, R243, 0x1, -R251.reuse ;  /* 0x00000001f3f3d824 */ /* 0x100fe200078e0afb */
[C---:B------:R-:W-:Y:S01]  /*13010*/  ISETP.GT.U32.AND P5, PT, R251.reuse, R248, PT ;  /* 0x000000f8fb00720c */ /* 0x040fe20003fa4070 */
[----:B------:R-:W-:Y:S01]  /*13020*/  @!P6 IMAD.IADD R244, R244, 0x1, -R251 ;  /* 0x00000001f4f4e824 */ /* 0x000fe200078e0afb */
[----:B------:R-:W-:-:S03]  /*13030*/  ISETP.GT.U32.AND P6, PT, R251, R247, PT ;  /* 0x000000f7fb00720c */ /* 0x000fc60003fc4070 */
[--C-:B------:R-:W-:Y:S02]  /*13040*/  @!P3 IMAD.IADD R250, R250, 0x1, -R251.reuse ;  /* 0x00000001fafab824 */ /* 0x100fe400078e0afb */
[----:B------:R-:W-:Y:S01]  /*13050*/  @!P4 IMAD.IADD R127, R127, 0x1, -R251 ;  /* 0x000000017f7fc824 */ /* 0x000fe200078e0afb */
[----:B------:R-:W-:-:S05]  /*13060*/  ISETP.GT.U32.AND P4, PT, R251, R245, PT ;  /* 0x000000f5fb00720c */ /* 0x000fca0003f84070 */
[--C-:B------:R-:W-:Y:S02]  /*13070*/  @!P5 IMAD.IADD R248, R248, 0x1, -R251.reuse ;  /* 0x00000001f8f8d824 */ /* 0x100fe400078e0afb */
[----:B------:R-:W-:Y:S01]  /*13080*/  @!P6 IMAD.IADD R247, R247, 0x1, -R251 ;  /* 0x00000001f7f7e824 */ /* 0x000fe200078e0afb */
[----:B------:R-:W-:-:S05]  /*13090*/  ISETP.GT.U32.AND P6, PT, R251, R126, PT ;  /* 0x0000007efb00720c */ /* 0x000fca0003fc4070 */
[----:B------:R-:W-:-:S08]  /*130a0*/  @!P4 IADD3 R245, R245, -R251, RZ ;  /* 0x800000fbf5f5c210 */ /* 0x000fd00007ffe0ff */
[----:B------:R-:W-:Y:S02]  /*130b0*/  @!P6 IADD3 R126, R126, -R251, RZ ;  /* 0x800000fb7e7ee210 */ /* 0x000fe40007ffe0ff */
[C---:B----4-:R-:W-:Y:S02]  /*130c0*/  ISETP.GT.U32.AND P4, PT, R251.reuse, R7, PT ;  /* 0x00000007fb00720c */ /* 0x050fe40003f84070 */
[C---:B------:R-:W-:Y:S02]  /*130d0*/  ISETP.GT.U32.AND P5, PT, R251.reuse, R6, PT ;  /* 0x00000006fb00720c */ /* 0x040fe40003fa4070 */
[C---:B------:R-:W-:Y:S02]  /*130e0*/  ISETP.GT.U32.AND P3, PT, R251.reuse, R4, PT ;  /* 0x00000004fb00720c */ /* 0x040fe40003f64070 */
[C---:B------:R-:W-:Y:S02]  /*130f0*/  ISETP.GT.U32.AND P0, PT, R251.reuse, R3, PT ;  /* 0x00000003fb00720c */ /* 0x040fe40003f04070 */
[----:B------:R-:W-:-:S02]  /*13100*/  ISETP.GT.U32.AND P1, PT, R251, R2, PT ;  /* 0x00000002fb00720c */ /* 0x000fc40003f24070 */
[----:B------:R-:W-:-:S11]  /*13110*/  ISETP.GT.U32.AND P2, PT, R251, R0, PT ;  /* 0x00000000fb00720c */ /* 0x000fd60003f44070 */
[----:B------:R-:W-:Y:S02]  /*13120*/  @!P1 IADD3 R2, R2, -R251, RZ ;  /* 0x800000fb02029210 */ /* 0x000fe40007ffe0ff */
[--C-:B------:R-:W-:Y:S01]  /*13130*/  @!P2 IMAD.IADD R0, R0, 0x1, -R251.reuse ;  /* 0x000000010000a824 */ /* 0x100fe200078e0afb */
[C---:B------:R-:W-:Y:S02]  /*13140*/  ISETP.GT.U32.AND P2, PT, R251.reuse, R246, PT ;  /* 0x000000f6fb00720c */ /* 0x040fe40003f44070 */
[----:B------:R-:W-:Y:S01]  /*13150*/  ISETP.GT.U32.AND P1, PT, R251, R249, PT ;  /* 0x000000f9fb00720c */ /* 0x000fe20003f24070 */
[----:B------:R-:W-:Y:S01]  /*13160*/  @!P0 IMAD.IADD R3, R3, 0x1, -R251 ;  /* 0x0000000103038824 */ /* 0x000fe200078e0afb */
[----:B------:R-:W-:-:S09]  /*13170*/  ISETP.GT.U32.AND P0, PT, R251, R250, PT ;  /* 0x000000fafb00720c */ /* 0x000fd20003f04070 */
[----:B------:R-:W-:Y:S02]  /*13180*/  @!P2 IADD3 R246, R246, -R251, RZ ;  /* 0x800000fbf6f6a210 */ /* 0x000fe40007ffe0ff */
[----:B------:R-:W-:Y:S01]  /*13190*/  ISETP.GT.U32.AND P2, PT, R251, R0, PT ;  /* 0x00000000fb00720c */ /* 0x000fe20003f44070 */
[--C-:B------:R-:W-:Y:S01]  /*131a0*/  @!P1 IMAD.IADD R249, R249, 0x1, -R251.reuse ;  /* 0x00000001f9f99824 */ /* 0x100fe200078e0afb */
[C---:B------:R-:W-:Y:S01]  /*131b0*/  ISETP.GT.U32.AND P1, PT, R251.reuse, R2, PT ;  /* 0x00000002fb00720c */ /* 0x040fe20003f24070 */
[--C-:B------:R-:W-:Y:S01]  /*131c0*/  @!P3 IMAD.IADD R4, R4, 0x1, -R251.reuse ;  /* 0x000000010404b824 */ /* 0x100fe200078e0afb */
[C---:B------:R-:W-:Y:S02]  /*131d0*/  ISETP.GT.U32.AND P3, PT, R251.reuse, R247, PT ;  /* 0x000000f7fb00720c */ /* 0x040fe40003f64070 */
[----:B------:R-:W-:Y:S01]  /*131e0*/  @!P5 IADD3 R6, R6, -R251, RZ ;  /* 0x800000fb0606d210 */ /* 0x000fe20007ffe0ff */
[----:B------:R-:W-:Y:S01]  /*131f0*/  @!P0 IMAD.IADD R250, R250, 0x1, -R251 ;  /* 0x00000001fafa8824 */ /* 0x000fe200078e0afb */
[----:B------:R-:W-:-:S05]  /*13200*/  ISETP.GT.U32.AND P5, PT, R251, R13, PT ;  /* 0x0000000dfb00720c */ /* 0x000fca0003fa4070 */
[--C-:B------:R-:W-:Y:S01]  /*13210*/  @!P2 IMAD.IADD R0, R0, 0x1, -R251.reuse ;  /* 0x000000010000a824 */ /* 0x100fe200078e0afb */
[C---:B------:R-:W-:Y:S02]  /*13220*/  ISETP.GT.U32.AND P2, PT, R251.reuse, R8, PT ;  /* 0x00000008fb00720c */ /* 0x040fe40003f44070 */
[C---:B------:R-:W-:Y:S01]  /*13230*/  ISETP.GT.U32.AND P0, PT, R251.reuse, R3, PT ;  /* 0x00000003fb00720c */ /* 0x040fe20003f04070 */
[--C-:B------:R-:W-:Y:S01]  /*13240*/  @!P1 IMAD.IADD R2, R2, 0x1, -R251.reuse ;  /* 0x0000000102029824 */ /* 0x100fe200078e0afb */
[----:B------:R-:W-:Y:S01]  /*13250*/  ISETP.GT.U32.AND P1, PT, R251, R9, PT ;  /* 0x00000009fb00720c */ /* 0x000fe20003f24070 */
[--C-:B------:R-:W-:Y:S01]  /*13260*/  @!P3 IMAD.IADD R247, R247, 0x1, -R251.reuse ;  /* 0x00000001f7f7b824 */ /* 0x100fe200078e0afb */
[----:B------:R-:W-:Y:S01]  /*13270*/  ISETP.GT.U32.AND P3, PT, R251, R5, PT ;  /* 0x00000005fb00720c */ /* 0x000fe20003f64070 */
[--C-:B------:R-:W-:Y:S01]  /*13280*/  @!P4 IMAD.IADD R7, R7, 0x1, -R251.reuse ;  /* 0x000000010707c824 */ /* 0x100fe200078e0afb */
[----:B------:R-:W-:Y:S01]  /*13290*/  ISETP.GT.U32.AND P4, PT, R251, R14, PT ;  /* 0x0000000efb00720c */ /* 0x000fe20003f84070 */
[----:B------:R-:W-:Y:S01]  /*132a0*/  @!P5 IMAD.IADD R13, R13, 0x1, -R251 ;  /* 0x000000010d0dd824 */ /* 0x000fe200078e0afb */
[----:B------:R-:W-:-:S03]  /*132b0*/  ISETP.GT.U32.AND P6, PT, R251, R4, PT ;  /* 0x00000004fb00720c */ /* 0x000fc60003fc4070 */
[--C-:B------:R-:W-:Y:S01]  /*132c0*/  @!P2 IMAD.IADD R8, R8, 0x1, -R251.reuse ;  /* 0x000000010808a824 */ /* 0x100fe200078e0afb */
[C---:B------:R-:W-:Y:S02]  /*132d0*/  ISETP.GT.U32.AND P2, PT, R251.reuse, R15, PT ;  /* 0x0000000ffb00720c */ /* 0x040fe40003f44070 */
[----:B------:R-:W-:Y:S02]  /*132e0*/  ISETP.GT.U32.AND P5, PT, R251, R7, PT ;  /* 0x00000007fb00720c */ /* 0x000fe40003fa4070 */
[-C--:B------:R-:W-:Y:S02]  /*132f0*/  @!P0 IADD3 R3, R3, -R251.reuse, RZ ;  /* 0x800000fb03038210 */ /* 0x080fe40007ffe0ff */
[----:B------:R-:W-:Y:S02]  /*13300*/  ISETP.GT.U32.AND P0, PT, R251, R10, PT ;  /* 0x0000000afb00720c */ /* 0x000fe40003f04070 */
[----:B------:R-:W-:Y:S01]  /*13310*/  @!P1 IADD3 R9, R9, -R251, RZ ;  /* 0x800000fb09099210 */ /* 0x000fe20007ffe0ff */
[--C-:B------:R-:W-:Y:S01]  /*13320*/  @!P3 IMAD.IADD R5, R5, 0x1, -R251.reuse ;  /* 0x000000010505b824 */ /* 0x100fe200078e0afb */
[C---:B------:R-:W-:Y:S01]  /*13330*/  ISETP.GT.U32.AND P1, PT, R251.reuse, R16, PT ;  /* 0x00000010fb00720c */ /* 0x040fe20003f24070 */
[----:B------:R-:W-:Y:S01]  /*13340*/  @!P4 IMAD.IADD R14, R14, 0x1, -R251 ;  /* 0x000000010e0ec824 */ /* 0x000fe200078e0afb */
[----:B------:R-:W-:-:S02]  /*13350*/  ISETP.GT.U32.AND P3, PT, R251, R12, PT ;  /* 0x0000000cfb00720c */ /* 0x000fc40003f64070 */
[----:B------:R-:W-:Y:S01]  /*13360*/  @!P2 IADD3 R15, R15, -R251, RZ ;  /* 0x800000fb0f0fa210 */ /* 0x000fe20007ffe0ff */
[--C-:B------:R-:W-:Y:S01]  /*13370*/  @!P6 IMAD.IADD R4, R4, 0x1, -R251.reuse ;  /* 0x000000010404e824 */ /* 0x100fe200078e0afb */
[C---:B------:R-:W-:Y:S02]  /*13380*/  ISETP.GT.U32.AND P4, PT, R251.reuse, R8, PT ;  /* 0x00000008fb00720c */ /* 0x040fe40003f84070 */
[----:B------:R-:W-:Y:S01]  /*13390*/  ISETP.GT.U32.AND P2, PT, R251, R9, PT ;  /* 0x00000009fb00720c */ /* 0x000fe20003f44070 */
[--C-:B------:R-:W-:Y:S01]  /*133a0*/  @!P5 IMAD.IADD R7, R7, 0x1, -R251.reuse ;  /* 0x000000010707d824 */ /* 0x100fe200078e0afb */
[C---:B------:R-:W-:Y:S01]  /*133b0*/  ISETP.GT.U32.AND P6, PT, R251.reuse, R11, PT ;  /* 0x0000000bfb00720c */ /* 0x040fe20003fc4070 */
[--C-:B------:R-:W-:Y:S01]  /*133c0*/  @!P0 IMAD.IADD R10, R10, 0x1, -R251.reuse ;  /* 0x000000010a0a8824 */ /* 0x100fe200078e0afb */
[C---:B------:R-:W-:Y:S02]  /*133d0*/  ISETP.GT.U32.AND P5, PT, R251.reuse, R13, PT ;  /* 0x0000000dfb00720c */ /* 0x040fe40003fa4070 */
[C---:B------:R-:W-:Y:S01]  /*133e0*/  ISETP.GT.U32.AND P0, PT, R251.reuse, R17, PT ;  /* 0x00000011fb00720c */ /* 0x040fe20003f04070 */
[----:B------:R-:W-:Y:S01]  /*133f0*/  @!P1 IMAD.IADD R16, R16, 0x1, -R251 ;  /* 0x0000000110109824 */ /* 0x000fe200078e0afb */
[----:B------:R-:W-:-:S02]  /*13400*/  ISETP.GT.U32.AND P1, PT, R251, R10, PT ;  /* 0x0000000afb00720c */ /* 0x000fc40003f24070 */
[-C--:B------:R-:W-:Y:S02]  /*13410*/  @!P3 IADD3 R12, R12, -R251.reuse, RZ ;  /* 0x800000fb0c0cb210 */ /* 0x080fe40007ffe0ff */
[----:B------:R-:W-:Y:S01]  /*13420*/  ISETP.GT.U32.AND P3, PT, R251, R6, PT ;  /* 0x00000006fb00720c */ /* 0x000fe20003f64070 */
[--C-:B------:R-:W-:Y:S01]  /*13430*/  @!P2 IMAD.IADD R9, R9, 0x1, -R251.reuse ;  /* 0x000000010909a824 */ /* 0x100fe200078e0afb */
[----:B------:R-:W-:Y:S01]  /*13440*/  @!P4 IADD3 R8, R8, -R251, RZ ;  /* 0x800000fb0808c210 */ /* 0x000fe20007ffe0ff */
[--C-:B------:R-:W-:Y:S01]  /*13450*/  @!P6 IMAD.IADD R11, R11, 0x1, -R251.reuse ;  /* 0x000000010b0be824 */ /* 0x100fe200078e0afb */
[C---:B------:R-:W-:Y:S02]  /*13460*/  ISETP.GT.U32.AND P4, PT, R251.reuse, R14, PT ;  /* 0x0000000efb00720c */ /* 0x040fe40003f84070 */
[----:B------:R-:W-:Y:S01]  /*13470*/  ISETP.GT.U32.AND P2, PT, R251, R15, PT ;  /* 0x0000000ffb00720c */ /* 0x000fe20003f44070 */
[--C-:B------:R-:W-:Y:S01]  /*13480*/  @!P5 IMAD.IADD R13, R13, 0x1, -R251.reuse ;  /* 0x000000010d0dd824 */ /* 0x100fe200078e0afb */
[----:B------:R-:W-:Y:S01]  /*13490*/  ISETP.GT.U32.AND P5, PT, R251, R20, PT ;  /* 0x00000014fb00720c */ /* 0x000fe20003fa4070 */
[----:B------:R-:W-:Y:S01]  /*134a0*/  @!P0 IMAD.IADD R17, R17, 0x1, -R251 ;  /* 0x0000000111118824 */ /* 0x000fe200078e0afb */
[----:B------:R-:W-:-:S02]  /*134b0*/  ISETP.GT.U32.AND P6, PT, R251, R5, PT ;  /* 0x00000005fb00720c */ /* 0x000fc40003fc4070 */
[C---:B------:R-:W-:Y:S01]  /*134c0*/  ISETP.GT.U32.AND P0, PT, R251.reuse, R11, PT ;  /* 0x0000000bfb00720c */ /* 0x040fe20003f04070 */
[--C-:B------:R-:W-:Y:S01]  /*134d0*/  @!P1 IMAD.IADD R10, R10, 0x1, -R251.reuse ;  /* 0x000000010a0a9824 */ /* 0x100fe200078e0afb */
[C---:B------:R-:W-:Y:S01]  /*134e0*/  ISETP.GT.U32.AND P1, PT, R251.reuse, R16, PT ;  /* 0x00000010fb00720c */ /* 0x040fe20003f24070 */
[--C-:B------:R-:W-:Y:S01]  /*134f0*/  @!P3 IMAD.IADD R6, R6, 0x1, -R251.reuse ;  /* 0x000000010606b824 */ /* 0x100fe200078e0afb */
[----:B------:R-:W-:Y:S02]  /*13500*/  ISETP.GT.U32.AND P3, PT, R251, R12, PT ;  /* 0x0000000cfb00720c */ /* 0x000fe40003f64070 */
[----:B------:R-:W-:Y:S01]  /*13510*/  @!P4 IADD3 R14, R14, -R251, RZ ;  /* 0x800000fb0e0ec210 */ /* 0x000fe20007ffe0ff */
[----:B------:R-:W-:Y:S01]  /*13520*/  @!P2 IMAD.IADD R15, R15, 0x1, -R251 ;  /* 0x000000010f0fa824 */ /* 0x000fe200078e0afb */
[C---:B------:R-:W-:Y:S02]  /*13530*/  ISETP.GT.U32.AND P4, PT, R251.reuse, R21, PT ;  /* 0x00000015fb00720c */ /* 0x040fe40003f84070 */
[----:B------:R-:W-:-:S02]  /*13540*/  ISETP.GT.U32.AND P2, PT, R251, R22, PT ;  /* 0x00000016fb00720c */ /* 0x000fc40003f44070 */
[----:B------:R-:W-:Y:S02]  /*13550*/  @!P5 IADD3 R20, R20, -R251, RZ ;  /* 0x800000fb1414d210 */ /* 0x000fe40007ffe0ff */
[----:B------:R-:W-:Y:S02]  /*13560*/  ISETP.GT.U32.AND P5, PT, R251, R27, PT ;  /* 0x0000001bfb00720c */ /* 0x000fe40003fa4070 */
[-C--:B------:R-:W-:Y:S02]  /*13570*/  @!P6 IADD3 R5, R5, -R251.reuse, RZ ;  /* 0x800000fb0505e210 */ /* 0x080fe40007ffe0ff */
[----:B------:R-:W-:Y:S02]  /*13580*/  @!P0 IADD3 R11, R11, -R251, RZ ;  /* 0x800000fb0b0b8210 */ /* 0x000fe40007ffe0ff */
[C---:B------:R-:W-:Y:S02]  /*13590*/  ISETP.GT.U32.AND P6, PT, R251.reuse, R17, PT ;  /* 0x00000011fb00720c */ /* 0x040fe40003fc4070 */
[C---:B------:R-:W-:Y:S01]  /*135a0*/  ISETP.GT.U32.AND P0, PT, R251.reuse, R18, PT ;  /* 0x00000012fb00720c */ /* 0x040fe20003f04070 */
[--C-:B------:R-:W-:Y:S01]  /*135b0*/  @!P1 IMAD.IADD R16, R16, 0x1, -R251.reuse ;  /* 0x0000000110109824 */ /* 0x100fe200078e0afb */
[C---:B------:R-:W-:Y:S01]  /*135c0*/  ISETP.GT.U32.AND P1, PT, R251.reuse, R23, PT ;  /* 0x00000017fb00720c */ /* 0x040fe20003f24070 */
[--C-:B------:R-:W-:Y:S01]  /*135d0*/  @!P3 IMAD.IADD R12, R12, 0x1, -R251.reuse ;  /* 0x000000010c0cb824 */ /* 0x100fe200078e0afb */
[----:B------:R-:W-:Y:S01]  /*135e0*/  ISETP.GT.U32.AND P3, PT, R251, R19, PT ;  /* 0x00000013fb00720c */ /* 0x000fe20003f64070 */
[--C-:B------:R-:W-:Y:S01]  /*135f0*/  @!P4 IMAD.IADD R21, R21, 0x1, -R251.reuse ;  /* 0x000000011515c824 */ /* 0x100fe200078e0afb */
[C---:B------:R-:W-:Y:S01]  /*13600*/  ISETP.GT.U32.AND P4, PT, R251.reuse, R28, PT ;  /* 0x0000001cfb00720c */ /* 0x040fe20003f84070 */
[--C-:B------:R-:W-:Y:S01]  /*13610*/  @!P2 IMAD.IADD R22, R22, 0x1, -R251.reuse ;  /* 0x000000011616a824 */ /* 0x100fe200078e0afb */
[----:B------:R-:W-:Y:S01]  /*13620*/  ISETP.GT.U32.AND P2, PT, R251, R29, PT ;  /* 0x0000001dfb00720c */ /* 0x000fe20003f44070 */
[----:B------:R-:W-:Y:S01]  /*13630*/  @!P5 IMAD.IADD R27, R27, 0x1, -R251 ;  /* 0x000000011b1bd824 */ /* 0x000fe200078e0afb */
[----:B------:R-:W-:-:S02]  /*13640*/  ISETP.GT.U32.AND P5, PT, R251, R21, PT ;  /* 0x00000015fb00720c */ /* 0x000fc40003fa4070 */
[----:B------:R-:W-:Y:S01]  /*13650*/  @!P6 IADD3 R17, R17, -R251, RZ ;  /* 0x800000fb1111e210 */ /* 0x000fe20007ffe0ff */
[--C-:B------:R-:W-:Y:S01]  /*13660*/  @!P0 IMAD.IADD R18, R18, 0x1, -R251.reuse ;  /* 0x0000000112128824 */ /* 0x100fe200078e0afb */
[C---:B------:R-:W-:Y:S02]  /*13670*/  ISETP.GT.U32.AND P6, PT, R251.reuse, R24, PT ;  /* 0x00000018fb00720c */ /* 0x040fe40003fc4070 */
[----:B------:R-:W-:Y:S02]  /*13680*/  ISETP.GT.U32.AND P0, PT, R251, R25, PT ;  /* 0x00000019fb00720c */ /* 0x000fe40003f04070 */
[----:B------:R-:W-:Y:S01]  /*13690*/  @!P1 IADD3 R23, R23, -R251, RZ ;  /* 0x800000fb17179210 */ /* 0x000fe20007ffe0ff */
[--C-:B------:R-:W-:Y:S01]  /*136a0*/  @!P3 IMAD.IADD R19, R19, 0x1, -R251.reuse ;  /* 0x000000011313b824 */ /* 0x100fe200078e0afb */
[C---:B------:R-:W-:Y:S01]  /*136b0*/  ISETP.GT.U32.AND P1, PT, R251.reuse, R30, PT ;  /* 0x0000001efb00720c */ /* 0x040fe20003f24070 */
[----:B------:R-:W-:Y:S01]  /*136c0*/  @!P4 IMAD.IADD R28, R28, 0x1, -R251 ;  /* 0x000000011c1cc824 */ /* 0x000fe200078e0afb */
[----:B------:R-:W-:-:S02]  /*136d0*/  ISETP.GT.U32.AND P3, PT, R251, R26, PT ;  /* 0x0000001afb00720c */ /* 0x000fc40003f64070 */
[----:B------:R-:W-:Y:S02]  /*136e0*/  @!P2 IADD3 R29, R29, -R251, RZ ;  /* 0x800000fb1d1da210 */ /* 0x000fe40007ffe0ff */
[C---:B------:R-:W-:Y:S02]  /*136f0*/  ISETP.GT.U32.AND P4, PT, R251.reuse, R22, PT ;  /* 0x00000016fb00720c */ /* 0x040fe40003f84070 */
[----:B------:R-:W-:Y:S01]  /*13700*/  ISETP.GT.U32.AND P2, PT, R251, R23, PT ;  /* 0x00000017fb00720c */ /* 0x000fe20003f44070 */
[--C-:B------:R-:W-:Y:S01]  /*13710*/  @!P5 IMAD.IADD R21, R21, 0x1, -R251.reuse ;  /* 0x000000011515d824 */ /* 0x100fe200078e0afb */
[----:B------:R-:W-:Y:S01]  /*13720*/  ISETP.GT.U32.AND P5, PT, R251, R27, PT ;  /* 0x0000001bfb00720c */ /* 0x000fe20003fa4070 */
[--C-:B------:R-:W-:Y:S02]  /*13730*/  @!P6 IMAD.IADD R24, R24, 0x1, -R251.reuse ;  /* 0x000000011818e824 */ /* 0x100fe400078e0afb */
[--C-:B------:R-:W-:Y:S01]  /*13740*/  @!P0 IMAD.IADD R25, R25, 0x1, -R251.reuse ;  /* 0x0000000119198824 */ /* 0x100fe200078e0afb */
[C---:B------:R-:W-:Y:S01]  /*13750*/  ISETP.GT.U32.AND P0, PT, R251.reuse, R19, PT ;  /* 0x00000013fb00720c */ /* 0x040fe20003f04070 */
[----:B------:R-:W-:Y:S01]  /*13760*/  @!P1 IMAD.IADD R30, R30, 0x1, -R251 ;  /* 0x000000011e1e9824 */ /* 0x000fe200078e0afb */
[----:B------:R-:W-:-:S02]  /*13770*/  ISETP.GT.U32.AND P1, PT, R251, R24, PT ;  /* 0x00000018fb00720c */ /* 0x000fc40003f24070 */
[----:B------:R-:W-:Y:S02]  /*13780*/  ISETP.GT.U32.AND P6, PT, R251, R18, PT ;  /* 0x00000012fb00720c */ /* 0x000fe40003fc4070 */
[-C--:B------:R-:W-:Y:S01]  /*13790*/  @!P3 IADD3 R26, R26, -R251.reuse, RZ ;  /* 0x800000fb1a1ab210 */ /* 0x080fe20007ffe0ff */
[--C-:B------:R-:W-:Y:S01]  /*137a0*/  @!P2 IMAD.IADD R23, R23, 0x1, -R251.reuse ;  /* 0x000000011717a824 */ /* 0x100fe200078e0afb */
[C---:B------:R-:W-:Y:S02]  /*137b0*/  ISETP.GT.U32.AND P3, PT, R251.reuse, R20, PT ;  /* 0x00000014fb00720c */ /* 0x040fe40003f64070 */
[----:B------:R-:W-:Y:S02]  /*137c0*/  @!P4 IADD3 R22, R22, -R251, RZ ;  /* 0x800000fb1616c210 */ /* 0x000fe40007ffe0ff */
[C---:B------:R-:W-:Y:S02]  /*137d0*/  ISETP.GT.U32.AND P4, PT, R251.reuse, R28, PT ;  /* 0x0000001cfb00720c */ /* 0x040fe40003f84070 */
[----:B------:R-:W-:Y:S01]  /*137e0*/  ISETP.GT.U32.AND P2, PT, R251, R29, PT ;  /* 0x0000001dfb00720c */ /* 0x000fe20003f44070 */
[----:B------:R-:W-:Y:S01]  /*137f0*/  @!P5 IMAD.IADD R27, R27, 0x1, -R251 ;  /* 0x000000011b1bd824 */ /* 0x000fe200078e0afb */
[----:B------:R-:W-:-:S02]  /*13800*/  ISETP.GT.U32.AND P5, PT, R251, R34, PT ;  /* 0x00000022fb00720c */ /* 0x000fc40003fa4070 */
[----:B------:R-:W-:Y:S02]  /*13810*/  @!P0 IADD3 R19, R19, -R251, RZ ;  /* 0x800000fb13138210 */ /* 0x000fe40007ffe0ff */
[C---:B------:R-:W-:Y:S01]  /*13820*/  ISETP.GT.U32.AND P0, PT, R251.reuse, R25, PT ;  /* 0x00000019fb00720c */ /* 0x040fe20003f04070 */
[--C-:B------:R-:W-:Y:S01]  /*13830*/  @!P1 IMAD.IADD R24, R24, 0x1, -R251.reuse ;  /* 0x0000000118189824 */ /* 0x100fe200078e0afb */
[C---:B------:R-:W-:Y:S01]  /*13840*/  ISETP.GT.U32.AND P1, PT, R251.reuse, R31, PT ;  /* 0x0000001ffb00720c */ /* 0x040fe20003f24070 */
[--C-:B------:R-:W-:Y:S01]  /*13850*/  @!P6 IMAD.IADD R18, R18, 0x1, -R251.reuse ;  /* 0x000000011212e824 */ /* 0x100fe200078e0afb */
[C---:B------:R-:W-:Y:S01]  /*13860*/  ISETP.GT.U32.AND P6, PT, R251.reuse, R30, PT ;  /* 0x0000001efb00720c */ /* 0x040fe20003fc4070 */
[--C-:B------:R-:W-:Y:S01]  /*13870*/  @!P3 IMAD.IADD R20, R20, 0x1, -R251.reuse ;  /* 0x000000011414b824 */ /* 0x100fe200078e0afb */
[----:B------:R-:W-:Y:S01]  /*13880*/  ISETP.GT.U32.AND P3, PT, R251, R26, PT ;  /* 0x0000001afb00720c */ /* 0x000fe20003f64070 */
[----:B------:R-:W-:Y:S01]  /*13890*/  @!P2 IMAD.IADD R29, R29, 0x1, -R251 ;  /* 0x000000011d1da824 */ /* 0x000fe200078e0afb */
[----:B------:R-:W-:-:S02]  /*138a0*/  @!P4 IADD3 R28, R28, -R251, RZ ;  /* 0x800000fb1c1cc210 */ /* 0x000fc40007ffe0ff */
[C---:B------:R-:W-:Y:S02]  /*138b0*/  ISETP.GT.U32.AND P4, PT, R251.reuse, R35, PT ;  /* 0x00000023fb00720c */ /* 0x040fe40003f84070 */
[C---:B------:R-:W-:Y:S02]  /*138c0*/  ISETP.GT.U32.AND P2, PT, R251.reuse, R36, PT ;  /* 0x00000024fb00720c */ /* 0x040fe40003f44070 */
[----:B------:R-:W-:Y:S02]  /*138d0*/  @!P5 IADD3 R34, R34, -R251, RZ ;  /* 0x800000fb2222d210 */ /* 0x000fe40007ffe0ff */
[----:B------:R-:W-:Y:S02]  /*138e0*/  ISETP.GT.U32.AND P5, PT, R251, R41, PT ;  /* 0x00000029fb00720c */ /* 0x000fe40003fa4070 */
[-C--:B------:R-:W-:Y:S02]  /*138f0*/  @!P0 IADD3 R25, R25, -R251.reuse, RZ ;  /* 0x800000fb19198210 */ /* 0x080fe40007ffe0ff */
[----:B------:R-:W-:Y:S01]  /*13900*/  ISETP.GT.U32.AND P0, PT, R251, R32, PT ;  /* 0x00000020fb00720c */ /* 0x000fe20003f04070 */
[--C-:B------:R-:W-:Y:S01]  /*13910*/  @!P6 IMAD.IADD R30, R30, 0x1, -R251.reuse ;  /* 0x000000011e1ee824 */ /* 0x100fe200078e0afb */
[----:B------:R-:W-:Y:S01]  /*13920*/  @!P1 IADD3 R31, R31, -R251, RZ ;  /* 0x800000fb1f1f9210 */ /* 0x000fe20007ffe0ff */
[----:B------:R-:W-:Y:S01]  /*13930*/  @!P3 IMAD.IADD R26, R26, 0x1, -R251 ;  /* 0x000000011a1ab824 */ /* 0x000fe200078e0afb */
[----:B------:R-:W-:-:S02]  /*13940*/  ISETP.GT.U32.AND P1, PT, R251, R38, PT ;  /* 0x00000026fb00720c */ /* 0x000fc40003f24070 */
[----:B------:R-:W-:Y:S01]  /*13950*/  ISETP.GT.U32.AND P6, PT, R251, R37, PT ;  /* 0x00000025fb00720c */ /* 0x000fe20003fc4070 */
[--C-:B------:R-:W-:Y:S01]  /*13960*/  @!P4 IMAD.IADD R35, R35, 0x1, -R251.reuse ;  /* 0x000000012323c824 */ /* 0x100fe200078e0afb */
[C---:B------:R-:W-:Y:S01]  /*13970*/  ISETP.GT.U32.AND P3, PT, R251.reuse, R33, PT ;  /* 0x00000021fb00720c */ /* 0x040fe20003f64070 */
[--C-:B------:R-:W-:Y:S01]  /*13980*/  @!P2 IMAD.IADD R36, R36, 0x1, -R251.reuse ;  /* 0x000000012424a824 */ /* 0x100fe200078e0afb */
[C---:B------:R-:W-:Y:S02]  /*13990*/  ISETP.GT.U32.AND P4, PT, R251.reuse, R42, PT ;  /* 0x0000002afb00720c */ /* 0x040fe40003f84070 */
[----:B------:R-:W-:Y:S01]  /*139a0*/  ISETP.GT.U32.AND P2, PT, R251, R43, PT ;  /* 0x0000002bfb00720c */ /* 0x000fe20003f44070 */
[--C-:B------:R-:W-:Y:S01]  /*139b0*/  @!P5 IMAD.IADD R41, R41, 0x1, -R251.reuse ;  /* 0x000000012929d824 */ /* 0x100fe200078e0afb */
[C---:B------:R-:W-:Y:S01]  /*139c0*/  ISETP.GT.U32.AND P5, PT, R251.reuse, R35, PT ;  /* 0x00000023fb00720c */ /* 0x040fe20003fa4070 */
[--C-:B------:R-:W-:Y:S01]  /*139d0*/  @!P0 IMAD.IADD R32, R32, 0x1, -R251.reuse ;  /* 0x0000000120208824 */ /* 0x100fe200078e0afb */
[----:B------:R-:W-:Y:S01]  /*139e0*/  ISETP.GT.U32.AND P0, PT, R251, R39, PT ;  /* 0x00000027fb00720c */ /* 0x000fe20003f04070 */
[----:B------:R-:W-:-:S02]  /*139f0*/  @!P1 IMAD.IADD R38, R38, 0x1, -R251 ;  /* 0x0000000126269824 */ /* 0x000fc400078e0afb */
[-C--:B------:R-:W-:Y:S02]  /*13a00*/  @!P6 IADD3 R37, R37, -R251.reuse, RZ ;  /* 0x800000fb2525e210 */ /* 0x080fe40007ffe0ff */
[----:B------:R-:W-:Y:S01]  /*13a10*/  ISETP.GT.U32.AND P1, PT, R251, R32, PT ;  /* 0x00000020fb00720c */ /* 0x000fe20003f24070 */
[--C-:B------:R-:W-:Y:S01]  /*13a20*/  @!P3 IMAD.IADD R33, R33, 0x1, -R251.reuse ;  /* 0x000000012121b824 */ /* 0x100fe200078e0afb */
[----:B------:R-:W-:Y:S01]  /*13a30*/  ISETP.GT.U32.AND P3, PT, R251, R40, PT ;  /* 0x00000028fb00720c */ /* 0x000fe20003f64070 */
[--C-:B------:R-:W-:Y:S01]  /*13a40*/  @!P4 IMAD.IADD R42, R42, 0x1, -R251.reuse ;  /* 0x000000012a2ac824 */ /* 0x100fe200078e0afb */
[----:B------:R-:W-:Y:S02]  /*13a50*/  @!P2 IADD3 R43, R43, -R251, RZ ;  /* 0x800000fb2b2ba210 */ /* 0x000fe40007ffe0ff */
[C---:B------:R-:W-:Y:S02]  /*13a60*/  ISETP.GT.U32.AND P4, PT, R251.reuse, R36, PT ;  /* 0x00000024fb00720c */ /* 0x040fe40003f84070 */
[----:B------:R-:W-:Y:S01]  /*13a70*/  ISETP.GT.U32.AND P2, PT, R251, R37, PT ;  /* 0x00000025fb00720c */ /* 0x000fe20003f44070 */
[--C-:B------:R-:W-:Y:S01]  /*13a80*/  @!P5 IMAD.IADD R35, R35, 0x1, -R251.reuse ;  /* 0x000000012323d824 */ /* 0x100fe200078e0afb */
[----:B------:R-:W-:Y:S01]  /*13a90*/  ISETP.GT.U32.AND P5, PT, R251, R41, PT ;  /* 0x00000029fb00720c */ /* 0x000fe20003fa4070 */
[--C-:B------:R-:W-:Y:S01]  /*13aa0*/  @!P0 IMAD.IADD R39, R39, 0x1, -R251.reuse ;  /* 0x0000000127278824 */ /* 0x100fe200078e0afb */
[C---:B------:R-:W-:Y:S01]  /*13ab0*/  ISETP.GT.U32.AND P0, PT, R251.reuse, R33, PT ;  /* 0x00000021fb00720c */ /* 0x040fe20003f04070 */
[----:B------:R-:W-:Y:S01]  /*13ac0*/  @!P1 IMAD.IADD R32, R32, 0x1, -R251 ;  /* 0x0000000120209824 */ /* 0x000fe200078e0afb */
[----:B------:R-:W-:-:S02]  /*13ad0*/  ISETP.GT.U32.AND P1, PT, R251, R38, PT ;  /* 0x00000026fb00720c */ /* 0x000fc40003f24070 */
[C---:B------:R-:W-:Y:S02]  /*13ae0*/  ISETP.GT.U32.AND P6, PT, R251.reuse, R31, PT ;  /* 0x0000001ffb00720c */ /* 0x040fe40003fc4070 */
[-C--:B------:R-:W-:Y:S02]  /*13af0*/  @!P3 IADD3 R40, R40, -R251.reuse, RZ ;  /* 0x800000fb2828b210 */ /* 0x080fe40007ffe0ff */
[----:B------:R-:W-:Y:S01]  /*13b00*/  ISETP.GT.U32.AND P3, PT, R251, R34, PT ;  /* 0x00000022fb00720c */ /* 0x000fe20003f64070 */
[----:B------:R-:W-:Y:S01]  /*13b10*/  @!P2 IMAD.IADD R37, R37, 0x1, -R251 ;  /* 0x000000012525a824 */ /* 0x000fe200078e0afb */
[----:B------:R-:W-:Y:S02]  /*13b20*/  @!P4 IADD3 R36, R36, -R251, RZ ;  /* 0x800000fb2424c210 */ /* 0x000fe40007ffe0ff */
[C---:B------:R-:W-:Y:S02]  /*13b30*/  ISETP.GT.U32.AND P4, PT, R251.reuse, R42, PT ;  /* 0x0000002afb00720c */ /* 0x040fe40003f84070 */
[----:B------:R-:W-:-:S02]  /*13b40*/  ISETP.GT.U32.AND P2, PT, R251, R44, PT ;  /* 0x0000002cfb00720c */ /* 0x000fc40003f44070 */
[-C--:B------:R-:W-:Y:S02]  /*13b50*/  @!P5 IADD3 R41, R41, -R251.reuse, RZ ;  /* 0x800000fb2929d210 */ /* 0x080fe40007ffe0ff */
[----:B------:R-:W-:Y:S02]  /*13b60*/  ISETP.GT.U32.AND P5, PT, R251, R48, PT ;  /* 0x00000030fb00720c */ /* 0x000fe40003fa4070 */
[----:B------:R-:W-:Y:S02]  /*13b70*/  @!P0 IADD3 R33, R33, -R251, RZ ;  /* 0x800000fb21218210 */ /* 0x000fe40007ffe0ff */
[----:B------:R-:W-:Y:S01]  /*13b80*/  ISETP.GT.U32.AND P0, PT, R251, R39, PT ;  /* 0x00000027fb00720c */ /* 0x000fe20003f04070 */
[--C-:B------:R-:W-:Y:S01]  /*13b90*/  @!P6 IMAD.IADD R31, R31, 0x1, -R251.reuse ;  /* 0x000000011f1fe824 */ /* 0x100fe200078e0afb */
[----:B------:R-:W-:Y:S01]  /*13ba0*/  @!P1 IADD3 R38, R38, -R251, RZ ;  /* 0x800000fb26269210 */ /* 0x000fe20007ffe0ff */
[----:B------:R-:W-:Y:S01]  /*13bb0*/  @!P3 IMAD.IADD R34, R34, 0x1, -R251 ;  /* 0x000000012222b824 */ /* 0x000fe200078e0afb */
[----:B------:R-:W-:-:S02]  /*13bc0*/  ISETP.GT.U32.AND P1, PT, R251, R45, PT ;  /* 0x0000002dfb00720c */ /* 0x000fc40003f24070 */
[C---:B------:R-:W-:Y:S01]  /*13bd0*/  ISETP.GT.U32.AND P6, PT, R251.reuse, R43, PT ;  /* 0x0000002bfb00720c */ /* 0x040fe20003fc4070 */
[--C-:B------:R-:W-:Y:S01]  /*13be0*/  @!P4 IMAD.IADD R42, R42, 0x1, -R251.reuse ;  /* 0x000000012a2ac824 */ /* 0x100fe200078e0afb */
[C---:B------:R-:W-:Y:S02]  /*13bf0*/  ISETP.GT.U32.AND P3, PT, R251.reuse, R40, PT ;  /* 0x00000028fb00720c */ /* 0x040fe40003f64070 */
[----:B------:R-:W-:Y:S02]  /*13c00*/  @!P2 IADD3 R44, R44, -R251, RZ ;  /* 0x800000fb2c2ca210 */ /* 0x000fe40007ffe0ff */
        /* <DEDUP_REMOVED lines=8> */
[--C-:B------:R-:W-:Y:S01]  /*13c90*/  @!P6 IMAD.IADD R43, R43, 0x1, -R251.reuse ;  /* 0x000000012b2be824 */ /* 0x100fe200078e0afb */
        /* <DEDUP_REMOVED lines=11> */
[----:B------:R-:W-:-:S02]  /*13d50*/  @!P1 IMAD.IADD R52, R52, 0x1, -R251 ;  /* 0x0000000134349824 */ /* 0x000fc400078e0afb */
[-C--:B------:R-:W-:Y:S02]  /*13d60*/  @!P6 IADD3 R50, R50, -R251.reuse, RZ ;  /* 0x800000fb3232e210 */ /* 0x080fe40007ffe0ff */
[----:B------:R-:W-:Y:S02]  /*13d70*/  ISETP.GT.U32.AND P1, PT, R251, R46, PT ;  /* 0x0000002efb00720c */ /* 0x000fe40003f24070 */
[-C--:B------:R-:W-:Y:S02]  /*13d80*/  @!P3 IADD3 R47, R47, -R251.reuse, RZ ;  /* 0x800000fb2f2fb210 */ /* 0x080fe40007ffe0ff */
[----:B------:R-:W-:Y:S01]  /*13d90*/  ISETP.GT.U32.AND P3, PT, R251, R54, PT ;  /* 0x00000036fb00720c */ /* 0x000fe20003f64070 */
[----:B------:R-:W-:Y:S01]  /*13da0*/  @!P2 IMAD.IADD R45, R45, 0x1, -R251 ;  /* 0x000000012d2da824 */ /* 0x000fe200078e0afb */
[----:B------:R-:W-:Y:S02]  /*13db0*/  @!P4 IADD3 R56, R56, -R251, RZ ;  /* 0x800000fb3838c210 */ /* 0x000fe40007ffe0ff */
[----:B------:R-:W-:-:S02]  /*13dc0*/  ISETP.GT.U32.AND P6, PT, R251, R44, PT ;  /* 0x0000002cfb00720c */ /* 0x000fc40003fc4070 */
[C---:B------:R-:W-:Y:S02]  /*13dd0*/  ISETP.GT.U32.AND P4, PT, R251.reuse, R50, PT ;  /* 0x00000032fb00720c */ /* 0x040fe40003f84070 */
[----:B------:R-:W-:Y:S02]  /*13de0*/  ISETP.GT.U32.AND P2, PT, R251, R51, PT ;  /* 0x00000033fb00720c */ /* 0x000fe40003f44070 */
[----:B------:R-:W-:Y:S02]  /*13df0*/  @!P5 IADD3 R49, R49, -R251, RZ ;  /* 0x800000fb3131d210 */ /* 0x000fe40007ffe0ff */
[----:B------:R-:W-:Y:S02]  /*13e00*/  ISETP.GT.U32.AND P5, PT, R251, R55, PT ;  /* 0x00000037fb00720c */ /* 0x000fe40003fa4070 */
[----:B------:R-:W-:Y:S02]  /*13e10*/  @!P0 IADD3 R53, R53, -R251, RZ ;  /* 0x800000fb35358210 */ /* 0x000fe40007ffe0ff */
[----:B------:R-:W-:-:S02]  /*13e20*/  ISETP.GT.U32.AND P0, PT, R251, R47, PT ;  /* 0x0000002ffb00720c */ /* 0x000fc40003f04070 */
[----:B------:R-:W-:Y:S01]  /*13e30*/  @!P1 IADD3 R46, R46, -R251, RZ ;  /* 0x800000fb2e2e9210 */ /* 0x000fe20007ffe0ff */
[--C-:B------:R-:W-:Y:S01]  /*13e40*/  @!P3 IMAD.IADD R54, R54, 0x1, -R251.reuse ;  /* 0x000000013636b824 */ /* 0x100fe200078e0afb */
[C---:B------:R-:W-:Y:S01]  /*13e50*/  ISETP.GT.U32.AND P1, PT, R251.reuse, R52, PT ;  /* 0x00000034fb00720c */ /* 0x040fe20003f24070 */
[--C-:B------:R-:W-:Y:S01]  /*13e60*/  @!P6 IMAD.IADD R44, R44, 0x1, -R251.reuse ;  /* 0x000000012c2ce824 */ /* 0x100fe200078e0afb */
[C---:B------:R-:W-:Y:S01]  /*13e70*/  ISETP.GT.U32.AND P3, PT, R251.reuse, R48, PT ;  /* 0x00000030fb00720c */ /* 0x040fe20003f64070 */
[--C-:B------:R-:W-:Y:S01]  /*13e80*/  @!P4 IMAD.IADD R50, R50, 0x1, -R251.reuse ;  /* 0x000000013232c824 */ /* 0x100fe200078e0afb */
[----:B------:R-:W-:Y:S01]  /*13e90*/  ISETP.GT.U32.AND P6, PT, R251, R56, PT ;  /* 0x00000038fb00720c */ /* 0x000fe20003fc4070 */
[----:B------:R-:W-:Y:S01]  /*13ea0*/  @!P2 IMAD.IADD R51, R51, 0x1, -R251 ;  /* 0x000000013333a824 */ /* 0x000fe200078e0afb */
[C---:B------:R-:W-:Y:S02]  /*13eb0*/  ISETP.GT.U32.AND P4, PT, R251.reuse, R57, PT ;  /* 0x00000039fb00720c */ /* 0x040fe40003f84070 */
[----:B------:R-:W-:-:S02]  /*13ec0*/  ISETP.GT.U32.AND P2, PT, R251, R58, PT ;  /* 0x0000003afb00720c */ /* 0x000fc40003f44070 */
[----:B------:R-:W-:Y:S01]  /*13ed0*/  @!P5 IADD3 R55, R55, -R251, RZ ;  /* 0x800000fb3737d210 */ /* 0x000fe20007ffe0ff */
[--C-:B------:R-:W-:Y:S01]  /*13ee0*/  @!P0 IMAD.IADD R47, R47, 0x1, -R251.reuse ;  /* 0x000000012f2f8824 */ /* 0x100fe200078e0afb */
[C---:B------:R-:W-:Y:S02]  /*13ef0*/  ISETP.GT.U32.AND P5, PT, R251.reuse, R62, PT ;  /* 0x0000003efb00720c */ /* 0x040fe40003fa4070 */
[C---:B------:R-:W-:Y:S02]  /*13f00*/  ISETP.GT.U32.AND P0, PT, R251.reuse, R53, PT ;  /* 0x00000035fb00720c */ /* 0x040fe40003f04070 */
[----:B------:R-:W-:Y:S01]  /*13f10*/  @!P1 IADD3 R52, R52, -R251, RZ ;  /* 0x800000fb34349210 */ /* 0x000fe20007ffe0ff */
        /* <DEDUP_REMOVED lines=8> */
[C---:B------:R-:W-:Y:S01]  /*13fa0*/  ISETP.GT.U32.AND P2, PT, R251.reuse, R65, PT ;  /* 0x00000041fb00720c */ /* 0x040fe20003f44070 */
        /* <DEDUP_REMOVED lines=9> */
[----:B------:R-:W-:Y:S02]  /*14040*/  @!P4 IADD3 R64, R64, -R251, RZ ;  /* 0x800000fb4040c210 */ /* 0x000fe40007ffe0ff */
[--C-:B------:R-:W-:Y:S01]  /*14050*/  @!P2 IMAD.IADD R65, R65, 0x1, -R251.reuse ;  /* 0x000000014141a824 */ /* 0x100fe200078e0afb */
[C---:B------:R-:W-:Y:S02]  /*14060*/  ISETP.GT.U32.AND P4, PT, R251.reuse, R58, PT ;  /* 0x0000003afb00720c */ /* 0x040fe40003f84070 */
[----:B------:R-:W-:Y:S01]  /*14070*/  ISETP.GT.U32.AND P2, PT, R251, R59, PT ;  /* 0x0000003bfb00720c */ /* 0x000fe20003f44070 */
[--C-:B------:R-:W-:Y:S01]  /*14080*/  @!P5 IMAD.IADD R69, R69, 0x1, -R251.reuse ;  /* 0x000000014545d824 */ /* 0x100fe200078e0afb */
[C---:B------:R-:W-:Y:S01]  /*14090*/  ISETP.GT.U32.AND P5, PT, R251.reuse, R63, PT ;  /* 0x0000003ffb00720c */ /* 0x040fe20003fa4070 */
[--C-:B------:R-:W-:Y:S01]  /*140a0*/  @!P0 IMAD.IADD R60, R60, 0x1, -R251.reuse ;  /* 0x000000013c3c8824 */ /* 0x100fe200078e0afb */
[----:B------:R-:W-:Y:S01]  /*140b0*/  ISETP.GT.U32.AND P0, PT, R251, R67, PT ;  /* 0x00000043fb00720c */ /* 0x000fe20003f04070 */
[----:B------:R-:W-:Y:S01]  /*140c0*/  @!P1 IMAD.IADD R66, R66, 0x1, -R251 ;  /* 0x0000000142429824 */ /* 0x000fe200078e0afb */
[----:B------:R-:W-:-:S02]  /*140d0*/  @!P3 IADD3 R61, R61, -R251, RZ ;  /* 0x800000fb3d3db210 */ /* 0x000fc40007ffe0ff */
[C---:B------:R-:W-:Y:S02]  /*140e0*/  ISETP.GT.U32.AND P1, PT, R251.reuse, R60, PT ;  /* 0x0000003cfb00720c */ /* 0x040fe40003f24070 */
[C---:B------:R-:W-:Y:S01]  /*140f0*/  ISETP.GT.U32.AND P3, PT, R251.reuse, R68, PT ;  /* 0x00000044fb00720c */ /* 0x040fe20003f64070 */
[--C-:B------:R-:W-:Y:S01]  /*14100*/  @!P4 IMAD.IADD R58, R58, 0x1, -R251.reuse ;  /* 0x000000013a3ac824 */ /* 0x100fe200078e0afb */
[----:B------:R-:W-:Y:S01]  /*14110*/  ISETP.GT.U32.AND P4, PT, R251, R64, PT ;  /* 0x00000040fb00720c */ /* 0x000fe20003f84070 */
[----:B------:R-:W-:Y:S01]  /*14120*/  @!P2 IMAD.IADD R59, R59, 0x1, -R251 ;  /* 0x000000013b3ba824 */ /* 0x000fe200078e0afb */
[----:B------:R-:W-:Y:S02]  /*14130*/  ISETP.GT.U32.AND P2, PT, R251, R65, PT ;  /* 0x00000041fb00720c */ /* 0x000fe40003f44070 */
[----:B------:R-:W-:Y:S02]  /*14140*/  @!P5 IADD3 R63, R63, -R251, RZ ;  /* 0x800000fb3f3fd210 */ /* 0x000fe40007ffe0ff */
[----:B------:R-:W-:-:S02]  /*14150*/  ISETP.GT.U32.AND P5, PT, R251, R70, PT ;  /* 0x00000046fb00720c */ /* 0x000fc40003fa4070 */
[----:B------:R-:W-:Y:S02]  /*14160*/  @!P0 IADD3 R67, R67, -R251, RZ ;  /* 0x800000fb43438210 */ /* 0x000fe40007ffe0ff */
[C---:B------:R-:W-:Y:S02]  /*14170*/  ISETP.GT.U32.AND P0, PT, R251.reuse, R61, PT ;  /* 0x0000003dfb00720c */ /* 0x040fe40003f04070 */
[----:B------:R-:W-:Y:S01]  /*14180*/  @!P1 IADD3 R60, R60, -R251, RZ ;  /* 0x800000fb3c3c9210 */ /* 0x000fe20007ffe0ff */
[--C-:B------:R-:W-:Y:S01]  /*14190*/  @!P3 IMAD.IADD R68, R68, 0x1, -R251.reuse ;  /* 0x000000014444b824 */ /* 0x100fe200078e0afb */
[C---:B------:R-:W-:Y:S01]  /*141a0*/  ISETP.GT.U32.AND P1, PT, R251.reuse, R66, PT ;  /* 0x00000042fb00720c */ /* 0x040fe20003f24070 */
[--C-:B------:R-:W-:Y:S01]  /*141b0*/  @!P4 IMAD.IADD R64, R64, 0x1, -R251.reuse ;  /* 0x000000014040c824 */ /* 0x100fe200078e0afb */
[----:B------:R-:W-:Y:S01]  /*141c0*/  ISETP.GT.U32.AND P3, PT, R251, R62, PT ;  /* 0x0000003efb00720c */ /* 0x000fe20003f64070 */
[----:B------:R-:W-:Y:S01]  /*141d0*/  @!P2 IMAD.IADD R65, R65, 0x1, -R251 ;  /* 0x000000014141a824 */ /* 0x000fe200078e0afb */
[----:B------:R-:W-:-:S02]  /*141e0*/  ISETP.GT.U32.AND P4, PT, R251, R71, PT ;  /* 0x00000047fb00720c */ /* 0x000fc40003f84070 */
[C---:B------:R-:W-:Y:S01]  /*141f0*/  ISETP.GT.U32.AND P2, PT, R251.reuse, R72, PT ;  /* 0x00000048fb00720c */ /* 0x040fe20003f44070 */
[--C-:B------:R-:W-:Y:S01]  /*14200*/  @!P5 IMAD.IADD R70, R70, 0x1, -R251.reuse ;  /* 0x000000014646d824 */ /* 0x100fe200078e0afb */
[----:B------:R-:W-:Y:S01]  /*14210*/  ISETP.GT.U32.AND P5, PT, R251, R77, PT ;  /* 0x0000004dfb00720c */ /* 0x000fe20003fa4070 */
[--C-:B------:R-:W-:Y:S01]  /*14220*/  @!P0 IMAD.IADD R61, R61, 0x1, -R251.reuse ;  /* 0x000000013d3d8824 */ /* 0x100fe200078e0afb */
[C---:B------:R-:W-:Y:S02]  /*14230*/  ISETP.GT.U32.AND P0, PT, R251.reuse, R67, PT ;  /* 0x00000043fb00720c */ /* 0x040fe40003f04070 */
[C---:B------:R-:W-:Y:S02]  /*14240*/  ISETP.GT.U32.AND P6, PT, R251.reuse, R57, PT ;  /* 0x00000039fb00720c */ /* 0x040fe40003fc4070 */
[----:B------:R-:W-:Y:S01]  /*14250*/  @!P1 IADD3 R66, R66, -R251, RZ ;  /* 0x800000fb42429210 */ /* 0x000fe20007ffe0ff */
[--C-:B------:R-:W-:Y:S01]  /*14260*/  @!P3 IMAD.IADD R62, R62, 0x1, -R251.reuse ;  /* 0x000000013e3eb824 */ /* 0x100fe200078e0afb */
[----:B------:R-:W-:Y:S01]  /*14270*/  ISETP.GT.U32.AND P1, PT, R251, R73, PT ;  /* 0x00000049fb00720c */ /* 0x000fe20003f24070 */
[----:B------:R-:W-:Y:S01]  /*14280*/  @!P4 IMAD.IADD R71, R71, 0x1, -R251 ;  /* 0x000000014747c824 */ /* 0x000fe200078e0afb */
[----:B------:R-:W-:-:S02]  /*14290*/  ISETP.GT.U32.AND P3, PT, R251, R68, PT ;  /* 0x00000044fb00720c */ /* 0x000fc40003f64070 */
[----:B------:R-:W-:Y:S02]  /*142a0*/  @!P2 IADD3 R72, R72, -R251, RZ ;  /* 0x800000fb4848a210 */ /* 0x000fe40007ffe0ff */
[C---:B------:R-:W-:Y:S02]  /*142b0*/  ISETP.GT.U32.AND P4, PT, R251.reuse, R78, PT ;  /* 0x0000004efb00720c */ /* 0x040fe40003f84070 */
[----:B------:R-:W-:Y:S01]  /*142c0*/  ISETP.GT.U32.AND P2, PT, R251, R79, PT ;  /* 0x0000004ffb00720c */ /* 0x000fe20003f44070 */
[--C-:B------:R-:W-:Y:S01]  /*142d0*/  @!P5 IMAD.IADD R77, R77, 0x1, -R251.reuse ;  /* 0x000000014d4dd824 */ /* 0x100fe200078e0afb */
[----:B------:R-:W-:Y:S01]  /*142e0*/  ISETP.GT.U32.AND P5, PT, R251, R71, PT ;  /* 0x00000047fb00720c */ /* 0x000fe20003fa4070 */
[--C-:B------:R-:W-:Y:S01]  /*142f0*/  @!P0 IMAD.IADD R67, R67, 0x1, -R251.reuse ;  /* 0x0000000143438824 */ /* 0x100fe200078e0afb */
[----:B------:R-:W-:Y:S02]  /*14300*/  ISETP.GT.U32.AND P0, PT, R251, R74, PT ;  /* 0x0000004afb00720c */ /* 0x000fe40003f04070 */
[----:B------:R-:W-:Y:S01]  /*14310*/  @!P6 IADD3 R57, R57, -R251, RZ ;  /* 0x800000fb3939e210 */ /* 0x000fe20007ffe0ff */
[--C-:B------:R-:W-:Y:S01]  /*14320*/  @!P1 IMAD.IADD R73, R73, 0x1, -R251.reuse ;  /* 0x0000000149499824 */ /* 0x100fe200078e0afb */
[C---:B------:R-:W-:Y:S01]  /*14330*/  ISETP.GT.U32.AND P6, PT, R251.reuse, R69, PT ;  /* 0x00000045fb00720c */ /* 0x040fe20003fc4070 */
[----:B------:R-:W-:Y:S01]  /*14340*/  @!P3 IMAD.IADD R68, R68, 0x1, -R251 ;  /* 0x000000014444b824 */ /* 0x000fe200078e0afb */
[----:B------:R-:W-:-:S02]  /*14350*/  ISETP.GT.U32.AND P1, PT, R251, R80, PT ;  /* 0x00000050fb00720c */ /* 0x000fc40003f24070 */
[----:B------:R-:W-:Y:S01]  /*14360*/  ISETP.GT.U32.AND P3, PT, R251, R75, PT ;  /* 0x0000004bfb00720c */ /* 0x000fe20003f64070 */
[--C-:B------:R-:W-:Y:S01]  /*14370*/  @!P2 IMAD.IADD R79, R79, 0x1, -R251.reuse ;  /* 0x000000014f4fa824 */ /* 0x100fe200078e0afb */
[----:B------:R-:W-:Y:S02]  /*14380*/  @!P4 IADD3 R78, R78, -R251, RZ ;  /* 0x800000fb4e4ec210 */ /* 0x000fe40007ffe0ff */
[C---:B------:R-:W-:Y:S02]  /*14390*/  ISETP.GT.U32.AND P4, PT, R251.reuse, R72, PT ;  /* 0x00000048fb00720c */ /* 0x040fe40003f84070 */
[----:B------:R-:W-:Y:S02]  /*143a0*/  ISETP.GT.U32.AND P2, PT, R251, R73, PT ;  /* 0x00000049fb00720c */ /* 0x000fe40003f44070 */
[----:B------:R-:W-:Y:S01]  /*143b0*/  @!P5 IADD3 R71, R71, -R251, RZ ;  /* 0x800000fb4747d210 */ /* 0x000fe20007ffe0ff */
[----:B------:R-:W-:Y:S01]  /*143c0*/  @!P0 IMAD.IADD R74, R74, 0x1, -R251 ;  /* 0x000000014a4a8824 */ /* 0x000fe200078e0afb */
[----:B------:R-:W-:-:S02]  /*143d0*/  ISETP.GT.U32.AND P5, PT, R251, R77, PT ;  /* 0x0000004dfb00720c */ /* 0x000fc40003fa4070 */
[----:B------:R-:W-:Y:S02]  /*143e0*/  ISETP.GT.U32.AND P0, PT, R251, R81, PT ;  /* 0x00000051fb00720c */ /* 0x000fe40003f04070 */
[-C--:B------:R-:W-:Y:S01]  /*143f0*/  @!P6 IADD3 R69, R69, -R251.reuse, RZ ;  /* 0x800000fb4545e210 */ /* 0x080fe20007ffe0ff */
[--C-:B------:R-:W-:Y:S01]  /*14400*/  @!P1 IMAD.IADD R80, R80, 0x1, -R251.reuse ;  /* 0x0000000150509824 */ /* 0x100fe200078e0afb */
[C---:B------:R-:W-:Y:S02]  /*14410*/  ISETP.GT.U32.AND P6, PT, R251.reuse, R76, PT ;  /* 0x0000004cfb00720c */ /* 0x040fe40003fc4070 */
[----:B------:R-:W-:Y:S02]  /*14420*/  ISETP.GT.U32.AND P1, PT, R251, R74, PT ;  /* 0x0000004afb00720c */ /* 0x000fe40003f24070 */
[----:B------:R-:W-:Y:S01]  /*14430*/  @!P3 IADD3 R75, R75, -R251, RZ ;  /* 0x800000fb4b4bb210 */ /* 0x000fe20007ffe0ff */
[--C-:B------:R-:W-:Y:S01]  /*14440*/  @!P4 IMAD.IADD R72, R72, 0x1, -R251.reuse ;  /* 0x000000014848c824 */ /* 0x100fe200078e0afb */
[----:B------:R-:W-:Y:S01]  /*14450*/  ISETP.GT.U32.AND P3, PT, R251, R82, PT ;  /* 0x00000052fb00720c */ /* 0x000fe20003f64070 */
[----:B------:R-:W-:Y:S01]  /*14460*/  @!P2 IMAD.IADD R73, R73, 0x1, -R251 ;  /* 0x000000014949a824 */ /* 0x000fe200078e0afb */
[----:B------:R-:W-:-:S02]  /*14470*/  ISETP.GT.U32.AND P4, PT, R251, R78, PT ;  /* 0x0000004efb00720c */ /* 0x000fc40003f84070 */
[----:B------:R-:W-:Y:S01]  /*14480*/  ISETP.GT.U32.AND P2, PT, R251, R79, PT ;  /* 0x0000004ffb00720c */ /* 0x000fe20003f44070 */
[--C-:B------:R-:W-:Y:S01]  /*14490*/  @!P5 IMAD.IADD R77, R77, 0x1, -R251.reuse ;  /* 0x000000014d4dd824 */ /* 0x100fe200078e0afb */
[----:B------:R-:W-:Y:S02]  /*144a0*/  ISETP.GT.U32.AND P5, PT, R251, R84, PT ;  /* 0x00000054fb00720c */ /* 0x000fe40003fa4070 */
[----:B------:R-:W-:Y:S01]  /*144b0*/  @!P0 IADD3 R81, R81, -R251, RZ ;  /* 0x800000fb51518210 */ /* 0x000fe20007ffe0ff */
[--C-:B------:R-:W-:Y:S01]  /*144c0*/  @!P6 IMAD.IADD R76, R76, 0x1, -R251.reuse ;  /* 0x000000014c4ce824 */ /* 0x100fe200078e0afb */
[C---:B------:R-:W-:Y:S02]  /*144d0*/  ISETP.GT.U32.AND P0, PT, R251.reuse, R75, PT ;  /* 0x0000004bfb00720c */ /* 0x040fe40003f04070 */
[----:B------:R-:W-:Y:S01]  /*144e0*/  @!P1 IADD3 R74, R74, -R251, RZ ;  /* 0x800000fb4a4a9210 */ /* 0x000fe20007ffe0ff */
[--C-:B------:R-:W-:Y:S01]  /*144f0*/  @!P3 IMAD.IADD R82, R82, 0x1, -R251.reuse ;  /* 0x000000015252b824 */ /* 0x100fe200078e0afb */
[C---:B------:R-:W-:Y:S01]  /*14500*/  ISETP.GT.U32.AND P1, PT, R251.reuse, R80, PT ;  /* 0x00000050fb00720c */ /* 0x040fe20003f24070 */
[----:B------:R-:W-:Y:S01]  /*14510*/  @!P4 IMAD.IADD R78, R78, 0x1, -R251 ;  /* 0x000000014e4ec824 */ /* 0x000fe200078e0afb */
[----:B------:R-:W-:-:S02]  /*14520*/  ISETP.GT.U32.AND P3, PT, R251, R76, PT ;  /* 0x0000004cfb00720c */ /* 0x000fc40003f64070 */
[----:B------:R-:W-:Y:S02]  /*14530*/  @!P2 IADD3 R79, R79, -R251, RZ ;  /* 0x800000fb4f4fa210 */ /* 0x000fe40007ffe0ff */
[C---:B------:R-:W-:Y:S02]  /*14540*/  ISETP.GT.U32.AND P4, PT, R251.reuse, R85, PT ;  /* 0x00000055fb00720c */ /* 0x040fe40003f84070 */
[C---:B------:R-:W-:Y:S01]  /*14550*/  ISETP.GT.U32.AND P2, PT, R251.reuse, R86, PT ;  /* 0x00000056fb00720c */ /* 0x040fe20003f44070 */
[--C-:B------:R-:W-:Y:S01]  /*14560*/  @!P5 IMAD.IADD R84, R84, 0x1, -R251.reuse ;  /* 0x000000015454d824 */ /* 0x100fe200078e0afb */
[----:B------:R-:W-:Y:S01]  /*14570*/  ISETP.GT.U32.AND P6, PT, R251, R70, PT ;  /* 0x00000046fb00720c */ /* 0x000fe20003fc4070 */
[--C-:B------:R-:W-:Y:S01]  /*14580*/  @!P0 IMAD.IADD R75, R75, 0x1, -R251.reuse ;  /* 0x000000014b4b8824 */ /* 0x100fe200078e0afb */
[C---:B------:R-:W-:Y:S02]  /*14590*/  ISETP.GT.U32.AND P5, PT, R251.reuse, R91, PT ;  /* 0x0000005bfb00720c */ /* 0x040fe40003fa4070 */
[C---:B------:R-:W-:Y:S01]  /*145a0*/  ISETP.GT.U32.AND P0, PT, R251.reuse, R81, PT ;  /* 0x00000051fb00720c */ /* 0x040fe20003f04070 */
[----:B------:R-:W-:Y:S01]  /*145b0*/  @!P1 IMAD.IADD R80, R80, 0x1, -R251 ;  /* 0x0000000150509824 */ /* 0x000fe200078e0afb */
[----:B------:R-:W-:-:S02]  /*145c0*/  ISETP.GT.U32.AND P1, PT, R251, R87, PT ;  /* 0x00000057fb00720c */ /* 0x000fc40003f24070 */
[----:B------:R-:W-:Y:S02]  /*145d0*/  @!P3 IADD3 R76, R76, -R251, RZ ;  /* 0x800000fb4c4cb210 */ /* 0x000fe40007ffe0ff */
[----:B------:R-:W-:Y:S01]  /*145e0*/  ISETP.GT.U32.AND P3, PT, R251, R83, PT ;  /* 0x00000053fb00720c */ /* 0x000fe20003f64070 */
[--C-:B------:R-:W-:Y:S01]  /*145f0*/  @!P2 IMAD.IADD R86, R86, 0x1, -R251.reuse ;  /* 0x000000015656a824 */ /* 0x100fe200078e0afb */
[----:B------:R-:W-:Y:S01]  /*14600*/  @!P4 IADD3 R85, R85, -R251, RZ ;  /* 0x800000fb5555c210 */ /* 0x000fe20007ffe0ff */
[----:B------:R-:W-:Y:S01]  /*14610*/  @!P6 IMAD.IADD R70, R70, 0x1, -R251 ;  /* 0x000000014646e824 */ /* 0x000fe200078e0afb */
[C---:B------:R-:W-:Y:S02]  /*14620*/  ISETP.GT.U32.AND P4, PT, R251.reuse, R92, PT ;  /* 0x0000005cfb00720c */ /* 0x040fe40003f84070 */
[C---:B------:R-:W-:Y:S02]  /*14630*/  ISETP.GT.U32.AND P2, PT, R251.reuse, R93, PT ;  /* 0x0000005dfb00720c */ /* 0x040fe40003f44070 */
[----:B------:R-:W-:-:S02]  /*14640*/  ISETP.GT.U32.AND P6, PT, R251, R82, PT ;  /* 0x00000052fb00720c */ /* 0x000fc40003fc4070 */
[----:B------:R-:W-:Y:S01]  /*14650*/  @!P5 IADD3 R91, R91, -R251, RZ ;  /* 0x800000fb5b5bd210 */ /* 0x000fe20007ffe0ff */
[--C-:B------:R-:W-:Y:S01]  /*14660*/  @!P0 IMAD.IADD R81, R81, 0x1, -R251.reuse ;  /* 0x0000000151518824 */ /* 0x100fe200078e0afb */
[C---:B------:R-:W-:Y:S02]  /*14670*/  ISETP.GT.U32.AND P5, PT, R251.reuse, R85, PT ;  /* 0x00000055fb00720c */ /* 0x040fe40003fa4070 */
[----:B------:R-:W-:Y:S01]  /*14680*/  ISETP.GT.U32.AND P0, PT, R251, R88, PT ;  /* 0x00000058fb00720c */ /* 0x000fe20003f04070 */
        /* <DEDUP_REMOVED lines=11> */
[C---:B------:R-:W-:Y:S02]  /*14740*/  ISETP.GT.U32.AND P5, PT, R251.reuse, R91, PT ;  /* 0x0000005bfb00720c */ /* 0x040fe40003fa4070 */
[----:B------:R-:W-:Y:S02]  /*14750*/  @!P0 IADD3 R88, R88, -R251, RZ ;  /* 0x800000fb58588210 */ /* 0x000fe40007ffe0ff */
[C---:B------:R-:W-:Y:S02]  /*14760*/  ISETP.GT.U32.AND P0, PT, R251.reuse, R95, PT ;  /* 0x0000005ffb00720c */ /* 0x040fe40003f04070 */
        /* <DEDUP_REMOVED lines=12> */
[C---:B------:R-:W-:Y:S02]  /*14830*/  ISETP.GT.U32.AND P0, PT, R251.reuse, R89, PT ;  /* 0x00000059fb00720c */ /* 0x040fe40003f04070 */
[C---:B------:R-:W-:Y:S01]  /*14840*/  ISETP.GT.U32.AND P6, PT, R251.reuse, R83, PT ;  /* 0x00000053fb00720c */ /* 0x040fe20003fc4070 */
[----:B------:R-:W-:Y:S01]  /*14850*/  @!P1 IMAD.IADD R88, R88, 0x1, -R251 ;  /* 0x0000000158589824 */ /* 0x000fe200078e0afb */
[----:B------:R-:W-:-:S02]  /*14860*/  ISETP.GT.U32.AND P1, PT, R251, R94, PT ;  /* 0x0000005efb00720c */ /* 0x000fc40003f24070 */
[-C--:B------:R-:W-:Y:S01]  /*14870*/  @!P3 IADD3 R84, R84, -R251.reuse, RZ ;  /* 0x800000fb5454b210 */ /* 0x080fe20007ffe0ff */
[--C-:B------:R-:W-:Y:S01]  /*14880*/  @!P4 IMAD.IADD R92, R92, 0x1, -R251.reuse ;  /* 0x000000015c5cc824 */ /* 0x100fe200078e0afb */
[----:B------:R-:W-:Y:S02]  /*14890*/  ISETP.GT.U32.AND P3, PT, R251, R90, PT ;  /* 0x0000005afb00720c */ /* 0x000fe40003f64070 */
        /* <DEDUP_REMOVED lines=9> */
[----:B------:R-:W-:Y:S01]  /*14930*/  @!P1 IMAD.IADD R94, R94, 0x1, -R251 ;  /* 0x000000015e5e9824 */ /* 0x000fe200078e0afb */
[----:B------:R-:W-:-:S02]  /*14940*/  ISETP.GT.U32.AND P1, PT, R251, R101, PT ;  /* 0x00000065fb00720c */ /* 0x000fc40003f24070 */
[----:B------:R-:W-:Y:S02]  /*14950*/  @!P3 IADD3 R90, R90, -R251, RZ ;  /* 0x800000fb5a5ab210 */ /* 0x000fe40007ffe0ff */
[----:B------:R-:W-:Y:S01]  /*14960*/  ISETP.GT.U32.AND P3, PT, R251, R97, PT ;  /* 0x00000061fb00720c */ /* 0x000fe20003f64070 */
[----:B------:R-:W-:Y:S01]  /*14970*/  @!P2 IMAD.IADD R100, R100, 0x1, -R251 ;  /* 0x000000016464a824 */ /* 0x000fe200078e0afb */
[----:B------:R-:W-:Y:S02]  /*14980*/  @!P4 IADD3 R99, R99, -R251, RZ ;  /* 0x800000fb6363c210 */ /* 0x000fe40007ffe0ff */
[C---:B------:R-:W-:Y:S02]  /*14990*/  ISETP.GT.U32.AND P4, PT, R251.reuse, R106, PT ;  /* 0x0000006afb00720c */ /* 0x040fe40003f84070 */
[----:B------:R-:W-:Y:S02]  /*149a0*/  ISETP.GT.U32.AND P2, PT, R251, R107, PT ;  /* 0x0000006bfb00720c */ /* 0x000fe40003f44070 */
[----:B------:R-:W-:-:S02]  /*149b0*/  @!P5 IADD3 R105, R105, -R251, RZ ;  /* 0x800000fb6969d210 */ /* 0x000fc40007ffe0ff */
        /* <DEDUP_REMOVED lines=16> */
[----:B------:R-:W-:-:S02]  /*14ac0*/  ISETP.GT.U32.AND P0, PT, R251, R97, PT ;  /* 0x00000061fb00720c */ /* 0x000fc40003f04070 */
[-C--:B------:R-:W-:Y:S02]  /*14ad0*/  @!P6 IADD3 R102, R102, -R251.reuse, RZ ;  /* 0x800000fb6666e210 */ /* 0x080fe40007ffe0ff */
[-C--:B------:R-:W-:Y:S01]  /*14ae0*/  @!P1 IADD3 R108, R108, -R251.reuse, RZ ;  /* 0x800000fb6c6c9210 */ /* 0x080fe20007ffe0ff */
[--C-:B------:R-:W-:Y:S01]  /*14af0*/  @!P3 IMAD.IADD R104, R104, 0x1, -R251.reuse ;  /* 0x000000016868b824 */ /* 0x100fe200078e0afb */
[C---:B------:R-:W-:Y:S02]  /*14b00*/  ISETP.GT.U32.AND P6, PT, R251.reuse, R96, PT ;  /* 0x00000060fb00720c */ /* 0x040fe40003fc4070 */
[C---:B------:R-:W-:Y:S01]  /*14b10*/  ISETP.GT.U32.AND P1, PT, R251.reuse, R102, PT ;  /* 0x00000066fb00720c */ /* 0x040fe20003f24070 */
[----:B------:R-:W-:Y:S01]  /*14b20*/  @!P4 IMAD.IADD R100, R100, 0x1, -R251 ;  /* 0x000000016464c824 */ /* 0x000fe200078e0afb */
[----:B------:R-:W-:Y:S02]  /*14b30*/  ISETP.GT.U32.AND P3, PT, R251, R98, PT ;  /* 0x00000062fb00720c */ /* 0x000fe40003f64070 */
[----:B------:R-:W-:-:S02]  /*14b40*/  @!P2 IADD3 R101, R101, -R251, RZ ;  /* 0x800000fb6565a210 */ /* 0x000fc40007ffe0ff */
[C---:B------:R-:W-:Y:S02]  /*14b50*/  ISETP.GT.U32.AND P4, PT, R251.reuse, R106, PT ;  /* 0x0000006afb00720c */ /* 0x040fe40003f84070 */
[----:B------:R-:W-:Y:S01]  /*14b60*/  ISETP.GT.U32.AND P2, PT, R251, R107, PT ;  /* 0x0000006bfb00720c */ /* 0x000fe20003f44070 */
[--C-:B------:R-:W-:Y:S01]  /*14b70*/  @!P5 IMAD.IADD R105, R105, 0x1, -R251.reuse ;  /* 0x000000016969d824 */ /* 0x100fe200078e0afb */
[----:B------:R-:W-:Y:S01]  /*14b80*/  ISETP.GT.U32.AND P5, PT, R251, R112, PT ;  /* 0x00000070fb00720c */ /* 0x000fe20003fa4070 */
[--C-:B------:R-:W-:Y:S01]  /*14b90*/  @!P0 IMAD.IADD R97, R97, 0x1, -R251.reuse ;  /* 0x0000000161618824 */ /* 0x100fe200078e0afb */
[C---:B------:R-:W-:Y:S01]  /*14ba0*/  ISETP.GT.U32.AND P0, PT, R251.reuse, R103, PT ;  /* 0x00000067fb00720c */ /* 0x040fe20003f04070 */
[--C-:B------:R-:W-:Y:S01]  /*14bb0*/  @!P6 IMAD.IADD R96, R96, 0x1, -R251.reuse ;  /* 0x000000016060e824 */ /* 0x100fe200078e0afb */
        /* <DEDUP_REMOVED lines=24> */
[C---:B------:R-:W-:Y:S02]  /*14d40*/  ISETP.GT.U32.AND P5, PT, R251.reuse, R113, PT ;  /* 0x00000071fb00720c */ /* 0x040fe40003fa4070 */
[----:B------:R-:W-:Y:S02]  /*14d50*/  @!P0 IADD3 R110, R110, -R251, RZ ;  /* 0x800000fb6e6e8210 */ /* 0x000fe40007ffe0ff */
[----:B------:R-:W-:Y:S01]  /*14d60*/  ISETP.GT.U32.AND P0, PT, R251, R117, PT ;  /* 0x00000075fb00720c */ /* 0x000fe20003f04070 */
[--C-:B------:R-:W-:Y:S01]  /*14d70*/  @!P6 IMAD.IADD R115, R115, 0x1, -R251.reuse ;  /* 0x000000017373e824 */ /* 0x100fe200078e0afb */
[----:B------:R-:W-:Y:S01]  /*14d80*/  @!P1 IADD3 R116, R116, -R251, RZ ;  /* 0x800000fb74749210 */ /* 0x000fe20007ffe0ff */
[--C-:B------:R-:W-:Y:S01]  /*14d90*/  @!P3 IMAD.IADD R111, R111, 0x1, -R251.reuse ;  /* 0x000000016f6fb824 */ /* 0x100fe200078e0afb */
[C---:B------:R-:W-:Y:S01]  /*14da0*/  ISETP.GT.U32.AND P1, PT, R251.reuse, R110, PT ;  /* 0x0000006efb00720c */ /* 0x040fe20003f24070 */
[--C-:B------:R-:W-:Y:S01]  /*14db0*/  @!P4 IMAD.IADD R120, R120, 0x1, -R251.reuse ;  /* 0x000000017878c824 */ /* 0x100fe200078e0afb */
[----:B------:R-:W-:Y:S01]  /*14dc0*/  ISETP.GT.U32.AND P3, PT, R251, R118, PT ;  /* 0x00000076fb00720c */ /* 0x000fe20003f64070 */
[----:B------:R-:W-:Y:S01]  /*14dd0*/  @!P2 IMAD.IADD R121, R121, 0x1, -R251 ;  /* 0x000000017979a824 */ /* 0x000fe200078e0afb */
[----:B------:R-:W-:-:S02]  /*14de0*/  ISETP.GT.U32.AND P4, PT, R251, R114, PT ;  /* 0x00000072fb00720c */ /* 0x000fc40003f84070 */
[----:B------:R-:W-:Y:S01]  /*14df0*/  ISETP.GT.U32.AND P2, PT, R251, R115, PT ;  /* 0x00000073fb00720c */ /* 0x000fe20003f44070 */
[--C-:B------:R-:W-:Y:S01]  /*14e00*/  @!P5 IMAD.IADD R113, R113, 0x1, -R251.reuse ;  /* 0x000000017171d824 */ /* 0x100fe200078e0afb */
[----:B------:R-:W-:Y:S01]  /*14e10*/  ISETP.GT.U32.AND P5, PT, R251, R119, PT ;  /* 0x00000077fb00720c */ /* 0x000fe20003fa4070 */
[--C-:B------:R-:W-:Y:S01]  /*14e20*/  @!P0 IMAD.IADD R117, R117, 0x1, -R251.reuse ;  /* 0x0000000175758824 */ /* 0x100fe200078e0afb */
[C---:B------:R-:W-:Y:S02]  /*14e30*/  ISETP.GT.U32.AND P0, PT, R251.reuse, R111, PT ;  /* 0x0000006ffb00720c */ /* 0x040fe40003f04070 */
[C---:B------:R-:W-:Y:S01]  /*14e40*/  ISETP.GT.U32.AND P6, PT, R251.reuse, R109, PT ;  /* 0x0000006dfb00720c */ /* 0x040fe20003fc4070 */
[--C-:B------:R-:W-:Y:S01]  /*14e50*/  @!P1 IMAD.IADD R110, R110, 0x1, -R251.reuse ;  /* 0x000000016e6e9824 */ /* 0x100fe200078e0afb */
[C---:B------:R-:W-:Y:S01]  /*14e60*/  ISETP.GT.U32.AND P1, PT, R251.reuse, R116, PT ;  /* 0x00000074fb00720c */ /* 0x040fe20003f24070 */
        /* <DEDUP_REMOVED lines=14> */
[-C--:B------:R-:W-:Y:S01]  /*14f50*/  @!P3 IADD3 R112, R112, -R251.reuse, RZ ;  /* 0x800000fb7070b210 */ /* 0x080fe20007ffe0ff */
[----:B------:R-:W-:Y:S01]  /*14f60*/  @!P2 IMAD.IADD R122, R122, 0x1, -R251 ;  /* 0x000000017a7aa824 */ /* 0x000fe200078e0afb */
[----:B------:R-:W-:Y:S02]  /*14f70*/  ISETP.GT.U32.AND P3, PT, R251, R118, PT ;  /* 0x00000076fb00720c */ /* 0x000fe40003f64070 */
        /* <DEDUP_REMOVED lines=13> */
[----:B------:R-:W-:Y:S02]  /*15050*/  ISETP.GT.U32.AND P3, PT, R251, R129, PT ;  /* 0x00000081fb00720c */ /* 0x000fe40003f64070 */
[----:B------:R-:W-:Y:S02]  /*15060*/  @!P2 IADD3 R133, R133, -R251, RZ ;  /* 0x800000fb8585a210 */ /* 0x000fe40007ffe0ff */
[C---:B------:R-:W-:Y:S02]  /*15070*/  ISETP.GT.U32.AND P4, PT, R251.reuse, R138, PT ;  /* 0x0000008afb00720c */ /* 0x040fe40003f84070 */
[----:B------:R-:W-:Y:S01]  /*15080*/  ISETP.GT.U32.AND P2, PT, R251, R123, PT ;  /* 0x0000007bfb00720c */ /* 0x000fe20003f44070 */
[--C-:B------:R-:W-:Y:S01]  /*15090*/  @!P5 IMAD.IADD R137, R137, 0x1, -R251.reuse ;  /* 0x000000018989d824 */ /* 0x100fe200078e0afb */
[C---:B------:R-:W-:Y:S01]  /*150a0*/  ISETP.GT.U32.AND P5, PT, R251.reuse, R131, PT ;  /* 0x00000083fb00720c */ /* 0x040fe20003fa4070 */
[--C-:B------:R-:W-:Y:S01]  /*150b0*/  @!P0 IMAD.IADD R128, R128, 0x1, -R251.reuse ;  /* 0x0000000180808824 */ /* 0x100fe200078e0afb */
[C---:B------:R-:W-:Y:S01]  /*150c0*/  ISETP.GT.U32.AND P0, PT, R251.reuse, R135, PT ;  /* 0x00000087fb00720c */ /* 0x040fe20003f04070 */
[--C-:B------:R-:W-:Y:S01]  /*150d0*/  @!P6 IMAD.IADD R132, R132, 0x1, -R251.reuse ;  /* 0x000000018484e824 */ /* 0x100fe200078e0afb */
[----:B------:R-:W-:Y:S01]  /*150e0*/  STL [R1+0x8528], R244 ;  /* 0x008528f401007387 */ /* 0x000fe20000100800 */
[--C-:B------:R-:W-:Y:S01]  /*150f0*/  @!P1 IMAD.IADD R134, R134, 0x1, -R251.reuse ;  /* 0x0000000186869824 */ /* 0x100fe200078e0afb */
[----:B------:R-:W-:Y:S01]  /*15100*/  ISETP.GT.U32.AND P1, PT, R251, R128, PT ;  /* 0x00000080fb00720c */ /* 0x000fe20003f24070 */
[--C-:B------:R-:W-:Y:S01]  /*15110*/  @!P3 IMAD.IADD R129, R129, 0x1, -R251.reuse ;  /* 0x000000018181b824 */ /* 0x100fe200078e0afb */
[----:B------:R-:W-:Y:S01]  /*15120*/  STL [R1+0x28], R125 ;  /* 0x0000287d01007387 */ /* 0x000fe20000100800 */
[----:B------:R-:W-:Y:S01]  /*15130*/  ISETP.GT.U32.AND P3, PT, R251, R136, PT ;  /* 0x00000088fb00720c */ /* 0x000fe20003f64070 */
[----:B------:R-:W-:-:S02]  /*15140*/  @!P4 IMAD.IADD R138, R138, 0x1, -R251 ;  /* 0x000000018a8ac824 */ /* 0x000fc400078e0afb */
[----:B------:R-:W-:Y:S01]  /*15150*/  STL [R1+0x8524], R243 ;  /* 0x008524f301007387 */ /* 0x000fe20000100800 */
[--C-:B------:R-:W-:Y:S01]  /*15160*/  @!P2 IMAD.IADD R123, R123, 0x1, -R251.reuse ;  /* 0x000000017b7ba824 */ /* 0x100fe200078e0afb */
[C---:B------:R-:W-:Y:S02]  /*15170*/  ISETP.GT.U32.AND P6, PT, R251.reuse, R122, PT ;  /* 0x0000007afb00720c */ /* 0x040fe40003fc4070 */
[----:B------:R-:W-:Y:S01]  /*15180*/  STL [R1+0x20], R126 ;  /* 0x0000207e01007387 */ /* 0x000fe20000100800 */
[C---:B------:R-:W-:Y:S02]  /*15190*/  ISETP.GT.U32.AND P4, PT, R251.reuse, R132, PT ;  /* 0x00000084fb00720c */ /* 0x040fe40003f84070 */
[----:B------:R-:W-:Y:S01]  /*151a0*/  ISETP.GT.U32.AND P2, PT, R251, R133, PT ;  /* 0x00000085fb00720c */ /* 0x000fe20003f44070 */
[----:B------:R-:W-:Y:S01]  /*151b0*/  STL [R1+0x18], R127 ;  /* 0x0000187f01007387 */ /* 0x000fe20000100800 */
[----:B------:R-:W-:-:S03]  /*151c0*/  @!P5 IMAD.IADD R131, R131, 0x1, -R251 ;  /* 0x000000018383d824 */ /* 0x000fc600078e0afb */
[----:B------:R-:W-:Y:S01]  /*151d0*/  STL [R1+0x8520], R249 ;  /* 0x008520f901007387 */ /* 0x000fe20000100800 */
[----:B------:R-:W-:-:S03]  /*151e0*/  ISETP.GT.U32.AND P5, PT, R251, R137, PT ;  /* 0x00000089fb00720c */ /* 0x000fc60003fa4070 */
[----:B------:R-:W-:Y:S01]  /*151f0*/  STL [R1+0x14], R246 ;  /* 0x000014f601007387 */ /* 0x000fe20000100800 */
[----:B------:R-:W-:-:S03]  /*15200*/  @!P0 IMAD.IADD R135, R135, 0x1, -R251 ;  /* 0x0000000187878824 */ /* 0x000fc600078e0afb */
[----:B------:R-:W-:Y:S01]  /*15210*/  STL [R1+0x852c], R250 ;  /* 0x00852cfa01007387 */ /* 0x000fe20000100800 */
[----:B------:R-:W-:-:S03]  /*15220*/  ISETP.GT.U32.AND P0, PT, R251, R129, PT ;  /* 0x00000081fb00720c */ /* 0x000fc60003f04070 */
[----:B------:R1:W-:Y:S01]  /*15230*/  STL [R1+0x8530], R247 ;  /* 0x008530f701007387 */ /* 0x0003e20000100800 */
[--C-:B------:R-:W-:Y:S01]  /*15240*/  @!P1 IMAD.IADD R128, R128, 0x1, -R251.reuse ;  /* 0x0000000180809824 */ /* 0x100fe200078e0afb */
[C---:B------:R-:W-:Y:S02]  /*15250*/  ISETP.GT.U32.AND P1, PT, R251.reuse, R134, PT ;  /* 0x00000086fb00720c */ /* 0x040fe40003f24070 */
[-C--:B------:R-:W-:Y:S01]  /*15260*/  @!P3 IADD3 R136, R136, -R251.reuse, RZ ;  /* 0x800000fb8888b210 */ /* 0x080fe20007ffe0ff */
[----:B-1----:R-:W2:Y:S01]  /*15270*/  LDL R247, [R1+0x19ac] ;  /* 0x0019ac0001f77983 */ /* 0x002ea20000100800 */
[----:B------:R-:W-:Y:S01]  /*15280*/  ISETP.GT.U32.AND P3, PT, R251, R130, PT ;  /* 0x00000082fb00720c */ /* 0x000fe20003f64070 */
[----:B------:R-:W-:Y:S01]  /*15290*/  @!P2 IMAD.IADD R133, R133, 0x1, -R251 ;  /* 0x000000018585a824 */ /* 0x000fe200078e0afb */
[-C--:B------:R-:W-:Y:S02]  /*152a0*/  @!P6 IADD3 R122, R122, -R251.reuse, RZ ;  /* 0x800000fb7a7ae210 */ /* 0x080fe40007ffe0ff */
[----:B------:R-:W-:-:S02]  /*152b0*/  @!P4 IADD3 R132, R132, -R251, RZ ;  /* 0x800000fb8484c210 */ /* 0x000fc40007ffe0ff */
[C---:B------:R-:W-:Y:S02]  /*152c0*/  ISETP.GT.U32.AND P6, PT, R251.reuse, R138, PT ;  /* 0x0000008afb00720c */ /* 0x040fe40003fc4070 */
[C---:B------:R-:W-:Y:S02]  /*152d0*/  ISETP.GT.U32.AND P4, PT, R251.reuse, R139, PT ;  /* 0x0000008bfb00720c */ /* 0x040fe40003f84070 */
[----:B------:R-:W-:Y:S01]  /*152e0*/  ISETP.GT.U32.AND P2, PT, R251, R140, PT ;  /* 0x0000008cfb00720c */ /* 0x000fe20003f44070 */
[--C-:B------:R-:W-:Y:S01]  /*152f0*/  @!P5 IMAD.IADD R137, R137, 0x1, -R251.reuse ;  /* 0x000000018989d824 */ /* 0x100fe200078e0afb */
[----:B------:R-:W-:Y:S02]  /*15300*/  ISETP.GT.U32.AND P5, PT, R251, R144, PT ;  /* 0x00000090fb00720c */ /* 0x000fe40003fa4070 */
[----:B------:R-:W-:Y:S02]  /*15310*/  @!P0 IADD3 R129, R129, -R251, RZ ;  /* 0x800000fb81818210 */ /* 0x000fe40007ffe0ff */
[C---:B------:R-:W-:Y:S01]  /*15320*/  ISETP.GT.U32.AND P0, PT, R251.reuse, R135, PT ;  /* 0x00000087fb00720c */ /* 0x040fe20003f04070 */
[--C-:B------:R-:W-:Y:S01]  /*15330*/  @!P1 IMAD.IADD R134, R134, 0x1, -R251.reuse ;  /* 0x0000000186869824 */ /* 0x100fe200078e0afb */
[C---:B------:R-:W-:Y:S01]  /*15340*/  ISETP.GT.U32.AND P1, PT, R251.reuse, R141, PT ;  /* 0x0000008dfb00720c */ /* 0x040fe20003f24070 */
[--C-:B------:R-:W-:Y:S01]  /*15350*/  @!P3 IMAD.IADD R130, R130, 0x1, -R251.reuse ;  /* 0x000000018282b824 */ /* 0x100fe200078e0afb */
[----:B------:R-:W-:Y:S01]  /*15360*/  ISETP.GT.U32.AND P3, PT, R251, R136, PT ;  /* 0x00000088fb00720c */ /* 0x000fe20003f64070 */
[--C-:B------:R-:W-:Y:S01]  /*15370*/  @!P4 IMAD.IADD R139, R139, 0x1, -R251.reuse ;  /* 0x000000018b8bc824 */ /* 0x100fe200078e0afb */
[----:B------:R-:W-:Y:S01]  /*15380*/  @!P6 IADD3 R138, R138, -R251, RZ ;  /* 0x800000fb8a8ae210 */ /* 0x000fe20007ffe0ff */
[----:B------:R-:W-:Y:S01]  /*15390*/  @!P2 IMAD.IADD R140, R140, 0x1, -R251 ;  /* 0x000000018c8ca824 */ /* 0x000fe200078e0afb */
[----:B------:R-:W-:-:S02]  /*153a0*/  ISETP.GT.U32.AND P6, PT, R251, R145, PT ;  /* 0x00000091fb00720c */ /* 0x000fc40003fc4070 */
[C---:B------:R-:W-:Y:S02]  /*153b0*/  ISETP.GT.U32.AND P4, PT, R251.reuse, R146, PT ;  /* 0x00000092fb00720c */ /* 0x040fe40003f84070 */
[C---:B------:R-:W-:Y:S02]  /*153c0*/  ISETP.GT.U32.AND P2, PT, R251.reuse, R147, PT ;  /* 0x00000093fb00720c */ /* 0x040fe40003f44070 */
[----:B------:R-:W-:Y:S02]  /*153d0*/  @!P5 IADD3 R144, R144, -R251, RZ ;  /* 0x800000fb9090d210 */ /* 0x000fe40007ffe0ff */
[----:B------:R-:W-:Y:S02]  /*153e0*/  ISETP.GT.U32.AND P5, PT, R251, R151, PT ;  /* 0x00000097fb00720c */ /* 0x000fe40003fa4070 */
[----:B------:R-:W-:Y:S02]  /*153f0*/  @!P0 IADD3 R135, R135, -R251, RZ ;  /* 0x800000fb87878210 */ /* 0x000fe40007ffe0ff */
[----:B------:R-:W-:-:S02]  /*15400*/  ISETP.GT.U32.AND P0, PT, R251, R142, PT ;  /* 0x0000008efb00720c */ /* 0x000fc40003f04070 */
[----:B------:R-:W-:Y:S01]  /*15410*/  @!P1 IADD3 R141, R141, -R251, RZ ;  /* 0x800000fb8d8d9210 */ /* 0x000fe20007ffe0ff */
[--C-:B------:R-:W-:Y:S01]  /*15420*/  @!P3 IMAD.IADD R136, R136, 0x1, -R251.reuse ;  /* 0x000000018888b824 */ /* 0x100fe200078e0afb */
        /* <DEDUP_REMOVED lines=8> */
[C---:B------:R-:W-:Y:S01]  /*154b0*/  ISETP.GT.U32.AND P5, PT, R251.reuse, R145, PT ;  /* 0x00000091fb00720c */ /* 0x040fe20003fa4070 */
[--C-:B------:R-:W-:Y:S01]  /*154c0*/  @!P0 IMAD.IADD R142, R142, 0x1, -R251.reuse ;  /* 0x000000018e8e8824 */ /* 0x100fe200078e0afb */
[----:B------:R-:W-:Y:S01]  /*154d0*/  ISETP.GT.U32.AND P0, PT, R251, R149, PT ;  /* 0x00000095fb00720c */ /* 0x000fe20003f04070 */
[----:B------:R-:W-:-:S02]  /*154e0*/  @!P1 IMAD.IADD R148, R148, 0x1, -R251 ;  /* 0x0000000194949824 */ /* 0x000fc400078e0afb */
[--C-:B------:R-:W-:Y:S01]  /*154f0*/  @!P3 IMAD.IADD R143, R143, 0x1, -R251.reuse ;  /* 0x000000018f8fb824 */ /* 0x100fe200078e0afb */
[C---:B------:R-:W-:Y:S02]  /*15500*/  ISETP.GT.U32.AND P1, PT, R251.reuse, R142, PT ;  /* 0x0000008efb00720c */ /* 0x040fe40003f24070 */
[----:B------:R-:W-:Y:S02]  /*15510*/  ISETP.GT.U32.AND P3, PT, R251, R150, PT ;  /* 0x00000096fb00720c */ /* 0x000fe40003f64070 */
        /* <DEDUP_REMOVED lines=17> */
[----:B------:R-:W-:Y:S02]  /*15630*/  @!P5 IADD3 R152, R152, -R251, RZ ;  /* 0x800000fb9898d210 */ /* 0x000fe40007ffe0ff */
[----:B------:R-:W-:Y:S02]  /*15640*/  ISETP.GT.U32.AND P5, PT, R251, R159, PT ;  /* 0x0000009ffb00720c */ /* 0x000fe40003fa4070 */
[----:B------:R-:W-:Y:S02]  /*15650*/  @!P0 IADD3 R143, R143, -R251, RZ ;  /* 0x800000fb8f8f8210 */ /* 0x000fe40007ffe0ff */
[C---:B------:R-:W-:Y:S01]  /*15660*/  ISETP.GT.U32.AND P0, PT, R251.reuse, R149, PT ;  /* 0x00000095fb00720c */ /* 0x040fe20003f04070 */
[--C-:B------:R-:W-:Y:S01]  /*15670*/  @!P1 IMAD.IADD R148, R148, 0x1, -R251.reuse ;  /* 0x0000000194949824 */ /* 0x100fe200078e0afb */
[----:B------:R-:W-:Y:S01]  /*15680*/  ISETP.GT.U32.AND P1, PT, R251, R155, PT ;  /* 0x0000009bfb00720c */ /* 0x000fe20003f24070 */
        /* <DEDUP_REMOVED lines=22> */
[C---:B------:R-:W-:Y:S01]  /*157f0*/  ISETP.GT.U32.AND P5, PT, R251.reuse, R160, PT ;  /* 0x000000a0fb00720c */ /* 0x040fe20003fa4070 */
[--C-:B------:R-:W-:Y:S01]  /*15800*/  @!P0 IMAD.IADD R156, R156, 0x1, -R251.reuse ;  /* 0x000000019c9c8824 */ /* 0x100fe200078e0afb */
[C---:B------:R-:W-:Y:S01]  /*15810*/  ISETP.GT.U32.AND P0, PT, R251.reuse, R163, PT ;  /* 0x000000a3fb00720c */ /* 0x040fe20003f04070 */
[--C-:B------:R-:W-:Y:S02]  /*15820*/  @!P1 IMAD.IADD R162, R162, 0x1, -R251.reuse ;  /* 0x00000001a2a29824 */ /* 0x100fe400078e0afb */
[----:B------:R-:W-:Y:S02]  /*15830*/  @!P6 IADD3 R158, R158, -R251, RZ ;  /* 0x800000fb9e9ee210 */ /* 0x000fe40007ffe0ff */
[----:B------:R-:W-:Y:S01]  /*15840*/  ISETP.GT.U32.AND P1, PT, R251, R156, PT ;  /* 0x0000009cfb00720c */ /* 0x000fe20003f24070 */
[----:B------:R-:W-:Y:S01]  /*15850*/  @!P3 IMAD.IADD R157, R157, 0x1, -R251 ;  /* 0x000000019d9db824 */ /* 0x000fe200078e0afb */
[----:B------:R-:W-:-:S02]  /*15860*/  ISETP.GT.U32.AND P6, PT, R251, R152, PT ;  /* 0x00000098fb00720c */ /* 0x000fc40003fc4070 */
[----:B------:R-:W-:Y:S01]  /*15870*/  ISETP.GT.U32.AND P3, PT, R251, R164, PT ;  /* 0x000000a4fb00720c */ /* 0x000fe20003f64070 */
[--C-:B------:R-:W-:Y:S01]  /*15880*/  @!P2 IMAD.IADD R155, R155, 0x1, -R251.reuse ;  /* 0x000000019b9ba824 */ /* 0x100fe200078e0afb */
[C---:B------:R-:W-:Y:S02]  /*15890*/  ISETP.GT.U32.AND P2, PT, R251.reuse, R161, PT ;  /* 0x000000a1fb00720c */ /* 0x040fe40003f44070 */
[C---:B------:R-:W-:Y:S01]  /*158a0*/  ISETP.GT.U32.AND P4, PT, R251.reuse, R154, PT ;  /* 0x0000009afb00720c */ /* 0x040fe20003f84070 */
        /* <DEDUP_REMOVED lines=17> */
[----:B------:R-:W-:Y:S02]  /*159c0*/  ISETP.GT.U32.AND P0, PT, R251, R163, PT ;  /* 0x000000a3fb00720c */ /* 0x000fe40003f04070 */
[-C--:B------:R-:W-:Y:S01]  /*159d0*/  @!P1 IADD3 R162, R162, -R251.reuse, RZ ;  /* 0x800000fba2a29210 */ /* 0x080fe20007ffe0ff */
[----:B------:R-:W-:Y:S01]  /*159e0*/  @!P3 IMAD.IADD R158, R158, 0x1, -R251 ;  /* 0x000000019e9eb824 */ /* 0x000fe200078e0afb */
[----:B------:R-:W-:Y:S02]  /*159f0*/  @!P6 IADD3 R159, R159, -R251, RZ ;  /* 0x800000fb9f9fe210 */ /* 0x000fe40007ffe0ff */
[C---:B------:R-:W-:Y:S02]  /*15a00*/  ISETP.GT.U32.AND P1, PT, R251.reuse, R169, PT ;  /* 0x000000a9fb00720c */ /* 0x040fe40003f24070 */
[----:B------:R-:W-:-:S02]  /*15a10*/  ISETP.GT.U32.AND P6, PT, R251, R166, PT ;  /* 0x000000a6fb00720c */ /* 0x000fc40003fc4070 */
[C---:B------:R-:W-:Y:S01]  /*15a20*/  ISETP.GT.U32.AND P3, PT, R251.reuse, R165, PT ;  /* 0x000000a5fb00720c */ /* 0x040fe20003f64070 */
[--C-:B------:R-:W-:Y:S01]  /*15a30*/  @!P4 IMAD.IADD R164, R164, 0x1, -R251.reuse ;  /* 0x00000001a4a4c824 */ /* 0x100fe200078e0afb */
[----:B------:R-:W-:Y:S02]  /*15a40*/  @!P2 IADD3 R168, R168, -R251, RZ ;  /* 0x800000fba8a8a210 */ /* 0x000fe40007ffe0ff */
[C---:B------:R-:W-:Y:S02]  /*15a50*/  ISETP.GT.U32.AND P2, PT, R251.reuse, R175, PT ;  /* 0x000000affb00720c */ /* 0x040fe40003f44070 */
[----:B------:R-:W-:Y:S02]  /*15a60*/  ISETP.GT.U32.AND P4, PT, R251, R171, PT ;  /* 0x000000abfb00720c */ /* 0x000fe40003f84070 */
[----:B------:R-:W-:Y:S01]  /*15a70*/  @!P5 IADD3 R174, R174, -R251, RZ ;  /* 0x800000fbaeaed210 */ /* 0x000fe20007ffe0ff */
[----:B------:R-:W-:Y:S01]  /*15a80*/  @!P0 IMAD.IADD R163, R163, 0x1, -R251 ;  /* 0x00000001a3a38824 */ /* 0x000fe200078e0afb */
[----:B------:R-:W-:-:S02]  /*15a90*/  ISETP.GT.U32.AND P5, PT, R251, R168, PT ;  /* 0x000000a8fb00720c */ /* 0x000fc40003fa4070 */
[----:B------:R-:W-:Y:S01]  /*15aa0*/  ISETP.GT.U32.AND P0, PT, R251, R170, PT ;  /* 0x000000aafb00720c */ /* 0x000fe20003f04070 */
[--C-:B------:R-:W-:Y:S01]  /*15ab0*/  @!P1 IMAD.IADD R169, R169, 0x1, -R251.reuse ;  /* 0x00000001a9a99824 */ /* 0x100fe200078e0afb */
[----:B------:R-:W-:Y:S01]  /*15ac0*/  ISETP.GT.U32.AND P1, PT, R251, R176, PT ;  /* 0x000000b0fb00720c */ /* 0x000fe20003f24070 */
[--C-:B------:R-:W-:Y:S01]  /*15ad0*/  @!P6 IMAD.IADD R166, R166, 0x1, -R251.reuse ;  /* 0x00000001a6a6e824 */ /* 0x100fe200078e0afb */
[----:B------:R-:W-:Y:S02]  /*15ae0*/  @!P3 IADD3 R165, R165, -R251, RZ ;  /* 0x800000fba5a5b210 */ /* 0x000fe40007ffe0ff */
[----:B------:R-:W-:Y:S01]  /*15af0*/  ISETP.GT.U32.AND P6, PT, R251, R173, PT ;  /* 0x000000adfb00720c */ /* 0x000fe20003fc4070 */
[----:B------:R-:W-:Y:S01]  /*15b00*/  @!P2 IMAD.IADD R175, R175, 0x1, -R251 ;  /* 0x00000001afafa824 */ /* 0x000fe200078e0afb */
[----:B------:R-:W-:Y:S02]  /*15b10*/  @!P4 IADD3 R171, R171, -R251, RZ ;  /* 0x800000fbababc210 */ /* 0x000fe40007ffe0ff */
[----:B------:R-:W-:-:S02]  /*15b20*/  ISETP.GT.U32.AND P2, PT, R251, R169, PT ;  /* 0x000000a9fb00720c */ /* 0x000fc40003f44070 */
[C---:B------:R-:W-:Y:S01]  /*15b30*/  ISETP.GT.U32.AND P4, PT, R251.reuse, R165, PT ;  /* 0x000000a5fb00720c */ /* 0x040fe20003f84070 */
[--C-:B------:R-:W-:Y:S01]  /*15b40*/  @!P5 IMAD.IADD R168, R168, 0x1, -R251.reuse ;  /* 0x00000001a8a8d824 */ /* 0x100fe200078e0afb */
[C---:B------:R-:W-:Y:S01]  /*15b50*/  ISETP.GT.U32.AND P3, PT, R251.reuse, R172, PT ;  /* 0x000000acfb00720c */ /* 0x040fe20003f64070 */
[--C-:B------:R-:W-:Y:S01]  /*15b60*/  @!P0 IMAD.IADD R170, R170, 0x1, -R251.reuse ;  /* 0x00000001aaaa8824 */ /* 0x100fe200078e0afb */
[C---:B------:R-:W-:Y:S02]  /*15b70*/  ISETP.GT.U32.AND P5, PT, R251.reuse, R174, PT ;  /* 0x000000aefb00720c */ /* 0x040fe40003fa4070 */
[C---:B------:R-:W-:Y:S01]  /*15b80*/  ISETP.GT.U32.AND P0, PT, R251.reuse, R177, PT ;  /* 0x000000b1fb00720c */ /* 0x040fe20003f04070 */
[--C-:B------:R-:W-:Y:S01]  /*15b90*/  @!P1 IMAD.IADD R176, R176, 0x1, -R251.reuse ;  /* 0x00000001b0b09824 */ /* 0x100fe200078e0afb */
[----:B------:R-:W-:Y:S01]  /*15ba0*/  ISETP.GT.U32.AND P1, PT, R251, R170, PT ;  /* 0x000000aafb00720c */ /* 0x000fe20003f24070 */
[--C-:B------:R-:W-:Y:S02]  /*15bb0*/  @!P6 IMAD.IADD R173, R173, 0x1, -R251.reuse ;  /* 0x00000001adade824 */ /* 0x100fe400078e0afb */
        /* <DEDUP_REMOVED lines=8> */
[----:B------:R-:W-:Y:S02]  /*15c40*/  ISETP.GT.U32.AND P5, PT, R251, R181, PT ;  /* 0x000000b5fb00720c */ /* 0x000fe40003fa4070 */
[----:B------:R-:W-:Y:S02]  /*15c50*/  @!P0 IADD3 R177, R177, -R251, RZ ;  /* 0x800000fbb1b18210 */ /* 0x000fe40007ffe0ff */
[C---:B------:R-:W-:Y:S02]  /*15c60*/  ISETP.GT.U32.AND P0, PT, R251.reuse, R171, PT ;  /* 0x000000abfb00720c */ /* 0x040fe40003f04070 */
[-C--:B------:R-:W-:Y:S02]  /*15c70*/  @!P1 IADD3 R170, R170, -R251.reuse, RZ ;  /* 0x800000fbaaaa9210 */ /* 0x080fe40007ffe0ff */
[----:B------:R-:W-:Y:S01]  /*15c80*/  ISETP.GT.U32.AND P1, PT, R251, R176, PT ;  /* 0x000000b0fb00720c */ /* 0x000fe20003f24070 */
[----:B------:R-:W-:Y:S01]  /*15c90*/  @!P2 IMAD.IADD R175, R175, 0x1, -R251 ;  /* 0x00000001afafa824 */ /* 0x000fe200078e0afb */
[----:B------:R-:W-:-:S02]  /*15ca0*/  @!P6 IADD3 R167, R167, -R251, RZ ;  /* 0x800000fba7a7e210 */ /* 0x000fc40007ffe0ff */
[----:B------:R-:W-:Y:S02]  /*15cb0*/  @!P4 IADD3 R173, R173, -R251, RZ ;  /* 0x800000fbadadc210 */ /* 0x000fe40007ffe0ff */
[C---:B------:R-:W-:Y:S01]  /*15cc0*/  ISETP.GT.U32.AND P2, PT, R251.reuse, R182, PT ;  /* 0x000000b6fb00720c */ /* 0x040fe20003f44070 */
[--C-:B------:R-:W-:Y:S01]  /*15cd0*/  @!P3 IMAD.IADD R166, R166, 0x1, -R251.reuse ;  /* 0x00000001a6a6b824 */ /* 0x100fe200078e0afb */
[C---:B------:R-:W-:Y:S02]  /*15ce0*/  ISETP.GT.U32.AND P6, PT, R251.reuse, R177, PT ;  /* 0x000000b1fb00720c */ /* 0x040fe40003fc4070 */
[----:B------:R-:W-:Y:S01]  /*15cf0*/  ISETP.GT.U32.AND P4, PT, R251, R180, PT ;  /* 0x000000b4fb00720c */ /* 0x000fe20003f84070 */
[--C-:B------:R-:W-:Y:S01]  /*15d00*/  @!P5 IMAD.IADD R181, R181, 0x1, -R251.reuse ;  /* 0x00000001b5b5d824 */ /* 0x100fe200078e0afb */
[----:B------:R-:W-:Y:S01]  /*15d10*/  ISETP.GT.U32.AND P3, PT, R251, R172, PT ;  /* 0x000000acfb00720c */ /* 0x000fe20003f64070 */
[----:B------:R-:W-:Y:S01]  /*15d20*/  @!P0 IMAD.IADD R171, R171, 0x1, -R251 ;  /* 0x00000001abab8824 */ /* 0x000fe200078e0afb */
[----:B------:R-:W-:-:S02]  /*15d30*/  ISETP.GT.U32.AND P5, PT, R251, R188, PT ;  /* 0x000000bcfb00720c */ /* 0x000fc40003fa4070 */
[C---:B------:R-:W-:Y:S02]  /*15d40*/  ISETP.GT.U32.AND P0, PT, R251.reuse, R178, PT ;  /* 0x000000b2fb00720c */ /* 0x040fe40003f04070 */
[----:B------:R-:W-:Y:S02]  /*15d50*/  @!P1 IADD3 R176, R176, -R251, RZ ;  /* 0x800000fbb0b09210 */ /* 0x000fe40007ffe0ff */
[----:B------:R-:W-:Y:S01]  /*15d60*/  ISETP.GT.U32.AND P1, PT, R251, R183, PT ;  /* 0x000000b7fb00720c */ /* 0x000fe20003f24070 */
[--C-:B------:R-:W-:Y:S01]  /*15d70*/  @!P6 IMAD.IADD R177, R177, 0x1, -R251.reuse ;  /* 0x00000001b1b1e824 */ /* 0x100fe200078e0afb */
[----:B------:R-:W-:Y:S01]  /*15d80*/  @!P2 IADD3 R182, R182, -R251, RZ ;  /* 0x800000fbb6b6a210 */ /* 0x000fe20007ffe0ff */
[--C-:B------:R-:W-:Y:S01]  /*15d90*/  @!P4 IMAD.IADD R180, R180, 0x1, -R251.reuse ;  /* 0x00000001b4b4c824 */ /* 0x100fe200078e0afb */
[C---:B------:R-:W-:Y:S01]  /*15da0*/  ISETP.GT.U32.AND P2, PT, R251.reuse, R189, PT ;  /* 0x000000bdfb00720c */ /* 0x040fe20003f44070 */
[----:B------:R-:W-:Y:S01]  /*15db0*/  @!P3 IMAD.IADD R172, R172, 0x1, -R251 ;  /* 0x00000001acacb824 */ /* 0x000fe200078e0afb */
[----:B------:R-:W-:-:S02]  /*15dc0*/  ISETP.GT.U32.AND P6, PT, R251, R184, PT ;  /* 0x000000b8fb00720c */ /* 0x000fc40003fc4070 */
[C---:B------:R-:W-:Y:S02]  /*15dd0*/  ISETP.GT.U32.AND P4, PT, R251.reuse, R187, PT ;  /* 0x000000bbfb00720c */ /* 0x040fe40003f84070 */
[C---:B------:R-:W-:Y:S02]  /*15de0*/  ISETP.GT.U32.AND P3, PT, R251.reuse, R179, PT ;  /* 0x000000b3fb00720c */ /* 0x040fe40003f64070 */
[----:B------:R-:W-:Y:S01]  /*15df0*/  @!P5 IADD3 R188, R188, -R251, RZ ;  /* 0x800000fbbcbcd210 */ /* 0x000fe20007ffe0ff */
[--C-:B------:R-:W-:Y:S01]  /*15e00*/  @!P0 IMAD.IADD R178, R178, 0x1, -R251.reuse ;  /* 0x00000001b2b28824 */ /* 0x100fe200078e0afb */
[C---:B------:R-:W-:Y:S02]  /*15e10*/  ISETP.GT.U32.AND P5, PT, R251.reuse, R182, PT ;  /* 0x000000b6fb00720c */ /* 0x040fe40003fa4070 */
[----:B------:R-:W-:Y:S01]  /*15e20*/  ISETP.GT.U32.AND P0, PT, R251, R185, PT ;  /* 0x000000b9fb00720c */ /* 0x000fe20003f04070 */
[--C-:B------:R-:W-:Y:S01]  /*15e30*/  @!P1 IMAD.IADD R183, R183, 0x1, -R251.reuse ;  /* 0x00000001b7b79824 */ /* 0x100fe200078e0afb */
[----:B------:R-:W-:Y:S01]  /*15e40*/  ISETP.GT.U32.AND P1, PT, R251, R190, PT ;  /* 0x000000befb00720c */ /* 0x000fe20003f24070 */
[----:B------:R-:W-:-:S02]  /*15e50*/  @!P2 IMAD.IADD R189, R189, 0x1, -R251 ;  /* 0x00000001bdbda824 */ /* 0x000fc400078e0afb */
[--C-:B------:R-:W-:Y:S01]  /*15e60*/  @!P6 IMAD.IADD R184, R184, 0x1, -R251.reuse ;  /* 0x00000001b8b8e824 */ /* 0x100fe200078e0afb */
[----:B------:R-:W-:Y:S01]  /*15e70*/  ISETP.GT.U32.AND P2, PT, R251, R183, PT ;  /* 0x000000b7fb00720c */ /* 0x000fe20003f44070 */
[--C-:B------:R-:W-:Y:S01]  /*15e80*/  @!P4 IMAD.IADD R187, R187, 0x1, -R251.reuse ;  /* 0x00000001bbbbc824 */ /* 0x100fe200078e0afb */
[C---:B------:R-:W-:Y:S02]  /*15e90*/  ISETP.GT.U32.AND P6, PT, R251.reuse, R178, PT ;  /* 0x000000b2fb00720c */ /* 0x040fe40003fc4070 */
[----:B------:R-:W-:Y:S01]  /*15ea0*/  ISETP.GT.U32.AND P4, PT, R251, R181, PT ;  /* 0x000000b5fb00720c */ /* 0x000fe20003f84070 */
[----:B------:R-:W-:Y:S01]  /*15eb0*/  @!P5 IMAD.IADD R182, R182, 0x1, -R251 ;  /* 0x00000001b6b6d824 */ /* 0x000fe200078e0afb */
[-C--:B------:R-:W-:Y:S02]  /*15ec0*/  @!P3 IADD3 R179, R179, -R251.reuse, RZ ;  /* 0x800000fbb3b3b210 */ /* 0x080fe40007ffe0ff */
[----:B------:R-:W-:Y:S02]  /*15ed0*/  ISETP.GT.U32.AND P5, PT, R251, R188, PT ;  /* 0x000000bcfb00720c */ /* 0x000fe40003fa4070 */
[----:B------:R-:W-:-:S02]  /*15ee0*/  @!P0 IADD3 R185, R185, -R251, RZ ;  /* 0x800000fbb9b98210 */ /* 0x000fc40007ffe0ff */
[C---:B------:R-:W-:Y:S01]  /*15ef0*/  ISETP.GT.U32.AND P0, PT, R251.reuse, R179, PT ;  /* 0x000000b3fb00720c */ /* 0x040fe20003f04070 */
[--C-:B------:R-:W-:Y:S01]  /*15f00*/  @!P1 IMAD.IADD R190, R190, 0x1, -R251.reuse ;  /* 0x00000001bebe9824 */ /* 0x100fe200078e0afb */
[----:B------:R-:W-:Y:S01]  /*15f10*/  ISETP.GT.U32.AND P1, PT, R251, R184, PT ;  /* 0x000000b8fb00720c */ /* 0x000fe20003f24070 */
[----:B------:R-:W-:Y:S01]  /*15f20*/  @!P2 IMAD.IADD R183, R183, 0x1, -R251 ;  /* 0x00000001b7b7a824 */ /* 0x000fe200078e0afb */
[-C--:B------:R-:W-:Y:S02]  /*15f30*/  @!P6 IADD3 R178, R178, -R251.reuse, RZ ;  /* 0x800000fbb2b2e210 */ /* 0x080fe40007ffe0ff */
[----:B------:R-:W-:Y:S02]  /*15f40*/  @!P4 IADD3 R181, R181, -R251, RZ ;  /* 0x800000fbb5b5c210 */ /* 0x000fe40007ffe0ff */
[C---:B------:R-:W-:Y:S02]  /*15f50*/  ISETP.GT.U32.AND P2, PT, R251.reuse, R190, PT ;  /* 0x000000befb00720c */ /* 0x040fe40003f44070 */
[----:B------:R-:W-:-:S02]  /*15f60*/  ISETP.GT.U32.AND P4, PT, R251, R187, PT ;  /* 0x000000bbfb00720c */ /* 0x000fc40003f84070 */
[C---:B------:R-:W-:Y:S01]  /*15f70*/  ISETP.GT.U32.AND P6, PT, R251.reuse, R189, PT ;  /* 0x000000bdfb00720c */ /* 0x040fe20003fc4070 */
[--C-:B------:R-:W-:Y:S01]  /*15f80*/  @!P5 IMAD.IADD R188, R188, 0x1, -R251.reuse ;  /* 0x00000001bcbcd824 */ /* 0x100fe200078e0afb */
[----:B------:R-:W-:Y:S01]  /*15f90*/  ISETP.GT.U32.AND P5, PT, R251, R195, PT ;  /* 0x000000c3fb00720c */ /* 0x000fe20003fa4070 */
[----:B------:R-:W-:Y:S01]  /*15fa0*/  @!P0 IMAD.IADD R179, R179, 0x1, -R251 ;  /* 0x00000001b3b38824 */ /* 0x000fe200078e0afb */
[C---:B------:R-:W-:Y:S02]  /*15fb0*/  ISETP.GT.U32.AND P0, PT, R251.reuse, R185, PT ;  /* 0x000000b9fb00720c */ /* 0x040fe40003f04070 */
[----:B------:R-:W-:Y:S02]  /*15fc0*/  @!P1 IADD3 R184, R184, -R251, RZ ;  /* 0x800000fbb8b89210 */ /* 0x000fe40007ffe0ff */
[----:B------:R-:W-:Y:S02]  /*15fd0*/  ISETP.GT.U32.AND P1, PT, R251, R191, PT ;  /* 0x000000bffb00720c */ /* 0x000fe40003f24070 */
[----:B------:R-:W-:-:S02]  /*15fe0*/  @!P2 IADD3 R190, R190, -R251, RZ ;  /* 0x800000fbbebea210 */ /* 0x000fc40007ffe0ff */
[----:B------:R-:W-:Y:S01]  /*15ff0*/  @!P4 IADD3 R187, R187, -R251, RZ ;  /* 0x800000fbbbbbc210 */ /* 0x000fe20007ffe0ff */
[--C-:B------:R-:W-:Y:S01]  /*16000*/  @!P6 IMAD.IADD R189, R189, 0x1, -R251.reuse ;  /* 0x00000001bdbde824 */ /* 0x100fe200078e0afb */
[C---:B------:R-:W-:Y:S02]  /*16010*/  ISETP.GT.U32.AND P2, PT, R251.reuse, R197, PT ;  /* 0x000000c5fb00720c */ /* 0x040fe40003f44070 */
[C---:B------:R-:W-:Y:S02]  /*16020*/  ISETP.GT.U32.AND P4, PT, R251.reuse, R194, PT ;  /* 0x000000c2fb00720c */ /* 0x040fe40003f84070 */
        /* <DEDUP_REMOVED lines=8> */
[C---:B------:R-:W-:Y:S01]  /*160b0*/  ISETP.GT.U32.AND P2, PT, R251.reuse, R191, PT ;  /* 0x000000bffb00720c */ /* 0x040fe20003f44070 */
[--C-:B------:R-:W-:Y:S01]  /*160c0*/  @!P4 IMAD.IADD R194, R194, 0x1, -R251.reuse ;  /* 0x00000001c2c2c824 */ /* 0x100fe200078e0afb */
[C---:B------:R-:W-:Y:S02]  /*160d0*/  ISETP.GT.U32.AND P4, PT, R251.reuse, R201, PT ;  /* 0x000000c9fb00720c */ /* 0x040fe40003f84070 */
[-C--:B------:R-:W-:Y:S02]  /*160e0*/  @!P6 IADD3 R196, R196, -R251.reuse, RZ ;  /* 0x800000fbc4c4e210 */ /* 0x080fe40007ffe0ff */
[----:B------:R-:W-:Y:S01]  /*160f0*/  @!P5 IADD3 R202, R202, -R251, RZ ;  /* 0x800000fbcacad210 */ /* 0x000fe20007ffe0ff */
[--C-:B------:R-:W-:Y:S01]  /*16100*/  @!P0 IMAD.IADD R192, R192, 0x1, -R251.reuse ;  /* 0x00000001c0c08824 */ /* 0x100fe200078e0afb */
[C---:B------:R-:W-:Y:S01]  /*16110*/  ISETP.GT.U32.AND P5, PT, R251.reuse, R196, PT ;  /* 0x000000c4fb00720c */ /* 0x040fe20003fa4070 */
[----:B------:R-:W-:Y:S01]  /*16120*/  @!P1 IMAD.IADD R198, R198, 0x1, -R251 ;  /* 0x00000001c6c69824 */ /* 0x000fe200078e0afb */
[----:B------:R-:W-:-:S02]  /*16130*/  ISETP.GT.U32.AND P6, PT, R251, R203, PT ;  /* 0x000000cbfb00720c */ /* 0x000fc40003fc4070 */
[----:B------:R-:W-:Y:S01]  /*16140*/  ISETP.GT.U32.AND P1, PT, R251, R192, PT ;  /* 0x000000c0fb00720c */ /* 0x000fe20003f24070 */
[--C-:B------:R-:W-:Y:S01]  /*16150*/  @!P2 IMAD.IADD R191, R191, 0x1, -R251.reuse ;  /* 0x00000001bfbfa824 */ /* 0x100fe200078e0afb */
[----:B------:R-:W-:Y:S01]  /*16160*/  ISETP.GT.U32.AND P2, PT, R251, R197, PT ;  /* 0x000000c5fb00720c */ /* 0x000fe20003f44070 */
[----:B------:R-:W-:Y:S01]  /*16170*/  @!P4 IMAD.IADD R201, R201, 0x1, -R251 ;  /* 0x00000001c9c9c824 */ /* 0x000fe200078e0afb */
[----:B------:R-:W-:-:S05]  /*16180*/  ISETP.GT.U32.AND P4, PT, R251, R195, PT ;  /* 0x000000c3fb00720c */ /* 0x000fca0003f84070 */
[--C-:B------:R-:W-:Y:S01]  /*16190*/  @!P5 IMAD.IADD R196, R196, 0x1, -R251.reuse ;  /* 0x00000001c4c4d824 */ /* 0x100fe200078e0afb */
[----:B------:R-:W-:Y:S01]  /*161a0*/  ISETP.GT.U32.AND P5, PT, R251, R202, PT ;  /* 0x000000cafb00720c */ /* 0x000fe20003fa4070 */
[----:B------:R-:W-:Y:S02]  /*161b0*/  @!P6 IMAD.IADD R203, R203, 0x1, -R251 ;  /* 0x00000001cbcbe824 */ /* 0x000fe400078e0afb */
[-C--:B------:R-:W-:Y:S02]  /*161c0*/  @!P1 IADD3 R192, R192, -R251.reuse, RZ ;  /* 0x800000fbc0c09210 */ /* 0x080fe40007ffe0ff */
[----:B------:R-:W-:Y:S02]  /*161d0*/  ISETP.GT.U32.AND P1, PT, R251, R198, PT ;  /* 0x000000c6fb00720c */ /* 0x000fe40003f24070 */
[-C--:B------:R-:W-:Y:S02]  /*161e0*/  @!P2 IADD3 R197, R197, -R251.reuse, RZ ;  /* 0x800000fbc5c5a210 */ /* 0x080fe40007ffe0ff */
[----:B------:R-:W-:-:S02]  /*161f0*/  @!P4 IADD3 R195, R195, -R251, RZ ;  /* 0x800000fbc3c3c210 */ /* 0x000fc40007ffe0ff */
[C---:B------:R-:W-:Y:S02]  /*16200*/  ISETP.GT.U32.AND P6, PT, R251.reuse, R203, PT ;  /* 0x000000cbfb00720c */ /* 0x040fe40003fc4070 */
[C---:B------:R-:W-:Y:S02]  /*16210*/  ISETP.GT.U32.AND P2, PT, R251.reuse, R204, PT ;  /* 0x000000ccfb00720c */ /* 0x040fe40003f44070 */
[C---:B------:R-:W-:Y:S01]  /*16220*/  ISETP.GT.U32.AND P4, PT, R251.reuse, R201, PT ;  /* 0x000000c9fb00720c */ /* 0x040fe20003f84070 */
[--C-:B------:R-:W-:Y:S01]  /*16230*/  @!P5 IMAD.IADD R202, R202, 0x1, -R251.reuse ;  /* 0x00000001cacad824 */ /* 0x100fe200078e0afb */
[C---:B------:R-:W-:Y:S01]  /*16240*/  ISETP.GT.U32.AND P5, PT, R251.reuse, R209, PT ;  /* 0x000000d1fb00720c */ /* 0x040fe20003fa4070 */
[----:B------:R-:W-:Y:S01]  /*16250*/  @!P1 IMAD.IADD R198, R198, 0x1, -R251 ;  /* 0x00000001c6c69824 */ /* 0x000fe200078e0afb */
[----:B------:R-:W-:Y:S02]  /*16260*/  IABS R124, R124 ;  /* 0x0000007c007c7213 */ /* 0x000fe40000000000 */
[----:B------:R-:W-:-:S03]  /*16270*/  ISETP.GT.U32.AND P1, PT, R251, R205, PT ;  /* 0x000000cdfb00720c */ /* 0x000fc60003f24070 */
[----:B------:R-:W-:Y:S01]  /*16280*/  IMAD.HI.U32 R125, R252, R124, RZ ;  /* 0x0000007cfc7d7227 */ /* 0x000fe200078e00ff */
[----:B------:R-:W-:Y:S02]  /*16290*/  @!P6 IADD3 R203, R203, -R251, RZ ;  /* 0x800000fbcbcbe210 */ /* 0x000fe40007ffe0ff */
[C---:B------:R-:W-:Y:S01]  /*162a0*/  ISETP.GT.U32.AND P6, PT, R251.reuse, R210, PT ;  /* 0x000000d2fb00720c */ /* 0x040fe20003fc4070 */
[--C-:B------:R-:W-:Y:S01]  /*162b0*/  @!P2 IMAD.IADD R204, R204, 0x1, -R251.reuse ;  /* 0x00000001cccca824 */ /* 0x100fe200078e0afb */
[----:B------:R-:W-:Y:S01]  /*162c0*/  ISETP.GT.U32.AND P2, PT, R251, R211, PT ;  /* 0x000000d3fb00720c */ /* 0x000fe20003f44070 */
[----:B------:R-:W-:Y:S01]  /*162d0*/  @!P4 IMAD.IADD R201, R201, 0x1, -R251 ;  /* 0x00000001c9c9c824 */ /* 0x000fe200078e0afb */
[----:B------:R-:W-:Y:S02]  /*162e0*/  ISETP.GT.U32.AND P4, PT, R251, R208, PT ;  /* 0x000000d0fb00720c */ /* 0x000fe40003f84070 */
[----:B------:R-:W-:Y:S02]  /*162f0*/  @!P5 IADD3 R209, R209, -R251, RZ ;  /* 0x800000fbd1d1d210 */ /* 0x000fe40007ffe0ff */
[----:B------:R-:W-:-:S02]  /*16300*/  IADD3 R125, -R125, RZ, RZ ;  /* 0x000000ff7d7d7210 */ /* 0x000fc40007ffe1ff */
[----:B------:R-:W-:Y:S01]  /*16310*/  ISETP.GT.U32.AND P5, PT, R251, R216, PT ;  /* 0x000000d8fb00720c */ /* 0x000fe20003fa4070 */
[--C-:B------:R-:W-:Y:S02]  /*16320*/  @!P1 IMAD.IADD R205, R205, 0x1, -R251.reuse ;  /* 0x00000001cdcd9824 */ /* 0x100fe400078e0afb */
[----:B------:R-:W-:Y:S01]  /*16330*/  IMAD R124, R251, R125, R124 ;  /* 0x0000007dfb7c7224 */ /* 0x000fe200078e027c */
[----:B--2---:R-:W-:Y:S01]  /*16340*/  IADD3 R126, R247, 0x1f9, RZ ;  /* 0x000001f9f77e7810 */ /* 0x004fe20007ffe0ff */
[--C-:B------:R-:W-:Y:S02]  /*16350*/  @!P6 IMAD.IADD R210, R210, 0x1, -R251.reuse ;  /* 0x00000001d2d2e824 */ /* 0x100fe400078e0afb */
[--C-:B------:R-:W-:Y:S01]  /*16360*/  @!P2 IMAD.IADD R211, R211, 0x1, -R251.reuse ;  /* 0x00000001d3d3a824 */ /* 0x100fe200078e0afb */
[----:B------:R1:W-:Y:S01]  /*16370*/  STL [R1+0x3cc], R124 ;  /* 0x0003cc7c01007387 */ /* 0x0003e20000100800 */
[----:B------:R-:W-:Y:S01]  /*16380*/  @!P4 IMAD.IADD R208, R208, 0x1, -R251 ;  /* 0x00000001d0d0c824 */ /* 0x000fe200078e0afb */
[----:B------:R-:W-:-:S02]  /*16390*/  ISETP.GT.U32.AND P2, PT, R251, R205, PT ;  /* 0x000000cdfb00720c */ /* 0x000fc40003f44070 */
[C---:B------:R-:W-:Y:S01]  /*163a0*/  ISETP.GT.U32.AND P4, PT, R251.reuse, R215, PT ;  /* 0x000000d7fb00720c */ /* 0x040fe20003f84070 */
[----:B------:R-:W-:Y:S01]  /*163b0*/  @!P5 IMAD.IADD R216, R216, 0x1, -R251 ;  /* 0x00000001d8d8d824 */ /* 0x000fe200078e0afb */
[C---:B------:R-:W-:Y:S02]  /*163c0*/  ISETP.GT.U32.AND P6, PT, R251.reuse, R204, PT ;  /* 0x000000ccfb00720c */ /* 0x040fe40003fc4070 */
[----:B-1----:R-:W-:Y:S02]  /*163d0*/  IABS R124, R126 ;  /* 0x0000007e007c7213 */ /* 0x002fe40000000000 */
[----:B------:R-:W-:-:S03]  /*163e0*/  ISETP.GT.U32.AND P5, PT, R251, R210, PT ;  /* 0x000000d2fb00720c */ /* 0x000fc60003fa4070 */
[----:B------:R-:W-:Y:S02]  /*163f0*/  IMAD.HI.U32 R125, R252, R124, RZ ;  /* 0x0000007cfc7d7227 */ /* 0x000fe400078e00ff */
[-C--:B------:R-:W-:Y:S02]  /*16400*/  @!P2 IADD3 R205, R205, -R251.reuse, RZ ;  /* 0x800000fbcdcda210 */ /* 0x080fe40007ffe0ff */
[----:B------:R-:W-:Y:S01]  /*16410*/  IMAD.MOV R125, RZ, RZ, -R125 ;  /* 0x000000ffff7d7224 */ /* 0x000fe200078e0a7d */
[----:B------:R-:W-:Y:S01]  /*16420*/  @!P4 IADD3 R215, R215, -R251, RZ ;  /* 0x800000fbd7d7c210 */ /* 0x000fe20007ffe0ff */
[----:B------:R1:W-:Y:S01]  /*16430*/  STL [R1+0x7e2c], R126 ;  /* 0x007e2c7e01007387 */ /* 0x0003e20000100800 */
[C---:B------:R-:W-:Y:S01]  /*16440*/  ISETP.GT.U32.AND P2, PT, R251.reuse, R211, PT ;  /* 0x000000d3fb00720c */ /* 0x040fe20003f44070 */
[----:B------:R-:W-:Y:S02]  /*16450*/  IMAD R124, R251, R125, R124 ;  /* 0x0000007dfb7c7224 */ /* 0x000fe400078e027c */
[----:B------:R-:W-:Y:S01]  /*16460*/  @!P6 IMAD.IADD R204, R204, 0x1, -R251 ;  /* 0x00000001cccce824 */ /* 0x000fe200078e0afb */
[----:B------:R-:W-:-:S02]  /*16470*/  @!P5 IADD3 R210, R210, -R251, RZ ;  /* 0x800000fbd2d2d210 */ /* 0x000fc40007ffe0ff */
[----:B------:R-:W-:Y:S02]  /*16480*/  ISETP.GT.U32.AND P6, PT, R251, R215, PT ;  /* 0x000000d7fb00720c */ /* 0x000fe40003fc4070 */
[----:B-1----:R-:W-:Y:S01]  /*16490*/  IADD3 R126, R247, 0x1fa, RZ ;  /* 0x000001faf77e7810 */ /* 0x002fe20007ffe0ff */
[----:B------:R1:W-:Y:S01]  /*164a0*/  STL [R1+0x3c8], R124 ;  /* 0x0003c87c01007387 */ /* 0x0003e20000100800 */
[----:B------:R-:W-:-:S03]  /*164b0*/  ISETP.GT.U32.AND P5, PT, R251, R217, PT ;  /* 0x000000d9fb00720c */ /* 0x000fc60003fa4070 */
[----:B------:R-:W-:Y:S01]  /*164c0*/  @!P2 IMAD.IADD R211, R211, 0x1, -R251 ;  /* 0x00000001d3d3a824 */ /* 0x000fe200078e0afb */
[----:B-1----:R-:W-:Y:S02]  /*164d0*/  IABS R124, R126 ;  /* 0x0000007e007c7213 */ /* 0x002fe40000000000 */
[----:B------:R-:W-:-:S03]  /*164e0*/  ISETP.GT.U32.AND P2, PT, R251, R218, PT ;  /* 0x000000dafb00720c */ /* 0x000fc60003f44070 */
[----:B------:R-:W-:-:S04]  /*164f0*/  IMAD.HI.U32 R125, R252, R124, RZ ;  /* 0x0000007cfc7d7227 */ /* 0x000fc800078e00ff */
[----:B------:R-:W-:Y:S02]  /*16500*/  IMAD.MOV R125, RZ, RZ, -R125 ;  /* 0x000000ffff7d7224 */ /* 0x000fe400078e0a7d */
[--C-:B------:R-:W-:Y:S01]  /*16510*/  @!P6 IMAD.IADD R215, R215, 0x1, -R251.reuse ;  /* 0x00000001d7d7e824 */ /* 0x100fe200078e0afb */
[----:B------:R-:W-:Y:S01]  /*16520*/  ISETP.GT.U32.AND P6, PT, R251, R222, PT ;  /* 0x000000defb00720c */ /* 0x000fe20003fc4070 */
[--C-:B------:R-:W-:Y:S01]  /*16530*/  @!P5 IMAD.IADD R217, R217, 0x1, -R251.reuse ;  /* 0x00000001d9d9d824 */ /* 0x100fe200078e0afb */
[C---:B------:R-:W-:Y:S01]  /*16540*/  ISETP.GT.U32.AND P5, PT, R251.reuse, R224, PT ;  /* 0x000000e0fb00720c */ /* 0x040fe20003fa4070 */
[----:B------:R-:W-:Y:S01]  /*16550*/  IMAD R124, R251, R125, R124 ;  /* 0x0000007dfb7c7224 */ /* 0x000fe200078e027c */
[----:B------:R1:W-:Y:S01]  /*16560*/  STL [R1+0x7e24], R126 ;  /* 0x007e247e01007387 */ /* 0x0003e20000100800 */
[----:B------:R-:W-:-:S03]  /*16570*/  @!P2 IMAD.IADD R218, R218, 0x1, -R251 ;  /* 0x00000001dadaa824 */ /* 0x000fc600078e0afb */
[----:B------:R2:W-:Y:S01]  /*16580*/  STL [R1+0x3c4], R124 ;  /* 0x0003c47c01007387 */ /* 0x0005e20000100800 */
[----:B-1----:R-:W-:-:S04]  /*16590*/  IADD3 R126, R247, 0x1fb, RZ ;  /* 0x000001fbf77e7810 */ /* 0x002fc80007ffe0ff */
[----:B--2---:R-:W-:Y:S02]  /*165a0*/  IABS R124, R126 ;  /* 0x0000007e007c7213 */ /* 0x004fe40000000000 */
[----:B------:R-:W-:Y:S01]  /*165b0*/  @!P5 IMAD.IADD R224, R224, 0x1, -R251 ;  /* 0x00000001e0e0d824 */ /* 0x000fe200078e0afb */
[----:B------:R-:W-:Y:S02]  /*165c0*/  @!P6 IADD3 R222, R222, -R251, RZ ;  /* 0x800000fbdedee210 */ /* 0x000fe40007ffe0ff */
[----:B------:R-:W-:Y:S01]  /*165d0*/  IMAD.HI.U32 R125, R252, R124, RZ ;  /* 0x0000007cfc7d7227 */ /* 0x000fe200078e00ff */
[C---:B------:R-:W-:Y:S02]  /*165e0*/  ISETP.GT.U32.AND P6, PT, R251.reuse, R229, PT ;  /* 0x000000e5fb00720c */ /* 0x040fe40003fc4070 */
[----:B------:R-:W-:Y:S02]  /*165f0*/  ISETP.GT.U32.AND P5, PT, R251, R218, PT ;  /* 0x000000dafb00720c */ /* 0x000fe40003fa4070 */
[----:B------:R-:W-:Y:S01]  /*16600*/  IADD3 R125, -R125, RZ, RZ ;  /* 0x000000ff7d7d7210 */ /* 0x000fe20007ffe1ff */
[----:B------:R1:W-:Y:S04]  /*16610*/  STL [R1+0x7e18], R126 ;  /* 0x007e187e01007387 */ /* 0x0003e80000100800 */
[----:B------:R-:W-:Y:S01]  /*16620*/  IMAD R124, R251, R125, R124 ;  /* 0x0000007dfb7c7224 */ /* 0x000fe200078e027c */
[----:B-1----:R-:W-:-:S04]  /*16630*/  IADD3 R126, R247, 0x1fc, RZ ;  /* 0x000001fcf77e7810 */ /* 0x002fc80007ffe0ff */
[----:B------:R1:W-:Y:S01]  /*16640*/  STL [R1+0x3c0], R124 ;  /* 0x0003c07c01007387 */ /* 0x0003e20000100800 */
[----:B------:R-:W-:Y:S01]  /*16650*/  @!P6 IMAD.IADD R229, R229, 0x1, -R251 ;  /* 0x00000001e5e5e824 */ /* 0x000fe200078e0afb */
[----:B------:R-:W-:Y:S02]  /*16660*/  @!P5 IADD3 R218, R218, -R251, RZ ;  /* 0x800000fbdadad210 */ /* 0x000fe40007ffe0ff */
[C---:B------:R-:W-:Y:S02]  /*16670*/  ISETP.GT.U32.AND P5, PT, R251.reuse, R224, PT ;  /* 0x000000e0fb00720c */ /* 0x040fe40003fa4070 */
[----:B------:R-:W-:Y:S02]  /*16680*/  ISETP.GT.U32.AND P6, PT, R251, R229, PT ;  /* 0x000000e5fb00720c */ /* 0x000fe40003fc4070 */
[----:B-1----:R-:W-:-:S05]  /*16690*/  IABS R124, R126 ;  /* 0x0000007e007c7213 */ /* 0x002fca0000000000 */
[----:B------:R-:W-:-:S04]  /*166a0*/  IMAD.HI.U32 R125, R252, R124, RZ ;  /* 0x0000007cfc7d7227 */ /* 0x000fc800078e00ff */
[----:B------:R-:W-:Y:S01]  /*166b0*/  IMAD.MOV R125, RZ, RZ, -R125 ;  /* 0x000000ffff7d7224 */ /* 0x000fe200078e0a7d */
[----:B------:R1:W-:Y:S01]  /*166c0*/  STL [R1+0x7e0c], R126 ;  /* 0x007e0c7e01007387 */ /* 0x0003e20000100800 */
[----:B------:R-:W-:Y:S01]  /*166d0*/  @!P5 IMAD.IADD R224, R224, 0x1, -R251 ;  /* 0x00000001e0e0d824 */ /* 0x000fe200078e0afb */
[C---:B------:R-:W-:Y:S01]  /*166e0*/  ISETP.GT.U32.AND P5, PT, R251.reuse, R231, PT ;  /* 0x000000e7fb00720c */ /* 0x040fe20003fa4070 */
[----:B------:R-:W-:Y:S01]  /*166f0*/  IMAD R124, R251, R125, R124 ;  /* 0x0000007dfb7c7224 */ /* 0x000fe200078e027c */
[----:B------:R-:W-:Y:S02]  /*16700*/  @!P6 IADD3 R229, R229, -R251, RZ ;  /* 0x800000fbe5e5e210 */ /* 0x000fe40007ffe0ff */
[----:B------:R-:W-:Y:S02]  /*16710*/  ISETP.GT.U32.AND P6, PT, R251, R236, PT ;  /* 0x000000ecfb00720c */ /* 0x000fe40003fc4070 */
[----:B-1----:R-:W-:Y:S01]  /*16720*/  IADD3 R126, R247, 0x1fd, RZ ;  /* 0x000001fdf77e7810 */ /* 0x002fe20007ffe0ff */
[----:B------:R1:W-:Y:S03]  /*16730*/  STL [R1+0x3bc], R124 ;  /* 0x0003bc7c01007387 */ /* 0x0003e60000100800 */
[----:B-1----:R-:W-:-:S03]  /*16740*/  IABS R124, R126 ;  /* 0x0000007e007c7213 */ /* 0x002fc60000000000 */
[----:B------:R-:W-:Y:S02]  /*16750*/  @!P5 IMAD.IADD R231, R231, 0x1, -R251 ;  /* 0x00000001e7e7d824 */ /* 0x000fe400078e0afb */
[----:B------:R-:W-:-:S04]  /*16760*/  IMAD.HI.U32 R125, R252, R124, RZ ;  /* 0x0000007cfc7d7227 */ /* 0x000fc800078e00ff */
[----:B------:R-:W-:Y:S01]  /*16770*/  IMAD.MOV R125, RZ, RZ, -R125 ;  /* 0x000000ffff7d7224 */ /* 0x000fe200078e0a7d */
[----:B------:R1:W-:Y:S01]  /*16780*/  STL [R1+0x7e08], R126 ;  /* 0x007e087e01007387 */ /* 0x0003e20000100800 */
[----:B------:R-:W-:Y:S01]  /*16790*/  @!P6 IMAD.IADD R236, R236, 0x1, -R251 ;  /* 0x00000001ecece824 */ /* 0x000fe200078e0afb */
[C---:B------:R-:W-:Y:S01]  /*167a0*/  ISETP.GT.U32.AND P6, PT, R251.reuse, R231, PT ;  /* 0x000000e7fb00720c */ /* 0x040fe20003fc4070 */
[----:B------:R-:W-:Y:S02]  /*167b0*/  IMAD R124, R251, R125, R124 ;  /* 0x0000007dfb7c7224 */ /* 0x000fe400078e027c */
[----:B------:R-:W-:Y:S02]  /*167c0*/  IMAD R125, R242, c[0x0][0x18c], RZ ;  /* 0x00006300f27d7a24 */ /* 0x000fe400078e02ff */
[----:B-1----:R-:W-:Y:S01]  /*167d0*/  IMAD.MOV.U32 R126, RZ, RZ, c[0x0][0x18c] ;  /* 0x00006300ff7e7624 */ /* 0x002fe200078e00ff */
[----:B------:R1:W-:Y:S03]  /*167e0*/  STL [R1+0x3b8], R124 ;  /* 0x0003b87c01007387 */ /* 0x0003e60000100800 */
[----:B------:R-:W-:-:S04]  /*167f0*/  IMAD R127, R126, 0x20, R125 ;  /* 0x000000207e7f7824 */ /* 0x000fc800078e027d */
[----:B------:R-:W-:Y:S01]  /*16800*/  IMAD R246, R126, 0x20, R127 ;  /* 0x000000207ef67824 */ /* 0x000fe200078e027f */
[----:B-1----:R-:W-:Y:S01]  /*16810*/  LEA R124, P5, R125, c[0x0][0x168], 0x2 ;  /* 0x00005a007d7c7a11 */ /* 0x002fe200078a10ff */
[----:B------:R-:W-:-:S03]  /*16820*/  @!P6 IMAD.IADD R231, R231, 0x1, -R251 ;  /* 0x00000001e7e7e824 */ /* 0x000fc600078e0afb */
[C---:B------:R-:W-:Y:S02]  /*16830*/  LEA R126, P6, R246.reuse, c[0x0][0x168], 0x2 ;  /* 0x00005a00f67e7a11 */ /* 0x040fe400078c10ff */
[----:B------:R-:W-:Y:S01]  /*16840*/  LEA.HI.X.SX32 R125, R125, c[0x0][0x16c], 0x2, P5 ;  /* 0x00005b007d7d7a11 */ /* 0x000fe200028f16ff */
[----:B------:R1:W-:Y:S01]  /*16850*/  STL [R1+0x8480], R124 ;  /* 0x0084807c01007387 */ /* 0x0003e20000100800 */
[----:B------:R-:W-:-:S03]  /*16860*/  LEA.HI.X.SX32 R127, R246, c[0x0][0x16c], 0x2, P6 ;  /* 0x00005b00f67f7a11 */ /* 0x000fc600030f16ff */
[----:B------:R2:W-:Y:S04]  /*16870*/  STL [R1+0x847c], R125 ;  /* 0x00847c7d01007387 */ /* 0x0005e80000100800 */
[----:B------:R-:W3:Y:S04]  /*16880*/  LDL R243, [R1+0x7c84] ;  /* 0x007c840001f37983 */ /* 0x000ee80000100800 */
[----:B------:R-:W4:Y:S04]  /*16890*/  LDL R249, [R1+0x7c8c] ;  /* 0x007c8c0001f97983 */ /* 0x000f280000100800 */
[----:B------:R-:W3:Y:S04]  /*168a0*/  LDL R250, [R1+0x7c90] ;  /* 0x007c900001fa7983 */ /* 0x000ee80000100800 */
[----:B------:R-:W3:Y:S04]  /*168b0*/  LDL R242, [R1+0x7c94] ;  /* 0x007c940001f27983 */ /* 0x000ee80000100800 */
[----:B------:R-:W3:Y:S04]  /*168c0*/  LDL R244, [R1+0x7c98] ;  /* 0x007c980001f47983 */ /* 0x000ee80000100800 */
[----:B-1----:R-:W4:Y:S04]  /*168d0*/  LDL R124, [R1+0x7c9c] ;  /* 0x007c9c00017c7983 */ /* 0x002f280000100800 */
[----:B--2---:R-:W4:Y:S04]  /*168e0*/  LDL R125, [R1+0x7ca0] ;  /* 0x007ca000017d7983 */ /* 0x004f280000100800 */
[----:B------:R-:W4:Y:S04]  /*168f0*/  LDL R246, [R1+0x7ca4] ;  /* 0x007ca40001f67983 */ /* 0x000f280000100800 */
[----:B------:R1:W-:Y:S04]  /*16900*/  STL [R1+0x8488], R126 ;  /* 0x0084887e01007387 */ /* 0x0003e80000100800 */
[----:B-1----:R-:W4:Y:S01]  /*16910*/  LDL R126, [R1+0x7c88] ;  /* 0x007c8800017e7983 */ /* 0x002f220000100800 */
[----:B------:R-:W-:-:S13]  /*16920*/  ISETP.GT.U32.AND P3, PT, R251, R186, PT ;  /* 0x000000bafb00720c */ /* 0x000fda0003f64070 */
[----:B------:R-:W-:Y:S01]  /*16930*/  @!P3 IMAD.IADD R186, R186, 0x1, -R251 ;  /* 0x00000001babab824 */ /* 0x000fe200078e0afb */
[----:B------:R-:W-:-:S13]  /*16940*/  ISETP.GT.U32.AND P3, PT, R251, R180, PT ;  /* 0x000000b4fb00720c */ /* 0x000fda0003f64070 */
[----:B------:R-:W-:Y:S01]  /*16950*/  @!P3 IMAD.IADD R180, R180, 0x1, -R251 ;  /* 0x00000001b4b4b824 */ /* 0x000fe200078e0afb */
[C---:B------:R-:W-:Y:S02]  /*16960*/  ISETP.GT.U32.AND P3, PT, R251.reuse, R186, PT ;  /* 0x000000bafb00720c */ /* 0x040fe40003f64070 */
[----:B------:R-:W-:-:S11]  /*16970*/  ISETP.GT.U32.AND P0, PT, R251, R199, PT ;  /* 0x000000c7fb00720c */ /* 0x000fd60003f04070 */
[----:B------:R-:W-:Y:S01]  /*16980*/  @!P3 IMAD.IADD R186, R186, 0x1, -R251 ;  /* 0x00000001babab824 */ /* 0x000fe200078e0afb */
[----:B------:R-:W-:Y:S02]  /*16990*/  ISETP.GT.U32.AND P3, PT, R251, R193, PT ;  /* 0x000000c1fb00720c */ /* 0x000fe40003f64070 */
[----:B------:R-:W-:-:S11]  /*169a0*/  @!P0 IADD3 R199, R199, -R251, RZ ;  /* 0x800000fbc7c78210 */ /* 0x000fd60007ffe0ff */
[----:B------:R-:W-:Y:S02]  /*169b0*/  @!P3 IADD3 R193, R193, -R251, RZ ;  /* 0x800000fbc1c1b210 */ /* 0x000fe40007ffe0ff */
[C---:B------:R-:W-:Y:S02]  /*169c0*/  ISETP.GT.U32.AND P3, PT, R251.reuse, R200, PT ;  /* 0x000000c8fb00720c */ /* 0x040fe40003f64070 */
[----:B------:R-:W-:-:S11]  /*169d0*/  ISETP.GT.U32.AND P0, PT, R251, R193, PT ;  /* 0x000000c1fb00720c */ /* 0x000fd60003f04070 */
[--C-:B------:R-:W-:Y:S01]  /*169e0*/  @!P3 IMAD.IADD R200, R200, 0x1, -R251.reuse ;  /* 0x00000001c8c8b824 */ /* 0x100fe200078e0afb */
[----:B------:R-:W-:Y:S01]  /*169f0*/  ISETP.GT.U32.AND P3, PT, R251, R194, PT ;  /* 0x000000c2fb00720c */ /* 0x000fe20003f64070 */
[----:B------:R-:W-:Y:S01]  /*16a00*/  @!P0 IMAD.IADD R193, R193, 0x1, -R251 ;  /* 0x00000001c1c18824 */ /* 0x000fe200078e0afb */
[----:B------:R-:W-:-:S11]  /*16a10*/  ISETP.GT.U32.AND P0, PT, R251, R199, PT ;  /* 0x000000c7fb00720c */ /* 0x000fd60003f04070 */
[--C-:B------:R-:W-:Y:S01]  /*16a20*/  @!P3 IMAD.IADD R194, R194, 0x1, -R251.reuse ;  /* 0x00000001c2c2b824 */ /* 0x100fe200078e0afb */
[----:B------:R-:W-:Y:S01]  /*16a30*/  ISETP.GT.U32.AND P3, PT, R251, R200, PT ;  /* 0x000000c8fb00720c */ /* 0x000fe20003f64070 */
[----:B------:R-:W-:Y:S01]  /*16a40*/  @!P0 IMAD.IADD R199, R199, 0x1, -R251 ;  /* 0x00000001c7c78824 */ /* 0x000fe200078e0afb */
[C---:B------:R-:W-:Y:S02]  /*16a50*/  ISETP.GT.U32.AND P0, PT, R251.reuse, R206, PT ;  /* 0x000000cefb00720c */ /* 0x040fe40003f04070 */
[----:B------:R-:W-:-:S09]  /*16a60*/  ISETP.GT.U32.AND P1, PT, R251, R212, PT ;  /* 0x000000d4fb00720c */ /* 0x000fd20003f24070 */
[----:B------:R-:W-:Y:S02]  /*16a70*/  @!P3 IADD3 R200, R200, -R251, RZ ;  /* 0x800000fbc8c8b210 */ /* 0x000fe40007ffe0ff */
[C---:B------:R-:W-:Y:S02]  /*16a80*/  ISETP.GT.U32.AND P3, PT, R251.reuse, R207, PT ;  /* 0x000000cffb00720c */ /* 0x040fe40003f64070 */
[----:B------:R-:W-:Y:S02]  /*16a90*/  @!P0 IADD3 R206, R206, -R251, RZ ;  /* 0x800000fbcece8210 */ /* 0x000fe40007ffe0ff */
[C---:B------:R-:W-:Y:S02]  /*16aa0*/  ISETP.GT.U32.AND P0, PT, R251.reuse, R213, PT ;  /* 0x000000d5fb00720c */ /* 0x040fe40003f04070 */
[----:B------:R-:W-:Y:S02]  /*16ab0*/  @!P1 IADD3 R212, R212, -R251, RZ ;  /* 0x800000fbd4d49210 */ /* 0x000fe40007ffe0ff */
[----:B------:R-:W-:-:S05]  /*16ac0*/  ISETP.GT.U32.AND P1, PT, R251, R206, PT ;  /* 0x000000cefb00720c */ /* 0x000fca0003f24070 */
[----:B------:R-:W-:Y:S01]  /*16ad0*/  @!P3 IMAD.IADD R207, R207, 0x1, -R251 ;  /* 0x00000001cfcfb824 */ /* 0x000fe200078e0afb */
[----:B------:R-:W-:-:S03]  /*16ae0*/  ISETP.GT.U32.AND P3, PT, R251, R214, PT ;  /* 0x000000d6fb00720c */ /* 0x000fc60003f64070 */
[--C-:B------:R-:W-:Y:S01]  /*16af0*/  @!P0 IMAD.IADD R213, R213, 0x1, -R251.reuse ;  /* 0x00000001d5d58824 */ /* 0x100fe200078e0afb */
[C---:B------:R-:W-:Y:S02]  /*16b00*/  ISETP.GT.U32.AND P0, PT, R251.reuse, R207, PT ;  /* 0x000000cffb00720c */ /* 0x040fe40003f04070 */
[C---:B------:R-:W-:Y:S01]  /*16b10*/  ISETP.GT.U32.AND P4, PT, R251.reuse, R209, PT ;  /* 0x000000d1fb00720c */ /* 0x040fe20003f84070 */
[----:B------:R-:W-:Y:S01]  /*16b20*/  @!P1 IMAD.IADD R206, R206, 0x1, -R251 ;  /* 0x00000001cece9824 */ /* 0x000fe200078e0afb */
[----:B------:R-:W-:-:S05]  /*16b30*/  ISETP.GT.U32.AND P1, PT, R251, R212, PT ;  /* 0x000000d4fb00720c */ /* 0x000fca0003f24070 */
[----:B------:R-:W-:Y:S01]  /*16b40*/  @!P3 IMAD.IADD R214, R214, 0x1, -R251 ;  /* 0x00000001d6d6b824 */ /* 0x000fe200078e0afb */
[----:B------:R-:W-:-:S03]  /*16b50*/  ISETP.GT.U32.AND P3, PT, R251, R208, PT ;  /* 0x000000d0fb00720c */ /* 0x000fc60003f64070 */
[--C-:B------:R-:W-:Y:S01]  /*16b60*/  @!P0 IMAD.IADD R207, R207, 0x1, -R251.reuse ;  /* 0x00000001cfcf8824 */ /* 0x100fe200078e0afb */
[----:B------:R-:W-:Y:S01]  /*16b70*/  ISETP.GT.U32.AND P0, PT, R251, R213, PT ;  /* 0x000000d5fb00720c */ /* 0x000fe20003f04070 */
[--C-:B------:R-:W-:Y:S01]  /*16b80*/  @!P4 IMAD.IADD R209, R209, 0x1, -R251.reuse ;  /* 0x00000001d1d1c824 */ /* 0x100fe200078e0afb */
[C---:B------:R-:W-:Y:S01]  /*16b90*/  ISETP.GT.U32.AND P4, PT, R251.reuse, R216, PT ;  /* 0x000000d8fb00720c */ /* 0x040fe20003f84070 */
[----:B------:R-:W-:Y:S01]  /*16ba0*/  @!P1 IMAD.IADD R212, R212, 0x1, -R251 ;  /* 0x00000001d4d49824 */ /* 0x000fe200078e0afb */
[----:B------:R-:W-:-:S05]  /*16bb0*/  ISETP.GT.U32.AND P1, PT, R251, R219, PT ;  /* 0x000000dbfb00720c */ /* 0x000fca0003f24070 */
[-C--:B------:R-:W-:Y:S02]  /*16bc0*/  @!P3 IADD3 R208, R208, -R251.reuse, RZ ;  /* 0x800000fbd0d0b210 */ /* 0x080fe40007ffe0ff */
[----:B------:R-:W-:Y:S02]  /*16bd0*/  ISETP.GT.U32.AND P3, PT, R251, R214, PT ;  /* 0x000000d6fb00720c */ /* 0x000fe40003f64070 */
[-C--:B------:R-:W-:Y:S02]  /*16be0*/  @!P0 IADD3 R213, R213, -R251.reuse, RZ ;  /* 0x800000fbd5d58210 */ /* 0x080fe40007ffe0ff */
[C---:B------:R-:W-:Y:S02]  /*16bf0*/  ISETP.GT.U32.AND P0, PT, R251.reuse, R220, PT ;  /* 0x000000dcfb00720c */ /* 0x040fe40003f04070 */
[----:B------:R-:W-:Y:S02]  /*16c00*/  @!P4 IADD3 R216, R216, -R251, RZ ;  /* 0x800000fbd8d8c210 */ /* 0x000fe40007ffe0ff */
[----:B------:R-:W-:-:S02]  /*16c10*/  ISETP.GT.U32.AND P4, PT, R251, R223, PT ;  /* 0x000000dffb00720c */ /* 0x000fc40003f84070 */
[----:B------:R-:W-:-:S03]  /*16c20*/  ISETP.GT.U32.AND P2, PT, R251, R225, PT ;  /* 0x000000e1fb00720c */ /* 0x000fc60003f44070 */
[--C-:B------:R-:W-:Y:S01]  /*16c30*/  @!P3 IMAD.IADD R214, R214, 0x1, -R251.reuse ;  /* 0x00000001d6d6b824 */ /* 0x100fe200078e0afb */
[----:B------:R-:W-:Y:S02]  /*16c40*/  ISETP.GT.U32.AND P3, PT, R251, R221, PT ;  /* 0x000000ddfb00720c */ /* 0x000fe40003f64070 */
[----:B------:R-:W-:Y:S02]  /*16c50*/  @!P1 IADD3 R219, R219, -R251, RZ ;  /* 0x800000fbdbdb9210 */ /* 0x000fe40007ffe0ff */
[C---:B------:R-:W-:Y:S01]  /*16c60*/  ISETP.GT.U32.AND P1, PT, R251.reuse, R226, PT ;  /* 0x000000e2fb00720c */ /* 0x040fe20003f24070 */
[--C-:B------:R-:W-:Y:S01]  /*16c70*/  @!P0 IMAD.IADD R220, R220, 0x1, -R251.reuse ;  /* 0x00000001dcdc8824 */ /* 0x100fe200078e0afb */
[----:B------:R-:W-:Y:S01]  /*16c80*/  ISETP.GT.U32.AND P0, PT, R251, R227, PT ;  /* 0x000000e3fb00720c */ /* 0x000fe20003f04070 */
[----:B------:R-:W-:Y:S01]  /*16c90*/  @!P4 IMAD.IADD R223, R223, 0x1, -R251 ;  /* 0x00000001dfdfc824 */ /* 0x000fe200078e0afb */
[----:B------:R-:W-:Y:S02]  /*16ca0*/  ISETP.GT.U32.AND P4, PT, R251, R217, PT ;  /* 0x000000d9fb00720c */ /* 0x000fe40003f84070 */
[----:B------:R-:W-:-:S03]  /*16cb0*/  @!P2 IADD3 R225, R225, -R251, RZ ;  /* 0x800000fbe1e1a210 */ /* 0x000fc60007ffe0ff */
[--C-:B------:R-:W-:Y:S01]  /*16cc0*/  @!P3 IMAD.IADD R221, R221, 0x1, -R251.reuse ;  /* 0x00000001ddddb824 */ /* 0x100fe200078e0afb */
[C---:B------:R-:W-:Y:S02]  /*16cd0*/  ISETP.GT.U32.AND P3, PT, R251.reuse, R228, PT ;  /* 0x000000e4fb00720c */ /* 0x040fe40003f64070 */
[C---:B------:R-:W-:Y:S01]  /*16ce0*/  ISETP.GT.U32.AND P2, PT, R251.reuse, R219, PT ;  /* 0x000000dbfb00720c */ /* 0x040fe20003f44070 */
[--C-:B------:R-:W-:Y:S01]  /*16cf0*/  @!P1 IMAD.IADD R226, R226, 0x1, -R251.reuse ;  /* 0x00000001e2e29824 */ /* 0x100fe200078e0afb */
[----:B------:R-:W-:Y:S01]  /*16d00*/  ISETP.GT.U32.AND P1, PT, R251, R220, PT ;  /* 0x000000dcfb00720c */ /* 0x000fe20003f24070 */
[--C-:B------:R-:W-:Y:S01]  /*16d10*/  @!P0 IMAD.IADD R227, R227, 0x1, -R251.reuse ;  /* 0x00000001e3e38824 */ /* 0x100fe200078e0afb */
[----:B------:R-:W-:Y:S01]  /*16d20*/  ISETP.GT.U32.AND P0, PT, R251, R221, PT ;  /* 0x000000ddfb00720c */ /* 0x000fe20003f04070 */
[----:B------:R-:W-:Y:S01]  /*16d30*/  @!P4 IMAD.IADD R217, R217, 0x1, -R251 ;  /* 0x00000001d9d9c824 */ /* 0x000fe200078e0afb */
[----:B------:R-:W-:-:S05]  /*16d40*/  ISETP.GT.U32.AND P4, PT, R251, R223, PT ;  /* 0x000000dffb00720c */ /* 0x000fca0003f84070 */
[----:B------:R-:W-:Y:S02]  /*16d50*/  @!P3 IADD3 R228, R228, -R251, RZ ;  /* 0x800000fbe4e4b210 */ /* 0x000fe40007ffe0ff */
[----:B------:R-:W-:Y:S01]  /*16d60*/  ISETP.GT.U32.AND P3, PT, R251, R222, PT ;  /* 0x000000defb00720c */ /* 0x000fe20003f64070 */
[--C-:B------:R-:W-:Y:S01]  /*16d70*/  @!P2 IMAD.IADD R219, R219, 0x1, -R251.reuse ;  /* 0x00000001dbdba824 */ /* 0x100fe200078e0afb */
[C---:B------:R-:W-:Y:S01]  /*16d80*/  ISETP.GT.U32.AND P2, PT, R251.reuse, R225, PT ;  /* 0x000000e1fb00720c */ /* 0x040fe20003f44070 */
[----:B------:R-:W-:Y:S01]  /*16d90*/  @!P1 IMAD.IADD R220, R220, 0x1, -R251 ;  /* 0x00000001dcdc9824 */ /* 0x000fe200078e0afb */
[----:B------:R-:W-:Y:S02]  /*16da0*/  ISETP.GT.U32.AND P1, PT, R251, R226, PT ;  /* 0x000000e2fb00720c */ /* 0x000fe40003f24070 */
[----:B------:R-:W-:Y:S02]  /*16db0*/  @!P0 IADD3 R221, R221, -R251, RZ ;  /* 0x800000fbdddd8210 */ /* 0x000fe40007ffe0ff */
[----:B------:R-:W-:-:S02]  /*16dc0*/  ISETP.GT.U32.AND P0, PT, R251, R227, PT ;  /* 0x000000e3fb00720c */ /* 0x000fc40003f04070 */
[----:B------:R-:W-:-:S03]  /*16dd0*/  @!P4 IADD3 R223, R223, -R251, RZ ;  /* 0x800000fbdfdfc210 */ /* 0x000fc60007ffe0ff */
[--C-:B------:R-:W-:Y:S01]  /*16de0*/  @!P3 IMAD.IADD R222, R222, 0x1, -R251.reuse ;  /* 0x00000001dedeb824 */ /* 0x100fe200078e0afb */
[----:B------:R-:W-:Y:S01]  /*16df0*/  ISETP.GT.U32.AND P3, PT, R251, R228, PT ;  /* 0x000000e4fb00720c */ /* 0x000fe20003f64070 */
[--C-:B------:R-:W-:Y:S01]  /*16e00*/  @!P2 IMAD.IADD R225, R225, 0x1, -R251.reuse ;  /* 0x00000001e1e1a824 */ /* 0x100fe200078e0afb */
[C---:B------:R-:W-:Y:S02]  /*16e10*/  ISETP.GT.U32.AND P4, PT, R251.reuse, R230, PT ;  /* 0x000000e6fb00720c */ /* 0x040fe40003f84070 */
[C---:B------:R-:W-:Y:S02]  /*16e20*/  ISETP.GT.U32.AND P2, PT, R251.reuse, R232, PT ;  /* 0x000000e8fb00720c */ /* 0x040fe40003f44070 */
[----:B------:R-:W-:Y:S02]  /*16e30*/  @!P1 IADD3 R226, R226, -R251, RZ ;  /* 0x800000fbe2e29210 */ /* 0x000fe40007ffe0ff */
[----:B------:R-:W-:Y:S01]  /*16e40*/  ISETP.GT.U32.AND P1, PT, R251, R233, PT ;  /* 0x000000e9fb00720c */ /* 0x000fe20003f24070 */
[----:B------:R-:W-:Y:S01]  /*16e50*/  @!P0 IMAD.IADD R227, R227, 0x1, -R251 ;  /* 0x00000001e3e38824 */ /* 0x000fe200078e0afb */
[----:B------:R-:W-:-:S03]  /*16e60*/  ISETP.GT.U32.AND P0, PT, R251, R234, PT ;  /* 0x000000eafb00720c */ /* 0x000fc60003f04070 */
[--C-:B------:R-:W-:Y:S01]  /*16e70*/  @!P3 IMAD.IADD R228, R228, 0x1, -R251.reuse ;  /* 0x00000001e4e4b824 */ /* 0x100fe200078e0afb */
[C---:B------:R-:W-:Y:S01]  /*16e80*/  ISETP.GT.U32.AND P3, PT, R251.reuse, R235, PT ;  /* 0x000000ebfb00720c */ /* 0x040fe20003f64070 */
[--C-:B------:R-:W-:Y:S01]  /*16e90*/  @!P4 IMAD.IADD R230, R230, 0x1, -R251.reuse ;  /* 0x00000001e6e6c824 */ /* 0x100fe200078e0afb */
[C---:B------:R-:W-:Y:S02]  /*16ea0*/  ISETP.GT.U32.AND P4, PT, R251.reuse, R237, PT ;  /* 0x000000edfb00720c */ /* 0x040fe40003f84070 */
[----:B------:R-:W-:Y:S02]  /*16eb0*/  @!P2 IADD3 R232, R232, -R251, RZ ;  /* 0x800000fbe8e8a210 */ /* 0x000fe40007ffe0ff */
[----:B------:R-:W-:Y:S01]  /*16ec0*/  ISETP.GT.U32.AND P2, PT, R251, R238, PT ;  /* 0x000000eefb00720c */ /* 0x000fe20003f44070 */
[--C-:B------:R-:W-:Y:S01]  /*16ed0*/  @!P1 IMAD.IADD R233, R233, 0x1, -R251.reuse ;  /* 0x00000001e9e99824 */ /* 0x100fe200078e0afb */
[C---:B------:R-:W-:Y:S01]  /*16ee0*/  ISETP.GT.U32.AND P1, PT, R251.reuse, R239, PT ;  /* 0x000000effb00720c */ /* 0x040fe20003f24070 */
[----:B------:R-:W-:Y:S01]  /*16ef0*/  @!P0 IMAD.IADD R234, R234, 0x1, -R251 ;  /* 0x00000001eaea8824 */ /* 0x000fe200078e0afb */
[----:B------:R-:W-:-:S03]  /*16f00*/  ISETP.GT.U32.AND P0, PT, R251, R240, PT ;  /* 0x000000f0fb00720c */ /* 0x000fc60003f04070 */
[-C--:B------:R-:W-:Y:S02]  /*16f10*/  @!P3 IADD3 R235, R235, -R251.reuse, RZ ;  /* 0x800000fbebebb210 */ /* 0x080fe40007ffe0ff */
[----:B------:R-:W-:Y:S01]  /*16f20*/  ISETP.GT.U32.AND P3, PT, R251, R230, PT ;  /* 0x000000e6fb00720c */ /* 0x000fe20003f64070 */
[--C-:B------:R-:W-:Y:S01]  /*16f30*/  @!P4 IMAD.IADD R237, R237, 0x1, -R251.reuse ;  /* 0x00000001ededc824 */ /* 0x100fe200078e0afb */
[C---:B------:R-:W-:Y:S02]  /*16f40*/  ISETP.GT.U32.AND P4, PT, R251.reuse, R232, PT ;  /* 0x000000e8fb00720c */ /* 0x040fe40003f84070 */
[----:B------:R-:W-:Y:S02]  /*16f50*/  @!P2 IADD3 R238, R238, -R251, RZ ;  /* 0x800000fbeeeea210 */ /* 0x000fe40007ffe0ff */
[----:B------:R-:W-:Y:S01]  /*16f60*/  ISETP.GT.U32.AND P5, PT, R251, R233, PT ;  /* 0x000000e9fb00720c */ /* 0x000fe20003fa4070 */
[----:B------:R-:W-:Y:S01]  /*16f70*/  @!P1 IMAD.IADD R239, R239, 0x1, -R251 ;  /* 0x00000001efef9824 */ /* 0x000fe200078e0afb */
[----:B------:R-:W-:-:S02]  /*16f80*/  ISETP.GT.U32.AND P2, PT, R251, R234, PT ;  /* 0x000000eafb00720c */ /* 0x000fc40003f44070 */
[C---:B------:R-:W-:Y:S02]  /*16f90*/  ISETP.GT.U32.AND P1, PT, R251.reuse, R241, PT ;  /* 0x000000f1fb00720c */ /* 0x040fe40003f24070 */
[----:B------:R-:W-:Y:S02]  /*16fa0*/  @!P0 IADD3 R240, R240, -R251, RZ ;  /* 0x800000fbf0f08210 */ /* 0x000fe40007ffe0ff */
[C---:B------:R-:W-:Y:S01]  /*16fb0*/  ISETP.GT.U32.AND P0, PT, R251.reuse, R235, PT ;  /* 0x000000ebfb00720c */ /* 0x040fe20003f04070 */
[--C-:B------:R-:W-:Y:S01]  /*16fc0*/  @!P3 IMAD.IADD R230, R230, 0x1, -R251.reuse ;  /* 0x00000001e6e6b824 */ /* 0x100fe200078e0afb */
[----:B------:R-:W-:Y:S02]  /*16fd0*/  ISETP.GT.U32.AND P3, PT, R251, R236, PT ;  /* 0x000000ecfb00720c */ /* 0x000fe40003f64070 */
[----:B------:R-:W-:Y:S01]  /*16fe0*/  @!P4 IADD3 R232, R232, -R251, RZ ;  /* 0x800000fbe8e8c210 */ /* 0x000fe20007ffe0ff */
[--C-:B------:R-:W-:Y:S01]  /*16ff0*/  @!P5 IMAD.IADD R233, R233, 0x1, -R251.reuse ;  /* 0x00000001e9e9d824 */ /* 0x100fe200078e0afb */
[C---:B------:R-:W-:Y:S01]  /*17000*/  ISETP.GT.U32.AND P4, PT, R251.reuse, R237, PT ;  /* 0x000000edfb00720c */ /* 0x040fe20003f84070 */
[----:B------:R-:W-:Y:S01]  /*17010*/  @!P2 IMAD.IADD R234, R234, 0x1, -R251 ;  /* 0x00000001eaeaa824 */ /* 0x000fe200078e0afb */
[----:B------:R-:W-:-:S02]  /*17020*/  ISETP.GT.U32.AND P5, PT, R251, R238, PT ;  /* 0x000000eefb00720c */ /* 0x000fc40003fa4070 */
[----:B------:R-:W-:Y:S02]  /*17030*/  ISETP.GT.U32.AND P2, PT, R251, R239, PT ;  /* 0x000000effb00720c */ /* 0x000fe40003f44070 */
[----:B------:R-:W-:Y:S02]  /*17040*/  @!P1 IADD3 R241, R241, -R251, RZ ;  /* 0x800000fbf1f19210 */ /* 0x000fe40007ffe0ff */
[----:B------:R-:W-:Y:S01]  /*17050*/  ISETP.GT.U32.AND P1, PT, R251, R240, PT ;  /* 0x000000f0fb00720c */ /* 0x000fe20003f24070 */
[--C-:B------:R-:W-:Y:S01]  /*17060*/  @!P0 IMAD.IADD R235, R235, 0x1, -R251.reuse ;  /* 0x00000001ebeb8824 */ /* 0x100fe200078e0afb */
[----:B------:R-:W-:Y:S01]  /*17070*/  ISETP.GT.U32.AND P0, PT, R251, R241, PT ;  /* 0x000000f1fb00720c */ /* 0x000fe20003f04070 */
[----:B------:R1:W-:Y:S01]  /*17080*/  STL [R1+0x8484], R127 ;  /* 0x0084847f01007387 */ /* 0x0003e20000100800 */
[--C-:B------:R-:W-:Y:S01]  /*17090*/  @!P3 IMAD.IADD R236, R236, 0x1, -R251.reuse ;  /* 0x00000001ececb824 */ /* 0x100fe200078e0afb */
[----:B------:R-:W-:Y:S02]  /*170a0*/  ISETP.GE.AND P3, PT, R247, RZ, PT ;  /* 0x000000fff700720c */ /* 0x000fe40003f66270 */
[----:B------:R-:W-:Y:S01]  /*170b0*/  @!P4 IADD3 R237, R237, -R251, RZ ;  /* 0x800000fbededc210 */ /* 0x000fe20007ffe0ff */
[--C-:B------:R-:W-:Y:S01]  /*170c0*/  @!P5 IMAD.IADD R238, R238, 0x1, -R251.reuse ;  /* 0x00000001eeeed824 */ /* 0x100fe200078e0afb */
[----:B-1----:R-:W-:Y:S01]  /*170d0*/  IADD3 R127, R247, 0x1fe, RZ ;  /* 0x000001fef77f7810 */ /* 0x002fe20007ffe0ff */
[----:B------:R-:W-:Y:S01]  /*170e0*/  @!P2 IMAD.IADD R239, R239, 0x1, -R251 ;  /* 0x00000001efefa824 */ /* 0x000fe200078e0afb */
[----:B------:R-:W2:Y:S01]  /*170f0*/  LDL.LU R247, [R1+0x8530] ;  /* 0x0085300001f77983 */ /* 0x000ea20000300800 */
[----:B---3--:R-:W-:-:S02]  /*17100*/  ISETP.GE.AND P4, PT, R243, RZ, PT ;  /* 0x000000fff300720c */ /* 0x008fc40003f86270 */
[----:B----4-:R-:W-:Y:S01]  /*17110*/  ISETP.GE.AND P5, PT, R249, RZ, PT ;  /* 0x000000fff900720c */ /* 0x010fe20003fa6270 */
[----:B------:R1:W-:Y:S01]  /*17120*/  STL [R1+0x7e04], R127 ;  /* 0x007e047f01007387 */ /* 0x0003e20000100800 */
[----:B------:R-:W-:Y:S02]  /*17130*/  @!P1 IADD3 R240, R240, -R251, RZ ;  /* 0x800000fbf0f09210 */ /* 0x000fe40007ffe0ff */
[----:B------:R-:W-:Y:S01]  /*17140*/  ISETP.GE.AND P1, PT, R250, RZ, PT ;  /* 0x000000fffa00720c */ /* 0x000fe20003f26270 */
[----:B------:R-:W3:Y:S04]  /*17150*/  LDL R243, [R1+0x7ca8] ;  /* 0x007ca80001f37983 */ /* 0x000ee80000100800 */
[----:B------:R-:W4:Y:S01]  /*17160*/  LDL R249, [R1+0x7cac] ;  /* 0x007cac0001f97983 */ /* 0x000f220000100800 */
[----:B------:R-:W-:Y:S01]  /*17170*/  @!P0 IMAD.IADD R241, R241, 0x1, -R251 ;  /* 0x00000001f1f18824 */ /* 0x000fe200078e0afb */
[----:B------:R-:W-:-:S02]  /*17180*/  ISETP.GE.AND P0, PT, R242, RZ, PT ;  /* 0x000000fff200720c */ /* 0x000fc40003f06270 */
[----:B------:R-:W-:Y:S02]  /*17190*/  ISETP.GE.AND P2, PT, R126, RZ, PT ;  /* 0x000000ff7e00720c */ /* 0x000fe40003f46270 */
[----:B------:R-:W2:Y:S04]  /*171a0*/  LDL R126, [R1+0x7cb0] ;  /* 0x007cb000017e7983 */ /* 0x000ea80000100800 */
[----:B------:R-:W2:Y:S04]  /*171b0*/  LDL.LU R250, [R1+0x3b4] ;  /* 0x0003b40001fa7983 */ /* 0x000ea80000300800 */
[----:B------:R-:W3:Y:S04]  /*171c0*/  LDL R242, [R1+0x7cb4] ;  /* 0x007cb40001f27983 */ /* 0x000ee80000100800 */
[----:B-1----:R-:W3:Y:S01]  /*171d0*/  LDL.LU R127, [R1+0x3b0] ;  /* 0x0003b000017f7983 */ /* 0x002ee20000300800 */
[----:B--2---:R-:W-:Y:S01]  /*171e0*/  @!P3 IMAD.MOV R250, RZ, RZ, -R250 ;  /* 0x000000fffffab224 */ /* 0x004fe200078e0afa */
[----:B------:R-:W-:-:S04]  /*171f0*/  ISETP.GE.AND P3, PT, R244, RZ, PT ;  /* 0x000000fff400720c */ /* 0x000fc80003f66270 */
[----:B------:R1:W-:Y:S01]  /*17200*/  STL [R1+0x4ac], R250 ;  /* 0x0004acfa01007387 */ /* 0x0003e20000100800 */
[----:B---3--:R-:W-:Y:S02]  /*17210*/  @!P4 IADD3 R127, -R127, RZ, RZ ;  /* 0x000000ff7f7fc210 */ /* 0x008fe40007ffe1ff */
[----:B------:R-:W-:Y:S01]  /*17220*/  ISETP.GE.AND P4, PT, R124, RZ, PT ;  /* 0x000000ff7c00720c */ /* 0x000fe20003f86270 */
[----:B-1----:R-:W2:Y:S04]  /*17230*/  LDL.LU R250, [R1+0x852c] ;  /* 0x00852c0001fa7983 */ /* 0x002ea80000300800 */
[----:B------:R-:W3:Y:S04]  /*17240*/  LDL R244, [R1+0x7cb8] ;  /* 0x007cb80001f47983 */ /* 0x000ee80000100800 */
[----:B------:R-:W2:Y:S04]  /*17250*/  LDL.LU R251, [R1+0x3ac] ;  /* 0x0003ac0001fb7983 */ /* 0x000ea80000300800 */
[----:B------:R-:W3:Y:S04]  /*17260*/  LDL R124, [R1+0x7cbc] ;  /* 0x007cbc00017c7983 */ /* 0x000ee80000100800 */
[----:B------:R1:W-:Y:S04]  /*17270*/  STL [R1+0x4a8], R127 ;  /* 0x0004a87f01007387 */ /* 0x0003e80000100800 */
[----:B-1----:R-:W3:Y:S01]  /*17280*/  LDL.LU R127, [R1+0x3a8] ;  /* 0x0003a800017f7983 */ /* 0x002ee20000300800 */
[----:B--2---:R-:W-:Y:S01]  /*17290*/  @!P5 IMAD.MOV R251, RZ, RZ, -R251 ;  /* 0x000000fffffbd224 */ /* 0x004fe200078e0afb */
[----:B------:R-:W-:-:S02]  /*172a0*/  ISETP.GE.AND P5, PT, R125, RZ, PT ;  /* 0x000000ff7d00720c */ /* 0x000fc40003fa6270 */
[----:B------:R-:W2:Y:S04]  /*172b0*/  LDL R125, [R1+0x7cc0] ;  /* 0x007cc000017d7983 */ /* 0x000ea80000100800 */
[----:B------:R1:W-:Y:S04]  /*172c0*/  STL [R1+0x4a4], R251 ;  /* 0x0004a4fb01007387 */ /* 0x0003e80000100800 */
[----:B-1----:R-:W2:Y:S01]  /*172d0*/  LDL.LU R251, [R1+0x3a4] ;  /* 0x0003a40001fb7983 */ /* 0x002ea20000300800 */
[----:B---3--:R-:W-:Y:S01]  /*172e0*/  @!P2 IMAD.MOV R127, RZ, RZ, -R127 ;  /* 0x000000ffff7fa224 */ /* 0x008fe200078e0a7f */
[----:B------:R-:W-:-:S02]  /*172f0*/  ISETP.GE.AND P2, PT, R246, RZ, PT ;  /* 0x000000fff600720c */ /* 0x000fc40003f46270 */
[----:B------:R-:W3:Y:S04]  /*17300*/  LDL R246, [R1+0x7cc4] ;  /* 0x007cc40001f67983 */ /* 0x000ee80000100800 */
[----:B------:R1:W-:Y:S04]  /*17310*/  STL [R1+0x4a0], R127 ;  /* 0x0004a07f01007387 */ /* 0x0003e80000100800 */
[----:B-1----:R-:W3:Y:S01]  /*17320*/  LDL.LU R127, [R1+0x3a0] ;  /* 0x0003a000017f7983 */ /* 0x002ee20000300800 */
[----:B--2---:R-:W-:Y:S02]  /*17330*/  @!P1 IADD3 R251, -R251, RZ, RZ ;  /* 0x000000fffbfb9210 */ /* 0x004fe40007ffe1ff */
[----:B------:R-:W-:-:S02]  /*17340*/  ISETP.GE.AND P1, PT, R243, RZ, PT ;  /* 0x000000fff300720c */ /* 0x000fc40003f26270 */
[----:B------:R-:W2:Y:S04]  /*17350*/  LDL R243, [R1+0x7cc8] ;  /* 0x007cc80001f37983 */ /* 0x000ea80000100800 */
[----:B------:R1:W-:Y:S01]  /*17360*/  STL [R1+0x49c], R251 ;  /* 0x00049cfb01007387 */ /* 0x0003e20000100800 */
[----:B---3--:R-:W-:-:S03]  /*17370*/  @!P0 IMAD.MOV R127, RZ, RZ, -R127 ;  /* 0x000000ffff7f8224 */ /* 0x008fc600078e0a7f */
[----:B-1----:R-:W3:Y:S01]  /*17380*/  LDL.LU R251, [R1+0x39c] ;  /* 0x00039c0001fb7983 */ /* 0x002ee20000300800 */
[----:B----4-:R-:W-:-:S03]  /*17390*/  ISETP.GE.AND P0, PT, R249, RZ, PT ;  /* 0x000000fff900720c */ /* 0x010fc60003f06270 */
[----:B------:R-:W4:Y:S04]  /*173a0*/  LDL R249, [R1+0x7ccc] ;  /* 0x007ccc0001f97983 */ /* 0x000f280000100800 */
        /* <DEDUP_REMOVED lines=22> */
[----:B---3--:R-:W-:Y:S02]  /*17510*/  @!P1 IADD3 R251, -R251, RZ, RZ ;  /* 0x000000fffbfb9210 */ /* 0x008fe40007ffe1ff */
        /* <DEDUP_REMOVED lines=15> */
[----:B----4-:R-:W-:-:S02]  /*17610*/  ISETP.GE.AND P4, PT, R249, RZ, PT ;  /* 0x000000fff900720c */ /* 0x010fc40003f86270 */
[----:B------:R-:W2:Y:S04]  /*17620*/  LDL R249, [R1+0x7cec] ;  /* 0x007cec0001f97983 */ /* 0x000ea80000100800 */
[----:B------:R1:W-:Y:S04]  /*17630*/  STL [R1+0x478], R127 ;  /* 0x0004787f01007387 */ /* 0x0003e80000100800 */
[----:B-1----:R-:W4:Y:S01]  /*17640*/  LDL.LU R127, [R1+0x378] ;  /* 0x00037800017f7983 */ /* 0x002f220000300800 */
[----:B---3--:R-:W-:Y:S01]  /*17650*/  @!P5 IMAD.MOV R251, RZ, RZ, -R251 ;  /* 0x000000fffffbd224 */ /* 0x008fe200078e0afb */
[----:B------:R-:W-:-:S02]  /*17660*/  ISETP.GE.AND P5, PT, R126, RZ, PT ;  /* 0x000000ff7e00720c */ /* 0x000fc40003fa6270 */
[----:B------:R-:W3:Y:S04]  /*17670*/  LDL R126, [R1+0x7cf0] ;  /* 0x007cf000017e7983 */ /* 0x000ee80000100800 */
[----:B------:R1:W-:Y:S04]  /*17680*/  STL [R1+0x474], R251 ;  /* 0x000474fb01007387 */ /* 0x0003e80000100800 */
[----:B-1----:R-:W2:Y:S01]  /*17690*/  LDL.LU R251, [R1+0x374] ;  /* 0x0003740001fb7983 */ /* 0x002ea20000300800 */
[----:B----4-:R-:W-:Y:S01]  /*176a0*/  @!P2 IMAD.MOV R127, RZ, RZ, -R127 ;  /* 0x000000ffff7fa224 */ /* 0x010fe200078e0a7f */
[----:B------:R-:W-:-:S02]  /*176b0*/  ISETP.GE.AND P2, PT, R242, RZ, PT ;  /* 0x000000fff200720c */ /* 0x000fc40003f46270 */
[----:B------:R-:W4:Y:S04]  /*176c0*/  LDL R242, [R1+0x7cf4] ;  /* 0x007cf40001f27983 */ /* 0x000f280000100800 */
        /* <DEDUP_REMOVED lines=38> */
[----:B----4-:R-:W-:-:S02]  /*17930*/  ISETP.GE.AND P0, PT, R242, RZ, PT ;  /* 0x000000fff200720c */ /* 0x010fc40003f06270 */
[----:B------:R-:W3:Y:S04]  /*17940*/  LDL R242, [R1+0x7d14] ;  /* 0x007d140001f27983 */ /* 0x000ee80000100800 */
[----:B------:R1:W-:Y:S04]  /*17950*/  STL [R1+0x450], R127 ;  /* 0x0004507f01007387 */ /* 0x0003e80000100800 */
[----:B-1----:R-:W4:Y:S01]  /*17960*/  LDL.LU R127, [R1+0x350] ;  /* 0x00035000017f7983 */ /* 0x002f220000300800 */
[----:B--2---:R-:W-:Y:S01]  /*17970*/  @!P3 IMAD.MOV R251, RZ, RZ, -R251 ;  /* 0x000000fffffbb224 */ /* 0x004fe200078e0afb */
[----:B------:R-:W-:-:S02]  /*17980*/  ISETP.GE.AND P3, PT, R244, RZ, PT ;  /* 0x000000fff400720c */ /* 0x000fc40003f66270 */
[----:B------:R-:W2:Y:S04]  /*17990*/  LDL R244, [R1+0x7d18] ;  /* 0x007d180001f47983 */ /* 0x000ea80000100800 */
[----:B------:R1:W-:Y:S04]  /*179a0*/  STL [R1+0x44c], R251 ;  /* 0x00044cfb01007387 */ /* 0x0003e80000100800 */
[----:B-1----:R-:W2:Y:S01]  /*179b0*/  LDL.LU R251, [R1+0x34c] ;  /* 0x00034c0001fb7983 */ /* 0x002ea20000300800 */
[----:B----4-:R-:W-:Y:S02]  /*179c0*/  @!P4 IADD3 R127, -R127, RZ, RZ ;  /* 0x000000ff7f7fc210 */ /* 0x010fe40007ffe1ff */
[----:B------:R-:W-:-:S02]  /*179d0*/  ISETP.GE.AND P4, PT, R124, RZ, PT ;  /* 0x000000ff7c00720c */ /* 0x000fc40003f86270 */
[----:B------:R-:W4:Y:S04]  /*179e0*/  LDL R124, [R1+0x7d1c] ;  /* 0x007d1c00017c7983 */ /* 0x000f280000100800 */
        /* <DEDUP_REMOVED lines=42> */
[----:B--2---:R-:W-:Y:S02]  /*17c90*/  @!P1 IADD3 R251, -R251, RZ, RZ ;  /* 0x000000fffbfb9210 */ /* 0x004fe40007ffe1ff */
[----:B------:R-:W-:-:S02]  /*17ca0*/  ISETP.GE.AND P1, PT, R125, RZ, PT ;  /* 0x000000ff7d00720c */ /* 0x000fc40003f26270 */
[----:B------:R-:W2:Y:S04]  /*17cb0*/  LDL R125, [R1+0x7d40] ;  /* 0x007d4000017d7983 */ /* 0x000ea80000100800 */
[----:B------:R1:W-:Y:S04]  /*17cc0*/  STL [R1+0x3b4], R251 ;  /* 0x0003b4fb01007387 */ /* 0x0003e80000100800 */
[----:B-1----:R-:W2:Y:S01]  /*17cd0*/  LDL.LU R251, [R1+0x324] ;  /* 0x0003240001fb7983 */ /* 0x002ea20000300800 */
[----:B----4-:R-:W-:Y:S01]  /*17ce0*/  @!P0 IMAD.MOV R127, RZ, RZ, -R127 ;  /* 0x000000ffff7f8224 */ /* 0x010fe200078e0a7f */
        /* <DEDUP_REMOVED lines=925> */
[----:B------:R-:W-:-:S03]  /*1b6c0*/  ISETP.GE.AND P1, PT, R243, RZ, PT ;  /* 0x000000fff300720c */ /* 0x000fc60003f26270 */
[----:B------:R1:W-:Y:S04]  /*1b6d0*/  STL [R1+0xcc], R251 ;  /* 0x0000ccfb01007387 */ /* 0x0003e80000100800 */
[----:B-1----:R-:W2:Y:S01]  /*1b6e0*/  LDL.LU R251, [R1+0x3c] ;  /* 0x00003c0001fb7983 */ /* 0x002ea20000300800 */
[----:B---3--:R-:W-:-:S03]  /*1b6f0*/  @!P0 IMAD.MOV R127, RZ, RZ, -R127 ;  /* 0x000000ffff7f8224 */ /* 0x008fc600078e0a7f */
[----:B------:R-:W3:Y:S04]  /*1b700*/  LDL R243, [R1+0x8104] ;  /* 0x0081040001f37983 */ /* 0x000ee80000100800 */
[----:B------:R1:W-:Y:S04]  /*1b710*/  STL [R1+0xc8], R127 ;  /* 0x0000c87f01007387 */ /* 0x0003e80000100800 */
[----:B-1----:R-:W3:Y:S01]  /*1b720*/  LDL.LU R127, [R1+0x38] ;  /* 0x00003800017f7983 */ /* 0x002ee20000300800 */
[----:B------:R-:W-:-:S03]  /*1b730*/  ISETP.GE.AND P0, PT, R249, RZ, PT ;  /* 0x000000fff900720c */ /* 0x000fc60003f06270 */
[----:B------:R-:W4:Y:S01]  /*1b740*/  LDL R249, [R1+0x80ac] ;  /* 0x0080ac0001f97983 */ /* 0x000f220000100800 */
[----:B--2---:R-:W-:Y:S01]  /*1b750*/  @!P3 IMAD.MOV R251, RZ, RZ, -R251 ;  /* 0x000000fffffbb224 */ /* 0x004fe200078e0afb */
[----:B------:R-:W-:Y:S02]  /*1b760*/  ISETP.GE.AND P3, PT, R126, RZ, PT ;  /* 0x000000ff7e00720c */ /* 0x000fe40003f66270 */
[----:B------:R-:W2:Y:S04]  /*1b770*/  LDL.LU R126, [R1+0x34] ;  /* 0x00003400017e7983 */ /* 0x000ea80000300800 */
[----:B------:R1:W-:Y:S04]  /*1b780*/  STL [R1+0xc4], R251 ;  /* 0x0000c4fb01007387 */ /* 0x0003e80000100800 */
[----:B-1----:R-:W2:Y:S01]  /*1b790*/  LDL R251, [R1+0x8088] ;  /* 0x0080880001fb7983 */ /* 0x002ea20000100800 */
[----:B---3--:R-:W-:-:S02]  /*1b7a0*/  @!P4 IADD3 R127, -R127, RZ, RZ ;  /* 0x000000ff7f7fc210 */ /* 0x008fc40007ffe1ff */
[----:B----4-:R-:W-:Y:S02]  /*1b7b0*/  ISETP.GE.AND P4, PT, R242, RZ, PT ;  /* 0x000000fff200720c */ /* 0x010fe40003f86270 */
[----:B------:R-:W3:Y:S04]  /*1b7c0*/  LDL R242, [R1+0x80c8] ;  /* 0x0080c80001f27983 */ /* 0x000ee80000100800 */
[----:B------:R1:W-:Y:S04]  /*1b7d0*/  STL [R1+0xc0], R127 ;  /* 0x0000c07f01007387 */ /* 0x0003e80000100800 */
[----:B-1----:R-:W4:Y:S01]  /*1b7e0*/  LDL.LU R127, [R1+0x30] ;  /* 0x00003000017f7983 */ /* 0x002f220000300800 */
[----:B--2---:R-:W-:Y:S01]  /*1b7f0*/  @!P5 IMAD.MOV R126, RZ, RZ, -R126 ;  /* 0x000000ffff7ed224 */ /* 0x004fe200078e0a7e */
[----:B------:R-:W-:-:S04]  /*1b800*/  ISETP.GE.AND P5, PT, R244, RZ, PT ;  /* 0x000000fff400720c */ /* 0x000fc80003fa6270 */
[----:B------:R1:W-:Y:S04]  /*1b810*/  STL [R1+0xbc], R126 ;  /* 0x0000bc7e01007387 */ /* 0x0003e80000100800 */
[----:B-1----:R-:W2:Y:S04]  /*1b820*/  LDL R126, [R1+0x80e4] ;  /* 0x0080e400017e7983 */ /* 0x002ea80000100800 */
[----:B------:R-:W2:Y:S01]  /*1b830*/  LDL.LU R244, [R1+0x2c] ;  /* 0x00002c0001f47983 */ /* 0x000ea20000300800 */
[----:B----4-:R-:W-:Y:S01]  /*1b840*/  @!P2 IMAD.MOV R127, RZ, RZ, -R127 ;  /* 0x000000ffff7fa224 */ /* 0x010fe200078e0a7f */
[----:B------:R-:W-:-:S04]  /*1b850*/  ISETP.GE.AND P2, PT, R124, RZ, PT ;  /* 0x000000ff7c00720c */ /* 0x000fc80003f46270 */
[----:B------:R1:W-:Y:S04]  /*1b860*/  STL [R1+0xb8], R127 ;  /* 0x0000b87f01007387 */ /* 0x0003e80000100800 */
[----:B-1----:R-:W4:Y:S04]  /*1b870*/  LDL R127, [R1+0x8120] ;  /* 0x00812000017f7983 */ /* 0x002f280000100800 */
[----:B------:R-:W3:Y:S01]  /*1b880*/  LDL.LU R124, [R1+0x28] ;  /* 0x00002800017c7983 */ /* 0x000ee20000300800 */
[----:B--2---:R-:W-:-:S05]  /*1b890*/  @!P1 IADD3 R244, -R244, RZ, RZ ;  /* 0x000000fff4f49210 */ /* 0x004fca0007ffe1ff */
[----:B------:R1:W-:Y:S01]  /*1b8a0*/  STL [R1+0xb4], R244 ;  /* 0x0000b4f401007387 */ /* 0x0003e20000100800 */
[----:B------:R-:W-:-:S03]  /*1b8b0*/  ISETP.GE.AND P1, PT, R125, RZ, PT ;  /* 0x000000ff7d00720c */ /* 0x000fc60003f26270 */
[----:B-1----:R-:W2:Y:S04]  /*1b8c0*/  LDL.LU R244, [R1+0x8528] ;  /* 0x0085280001f47983 */ /* 0x002ea80000300800 */
[----:B------:R-:W4:Y:S01]  /*1b8d0*/  LDL R125, [R1+0x80c0] ;  /* 0x0080c000017d7983 */ /* 0x000f220000100800 */
[----:B---3--:R-:W-:Y:S01]  /*1b8e0*/  @!P0 IMAD.MOV R124, RZ, RZ, -R124 ;  /* 0x000000ffff7c8224 */ /* 0x008fe200078e0a7c */
[----:B------:R-:W-:Y:S02]  /*1b8f0*/  ISETP.GE.AND P0, PT, R246, RZ, PT ;  /* 0x000000fff600720c */ /* 0x000fe40003f06270 */
[----:B------:R-:W3:Y:S04]  /*1b900*/  LDL R246, [R1+0x809c] ;  /* 0x00809c0001f67983 */ /* 0x000ee80000100800 */
[----:B------:R1:W-:Y:S04]  /*1b910*/  STL [R1+0xb0], R124 ;  /* 0x0000b07c01007387 */ /* 0x0003e80000100800 */
[----:B-1----:R-:W3:Y:S01]  /*1b920*/  LDL.LU R124, [R1+0x20] ;  /* 0x00002000017c7983 */ /* 0x002ee20000300800 */
[----:B--2---:R-:W-:Y:S01]  /*1b930*/  @!P3 IMAD.MOV R244, RZ, RZ, -R244 ;  /* 0x000000fffff4b224 */ /* 0x004fe200078e0af4 */
[----:B------:R-:W-:-:S04]  /*1b940*/  ISETP.GE.AND P3, PT, R243, RZ, PT ;  /* 0x000000fff300720c */ /* 0x000fc80003f66270 */
[----:B------:R1:W-:Y:S04]  /*1b950*/  STL [R1+0xac], R244 ;  /* 0x0000acf401007387 */ /* 0x0003e80000100800 */
[----:B-1----:R-:W2:Y:S04]  /*1b960*/  LDL R244, [R1+0x80e0] ;  /* 0x0080e00001f47983 */ /* 0x002ea80000100800 */
[----:B------:R-:W2:Y:S01]  /*1b970*/  LDL.LU R243, [R1+0x8524] ;  /* 0x0085240001f37983 */ /* 0x000ea20000300800 */
[----:B---3--:R-:W-:Y:S02]  /*1b980*/  @!P4 IADD3 R124, -R124, RZ, RZ ;  /* 0x000000ff7c7cc210 */ /* 0x008fe40007ffe1ff */
[----:B------:R-:W-:-:S03]  /*1b990*/  ISETP.GE.AND P4, PT, R249, RZ, PT ;  /* 0x000000fff900720c */ /* 0x000fc60003f86270 */
[----:B------:R1:W-:Y:S04]  /*1b9a0*/  STL [R1+0xa8], R124 ;  /* 0x0000a87c01007387 */ /* 0x0003e80000100800 */
[----:B-1----:R-:W3:Y:S04]  /*1b9b0*/  LDL R124, [R1+0x8100] ;  /* 0x00810000017c7983 */ /* 0x002ee80000100800 */
[----:B------:R-:W3:Y:S01]  /*1b9c0*/  LDL.LU R249, [R1+0x18] ;  /* 0x0000180001f97983 */ /* 0x000ee20000300800 */
[----:B--2---:R-:W-:Y:S01]  /*1b9d0*/  @!P5 IMAD.MOV R243, RZ, RZ, -R243 ;  /* 0x000000fffff3d224 */ /* 0x004fe200078e0af3 */
[----:B------:R-:W-:-:S04]  /*1b9e0*/  ISETP.GE.AND P5, PT, R251, RZ, PT ;  /* 0x000000fffb00720c */ /* 0x000fc80003fa6270 */
[----:B------:R1:W-:Y:S04]  /*1b9f0*/  STL [R1+0xa4], R243 ;  /* 0x0000a4f301007387 */ /* 0x0003e80000100800 */
[----:B-1----:R-:W2:Y:S04]  /*1ba00*/  LDL R243, [R1+0x813c] ;  /* 0x00813c0001f37983 */ /* 0x002ea80000100800 */
[----:B------:R-:W2:Y:S01]  /*1ba10*/  LDL.LU R251, [R1+0x14] ;  /* 0x0000140001fb7983 */ /* 0x000ea20000300800 */
[----:B---3--:R-:W-:-:S05]  /*1ba20*/  @!P2 IMAD.MOV R249, RZ, RZ, -R249 ;  /* 0x000000fffff9a224 */ /* 0x008fca00078e0af9 */
[----:B------:R1:W-:Y:S04]  /*1ba30*/  STL [R1+0xa0], R249 ;  /* 0x0000a0f901007387 */ /* 0x0003e80000100800 */
[----:B-1----:R-:W3:Y:S01]  /*1ba40*/  LDL.LU R249, [R1+0x8520] ;  /* 0x0085200001f97983 */ /* 0x002ee20000300800 */
[----:B------:R-:W-:-:S03]  /*1ba50*/  ISETP.GE.AND P2, PT, R242, RZ, PT ;  /* 0x000000fff200720c */ /* 0x000fc60003f46270 */
[----:B------:R-:W4:Y:S01]  /*1ba60*/  LDL R242, [R1+0x80d4] ;  /* 0x0080d40001f27983 */ /* 0x000f220000100800 */
[----:B------:R-:W-:Y:S01]  /*1ba70*/  @!P4 IMAD.MOV R247, RZ, RZ, -R247 ;  /* 0x000000fffff7c224 */ /* 0x000fe200078e0af7 */
[----:B------:R-:W-:-:S08]  /*1ba80*/  ISETP.GE.AND P4, PT, R246, RZ, PT ;  /* 0x000000fff600720c */ /* 0x000fd00003f86270 */
[----:B------:R-:W-:Y:S01]  /*1ba90*/  @!P2 IMAD.MOV R245, RZ, RZ, -R245 ;  /* 0x000000fffff5a224 */ /* 0x000fe200078e0af5 */
[----:B------:R-:W-:Y:S02]  /*1baa0*/  ISETP.GE.AND P2, PT, R124, RZ, PT ;  /* 0x000000ff7c00720c */ /* 0x000fe40003f46270 */
[----:B--2---:R-:W-:Y:S02]  /*1bab0*/  @!P1 IADD3 R251, -R251, RZ, RZ ;  /* 0x000000fffbfb9210 */ /* 0x004fe40007ffe1ff */
[----:B------:R-:W-:Y:S01]  /*1bac0*/  ISETP.GE.AND P1, PT, R126, RZ, PT ;  /* 0x000000ff7e00720c */ /* 0x000fe20003f26270 */
[----:B------:R-:W-:Y:S02]  /*1bad0*/  IMAD.MOV.U32 R126, RZ, RZ, R250 ;  /* 0x000000ffff7e7224 */ /* 0x000fe400078e00fa */
[----:B------:R1:W-:Y:S03]  /*1bae0*/  STL [R1+0x9c], R251 ;  /* 0x00009cfb01007387 */ /* 0x0003e60000100800 */
[----:B------:R-:W-:Y:S01]  /*1baf0*/  @!P3 IADD3 R126, -R126, RZ, RZ ;  /* 0x000000ff7e7eb210 */ /* 0x000fe20007ffe1ff */
[----:B-1----:R-:W2:Y:S04]  /*1bb00*/  LDL R251, [R1+0x80b0] ;  /* 0x0080b00001fb7983 */ /* 0x002ea80000100800 */
[----:B------:R-:W2:Y:S01]  /*1bb10*/  LDL.LU R250, [R1+0x851c] ;  /* 0x00851c0001fa7983 */ /* 0x000ea20000300800 */
[----:B---3--:R-:W-:Y:S01]  /*1bb20*/  @!P0 IMAD.MOV R249, RZ, RZ, -R249 ;  /* 0x000000fffff98224 */ /* 0x008fe200078e0af9 */
[----:B----4-:R-:W-:-:S04]  /*1bb30*/  ISETP.GE.AND P0, PT, R127, RZ, PT ;  /* 0x000000ff7f00720c */ /* 0x010fc80003f06270 */
[----:B------:R1:W-:Y:S04]  /*1bb40*/  STL [R1+0x98], R249 ;  /* 0x000098f901007387 */ /* 0x0003e80000100800 */
[----:B-1----:R-:W3:Y:S04]  /*1bb50*/  LDL.LU R249, [R1+0x8518] ;  /* 0x0085180001f97983 */ /* 0x002ee80000300800 */
[----:B------:R-:W4:Y:S04]  /*1bb60*/  LDL R127, [R1+0x80fc] ;  /* 0x0080fc00017f7983 */ /* 0x000f280000100800 */
[----:B------:R1:W-:Y:S04]  /*1bb70*/  STL [R1+0x94], R126 ;  /* 0x0000947e01007387 */ /* 0x0003e80000100800 */
[----:B-1----:R-:W3:Y:S01]  /*1bb80*/  LDL R126, [R1+0x811c] ;  /* 0x00811c00017e7983 */ /* 0x002ee20000100800 */
[----:B------:R-:W-:Y:S01]  /*1bb90*/  ISETP.GE.AND P3, PT, R125, RZ, PT ;  /* 0x000000ff7d00720c */ /* 0x000fe20003f66270 */
[----:B------:R-:W-:-:S02]  /*1bba0*/  IMAD.MOV.U32 R125, RZ, RZ, R248 ;  /* 0x000000ffff7d7224 */ /* 0x000fc400078e00f8 */
[----:B------:R-:W3:Y:S03]  /*1bbb0*/  LDL.LU R248, [R1+0x8514] ;  /* 0x0085140001f87983 */ /* 0x000ee60000300800 */
[----:B------:R-:W-:Y:S02]  /*1bbc0*/  @!P5 IADD3 R125, -R125, RZ, RZ ;  /* 0x000000ff7d7dd210 */ /* 0x000fe40007ffe1ff */
[----:B------:R-:W-:Y:S01]  /*1bbd0*/  ISETP.GE.AND P5, PT, R244, RZ, PT ;  /* 0x000000fff400720c */ /* 0x000fe20003fa6270 */
[----:B------:R-:W-:Y:S01]  /*1bbe0*/  IMAD.MOV.U32 R244, RZ, RZ, R0 ;  /* 0x000000fffff47224 */ /* 0x000fe200078e0000 */
[----:B------:R1:W-:Y:S03]  /*1bbf0*/  STL [R1+0x90], R247 ;  /* 0x000090f701007387 */ /* 0x0003e60000100800 */
[----:B------:R-:W-:Y:S01]  /*1bc00*/  @!P1 IMAD.MOV R244, RZ, RZ, -R244 ;  /* 0x000000fffff49224 */ /* 0x000fe200078e0af4 */
[----:B-1----:R-:W3:Y:S04]  /*1bc10*/  LDL.LU R247, [R1+0x8510] ;  /* 0x0085100001f77983 */ /* 0x002ee80000300800 */
[----:B------:R-:W3:Y:S04]  /*1bc20*/  LDL.LU R246, [R1+0x850c] ;  /* 0x00850c0001f67983 */ /* 0x000ee80000300800 */
[----:B------:R1:W-:Y:S01]  /*1bc30*/  STL [R1+0x8c], R125 ;  /* 0x00008c7d01007387 */ /* 0x0003e20000100800 */
[----:B------:R-:W-:Y:S01]  /*1bc40*/  ISETP.GE.AND P1, PT, R243, RZ, PT ;  /* 0x000000fff300720c */ /* 0x000fe20003f26270 */
[----:B------:R-:W-:-:S02]  /*1bc50*/  IMAD.MOV.U32 R243, RZ, RZ, R3 ;  /* 0x000000fffff37224 */ /* 0x000fc400078e0003 */
[----:B-1----:R-:W3:Y:S04]  /*1bc60*/  LDL R125, [R1+0x80ec] ;  /* 0x0080ec00017d7983 */ /* 0x002ee80000100800 */
[----:B------:R1:W-:Y:S04]  /*1bc70*/  STL [R1+0x88], R245 ;  /* 0x000088f501007387 */ /* 0x0003e80000100800 */
[----:B-1----:R-:W3:Y:S04]  /*1bc80*/  LDL.LU R245, [R1+0x8508] ;  /* 0x0085080001f57983 */ /* 0x002ee80000300800 */
[----:B------:R-:W3:Y:S04]  /*1bc90*/  LDL R124, [R1+0x80c4] ;  /* 0x0080c400017c7983 */ /* 0x000ee80000100800 */
[----:B------:R1:W-:Y:S04]  /*1bca0*/  STL [R1+0x84], R244 ;  /* 0x000084f401007387 */ /* 0x0003e80000100800 */
[----:B-1----:R-:W3:Y:S04]  /*1bcb0*/  LDL.LU R244, [R1+0x8504] ;  /* 0x0085040001f47983 */ /* 0x002ee80000300800 */
[----:B------:R-:W3:Y:S01]  /*1bcc0*/  LDL R3, [R1+0x815c] ;  /* 0x00815c0001037983 */ /* 0x000ee20000100800 */
[----:B------:R-:W-:-:S03]  /*1bcd0*/  MOV R0, R2 ;  /* 0x0000000200007202 */ /* 0x000fc60000000f00 */
[----:B------:R-:W3:Y:S01]  /*1bce0*/  LDL R2, [R1+0x8118] ;  /* 0x0081180001027983 */ /* 0x000ee20000100800 */
[----:B------:R-:W-:Y:S01]  /*1bcf0*/  @!P0 IADD3 R0, -R0, RZ, RZ ;  /* 0x000000ff00008210 */ /* 0x000fe20007ffe1ff */
[----:B------:R-:W-:Y:S01]  /*1bd00*/  @!P3 IMAD.MOV R243, RZ, RZ, -R243 ;  /* 0x000000fffff3b224 */ /* 0x000fe200078e0af3 */
[----:B------:R-:W-:-:S03]  /*1bd10*/  ISETP.GE.AND P0, PT, R242, RZ, PT ;  /* 0x000000fff200720c */ /* 0x000fc60003f06270 */
[----:B------:R1:W-:Y:S01]  /*1bd20*/  STL [R1+0x80], R0 ;  /* 0x0000800001007387 */ /* 0x0003e20000100800 */
[----:B------:R-:W-:-:S03]  /*1bd30*/  IMAD.MOV.U32 R242, RZ, RZ, R4 ;  /* 0x000000fffff27224 */ /* 0x000fc600078e0004 */
[----:B-1----:R-:W3:Y:S01]  /*1bd40*/  LDL R0, [R1+0x8138] ;  /* 0x0081380001007983 */ /* 0x002ee20000100800 */
[----:B------:R-:W-:-:S03]  /*1bd50*/  @!P4 IMAD.MOV R242, RZ, RZ, -R242 ;  /* 0x000000fffff2c224 */ /* 0x000fc600078e0af2 */
[----:B------:R1:W-:Y:S04]  /*1bd60*/  STL [R1+0x7c], R243 ;  /* 0x00007cf301007387 */ /* 0x0003e80000100800 */
[----:B-1----:R-:W3:Y:S04]  /*1bd70*/  LDL.LU R243, [R1+0x8500] ;  /* 0x0085000001f37983 */ /* 0x002ee80000300800 */
[----:B------:R-:W3:Y:S04]  /*1bd80*/  LDL R4, [R1+0x8178] ;  /* 0x0081780001047983 */ /* 0x000ee80000100800 */
[----:B------:R1:W-:Y:S04]  /*1bd90*/  STL [R1+0x78], R242 ;  /* 0x000078f201007387 */ /* 0x0003e80000100800 */
[----:B-1----:R-:W3:Y:S01]  /*1bda0*/  LDL.LU R242, [R1+0x84fc] ;  /* 0x0084fc0001f27983 */ /* 0x002ee20000300800 */
[----:B--2---:R-:W-:-:S02]  /*1bdb0*/  ISETP.GE.AND P3, PT, R251, RZ, PT ;  /* 0x000000fffb00720c */ /* 0x004fc40003f66270 */
[----:B------:R-:W-:-:S04]  /*1bdc0*/  MOV R251, R5 ;  /* 0x0000000500fb7202 */ /* 0x000fc80000000f00 */
[----:B------:R-:W-:Y:S01]  /*1bdd0*/  @!P5 IADD3 R251, -R251, RZ, RZ ;  /* 0x000000fffbfbd210 */ /* 0x000fe20007ffe1ff */
[----:B------:R-:W-:Y:S01]  /*1bde0*/  IMAD.MOV.U32 R5, RZ, RZ, R6 ;  /* 0x000000ffff057224 */ /* 0x000fe200078e0006 */
[----:B----4-:R-:W-:Y:S02]  /*1bdf0*/  ISETP.GE.AND P4, PT, R127, RZ, PT ;  /* 0x000000ff7f00720c */ /* 0x010fe40003f86270 */
[----:B------:R-:W2:Y:S04]  /*1be00*/  LDL R127, [R1+0x8108] ;  /* 0x00810800017f7983 */ /* 0x000ea80000100800 */
[----:B------:R-:W-:Y:S01]  /*1be10*/  STL [R1+0x74], R251 ;  /* 0x000074fb01007387 */ /* 0x000fe20000100800 */
[----:B---3--:R-:W-:-:S03]  /*1be20*/  ISETP.GE.AND P5, PT, R126, RZ, PT ;  /* 0x000000ff7e00720c */ /* 0x008fc60003fa6270 */
[----:B------:R-:W3:Y:S01]  /*1be30*/  LDL R126, [R1+0x80dc] ;  /* 0x0080dc00017e7983 */ /* 0x000ee20000100800 */
[----:B------:R-:W-:Y:S02]  /*1be40*/  @!P2 IMAD.MOV R5, RZ, RZ, -R5 ;  /* 0x000000ffff05a224 */ /* 0x000fe400078e0a05 */
[----:B------:R-:W-:-:S04]  /*1be50*/  IMAD.MOV.U32 R6, RZ, RZ, R7 ;  /* 0x000000ffff067224 */ /* 0x000fc800078e0007 */
[----:B------:R-:W-:Y:S01]  /*1be60*/  @!P1 IMAD.MOV R6, RZ, RZ, -R6 ;  /* 0x000000ffff069224 */ /* 0x000fe200078e0a06 */
[----:B------:R-:W-:Y:S02]  /*1be70*/  ISETP.GE.AND P1, PT, R125, RZ, PT ;  /* 0x000000ff7d00720c */ /* 0x000fe40003f26270 */
[----:B------:R-:W-:Y:S02]  /*1be80*/  ISETP.GE.AND P2, PT, R3, RZ, PT ;  /* 0x000000ff0300720c */ /* 0x000fe40003f46270 */
[----:B------:R-:W4:Y:S04]  /*1be90*/  LDL R3, [R1+0x8134] ;  /* 0x0081340001037983 */ /* 0x000f280000100800 */
[----:B------:R1:W-:Y:S04]  /*1bea0*/  STL [R1+0x70], R5 ;  /* 0x0000700501007387 */ /* 0x0003e80000100800 */
[----:B------:R-:W4:Y:S01]  /*1beb0*/  LDL R125, [R1+0x8158] ;  /* 0x00815800017d7983 */ /* 0x000f220000100800 */
[----:B-1----:R-:W-:-:S03]  /*1bec0*/  MOV R5, R8 ;  /* 0x0000000800057202 */ /* 0x002fc60000000f00 */
[----:B------:R1:W-:Y:S01]  /*1bed0*/  STL [R1+0x6c], R6 ;  /* 0x00006c0601007387 */ /* 0x0003e20000100800 */
[----:B------:R-:W-:Y:S02]  /*1bee0*/  @!P0 IADD3 R5, -R5, RZ, RZ ;  /* 0x000000ff05058210 */ /* 0x000fe40007ffe1ff */
[----:B------:R-:W-:Y:S02]  /*1bef0*/  ISETP.GE.AND P0, PT, R124, RZ, PT ;  /* 0x000000ff7c00720c */ /* 0x000fe40003f06270 */
[----:B------:R-:W4:Y:S01]  /*1bf00*/  LDL R124, [R1+0x8190] ;  /* 0x00819000017c7983 */ /* 0x000f220000100800 */
[----:B-1----:R-:W-:-:S03]  /*1bf10*/  IMAD.MOV.U32 R6, RZ, RZ, R9 ;  /* 0x000000ffff067224 */ /* 0x002fc600078e0009 */
[----:B------:R1:W-:Y:S01]  /*1bf20*/  STL [R1+0x68], R5 ;  /* 0x0000680501007387 */ /* 0x0003e20000100800 */
[----:B------:R-:W-:Y:S01]  /*1bf30*/  @!P3 IMAD.MOV R6, RZ, RZ, -R6 ;  /* 0x000000ffff06b224 */ /* 0x000fe200078e0a06 */
[----:B------:R-:W-:Y:S02]  /*1bf40*/  ISETP.GE.AND P3, PT, R2, RZ, PT ;  /* 0x000000ff0200720c */ /* 0x000fe40003f66270 */
[----:B------:R-:W4:Y:S01]  /*1bf50*/  LDL R2, [R1+0x80f8] ;  /* 0x0080f80001027983 */ /* 0x000f220000100800 */
[----:B-1----:R-:W-:-:S03]  /*1bf60*/  IMAD.MOV.U32 R5, RZ, RZ, R10 ;  /* 0x000000ffff057224 */ /* 0x002fc600078e000a */
[----:B------:R1:W-:Y:S01]  /*1bf70*/  STL [R1+0x64], R6 ;  /* 0x0000640601007387 */ /* 0x0003e20000100800 */
[----:B------:R-:W-:Y:S01]  /*1bf80*/  @!P4 IMAD.MOV R5, RZ, RZ, -R5 ;  /* 0x000000ffff05c224 */ /* 0x000fe200078e0a05 */
[----:B------:R-:W-:Y:S02]  /*1bf90*/  ISETP.GE.AND P4, PT, R0, RZ, PT ;  /* 0x000000ff0000720c */ /* 0x000fe40003f86270 */
[----:B------:R-:W4:Y:S01]  /*1bfa0*/  LDL R0, [R1+0x7c80] ;  /* 0x007c800001007983 */ /* 0x000f220000100800 */
[----:B-1----:R-:W-:-:S04]  /*1bfb0*/  MOV R6, R11 ;  /* 0x0000000b00067202 */ /* 0x002fc80000000f00 */
[----:B------:R-:W-:Y:S01]  /*1bfc0*/  @!P5 IADD3 R6, -R6, RZ, RZ ;  /* 0x000000ff0606d210 */ /* 0x000fe20007ffe1ff */
[----:B------:R1:W-:Y:S04]  /*1bfd0*/  STL [R1+0x60], R5 ;  /* 0x0000600501007387 */ /* 0x0003e80000100800 */
[----:B------:R1:W-:Y:S01]  /*1bfe0*/  STL [R1+0x5c], R6 ;  /* 0x00005c0601007387 */ /* 0x0003e20000100800 */
[----:B------:R-:W-:Y:S01]  /*1bff0*/  ISETP.GE.AND P5, PT, R4, RZ, PT ;  /* 0x000000ff0400720c */ /* 0x000fe20003fa6270 */
[----:B------:R-:W-:Y:S02]  /*1c000*/  IMAD.MOV.U32 R4, RZ, RZ, R13 ;  /* 0x000000ffff047224 */ /* 0x000fe400078e000d */
[----:B-1----:R-:W-:Y:S01]  /*1c010*/  IMAD.MOV.U32 R5, RZ, RZ, R12 ;  /* 0x000000ffff057224 */ /* 0x002fe200078e000c */
[----:B------:R-:W4:Y:S03]  /*1c020*/  LDL R6, [R1+0x8124] ;  /* 0x0081240001067983 */ /* 0x000f260000100800 */
[----:B------:R-:W-:-:S02]  /*1c030*/  @!P2 IMAD.MOV R5, RZ, RZ, -R5 ;  /* 0x000000ffff05a224 */ /* 0x000fc400078e0a05 */
[----:B------:R-:W-:Y:S01]  /*1c040*/  @!P1 IMAD.MOV R4, RZ, RZ, -R4 ;  /* 0x000000ffff049224 */ /* 0x000fe200078e0a04 */
[----:B--2---:R-:W-:Y:S02]  /*1c050*/  ISETP.GE.AND P2, PT, R127, RZ, PT ;  /* 0x000000ff7f00720c */ /* 0x004fe40003f46270 */
[----:B------:R-:W2:Y:S04]  /*1c060*/  LDL R127, [R1+0x8154] ;  /* 0x00815400017f7983 */ /* 0x000ea80000100800 */
[----:B------:R1:W-:Y:S01]  /*1c070*/  STL [R1+0x58], R5 ;  /* 0x0000580501007387 */ /* 0x0003e20000100800 */
[----:B---3--:R-:W-:-:S03]  /*1c080*/  ISETP.GE.AND P1, PT, R126, RZ, PT ;  /* 0x000000ff7e00720c */ /* 0x008fc60003f26270 */
[----:B------:R-:W3:Y:S01]  /*1c090*/  LDL R126, [R1+0x8174] ;  /* 0x00817400017e7983 */ /* 0x000ee20000100800 */
[----:B-1----:R-:W-:-:S04]  /*1c0a0*/  MOV R5, R14 ;  /* 0x0000000e00057202 */ /* 0x002fc80000000f00 */
[----:B------:R-:W-:Y:S01]  /*1c0b0*/  @!P0 IADD3 R5, -R5, RZ, RZ ;  /* 0x000000ff05058210 */ /* 0x000fe20007ffe1ff */
[----:B------:R1:W-:Y:S04]  /*1c0c0*/  STL [R1+0x54], R4 ;  /* 0x0000540401007387 */ /* 0x0003e80000100800 */
[----:B------:R1:W-:Y:S02]  /*1c0d0*/  STL [R1+0x50], R5 ;  /* 0x0000500501007387 */ /* 0x0003e40000100800 */
[----:B-1----:R-:W-:Y:S02]  /*1c0e0*/  IMAD.MOV.U32 R4, RZ, RZ, R15 ;  /* 0x000000ffff047224 */ /* 0x002fe400078e000f */
[----:B------:R-:W3:Y:S02]  /*1c0f0*/  LDL R5, [R1+0x8478] ;  /* 0x0084780001057983 */ /* 0x000ee40000100800 */
[----:B------:R-:W-:Y:S01]  /*1c100*/  @!P3 IMAD.MOV R4, RZ, RZ, -R4 ;  /* 0x000000ffff04b224 */ /* 0x000fe200078e0a04 */
[----:B----4-:R-:W-:Y:S01]  /*1c110*/  ISETP.GE.AND P0, PT, R3, RZ, PT ;  /* 0x000000ff0300720c */ /* 0x010fe20003f06270 */
[----:B------:R-:W-:-:S04]  /*1c120*/  IMAD.MOV.U32 R3, RZ, RZ, R16 ;  /* 0x000000ffff037224 */ /* 0x000fc800078e0010 */
[----:B------:R-:W-:Y:S01]  /*1c130*/  @!P4 IMAD.MOV R3, RZ, RZ, -R3 ;  /* 0x000000ffff03c224 */ /* 0x000fe200078e0a03 */
[----:B------:R-:W-:Y:S02]  /*1c140*/  ISETP.GE.AND P3, PT, R125, RZ, PT ;  /* 0x000000ff7d00720c */ /* 0x000fe40003f66270 */
[----:B------:R-:W4:Y:S04]  /*1c150*/  LDL R125, [R1+0x8114] ;  /* 0x00811400017d7983 */ /* 0x000f280000100800 */
[----:B------:R1:W-:Y:S01]  /*1c160*/  STL [R1+0x4c], R4 ;  /* 0x00004c0401007387 */ /* 0x0003e20000100800 */
[----:B------:R-:W-:-:S03]  /*1c170*/  ISETP.GE.AND P4, PT, R124, RZ, PT ;  /* 0x000000ff7c00720c */ /* 0x000fc60003f86270 */
[----:B------:R-:W4:Y:S01]  /*1c180*/  LDL R124, [R1+0x8130] ;  /* 0x00813000017c7983 */ /* 0x000f220000100800 */
[----:B-1----:R-:W-:-:S03]  /*1c190*/  MOV R4, R17 ;  /* 0x0000001100047202 */ /* 0x002fc60000000f00 */
[----:B------:R1:W-:Y:S01]  /*1c1a0*/  STL [R1+0x48], R3 ;  /* 0x0000480301007387 */ /* 0x0003e20000100800 */
[----:B------:R-:W-:Y:S02]  /*1c1b0*/  @!P5 IADD3 R4, -R4, RZ, RZ ;  /* 0x000000ff0404d210 */ /* 0x000fe40007ffe1ff */
[----:B------:R-:W-:Y:S01]  /*1c1c0*/  ISETP.GE.AND P5, PT, R2, RZ, PT ;  /* 0x000000ff0200720c */ /* 0x000fe20003fa6270 */
[----:B------:R-:W-:Y:S02]  /*1c1d0*/  IMAD.MOV.U32 R2, RZ, RZ, R19 ;  /* 0x000000ffff027224 */ /* 0x000fe400078e0013 */
[----:B-1----:R-:W-:Y:S01]  /*1c1e0*/  IMAD.MOV.U32 R3, RZ, RZ, R18 ;  /* 0x000000ffff037224 */ /* 0x002fe200078e0012 */
[----:B------:R1:W-:Y:S03]  /*1c1f0*/  STL [R1+0x44], R4 ;  /* 0x0000440401007387 */ /* 0x0003e60000100800 */
[----:B------:R-:W-:Y:S01]  /*1c200*/  @!P2 IMAD.MOV R3, RZ, RZ, -R3 ;  /* 0x000000ffff03a224 */ /* 0x000fe200078e0a03 */
[----:B------:R-:W-:-:S02]  /*1c210*/  ISETP.GE.AND P2, PT, R0, RZ, PT ;  /* 0x000000ff0000720c */ /* 0x000fc40003f46270 */
[----:B------:R-:W-:Y:S01]  /*1c220*/  MOV R0, R20 ;  /* 0x0000001400007202 */ /* 0x000fe20000000f00 */
[----:B------:R-:W-:Y:S01]  /*1c230*/  @!P1 IMAD.MOV R2, RZ, RZ, -R2 ;  /* 0x000000ffff029224 */ /* 0x000fe200078e0a02 */
[----:B-1----:R-:W4:Y:S02]  /*1c240*/  LDL R4, [R1+0x8144] ;  /* 0x0081440001047983 */ /* 0x002f240000100800 */
[----:B------:R-:W-:Y:S02]  /*1c250*/  @!P0 IADD3 R0, -R0, RZ, RZ ;  /* 0x000000ff00008210 */ /* 0x000fe40007ffe1ff */
[----:B------:R1:W-:Y:S04]  /*1c260*/  STL [R1+0x40], R3 ;  /* 0x0000400301007387 */ /* 0x0003e80000100800 */
[----:B-1----:R-:W4:Y:S01]  /*1c270*/  LDL R3, [R1+0x8170] ;  /* 0x0081700001037983 */ /* 0x002f220000100800 */
[----:B------:R-:W-:Y:S01]  /*1c280*/  ISETP.GE.AND P1, PT, R6, RZ, PT ;  /* 0x000000ff0600720c */ /* 0x000fe20003f26270 */
[----:B------:R-:W-:-:S02]  /*1c290*/  IMAD.MOV.U32 R6, RZ, RZ, R21 ;  /* 0x000000ffff067224 */ /* 0x000fc400078e0015 */
[----:B------:R1:W-:Y:S02]  /*1c2a0*/  STL [R1+0x3c], R2 ;  /* 0x00003c0201007387 */ /* 0x0003e40000100800 */
[----:B------:R-:W-:Y:S02]  /*1c2b0*/  @!P3 IMAD.MOV R6, RZ, RZ, -R6 ;  /* 0x000000ffff06b224 */ /* 0x000fe400078e0a06 */
[----:B-1----:R-:W4:Y:S04]  /*1c2c0*/  LDL R2, [R1+0x8110] ;  /* 0x0081100001027983 */ /* 0x002f280000100800 */
[----:B------:R1:W-:Y:S04]  /*1c2d0*/  STL [R1+0x38], R0 ;  /* 0x0000380001007387 */ /* 0x0003e80000100800 */
[----:B-1----:R-:W4:Y:S01]  /*1c2e0*/  LDL R0, [R1+0x812c] ;  /* 0x00812c0001007983 */ /* 0x002f220000100800 */
[----:B------:R-:W-:-:S04]  /*1c2f0*/  IMAD.MOV.U32 R7, RZ, RZ, R22 ;  /* 0x000000ffff077224 */ /* 0x000fc800078e0016 */
        /* <DEDUP_REMOVED lines=8> */
[----:B------:R-:W-:Y:S01]  /*1c380*/  STL [R1+0x30], R7 ;  /* 0x0000300701007387 */ /* 0x000fe20000100800 */
[----:B------:R-:W-:Y:S01]  /*1c390*/  ISETP.GE.AND P4, PT, R5, RZ, PT ;  /* 0x000000ff0500720c */ /* 0x000fe20003f86270 */
[----:B------:R-:W-:-:S04]  /*1c3a0*/  IMAD.MOV.U32 R5, RZ, RZ, R24 ;  /* 0x000000ffff057224 */ /* 0x000fc800078e0018 */
[----:B------:R-:W-:Y:S01]  /*1c3b0*/  @!P2 IMAD.MOV R5, RZ, RZ, -R5 ;  /* 0x000000ffff05a224 */ /* 0x000fe200078e0a05 */
[----:B----4-:R-:W-:Y:S02]  /*1c3c0*/  ISETP.GE.AND P5, PT, R125, RZ, PT ;  /* 0x000000ff7d00720c */ /* 0x010fe40003fa6270 */
[----:B------:R-:W4:Y:S04]  /*1c3d0*/  LDL R125, [R1+0x818c] ;  /* 0x00818c00017d7983 */ /* 0x000f280000100800 */
[----:B------:R1:W-:Y:S01]  /*1c3e0*/  STL [R1+0x2c], R6 ;  /* 0x00002c0601007387 */ /* 0x0003e20000100800 */
[----:B------:R-:W-:Y:S01]  /*1c3f0*/  ISETP.GE.AND P2, PT, R124, RZ, PT ;  /* 0x000000ff7c00720c */ /* 0x000fe20003f46270 */
[----:B-1----:R-:W-:Y:S02]  /*1c400*/  IMAD.MOV.U32 R6, RZ, RZ, R25 ;  /* 0x000000ffff067224 */ /* 0x002fe400078e0019 */
[----:B------:R-:W4:Y:S04]  /*1c410*/  LDL R124, [R1+0x8128] ;  /* 0x00812800017c7983 */ /* 0x000f280000100800 */
[----:B------:R1:W-:Y:S01]  /*1c420*/  STL [R1+0x28], R5 ;  /* 0x0000280501007387 */ /* 0x0003e20000100800 */
[----:B------:R-:W-:Y:S01]  /*1c430*/  @!P1 IMAD.MOV R6, RZ, RZ, -R6 ;  /* 0x000000ffff069224 */ /* 0x000fe200078e0a06 */
[----:B-1----:R-:W-:-:S04]  /*1c440*/  MOV R5, R26 ;  /* 0x0000001a00057202 */ /* 0x002fc80000000f00 */
[----:B------:R1:W-:Y:S01]  /*1c450*/  STL [R1+0x24], R6 ;  /* 0x0000240601007387 */ /* 0x0003e20000100800 */
[----:B------:R-:W-:-:S03]  /*1c460*/  @!P0 IADD3 R5, -R5, RZ, RZ ;  /* 0x000000ff05058210 */ /* 0x000fc60007ffe1ff */
[----:B-1----:R-:W4:Y:S04]  /*1c470*/  LDL R6, [R1+0x814c] ;  /* 0x00814c0001067983 */ /* 0x002f280000100800 */
[----:B------:R1:W-:Y:S04]  /*1c480*/  STL [R1+0x20], R5 ;  /* 0x0000200501007387 */ /* 0x0003e80000100800 */
[----:B-1----:R-:W4:Y:S01]  /*1c490*/  LDL R5, [R1+0x816c] ;  /* 0x00816c0001057983 */ /* 0x002f220000100800 */
[----:B------:R-:W-:Y:S01]  /*1c4a0*/  ISETP.GE.AND P1, PT, R4, RZ, PT ;  /* 0x000000ff0400720c */ /* 0x000fe20003f26270 */
[----:B------:R-:W-:Y:S01]  /*1c4b0*/  IMAD.MOV.U32 R4, RZ, RZ, R27 ;  /* 0x000000ffff047224 */ /* 0x000fe200078e001b */
[----:B------:R-:W-:Y:S01]  /*1c4c0*/  ISETP.GE.AND P0, PT, R3, RZ, PT ;  /* 0x000000ff0300720c */ /* 0x000fe20003f06270 */
[----:B------:R-:W-:-:S02]  /*1c4d0*/  IMAD.MOV.U32 R3, RZ, RZ, R28 ;  /* 0x000000ffff037224 */ /* 0x000fc400078e001c */
[----:B------:R-:W-:Y:S02]  /*1c4e0*/  @!P3 IMAD.MOV R4, RZ, RZ, -R4 ;  /* 0x000000ffff04b224 */ /* 0x000fe400078e0a04 */
[----:B------:R-:W-:Y:S01]  /*1c4f0*/  @!P4 IMAD.MOV R3, RZ, RZ, -R3 ;  /* 0x000000ffff03c224 */ /* 0x000fe200078e0a03 */
[----:B------:R-:W-:Y:S02]  /*1c500*/  ISETP.GE.AND P3, PT, R2, RZ, PT ;  /* 0x000000ff0200720c */ /* 0x000fe40003f66270 */
[----:B------:R-:W-:-:S04]  /*1c510*/  MOV R2, R29 ;  /* 0x0000001d00027202 */ /* 0x000fc80000000f00 */
[----:B------:R-:W-:Y:S01]  /*1c520*/  @!P5 IADD3 R2, -R2, RZ, RZ ;  /* 0x000000ff0202d210 */ /* 0x000fe20007ffe1ff */
[----:B------:R1:W-:Y:S04]  /*1c530*/  STL [R1+0x1c], R4 ;  /* 0x00001c0401007387 */ /* 0x0003e80000100800 */
[----:B------:R-:W4:Y:S01]  /*1c540*/  LDL R7, [R1+0x817c] ;  /* 0x00817c0001077983 */ /* 0x000f220000100800 */
[----:B------:R-:W-:Y:S01]  /*1c550*/  ISETP.GE.AND P4, PT, R0, RZ, PT ;  /* 0x000000ff0000720c */ /* 0x000fe20003f86270 */
[----:B------:R-:W-:-:S04]  /*1c560*/  IMAD.MOV.U32 R0, RZ, RZ, R30 ;  /* 0x000000ffff007224 */ /* 0x000fc800078e001e */
[----:B------:R-:W-:Y:S01]  /*1c570*/  @!P2 IMAD.MOV R0, RZ, RZ, -R0 ;  /* 0x000000ffff00a224 */ /* 0x000fe200078e0a00 */
[----:B------:R-:W-:Y:S04]  /*1c580*/  STL [R1+0x18], R3 ;  /* 0x0000180301007387 */ /* 0x000fe80000100800 */
[----:B------:R-:W-:Y:S04]  /*1c590*/  STL [R1+0x14], R2 ;  /* 0x0000140201007387 */ /* 0x000fe80000100800 */
[----:B-1----:R-:W4:Y:S04]  /*1c5a0*/  LDL R4, [R1+0x81a4] ;  /* 0x0081a40001047983 */ /* 0x002f280000100800 */
[----:B------:R1:W-:Y:S04]  /*1c5b0*/  STL [R1+0x10], R0 ;  /* 0x0000100001007387 */ /* 0x0003e80000100800 */
[----:B-1----:R-:W4:Y:S01]  /*1c5c0*/  LDL R0, [R1+0x8148] ;  /* 0x0081480001007983 */ /* 0x002f220000100800 */
[----:B--2---:R-:W-:Y:S01]  /*1c5d0*/  ISETP.GE.AND P5, PT, R127, RZ, PT ;  /* 0x000000ff7f00720c */ /* 0x004fe20003fa6270 */
[----:B------:R-:W-:-:S04]  /*1c5e0*/  IMAD.MOV.U32 R127, RZ, RZ, R31 ;  /* 0x000000ffff7f7224 */ /* 0x000fc800078e001f */
[----:B------:R-:W-:Y:S01]  /*1c5f0*/  @!P1 IMAD.MOV R127, RZ, RZ, -R127 ;  /* 0x000000ffff7f9224 */ /* 0x000fe200078e0a7f */
[----:B---3--:R-:W-:Y:S02]  /*1c600*/  ISETP.GE.AND P2, PT, R126, RZ, PT ;  /* 0x000000ff7e00720c */ /* 0x008fe40003f46270 */
[----:B------:R-:W-:Y:S02]  /*1c610*/  MOV R126, R32 ;  /* 0x00000020007e7202 */ /* 0x000fe40000000f00 */
[----:B------:R1:W-:Y:S02]  /*1c620*/  STL [R1+0x848c], R127 ;  /* 0x00848c7f01007387 */ /* 0x0003e40000100800 */
[----:B------:R-:W-:Y:S02]  /*1c630*/  @!P0 IADD3 R126, -R126, RZ, RZ ;  /* 0x000000ff7e7e8210 */ /* 0x000fe40007ffe1ff */
[----:B------:R-:W2:Y:S04]  /*1c640*/  LDL R3, [R1+0x8168] ;  /* 0x0081680001037983 */ /* 0x000ea80000100800 */
[----:B------:R-:W-:Y:S04]  /*1c650*/  STL [R1+0x8490], R126 ;  /* 0x0084907e01007387 */ /* 0x000fe80000100800 */
[----:B------:R-:W3:Y:S01]  /*1c660*/  LDL R2, [R1+0x8188] ;  /* 0x0081880001027983 */ /* 0x000ee20000100800 */
[----:B----4-:R-:W-:Y:S01]  /*1c670*/  ISETP.GE.AND P1, PT, R125, RZ, PT ;  /* 0x000000ff7d00720c */ /* 0x010fe20003f26270 */
[----:B------:R-:W-:-:S04]  /*1c680*/  IMAD.MOV.U32 R125, RZ, RZ, R33 ;  /* 0x000000ffff7d7224 */ /* 0x000fc800078e0021 */
[----:B------:R-:W-:Y:S01]  /*1c690*/  @!P3 IMAD.MOV R125, RZ, RZ, -R125 ;  /* 0x000000ffff7db224 */ /* 0x000fe200078e0a7d */
[----:B------:R-:W-:Y:S01]  /*1c6a0*/  ISETP.GE.AND P0, PT, R124, RZ, PT ;  /* 0x000000ff7c00720c */ /* 0x000fe20003f06270 */
[----:B------:R-:W-:-:S03]  /*1c6b0*/  IMAD.MOV.U32 R124, RZ, RZ, R34 ;  /* 0x000000ffff7c7224 */ /* 0x000fc600078e0022 */
[----:B------:R4:W-:Y:S02]  /*1c6c0*/  STL [R1+0x8494], R125 ;  /* 0x0084947d01007387 */ /* 0x0009e40000100800 */
[----:B------:R-:W-:Y:S02]  /*1c6d0*/  @!P4 IADD3 R124, -R124, RZ, RZ ;  /* 0x000000ff7c7cc210 */ /* 0x000fe40007ffe1ff */
[----:B------:R-:W-:Y:S02]  /*1c6e0*/  ISETP.GE.AND P3, PT, R6, RZ, PT ;  /* 0x000000ff0600720c */ /* 0x000fe40003f66270 */
[----:B------:R-:W4:Y:S04]  /*1c6f0*/  LDL R6, [R1+0x8194] ;  /* 0x0081940001067983 */ /* 0x000f280000100800 */
[----:B------:R1:W-:Y:S01]  /*1c700*/  STL [R1+0x8498], R124 ;  /* 0x0084987c01007387 */ /* 0x0003e20000100800 */
[----:B------:R-:W-:-:S03]  /*1c710*/  ISETP.GE.AND P4, PT, R5, RZ, PT ;  /* 0x000000ff0500720c */ /* 0x000fc60003f86270 */
[----:B------:R-:W4:Y:S01]  /*1c720*/  LDL R5, [R1+0x81bc] ;  /* 0x0081bc0001057983 */ /* 0x000f220000100800 */
[----:B------:R-:W-:Y:S02]  /*1c730*/  @!P5 IMAD.MOV R35, RZ, RZ, -R35 ;  /* 0x000000ffff23d224 */ /* 0x000fe400078e0a23 */
[----:B------:R-:W-:Y:S01]  /*1c740*/  @!P2 IMAD.MOV R36, RZ, RZ, -R36 ;  /* 0x000000ffff24a224 */ /* 0x000fe200078e0a24 */
[----:B------:R-:W-:Y:S01]  /*1c750*/  @!P1 IADD3 R37, -R37, RZ, RZ ;  /* 0x000000ff25259210 */ /* 0x000fe20007ffe1ff */
[----:B------:R-:W-:Y:S01]  /*1c760*/  @!P0 IMAD.MOV R38, RZ, RZ, -R38 ;  /* 0x000000ffff268224 */ /* 0x000fe200078e0a26 */
[----:B------:R-:W-:Y:S01]  /*1c770*/  STL [R1+0x849c], R35 ;  /* 0x00849c2301007387 */ /* 0x000fe20000100800 */
[----:B------:R-:W-:Y:S01]  /*1c780*/  @!P3 IMAD.MOV R39, RZ, RZ, -R39 ;  /* 0x000000ffff27b224 */ /* 0x000fe200078e0a27 */
[----:B------:R-:W-:Y:S02]  /*1c790*/  ISETP.GE.AND P5, PT, R7, RZ, PT ;  /* 0x000000ff0700720c */ /* 0x000fe40003fa6270 */
[----:B------:R-:W4:Y:S04]  /*1c7a0*/  LDL R7, [R1+0x8164] ;  /* 0x0081640001077983 */ /* 0x000f280000100800 */
[----:B------:R-:W-:Y:S01]  /*1c7b0*/  STL [R1+0x84a0], R36 ;  /* 0x0084a02401007387 */ /* 0x000fe20000100800 */
[----:B------:R-:W-:-:S03]  /*1c7c0*/  ISETP.GE.AND P2, PT, R4, RZ, PT ;  /* 0x000000ff0400720c */ /* 0x000fc60003f46270 */
[----:B------:R-:W4:Y:S04]  /*1c7d0*/  LDL R4, [R1+0x8184] ;  /* 0x0081840001047983 */ /* 0x000f280000100800 */
[----:B------:R-:W-:Y:S01]  /*1c7e0*/  STL [R1+0x84a4], R37 ;  /* 0x0084a42501007387 */ /* 0x000fe20000100800 */
[----:B------:R-:W-:-:S03]  /*1c7f0*/  ISETP.GE.AND P1, PT, R0, RZ, PT ;  /* 0x000000ff0000720c */ /* 0x000fc60003f26270 */
[----:B------:R-:W4:Y:S04]  /*1c800*/  LDL R0, [R1+0x81a0] ;  /* 0x0081a00001007983 */ /* 0x000f280000100800 */
[----:B------:R-:W-:Y:S01]  /*1c810*/  STL [R1+0x84a8], R38 ;  /* 0x0084a82601007387 */ /* 0x000fe20000100800 */
[----:B------:R-:W-:Y:S01]  /*1c820*/  @!P4 IADD3 R40, -R40, RZ, RZ ;  /* 0x000000ff2828c210 */ /* 0x000fe20007ffe1ff */
[----:B------:R-:W-:Y:S01]  /*1c830*/  @!P5 IMAD.MOV R41, RZ, RZ, -R41 ;  /* 0x000000ffff29d224 */ /* 0x000fe200078e0a29 */
[----:B--2---:R-:W-:Y:S02]  /*1c840*/  ISETP.GE.AND P0, PT, R3, RZ, PT ;  /* 0x000000ff0300720c */ /* 0x004fe40003f06270 */
[----:B------:R-:W2:Y:S04]  /*1c850*/  LDL R3, [R1+0x81a8] ;  /* 0x0081a80001037983 */ /* 0x000ea80000100800 */
[----:B------:R-:W-:Y:S01]  /*1c860*/  STL [R1+0x84ac], R39 ;  /* 0x0084ac2701007387 */ /* 0x000fe20000100800 */
[----:B---3--:R-:W-:-:S03]  /*1c870*/  ISETP.GE.AND P3, PT, R2, RZ, PT ;  /* 0x000000ff0200720c */ /* 0x008fc60003f66270 */
[----:B------:R-:W3:Y:S04]  /*1c880*/  LDL R2, [R1+0x81d0] ;  /* 0x0081d00001027983 */ /* 0x000ee80000100800 */
[----:B------:R-:W-:Y:S01]  /*1c890*/  STL [R1+0x84b0], R40 ;  /* 0x0084b02801007387 */ /* 0x000fe20000100800 */
[----:B----4-:R-:W-:-:S03]  /*1c8a0*/  ISETP.GE.AND P4, PT, R6, RZ, PT ;  /* 0x000000ff0600720c */ /* 0x010fc60003f86270 */
[----:B------:R-:W4:Y:S04]  /*1c8b0*/  LDL R6, [R1+0x8180] ;  /* 0x0081800001067983 */ /* 0x000f280000100800 */
[----:B------:R-:W-:Y:S01]  /*1c8c0*/  STL [R1+0x84b4], R41 ;  /* 0x0084b42901007387 */ /* 0x000fe20000100800 */
[----:B------:R-:W-:-:S03]  /*1c8d0*/  ISETP.GE.AND P5, PT, R5, RZ, PT ;  /* 0x000000ff0500720c */ /* 0x000fc60003fa6270 */
[----:B------:R-:W4:Y:S01]  /*1c8e0*/  LDL R5, [R1+0x819c] ;  /* 0x00819c0001057983 */ /* 0x000f220000100800 */
[----:B------:R-:W-:Y:S01]  /*1c8f0*/  @!P2 IMAD.MOV R42, RZ, RZ, -R42 ;  /* 0x000000ffff2aa224 */ /* 0x000fe200078e0a2a */
[----:B------:R-:W-:Y:S01]  /*1c900*/  @!P1 IADD3 R43, -R43, RZ, RZ ;  /* 0x000000ff2b2b9210 */ /* 0x000fe20007ffe1ff */
[----:B------:R-:W-:Y:S02]  /*1c910*/  @!P0 IMAD.MOV R44, RZ, RZ, -R44 ;  /* 0x000000ffff2c8224 */ /* 0x000fe400078e0a2c */
[----:B------:R-:W-:Y:S01]  /*1c920*/  @!P3 IMAD.MOV R45, RZ, RZ, -R45 ;  /* 0x000000ffff2db224 */ /* 0x000fe200078e0a2d */
[----:B------:R-:W-:Y:S01]  /*1c930*/  STL [R1+0x84b8], R42 ;  /* 0x0084b82a01007387 */ /* 0x000fe20000100800 */
[----:B------:R-:W-:Y:S02]  /*1c940*/  @!P4 IADD3 R46, -R46, RZ, RZ ;  /* 0x000000ff2e2ec210 */ /* 0x000fe40007ffe1ff */
        /* <DEDUP_REMOVED lines=9> */
[----:B------:R-:W-:Y:S02]  /*1c9e0*/  @!P5 IMAD.MOV R47, RZ, RZ, -R47 ;  /* 0x000000ffff2fd224 */ /* 0x000fe400078e0a2f */
        /* <DEDUP_REMOVED lines=12> */
[----:B------:R-:W-:Y:S01]  /*1cab0*/  @!P1 IADD3 R49, -R49, RZ, RZ ;  /* 0x000000ff31319210 */ /* 0x000fe20007ffe1ff */
[----:B------:R-:W-:Y:S02]  /*1cac0*/  @!P0 IMAD.MOV R50, RZ, RZ, -R50 ;  /* 0x000000ffff328224 */ /* 0x000fe400078e0a32 */
[----:B------:R-:W-:Y:S01]  /*1cad0*/  @!P3 IMAD.MOV R51, RZ, RZ, -R51 ;  /* 0x000000ffff33b224 */ /* 0x000fe200078e0a33 */
[----:B------:R-:W-:Y:S01]  /*1cae0*/  @!P4 IADD3 R52, -R52, RZ, RZ ;  /* 0x000000ff3434c210 */ /* 0x000fe20007ffe1ff */
[----:B------:R-:W-:Y:S01]  /*1caf0*/  STL [R1+0x84d4], R49 ;  /* 0x0084d43101007387 */ /* 0x000fe20000100800 */
[----:B------:R-:W-:-:S03]  /*1cb00*/  @!P5 IMAD.MOV R53, RZ, RZ, -R53 ;  /* 0x000000ffff35d224 */ /* 0x000fc600078e0a35 */
[----:B------:R1:W-:Y:S01]  /*1cb10*/  STL [R1+0x84d8], R50 ;  /* 0x0084d83201007387 */ /* 0x0003e20000100800 */
[----:B------:R-:W-:-:S03]  /*1cb20*/  ISETP.GE.AND P0, PT, R4, RZ, PT ;  /* 0x000000ff0400720c */ /* 0x000fc60003f06270 */
[----:B------:R-:W4:Y:S04]  /*1cb30*/  LDL R4, [R1+0x8204] ;  /* 0x0082040001047983 */ /* 0x000f280000100800 */
[----:B------:R-:W-:Y:S01]  /*1cb40*/  STL [R1+0x84dc], R51 ;  /* 0x0084dc3301007387 */ /* 0x000fe20000100800 */
[----:B------:R-:W-:-:S03]  /*1cb50*/  ISETP.GE.AND P3, PT, R0, RZ, PT ;  /* 0x000000ff0000720c */ /* 0x000fc60003f66270 */
[----:B------:R-:W4:Y:S04]  /*1cb60*/  LDL R0, [R1+0x81b0] ;  /* 0x0081b00001007983 */ /* 0x000f280000100800 */
[----:B------:R1:W-:Y:S04]  /*1cb70*/  STL [R1+0x84e0], R52 ;  /* 0x0084e03401007387 */ /* 0x0003e80000100800 */
[----:B------:R-:W4:Y:S01]  /*1cb80*/  LDL R8, [R1+0x81e8] ;  /* 0x0081e80001087983 */ /* 0x000f220000100800 */
[----:B------:R-:W-:Y:S01]  /*1cb90*/  ISETP.GE.AND P1, PT, R7, RZ, PT ;  /* 0x000000ff0700720c */ /* 0x000fe20003f26270 */
[----:B------:R-:W-:-:S12]  /*1cba0*/  @!P2 IMAD.MOV R54, RZ, RZ, -R54 ;  /* 0x000000ffff36a224 */ /* 0x000fd800078e0a36 */
[----:B------:R-:W-:Y:S02]  /*1cbb0*/  @!P1 IADD3 R55, -R55, RZ, RZ ;  /* 0x000000ff37379210 */ /* 0x000fe40007ffe1ff */
[----:B--2---:R-:W-:Y:S02]  /*1cbc0*/  ISETP.GE.AND P4, PT, R3, RZ, PT ;  /* 0x000000ff0300720c */ /* 0x004fe40003f86270 */
[----:B------:R-:W2:Y:S04]  /*1cbd0*/  LDL R3, [R1+0x81c8] ;  /* 0x0081c80001037983 */ /* 0x000ea80000100800 */
[----:B------:R-:W-:Y:S01]  /*1cbe0*/  STL [R1+0x84e4], R53 ;  /* 0x0084e43501007387 */ /* 0x000fe20000100800 */
[----:B---3--:R-:W-:-:S03]  /*1cbf0*/  ISETP.GE.AND P5, PT, R2, RZ, PT ;  /* 0x000000ff0200720c */ /* 0x008fc60003fa6270 */
[----:B------:R-:W3:Y:S04]  /*1cc00*/  LDL R2, [R1+0x81f0] ;  /* 0x0081f00001027983 */ /* 0x000ee80000100800 */
[----:B------:R-:W-:Y:S04]  /*1cc10*/  STL [R1+0x84e8], R54 ;  /* 0x0084e83601007387 */ /* 0x000fe80000100800 */
[----:B------:R-:W3:Y:S04]  /*1cc20*/  LDL R7, [R1+0x821c] ;  /* 0x00821c0001077983 */ /* 0x000ee80000100800 */
[----:B------:R-:W-:Y:S01]  /*1cc30*/  STL [R1+0x84ec], R55 ;  /* 0x0084ec3701007387 */ /* 0x000fe20000100800 */
[----:B----4-:R-:W-:-:S03]  /*1cc40*/  ISETP.GE.AND P2, PT, R6, RZ, PT ;  /* 0x000000ff0600720c */ /* 0x010fc60003f46270 */
[----:B------:R-:W4:Y:S01]  /*1cc50*/  LDL R6, [R1+0x81c4] ;  /* 0x0081c40001067983 */ /* 0x000f220000100800 */
[----:B------:R-:W-:-:S03]  /*1cc60*/  ISETP.GE.AND P1, PT, R5, RZ, PT ;  /* 0x000000ff0500720c */ /* 0x000fc60003f26270 */
[----:B------:R-:W4:Y:S01]  /*1cc70*/  LDL R5, [R1+0x81e4] ;  /* 0x0081e40001057983 */ /* 0x000f220000100800 */
[----:B------:R-:W-:Y:S02]  /*1cc80*/  @!P0 IMAD.MOV R56, RZ, RZ, -R56 ;  /* 0x000000ffff388224 */ /* 0x000fe400078e0a38 */
[----:B------:R-:W-:Y:S01]  /*1cc90*/  @!P3 IMAD.MOV R57, RZ, RZ, -R57 ;  /* 0x000000ffff39b224 */ /* 0x000fe200078e0a39 */
[----:B------:R-:W-:Y:S02]  /*1cca0*/  @!P4 IADD3 R58, -R58, RZ, RZ ;  /* 0x000000ff3a3ac210 */ /* 0x000fe40007ffe1ff */
        /* <DEDUP_REMOVED lines=8> */
[----:B------:R-:W-:Y:S01]  /*1cd30*/  @!P0 IMAD.MOV R62, RZ, RZ, -R62 ;  /* 0x000000ffff3e8224 */ /* 0x000fe200078e0a3e */
[----:B------:R-:W-:Y:S01]  /*1cd40*/  @!P1 IADD3 R61, -R61, RZ, RZ ;  /* 0x000000ff3d3d9210 */ /* 0x000fe20007ffe1ff */
[----:B------:R-:W-:Y:S01]  /*1cd50*/  @!P5 IMAD.MOV R59, RZ, RZ, -R59 ;  /* 0x000000ffff3bd224 */ /* 0x000fe200078e0a3b */
[----:B------:R-:W4:Y:S02]  /*1cd60*/  LDL R9, [R1+0x8358] ;  /* 0x0083580001097983 */ /* 0x000f240000100800 */
[----:B------:R-:W-:Y:S01]  /*1cd70*/  @!P3 IMAD.MOV R63, RZ, RZ, -R63 ;  /* 0x000000ffff3fb224 */ /* 0x000fe200078e0a3f */
[----:B------:R-:W-:Y:S01]  /*1cd80*/  IABS R251, c[0x0][0x17c] ;  /* 0x00005f0000fb7a13 */ /* 0x000fe20000000000 */
[----:B------:R-:W4:Y:S01]  /*1cd90*/  LDL R32, [R1+0x7e04] ;  /* 0x007e040001207983 */ /* 0x000f220000100800 */
[----:B--2---:R-:W-:-:S03]  /*1cda0*/  ISETP.GE.AND P4, PT, R3, RZ, PT ;  /* 0x000000ff0300720c */ /* 0x004fc60003f86270 */
[----:B------:R-:W2:Y:S01]  /*1cdb0*/  LDL R3, [R1+0x8230] ;  /* 0x0082300001037983 */ /* 0x000ea20000100800 */
[----:B---3--:R-:W-:-:S03]  /*1cdc0*/  ISETP.GE.AND P2, PT, R2, RZ, PT ;  /* 0x000000ff0200720c */ /* 0x008fc60003f46270 */
[----:B------:R-:W3:Y:S01]  /*1cdd0*/  LDL R2, [R1+0x81fc] ;  /* 0x0081fc0001027983 */ /* 0x000ee20000100800 */
[----:B----4-:R-:W-:-:S03]  /*1cde0*/  ISETP.GE.AND P0, PT, R6, RZ, PT ;  /* 0x000000ff0600720c */ /* 0x010fc60003f06270 */
[----:B------:R-:W4:Y:S01]  /*1cdf0*/  LDL R6, [R1+0x8220] ;  /* 0x0082200001067983 */ /* 0x000f220000100800 */
[----:B------:R-:W-:-:S03]  /*1ce00*/  ISETP.GE.AND P3, PT, R5, RZ, PT ;  /* 0x000000ff0500720c */ /* 0x000fc60003f66270 */
[----:B------:R-:W4:Y:S01]  /*1ce10*/  LDL R5, [R1+0x8244] ;  /* 0x0082440001057983 */ /* 0x000f220000100800 */
[----:B------:R-:W-:-:S03]  /*1ce20*/  ISETP.GE.AND P1, PT, R7, RZ, PT ;  /* 0x000000ff0700720c */ /* 0x000fc60003f26270 */
[----:B------:R-:W4:Y:S01]  /*1ce30*/  LDL R7, [R1+0x8218] ;  /* 0x0082180001077983 */ /* 0x000f220000100800 */
[----:B------:R-:W-:Y:S02]  /*1ce40*/  @!P2 IMAD.MOV R66, RZ, RZ, -R66 ;  /* 0x000000ffff42a224 */ /* 0x000fe400078e0a42 */
[----:B------:R-:W-:Y:S01]  /*1ce50*/  @!P0 IMAD.MOV R68, RZ, RZ, -R68 ;  /* 0x000000ffff448224 */ /* 0x000fe200078e0a44 */
[----:B------:R-:W-:Y:S02]  /*1ce60*/  ISETP.GE.AND P5, PT, R8, RZ, PT ;  /* 0x000000ff0800720c */ /* 0x000fe40003fa6270 */
[----:B------:R-:W4:Y:S11]  /*1ce70*/  LDL R8, [R1+0x81e0] ;  /* 0x0081e00001087983 */ /* 0x000f360000100800 */
[----:B------:R-:W-:Y:S01]  /*1ce80*/  @!P5 IMAD.MOV R65, RZ, RZ, -R65 ;  /* 0x000000ffff41d224 */ /* 0x000fe200078e0a41 */
[----:B------:R-:W-:-:S02]  /*1ce90*/  @!P4 IADD3 R64, -R64, RZ, RZ ;  /* 0x000000ff4040c210 */ /* 0x000fc40007ffe1ff */
[----:B------:R-:W-:Y:S02]  /*1cea0*/  ISETP.GE.AND P4, PT, R4, RZ, PT ;  /* 0x000000ff0400720c */ /* 0x000fe40003f86270 */
[----:B------:R-:W4:Y:S01]  /*1ceb0*/  LDL R4, [R1+0x81f8] ;  /* 0x0081f80001047983 */ /* 0x000f220000100800 */
[----:B------:R-:W-:-:S03]  /*1cec0*/  ISETP.GE.AND P5, PT, R0, RZ, PT ;  /* 0x000000ff0000720c */ /* 0x000fc60003fa6270 */
[----:B------:R-:W4:Y:S07]  /*1ced0*/  LDL R0, [R1+0x8214] ;  /* 0x0082140001007983 */ /* 0x000f2e0000100800 */
[----:B------:R-:W-:-:S03]  /*1cee0*/  @!P4 IADD3 R70, -R70, RZ, RZ ;  /* 0x000000ff4646c210 */ /* 0x000fc60007ffe1ff */
[----:B------:R-:W-:Y:S01]  /*1cef0*/  @!P5 IMAD.MOV R71, RZ, RZ, -R71 ;  /* 0x000000ffff47d224 */ /* 0x000fe200078e0a47 */
[----:B--2---:R-:W-:Y:S02]  /*1cf00*/  ISETP.GE.AND P2, PT, R3, RZ, PT ;  /* 0x000000ff0300720c */ /* 0x004fe40003f46270 */
[----:B------:R-:W2:Y:S01]  /*1cf10*/  LDL R3, [R1+0x822c] ;  /* 0x00822c0001037983 */ /* 0x000ea20000100800 */
[----:B---3--:R-:W-:-:S03]  /*1cf20*/  ISETP.GE.AND P0, PT, R2, RZ, PT ;  /* 0x000000ff0200720c */ /* 0x008fc60003f06270 */
[----:B------:R-:W3:Y:S01]  /*1cf30*/  LDL R2, [R1+0x8258] ;  /* 0x0082580001027983 */ /* 0x000ee20000100800 */
[----:B----4-:R-:W-:-:S03]  /*1cf40*/  ISETP.GE.AND P4, PT, R6, RZ, PT ;  /* 0x000000ff0600720c */ /* 0x010fc60003f86270 */
[----:B------:R-:W4:Y:S01]  /*1cf50*/  LDL R6, [R1+0x8228] ;  /* 0x0082280001067983 */ /* 0x000f220000100800 */
[----:B------:R-:W-:-:S03]  /*1cf60*/  ISETP.GE.AND P5, PT, R5, RZ, PT ;  /* 0x000000ff0500720c */ /* 0x000fc60003fa6270 */
[----:B------:R-:W4:Y:S01]  /*1cf70*/  LDL R5, [R1+0x8240] ;  /* 0x0082400001057983 */ /* 0x000f220000100800 */
[----:B------:R-:W-:Y:S01]  /*1cf80*/  @!P3 IMAD.MOV R69, RZ, RZ, -R69 ;  /* 0x000000ffff45b224 */ /* 0x000fe200078e0a45 */
[----:B------:R-:W-:Y:S02]  /*1cf90*/  ISETP.GE.AND P3, PT, R7, RZ, PT ;  /* 0x000000ff0700720c */ /* 0x000fe40003f66270 */
[----:B------:R-:W4:Y:S01]  /*1cfa0*/  LDL R7, [R1+0x8210] ;  /* 0x0082100001077983 */ /* 0x000f220000100800 */
[----:B------:R-:W-:Y:S01]  /*1cfb0*/  @!P0 IMAD.MOV R74, RZ, RZ, -R74 ;  /* 0x000000ffff4a8224 */ /* 0x000fe200078e0a4a */
[----:B------:R-:W-:Y:S02]  /*1cfc0*/  @!P4 IADD3 R76, -R76, RZ, RZ ;  /* 0x000000ff4c4cc210 */ /* 0x000fe40007ffe1ff */
[----:B------:R-:W-:Y:S02]  /*1cfd0*/  @!P1 IADD3 R67, -R67, RZ, RZ ;  /* 0x000000ff43439210 */ /* 0x000fe40007ffe1ff */
[----:B------:R-:W-:-:S02]  /*1cfe0*/  ISETP.GE.AND P1, PT, R8, RZ, PT ;  /* 0x000000ff0800720c */ /* 0x000fc40003f26270 */
[----:B------:R-:W4:Y:S11]  /*1cff0*/  LDL R8, [R1+0x8234] ;  /* 0x0082340001087983 */ /* 0x000f360000100800 */
[----:B------:R-:W-:Y:S01]  /*1d000*/  @!P1 IADD3 R73, -R73, RZ, RZ ;  /* 0x000000ff49499210 */ /* 0x000fe20007ffe1ff */
[----:B------:R-:W-:Y:S01]  /*1d010*/  @!P2 IMAD.MOV R72, RZ, RZ, -R72 ;  /* 0x000000ffff48a224 */ /* 0x000fe200078e0a48 */
[----:B------:R-:W-:-:S02]  /*1d020*/  ISETP.GE.AND P2, PT, R4, RZ, PT ;  /* 0x000000ff0400720c */ /* 0x000fc40003f46270 */
[----:B------:R-:W4:Y:S01]  /*1d030*/  LDL R4, [R1+0x8248] ;  /* 0x0082480001047983 */ /* 0x000f220000100800 */
[----:B------:R-:W-:-:S03]  /*1d040*/  ISETP.GE.AND P1, PT, R0, RZ, PT ;  /* 0x000000ff0000720c */ /* 0x000fc60003f26270 */
[----:B------:R-:W4:Y:S07]  /*1d050*/  LDL R0, [R1+0x826c] ;  /* 0x00826c0001007983 */ /* 0x000f2e0000100800 */
[----:B------:R-:W-:-:S03]  /*1d060*/  @!P2 IMAD.MOV R78, RZ, RZ, -R78 ;  /* 0x000000ffff4ea224 */ /* 0x000fc600078e0a4e */
[----:B------:R-:W-:Y:S02]  /*1d070*/  @!P1 IADD3 R79, -R79, RZ, RZ ;  /* 0x000000ff4f4f9210 */ /* 0x000fe40007ffe1ff */
        /* <DEDUP_REMOVED lines=11> */
[----:B------:R-:W-:Y:S01]  /*1d130*/  @!P4 IADD3 R82, -R82, RZ, RZ ;  /* 0x000000ff5252c210 */ /* 0x000fe20007ffe1ff */
[----:B------:R-:W-:Y:S02]  /*1d140*/  @!P2 IMAD.MOV R84, RZ, RZ, -R84 ;  /* 0x000000ffff54a224 */ /* 0x000fe400078e0a54 */
[----:B------:R-:W-:Y:S01]  /*1d150*/  @!P3 IMAD.MOV R75, RZ, RZ, -R75 ;  /* 0x000000ffff4bb224 */ /* 0x000fe200078e0a4b */
[----:B------:R-:W-:Y:S02]  /*1d160*/  ISETP.GE.AND P3, PT, R8, RZ, PT ;  /* 0x000000ff0800720c */ /* 0x000fe40003f66270 */
[----:B------:R-:W4:Y:S11]  /*1d170*/  LDL R8, [R1+0x823c] ;  /* 0x00823c0001087983 */ /* 0x000f360000100800 */
[----:B------:R-:W-:-:S02]  /*1d180*/  @!P3 IMAD.MOV R81, RZ, RZ, -R81 ;  /* 0x000000ffff51b224 */ /* 0x000fc400078e0a51 */
[----:B------:R-:W-:Y:S01]  /*1d190*/  @!P0 IMAD.MOV R80, RZ, RZ, -R80 ;  /* 0x000000ffff508224 */ /* 0x000fe200078e0a50 */
[----:B------:R-:W-:Y:S02]  /*1d1a0*/  ISETP.GE.AND P0, PT, R4, RZ, PT ;  /* 0x000000ff0400720c */ /* 0x000fe40003f06270 */
[----:B------:R-:W4:Y:S01]  /*1d1b0*/  LDL R4, [R1+0x8250] ;  /* 0x0082500001047983 */ /* 0x000f220000100800 */
[----:B------:R-:W-:-:S03]  /*1d1c0*/  ISETP.GE.AND P3, PT, R0, RZ, PT ;  /* 0x000000ff0000720c */ /* 0x000fc60003f66270 */
[----:B------:R-:W4:Y:S07]  /*1d1d0*/  LDL R0, [R1+0x8268] ;  /* 0x0082680001007983 */ /* 0x000f2e0000100800 */
[----:B------:R-:W-:-:S03]  /*1d1e0*/  @!P0 IMAD.MOV R86, RZ, RZ, -R86 ;  /* 0x000000ffff568224 */ /* 0x000fc600078e0a56 */
        /* <DEDUP_REMOVED lines=9> */
[----:B------:R-:W-:Y:S02]  /*1d280*/  @!P1 IADD3 R85, -R85, RZ, RZ ;  /* 0x000000ff55559210 */ /* 0x000fe40007ffe1ff */
[----:B------:R-:W-:Y:S02]  /*1d290*/  ISETP.GE.AND P1, PT, R7, RZ, PT ;  /* 0x000000ff0700720c */ /* 0x000fe40003f26270 */
[----:B------:R-:W4:Y:S01]  /*1d2a0*/  LDL R7, [R1+0x8264] ;  /* 0x0082640001077983 */ /* 0x000f220000100800 */
[----:B------:R-:W-:Y:S02]  /*1d2b0*/  @!P2 IMAD.MOV R90, RZ, RZ, -R90 ;  /* 0x000000ffff5aa224 */ /* 0x000fe400078e0a5a */
[----:B------:R-:W-:Y:S02]  /*1d2c0*/  @!P0 IMAD.MOV R92, RZ, RZ, -R92 ;  /* 0x000000ffff5c8224 */ /* 0x000fe400078e0a5c */
[----:B------:R-:W-:Y:S01]  /*1d2d0*/  @!P5 IMAD.MOV R83, RZ, RZ, -R83 ;  /* 0x000000ffff53d224 */ /* 0x000fe200078e0a53 */
[----:B------:R-:W-:-:S02]  /*1d2e0*/  ISETP.GE.AND P5, PT, R8, RZ, PT ;  /* 0x000000ff0800720c */ /* 0x000fc40003fa6270 */
        /* <DEDUP_REMOVED lines=367> */
[----:B------:R-:W-:Y:S01]  /*1e9e0*/  @!P5 IMAD.MOV R219, RZ, RZ, -R219 ;  /* 0x000000ffffdbd224 */ /* 0x000fe200078e0adb */
[----:B--2---:R-:W-:Y:S02]  /*1e9f0*/  ISETP.GE.AND P2, PT, R3, RZ, PT ;  /* 0x000000ff0300720c */ /* 0x004fe40003f46270 */
[----:B------:R-:W2:Y:S01]  /*1ea00*/  LDL R3, [R1+0x8290] ;  /* 0x0082900001037983 */ /* 0x000ea20000100800 */
[----:B---3--:R-:W-:-:S03]  /*1ea10*/  ISETP.GE.AND P0, PT, R2, RZ, PT ;  /* 0x000000ff0200720c */ /* 0x008fc60003f06270 */
[----:B------:R-:W3:Y:S07]  /*1ea20*/  LDL R2, [R1+0x828c] ;  /* 0x00828c0001027983 */ /* 0x000eee0000100800 */
[----:B------:R-:W-:Y:S01]  /*1ea30*/  @!P2 IMAD.MOV R220, RZ, RZ, -R220 ;  /* 0x000000ffffdca224 */ /* 0x000fe200078e0adc */
[----:B----4-:R-:W-:Y:S02]  /*1ea40*/  ISETP.GE.AND P5, PT, R6, RZ, PT ;  /* 0x000000ff0600720c */ /* 0x010fe40003fa6270 */
[----:B------:R-:W4:Y:S01]  /*1ea50*/  LDL R6, [R1+0x81f4] ;  /* 0x0081f40001067983 */ /* 0x000f220000100800 */
[----:B------:R-:W-:-:S03]  /*1ea60*/  ISETP.GE.AND P2, PT, R5, RZ, PT ;  /* 0x000000ff0500720c */ /* 0x000fc60003f46270 */
[----:B------:R-:W4:Y:S01]  /*1ea70*/  LDL R5, [R1+0x81d8] ;  /* 0x0081d80001057983 */ /* 0x000f220000100800 */
[----:B------:R-:W-:Y:S01]  /*1ea80*/  @!P3 IMAD.MOV R217, RZ, RZ, -R217 ;  /* 0x000000ffffd9b224 */ /* 0x000fe200078e0ad9 */
[----:B------:R-:W-:Y:S02]  /*1ea90*/  @!P4 IADD3 R218, -R218, RZ, RZ ;  /* 0x000000ffdadac210 */ /* 0x000fe40007ffe1ff */
[----:B------:R-:W-:Y:S02]  /*1eaa0*/  ISETP.GE.AND P3, PT, R7, RZ, PT ;  /* 0x000000ff0700720c */ /* 0x000fe40003f66270 */
[----:B------:R-:W-:Y:S02]  /*1eab0*/  ISETP.GE.AND P4, PT, R9, RZ, PT ;  /* 0x000000ff0900720c */ /* 0x000fe40003f86270 */
[----:B------:R-:W-:Y:S01]  /*1eac0*/  @!P1 IADD3 R215, -R215, RZ, RZ ;  /* 0x000000ffd7d79210 */ /* 0x000fe20007ffe1ff */
[----:B------:R-:W-:Y:S01]  /*1ead0*/  @!P0 IMAD.MOV R222, RZ, RZ, -R222 ;  /* 0x000000ffffde8224 */ /* 0x000fe200078e0ade */
[----:B------:R-:W4:Y:S01]  /*1eae0*/  LDL R7, [R1+0x8208] ;  /* 0x0082080001077983 */ /* 0x000f220000100800 */
[----:B------:R-:W-:-:S03]  /*1eaf0*/  ISETP.GE.AND P1, PT, R8, RZ, PT ;  /* 0x000000ff0800720c */ /* 0x000fc60003f26270 */
[----:B------:R-:W4:Y:S03]  /*1eb00*/  LDL R8, [R1+0x8274] ;  /* 0x0082740001087983 */ /* 0x000f260000100800 */
[----:B------:R-:W-:Y:S02]  /*1eb10*/  @!P3 IMAD.MOV R223, RZ, RZ, -R223 ;  /* 0x000000ffffdfb224 */ /* 0x000fe400078e0adf */
[----:B------:R-:W-:-:S05]  /*1eb20*/  @!P4 IADD3 R224, -R224, RZ, RZ ;  /* 0x000000ffe0e0c210 */ /* 0x000fca0007ffe1ff */
[----:B------:R-:W-:Y:S02]  /*1eb30*/  @!P1 IADD3 R221, -R221, RZ, RZ ;  /* 0x000000ffdddd9210 */ /* 0x000fe40007ffe1ff */
[----:B------:R-:W-:Y:S02]  /*1eb40*/  ISETP.GE.AND P0, PT, R0, RZ, PT ;  /* 0x000000ff0000720c */ /* 0x000fe40003f06270 */
[----:B------:R-:W4:Y:S01]  /*1eb50*/  LDL R0, [R1+0x81dc] ;  /* 0x0081dc0001007983 */ /* 0x000f220000100800 */
[----:B------:R-:W-:-:S03]  /*1eb60*/  ISETP.GE.AND P1, PT, R4, RZ, PT ;  /* 0x000000ff0400720c */ /* 0x000fc60003f26270 */
[----:B------:R-:W4:Y:S01]  /*1eb70*/  LDL R4, [R1+0x81ac] ;  /* 0x0081ac0001047983 */ /* 0x000f220000100800 */
[----:B--2---:R-:W-:-:S03]  /*1eb80*/  ISETP.GE.AND P3, PT, R3, RZ, PT ;  /* 0x000000ff0300720c */ /* 0x004fc60003f66270 */
[----:B------:R-:W2:Y:S01]  /*1eb90*/  LDL R3, [R1+0x8140] ;  /* 0x0081400001037983 */ /* 0x000ea20000100800 */
[----:B---3--:R-:W-:-:S03]  /*1eba0*/  ISETP.GE.AND P4, PT, R2, RZ, PT ;  /* 0x000000ff0200720c */ /* 0x008fc60003f86270 */
[----:B------:R-:W3:Y:S10]  /*1ebb0*/  LDL R2, [R1+0x810c] ;  /* 0x00810c0001027983 */ /* 0x000ef40000100800 */
[----:B------:R-:W-:-:S02]  /*1ebc0*/  @!P4 IADD3 R230, -R230, RZ, RZ ;  /* 0x000000ffe6e6c210 */ /* 0x000fc40007ffe1ff */
[----:B----4-:R-:W-:Y:S02]  /*1ebd0*/  ISETP.GE.AND P4, PT, R6, RZ, PT ;  /* 0x000000ff0600720c */ /* 0x010fe40003f86270 */
[----:B------:R-:W4:Y:S01]  /*1ebe0*/  LDL R6, [R1+0x80f0] ;  /* 0x0080f00001067983 */ /* 0x000f220000100800 */
[----:B------:R-:W-:-:S03]  /*1ebf0*/  ISETP.GE.AND P6, PT, R5, RZ, PT ;  /* 0x000000ff0500720c */ /* 0x000fc60003fc6270 */
[----:B------:R-:W4:Y:S01]  /*1ec00*/  LDL R5, [R1+0x80d8] ;  /* 0x0080d80001057983 */ /* 0x000f220000100800 */
[----:B------:R-:W-:Y:S01]  /*1ec10*/  @!P1 IADD3 R227, -R227, RZ, RZ ;  /* 0x000000ffe3e39210 */ /* 0x000fe20007ffe1ff */
[----:B------:R-:W-:Y:S01]  /*1ec20*/  @!P0 IMAD.MOV R228, RZ, RZ, -R228 ;  /* 0x000000ffffe48224 */ /* 0x000fe200078e0ae4 */
[C---:B------:R-:W-:Y:S02]  /*1ec30*/  ISETP.GT.U32.AND P1, PT, R251.reuse, R242, PT ;  /* 0x000000f2fb00720c */ /* 0x040fe40003f24070 */
[----:B------:R-:W-:Y:S01]  /*1ec40*/  ISETP.GT.U32.AND P0, PT, R251, R243, PT ;  /* 0x000000f3fb00720c */ /* 0x000fe20003f04070 */
[----:B------:R-:W-:Y:S01]  /*1ec50*/  @!P5 IMAD.MOV R225, RZ, RZ, -R225 ;  /* 0x000000ffffe1d224 */ /* 0x000fe200078e0ae1 */
[----:B------:R-:W-:-:S09]  /*1ec60*/  ISETP.GE.AND P5, PT, R8, RZ, PT ;  /* 0x000000ff0800720c */ /* 0x000fd20003fa6270 */
[----:B------:R-:W-:Y:S02]  /*1ec70*/  @!P1 IADD3 R242, R242, -R251, RZ ;  /* 0x800000fbf2f29210 */ /* 0x000fe40007ffe0ff */
[----:B------:R-:W-:Y:S02]  /*1ec80*/  @!P0 IMAD.IADD R243, R243, 0x1, -R251 ;  /* 0x00000001f3f38824 */ /* 0x000fe400078e0afb */
[----:B------:R-:W-:Y:S01]  /*1ec90*/  @!P3 IMAD.MOV R229, RZ, RZ, -R229 ;  /* 0x000000ffffe5b224 */ /* 0x000fe200078e0ae5 */
[----:B------:R-:W-:Y:S01]  /*1eca0*/  ISETP.GT.U32.AND P3, PT, R251, R244, PT ;  /* 0x000000f4fb00720c */ /* 0x000fe20003f64070 */
[----:B------:R-:W-:Y:S02]  /*1ecb0*/  @!P5 IMAD.MOV R231, RZ, RZ, -R231 ;  /* 0x000000ffffe7d224 */ /* 0x000fe400078e0ae7 */
[----:B------:R-:W-:Y:S01]  /*1ecc0*/  @!P2 IMAD.MOV R226, RZ, RZ, -R226 ;  /* 0x000000ffffe2a224 */ /* 0x000fe200078e0ae2 */
[----:B------:R-:W-:-:S09]  /*1ecd0*/  ISETP.GE.AND P2, PT, R7, RZ, PT ;  /* 0x000000ff0700720c */ /* 0x000fd20003f46270 */
[----:B------:R-:W-:Y:S01]  /*1ece0*/  @!P3 IMAD.IADD R244, R244, 0x1, -R251 ;  /* 0x00000001f4f4b824 */ /* 0x000fe200078e0afb */
[----:B------:R-:W-:-:S03]  /*1ecf0*/  ISETP.GE.AND P5, PT, R0, RZ, PT ;  /* 0x000000ff0000720c */ /* 0x000fc60003fa6270 */
[----:B------:R-:W-:Y:S01]  /*1ed00*/  @!P2 IMAD.MOV R232, RZ, RZ, -R232 ;  /* 0x000000ffffe8a224 */ /* 0x000fe200078e0ae8 */
[----:B------:R-:W4:Y:S09]  /*1ed10*/  LDL R0, [R1+0x80f4] ;  /* 0x0080f40001007983 */ /* 0x000f320000100800 */
[----:B------:R-:W-:Y:S01]  /*1ed20*/  @!P5 IMAD.MOV R234, RZ, RZ, -R234 ;  /* 0x000000ffffead224 */ /* 0x000fe200078e0aea */
[----:B------:R-:W-:-:S02]  /*1ed30*/  ISETP.GT.U32.AND P5, PT, R251, R244, PT ;  /* 0x000000f4fb00720c */ /* 0x000fc40003fa4070 */
[----:B------:R-:W-:Y:S02]  /*1ed40*/  ISETP.GE.AND P2, PT, R4, RZ, PT ;  /* 0x000000ff0400720c */ /* 0x000fe40003f46270 */
[----:B------:R-:W4:Y:S09]  /*1ed50*/  LDL R4, [R1+0x806c] ;  /* 0x00806c0001047983 */ /* 0x000f320000100800 */
[----:B------:R-:W-:Y:S01]  /*1ed60*/  @!P5 IMAD.IADD R244, R244, 0x1, -R251 ;  /* 0x00000001f4f4d824 */ /* 0x000fe200078e0afb */
[----:B--2---:R-:W-:-:S02]  /*1ed70*/  ISETP.GE.AND P1, PT, R3, RZ, PT ;  /* 0x000000ff0300720c */ /* 0x004fc40003f26270 */
[----:B------:R-:W2:Y:S01]  /*1ed80*/  LDL R3, [R1+0x8058] ;  /* 0x0080580001037983 */ /* 0x000ea20000100800 */
[----:B---3--:R-:W-:-:S03]  /*1ed90*/  ISETP.GE.AND P0, PT, R2, RZ, PT ;  /* 0x000000ff0200720c */ /* 0x008fc60003f06270 */
[----:B------:R-:W3:Y:S07]  /*1eda0*/  LDL R2, [R1+0x8040] ;  /* 0x0080400001027983 */ /* 0x000eee0000100800 */
[----:B------:R-:W-:Y:S01]  /*1edb0*/  @!P1 IMAD.MOV R237, RZ, RZ, -R237 ;  /* 0x000000ffffed9224 */ /* 0x000fe200078e0aed */
[----:B------:R-:W-:-:S13]  /*1edc0*/  ISETP.GT.U32.AND P1, PT, R251, R246, PT ;  /* 0x000000f6fb00720c */ /* 0x000fda0003f24070 */
[----:B------:R-:W-:Y:S01]  /*1edd0*/  @!P1 IMAD.IADD R246, R246, 0x1, -R251 ;  /* 0x00000001f6f69824 */ /* 0x000fe200078e0afb */
[----:B----4-:R-:W-:Y:S02]  /*1ede0*/  ISETP.GE.AND P5, PT, R6, RZ, PT ;  /* 0x000000ff0600720c */ /* 0x010fe40003fa6270 */
[----:B------:R-:W-:Y:S02]  /*1edf0*/  ISETP.GE.AND P1, PT, R5, RZ, PT ;  /* 0x000000ff0500720c */ /* 0x000fe40003f26270 */
[----:B------:R-:W4:Y:S04]  /*1ee00*/  LDL.LU R5, [R1+0x400] ;  /* 0x0004000001057983 */ /* 0x000f280000300800 */
[----:B------:R-:W4:Y:S04]  /*1ee10*/  LDL.LU R6, [R1+0x3fc] ;  /* 0x0003fc0001067983 */ /* 0x000f280000300800 */
[----:B------:R-:W4:Y:S04]  /*1ee20*/  LDL.LU R7, [R1+0x3f8] ;  /* 0x0003f80001077983 */ /* 0x000f280000300800 */
[----:B------:R-:W4:Y:S04]  /*1ee30*/  LDL.LU R8, [R1+0x3f4] ;  /* 0x0003f40001087983 */ /* 0x000f280000300800 */
[----:B------:R-:W4:Y:S04]  /*1ee40*/  LDL R11, [R1+0x7f90] ;  /* 0x007f9000010b7983 */ /* 0x000f280000100800 */
[----:B------:R-:W4:Y:S04]  /*1ee50*/  LDL R12, [R1+0x7fb8] ;  /* 0x007fb800010c7983 */ /* 0x000f280000100800 */
[----:B------:R-:W4:Y:S04]  /*1ee60*/  LDL R13, [R1+0x8010] ;  /* 0x00801000010d7983 */ /* 0x000f280000100800 */
[----:B------:R-:W4:Y:S01]  /*1ee70*/  LDL R14, [R1+0x803c] ;  /* 0x00803c00010e7983 */ /* 0x000f220000100800 */
[----:B------:R-:W-:-:S02]  /*1ee80*/  @!P4 IADD3 R233, -R233, RZ, RZ ;  /* 0x000000ffe9e9c210 */ /* 0x000fc40007ffe1ff */
[C---:B------:R-:W-:Y:S02]  /*1ee90*/  ISETP.GT.U32.AND P3, PT, R251.reuse, R242, PT ;  /* 0x000000f2fb00720c */ /* 0x040fe40003f64070 */
[----:B------:R-:W-:-:S11]  /*1eea0*/  ISETP.GT.U32.AND P4, PT, R251, R243, PT ;  /* 0x000000f3fb00720c */ /* 0x000fd60003f84070 */
[----:B------:R-:W-:Y:S02]  /*1eeb0*/  @!P3 IADD3 R242, R242, -R251, RZ ;  /* 0x800000fbf2f2b210 */ /* 0x000fe40007ffe0ff */
[----:B------:R-:W-:Y:S01]  /*1eec0*/  @!P4 IMAD.IADD R243, R243, 0x1, -R251 ;  /* 0x00000001f3f3c824 */ /* 0x000fe200078e0afb */
[C---:B------:R-:W-:Y:S02]  /*1eed0*/  ISETP.GT.U32.AND P3, PT, R251.reuse, R248, PT ;  /* 0x000000f8fb00720c */ /* 0x040fe40003f64070 */
[C---:B------:R-:W-:Y:S02]  /*1eee0*/  ISETP.GT.U32.AND P4, PT, R251.reuse, R249, PT ;  /* 0x000000f9fb00720c */ /* 0x040fe40003f84070 */
[----:B------:R-:W-:Y:S02]  /*1eef0*/  @!P2 IADD3 R236, -R236, RZ, RZ ;  /* 0x000000ffececa210 */ /* 0x000fe40007ffe1ff */
[----:B------:R-:W-:-:S07]  /*1ef00*/  ISETP.GT.U32.AND P2, PT, R251, R245, PT ;  /* 0x000000f5fb00720c */ /* 0x000fce0003f44070 */
[----:B------:R-:W-:Y:S02]  /*1ef10*/  @!P3 IADD3 R248, R248, -R251, RZ ;  /* 0x800000fbf8f8b210 */ /* 0x000fe40007ffe0ff */
[----:B------:R-:W-:-:S04]  /*1ef20*/  @!P4 IMAD.IADD R249, R249, 0x1, -R251 ;  /* 0x00000001f9f9c824 */ /* 0x000fc800078e0afb */
[----:B------:R-:W-:Y:S02]  /*1ef30*/  @!P2 IADD3 R245, R245, -R251, RZ ;  /* 0x800000fbf5f5a210 */ /* 0x000fe40007ffe0ff */
[C---:B------:R-:W-:Y:S01]  /*1ef40*/  ISETP.GT.U32.AND P2, PT, R251.reuse, R250, PT ;  /* 0x000000fafb00720c */ /* 0x040fe20003f44070 */
[----:B------:R-:W-:Y:S01]  /*1ef50*/  @!P5 IMAD.MOV R240, RZ, RZ, -R240 ;  /* 0x000000fffff0d224 */ /* 0x000fe200078e0af0 */
[----:B------:R-:W-:-:S11]  /*1ef60*/  ISETP.GT.U32.AND P5, PT, R251, R246, PT ;  /* 0x000000f6fb00720c */ /* 0x000fd60003fa4070 */
[----:B------:R-:W-:Y:S02]  /*1ef70*/  @!P2 IADD3 R250, R250, -R251, RZ ;  /* 0x800000fbfafaa210 */ /* 0x000fe40007ffe0ff */
[----:B------:R-:W-:Y:S01]  /*1ef80*/  ISETP.GT.U32.AND P2, PT, R251, R245, PT ;  /* 0x000000f5fb00720c */ /* 0x000fe20003f44070 */
[----:B------:R-:W-:-:S12]  /*1ef90*/  @!P5 IMAD.IADD R246, R246, 0x1, -R251 ;  /* 0x00000001f6f6d824 */ /* 0x000fd800078e0afb */
[----:B------:R-:W-:Y:S01]  /*1efa0*/  @!P2 IMAD.IADD R245, R245, 0x1, -R251 ;  /* 0x00000001f5f5a824 */ /* 0x000fe200078e0afb */
[----:B--2---:R-:W-:Y:S02]  /*1efb0*/  ISETP.GE.AND P3, PT, R3, RZ, PT ;  /* 0x000000ff0300720c */ /* 0x004fe40003f66270 */
[----:B------:R-:W2:Y:S01]  /*1efc0*/  LDL R3, [R1+0x7f5c] ;  /* 0x007f5c0001037983 */ /* 0x000ea20000100800 */
[----:B---3--:R-:W-:-:S03]  /*1efd0*/  ISETP.GE.AND P4, PT, R2, RZ, PT ;  /* 0x000000ff0200720c */ /* 0x008fc60003f86270 */
[----:B------:R-:W3:Y:S04]  /*1efe0*/  LDL R2, [R1+0x7f74] ;  /* 0x007f740001027983 */ /* 0x000ee80000100800 */
[----:B------:R-:W2:Y:S04]  /*1eff0*/  LDL.LU R9, [R1+0x3f0] ;  /* 0x0003f00001097983 */ /* 0x000ea80000300800 */
[----:B------:R-:W3:Y:S01]  /*1f000*/  LDL.LU R10, [R1+0x3ec] ;  /* 0x0003ec00010a7983 */ /* 0x000ee20000300800 */
[----:B------:R-:W-:Y:S01]  /*1f010*/  @!P3 IMAD.MOV R243, RZ, RZ, -R243 ;  /* 0x000000fffff3b224 */ /* 0x000fe200078e0af3 */
[----:B------:R-:W-:-:S02]  /*1f020*/  @!P4 IADD3 R244, -R244, RZ, RZ ;  /* 0x000000fff4f4c210 */ /* 0x000fc40007ffe1ff */
[----:B------:R-:W-:-:S13]  /*1f030*/  ISETP.GT.U32.AND P3, PT, R251, R250, PT ;  /* 0x000000fafb00720c */ /* 0x000fda0003f64070 */
[----:B------:R-:W-:Y:S02]  /*1f040*/  @!P3 IADD3 R250, R250, -R251, RZ ;  /* 0x800000fbfafab210 */ /* 0x000fe40007ffe0ff */
[C---:B----4-:R-:W-:Y:S02]  /*1f050*/  ISETP.GT.U32.AND P2, PT, R251.reuse, R6, PT ;  /* 0x00000006fb00720c */ /* 0x050fe40003f44070 */
[C---:B------:R-:W-:Y:S02]  /*1f060*/  ISETP.GT.U32.AND P5, PT, R251.reuse, R7, PT ;  /* 0x00000007fb00720c */ /* 0x040fe40003fa4070 */
[----:B------:R-:W-:-:S09]  /*1f070*/  ISETP.GT.U32.AND P4, PT, R251, R5, PT ;  /* 0x00000005fb00720c */ /* 0x000fd20003f84070 */
[--C-:B------:R-:W-:Y:S02]  /*1f080*/  @!P2 IMAD.IADD R6, R6, 0x1, -R251.reuse ;  /* 0x000000010606a824 */ /* 0x100fe400078e0afb */
[----:B------:R-:W-:Y:S02]  /*1f090*/  @!P5 IADD3 R7, R7, -R251, RZ ;  /* 0x800000fb0707d210 */ /* 0x000fe40007ffe0ff */
[----:B------:R-:W-:Y:S02]  /*1f0a0*/  ISETP.GE.AND P5, PT, R11, RZ, PT ;  /* 0x000000ff0b00720c */ /* 0x000fe40003fa6270 */
[----:B------:R-:W-:Y:S01]  /*1f0b0*/  ISETP.GE.AND P2, PT, R12, RZ, PT ;  /* 0x000000ff0c00720c */ /* 0x000fe20003f46270 */
[----:B------:R-:W4:Y:S04]  /*1f0c0*/  LDL.LU R11, [R1+0x420] ;  /* 0x00042000010b7983 */ /* 0x000f280000300800 */
[----:B------:R-:W4:Y:S01]  /*1f0d0*/  LDL.LU R12, [R1+0x41c] ;  /* 0x00041c00010c7983 */ /* 0x000f220000300800 */
[----:B------:R-:W-:Y:S01]  /*1f0e0*/  @!P4 IMAD.IADD R5, R5, 0x1, -R251 ;  /* 0x000000010505c824 */ /* 0x000fe200078e0afb */
[----:B------:R-:W-:-:S02]  /*1f0f0*/  ISETP.GE.AND P4, PT, R13, RZ, PT ;  /* 0x000000ff0d00720c */ /* 0x000fc40003f86270 */
[----:B------:R-:W4:Y:S01]  /*1f100*/  LDL.LU R13, [R1+0x418] ;  /* 0x00041800010d7983 */ /* 0x000f220000300800 */
[----:B------:R-:W-:-:S03]  /*1f110*/  ISETP.GE.AND P3, PT, R14, RZ, PT ;  /* 0x000000ff0e00720c */ /* 0x000fc60003f66270 */
[----:B------:R-:W4:Y:S04]  /*1f120*/  LDL.LU R14, [R1+0x414] ;  /* 0x00041400010e7983 */ /* 0x000f280000300800 */
[----:B------:R-:W4:Y:S04]  /*1f130*/  LDL.LU R15, [R1+0x410] ;  /* 0x00041000010f7983 */ /* 0x000f280000300800 */
[----:B------:R-:W4:Y:S04]  /*1f140*/  LDL R17, [R1+0x7ee4] ;  /* 0x007ee40001117983 */ /* 0x000f280000100800 */
[----:B------:R-:W4:Y:S04]  /*1f150*/  LDL R18, [R1+0x7ef4] ;  /* 0x007ef40001127983 */ /* 0x000f280000100800 */
[----:B------:R-:W4:Y:S04]  /*1f160*/  LDL R19, [R1+0x7ed4] ;  /* 0x007ed40001137983 */ /* 0x000f280000100800 */
[----:B------:R-:W4:Y:S04]  /*1f170*/  LDL R20, [R1+0x7f78] ;  /* 0x007f780001147983 */ /* 0x000f280000100800 */
[----:B------:R-:W4:Y:S04]  /*1f180*/  LDL R21, [R1+0x7ed0] ;  /* 0x007ed00001157983 */ /* 0x000f280000100800 */
[----:B------:R-:W4:Y:S01]  /*1f190*/  LDL R22, [R1+0x7ec0] ;  /* 0x007ec00001167983 */ /* 0x000f220000100800 */
[----:B------:R-:W-:Y:S01]  /*1f1a0*/  @!P0 IMAD.MOV R238, RZ, RZ, -R238 ;  /* 0x000000ffffee8224 */ /* 0x000fe200078e0aee */
[----:B------:R-:W-:Y:S01]  /*1f1b0*/  ISETP.GT.U32.AND P0, PT, R251, R247, PT ;  /* 0x000000f7fb00720c */ /* 0x000fe20003f04070 */
[----:B------:R-:W-:Y:S01]  /*1f1c0*/  @!P6 IMAD.MOV R235, RZ, RZ, -R235 ;  /* 0x000000ffffebe224 */ /* 0x000fe200078e0aeb */
[----:B------:R-:W-:Y:S01]  /*1f1d0*/  @!P1 IADD3 R241, -R241, RZ, RZ ;  /* 0x000000fff1f19210 */ /* 0x000fe20007ffe1ff */
[----:B------:R-:W-:Y:S01]  /*1f1e0*/  @!P3 IMAD.MOV R245, RZ, RZ, -R245 ;  /* 0x000000fffff5b224 */ /* 0x000fe200078e0af5 */
[----:B------:R-:W4:Y:S09]  /*1f1f0*/  LDL.LU R16, [R1+0x40c] ;  /* 0x00040c0001107983 */ /* 0x000f320000300800 */
[----:B------:R-:W-:Y:S01]  /*1f200*/  @!P0 IMAD.IADD R247, R247, 0x1, -R251 ;  /* 0x00000001f7f78824 */ /* 0x000fe200078e0afb */
[----:B------:R-:W-:-:S13]  /*1f210*/  ISETP.GE.AND P0, PT, R4, RZ, PT ;  /* 0x000000ff0400720c */ /* 0x000fda0003f06270 */
[----:B------:R-:W-:Y:S01]  /*1f220*/  @!P0 IMAD.MOV R242, RZ, RZ, -R242 ;  /* 0x000000fffff28224 */ /* 0x000fe200078e0af2 */
[C---:B------:R-:W-:Y:S02]  /*1f230*/  ISETP.GT.U32.AND P0, PT, R251.reuse, R248, PT ;  /* 0x000000f8fb00720c */ /* 0x040fe40003f04070 */
[----:B------:R-:W-:-:S11]  /*1f240*/  ISETP.GT.U32.AND P1, PT, R251, R247, PT ;  /* 0x000000f7fb00720c */ /* 0x000fd60003f24070 */
[----:B------:R-:W-:Y:S01]  /*1f250*/  @!P0 IMAD.IADD R248, R248, 0x1, -R251 ;  /* 0x00000001f8f88824 */ /* 0x000fe200078e0afb */
[----:B------:R-:W-:Y:S02]  /*1f260*/  ISETP.GE.AND P6, PT, R0, RZ, PT ;  /* 0x000000ff0000720c */ /* 0x000fe40003fc6270 */
[----:B------:R-:W-:Y:S02]  /*1f270*/  @!P1 IADD3 R247, R247, -R251, RZ ;  /* 0x800000fbf7f79210 */ /* 0x000fe40007ffe0ff */
[----:B------:R-:W-:-:S09]  /*1f280*/  ISETP.GT.U32.AND P1, PT, R251, R8, PT ;  /* 0x00000008fb00720c */ /* 0x000fd20003f24070 */
[----:B------:R-:W-:Y:S01]  /*1f290*/  @!P6 IMAD.MOV R239, RZ, RZ, -R239 ;  /* 0x000000ffffefe224 */ /* 0x000fe200078e0aef */
[----:B------:R-:W-:-:S03]  /*1f2a0*/  ISETP.GT.U32.AND P6, PT, R251, R249, PT ;  /* 0x000000f9fb00720c */ /* 0x000fc60003fc4070 */
[----:B------:R-:W-:-:S10]  /*1f2b0*/  @!P1 IMAD.IADD R8, R8, 0x1, -R251 ;  /* 0x0000000108089824 */ /* 0x000fd400078e0afb */
[----:B------:R-:W-:Y:S01]  /*1f2c0*/  @!P6 IMAD.IADD R249, R249, 0x1, -R251 ;  /* 0x00000001f9f9e824 */ /* 0x000fe200078e0afb */
[----:B--2---:R-:W-:-:S13]  /*1f2d0*/  ISETP.GT.U32.AND P0, PT, R251, R9, PT ;  /* 0x00000009fb00720c */ /* 0x004fda0003f04070 */
[----:B------:R-:W-:Y:S01]  /*1f2e0*/  @!P0 IMAD.IADD R9, R9, 0x1, -R251 ;  /* 0x0000000109098824 */ /* 0x000fe200078e0afb */
[----:B---3--:R-:W-:Y:S02]  /*1f2f0*/  ISETP.GE.AND P0, PT, R2, RZ, PT ;  /* 0x000000ff0200720c */ /* 0x008fe40003f06270 */
[----:B------:R-:W2:Y:S01]  /*1f300*/  S2R R2, SR_TID.X ;  /* 0x0000000000027919 */ /* 0x000ea20000002100 */
[----:B------:R-:W-:Y:S02]  /*1f310*/  ISETP.GE.AND P1, PT, R3, RZ, PT ;  /* 0x000000ff0300720c */ /* 0x000fe40003f26270 */
[C---:B------:R-:W-:Y:S01]  /*1f320*/  ISETP.GT.U32.AND P6, PT, R251.reuse, R10, PT ;  /* 0x0000000afb00720c */ /* 0x040fe20003fc4070 */
[----:B------:R-:W-:Y:S01]  /*1f330*/  @!P4 IMAD.MOV R246, RZ, RZ, -R246 ;  /* 0x000000fffff6c224 */ /* 0x000fe200078e0af6 */
[C---:B------:R-:W-:Y:S02]  /*1f340*/  ISETP.GT.U32.AND P3, PT, R251.reuse, R5, PT ;  /* 0x00000005fb00720c */ /* 0x040fe40003f64070 */
[----:B------:R-:W-:Y:S01]  /*1f350*/  ISETP.GT.U32.AND P4, PT, R251, R6, PT ;  /* 0x00000006fb00720c */ /* 0x000fe20003f84070 */
[----:B------:R-:W-:Y:S01]  /*1f360*/  @!P5 IMAD.MOV R248, RZ, RZ, -R248 ;  /* 0x000000fffff8d224 */ /* 0x000fe200078e0af8 */
[----:B------:R-:W-:-:S02]  /*1f370*/  @!P2 IADD3 R247, -R247, RZ, RZ ;  /* 0x000000fff7f7a210 */ /* 0x000fc40007ffe1ff */
[----:B--2---:R-:W-:Y:S01]  /*1f380*/  LOP3.LUT R3, R2, 0x1f, RZ, 0xc0, !PT ;  /* 0x0000001f02037812 */ /* 0x004fe200078ec0ff */
[----:B------:R-:W-:-:S04]  /*1f390*/  IMAD.MOV.U32 R2, RZ, RZ, c[0x0][0x18c] ;  /* 0x00006300ff027624 */ /* 0x000fc800078e00ff */
[----:B------:R-:W-:Y:S01]  /*1f3a0*/  IMAD R23, R3, c[0x0][0x18c], RZ ;  /* 0x0000630003177a24 */ /* 0x000fe200078e02ff */
[----:B------:R-:W-:-:S04]  /*1f3b0*/  @!P6 IADD3 R10, R10, -R251, RZ ;  /* 0x800000fb0a0ae210 */ /* 0x000fc80007ffe0ff */
[----:B------:R-:W-:Y:S02]  /*1f3c0*/  LEA R23, R2, R23, 0x5 ;  /* 0x0000001702177211 */ /* 0x000fe400078e28ff */
[----:B------:R-:W-:Y:S02]  /*1f3d0*/  ISETP.GT.U32.AND P2, PT, R251, R7, PT ;  /* 0x00000007fb00720c */ /* 0x000fe40003f44070 */
[----:B------:R-:W-:Y:S02]  /*1f3e0*/  LEA R2, P6, R23, c[0x0][0x168], 0x2 ;  /* 0x00005a0017027a11 */ /* 0x000fe400078c10ff */
[----:B------:R-:W-:Y:S02]  /*1f3f0*/  ISETP.GT.U32.AND P5, PT, R251, R8, PT ;  /* 0x00000008fb00720c */ /* 0x000fe40003fa4070 */
[----:B------:R-:W-:Y:S01]  /*1f400*/  LEA.HI.X.SX32 R3, R23, c[0x0][0x16c], 0x2, P6 ;  /* 0x00005b0017037a11 */ /* 0x000fe200030f16ff */
[----:B------:R-:W-:Y:S01]  /*1f410*/  @!P4 IMAD.IADD R6, R6, 0x1, -R251 ;  /* 0x000000010606c824 */ /* 0x000fe200078e0afb */
[----:B------:R-:W-:Y:S01]  /*1f420*/  @!P3 IADD3 R5, R5, -R251, RZ ;  /* 0x800000fb0505b210 */ /* 0x000fe20007ffe0ff */
[----:B------:R-:W-:Y:S01]  /*1f430*/  @!P0 IMAD.MOV R250, RZ, RZ, -R250 ;  /* 0x000000fffffa8224 */ /* 0x000fe200078e0afa */
[----:B------:R-:W-:-:S03]  /*1f440*/  ISETP.GT.U32.AND P0, PT, R251, R10, PT ;  /* 0x0000000afb00720c */ /* 0x000fc60003f04070 */
[----:B------:R-:W-:-:S04]  /*1f450*/  @!P2 IMAD.IADD R7, R7, 0x1, -R251 ;  /* 0x000000010707a824 */ /* 0x000fc800078e0afb */
[----:B------:R-:W-:-:S06]  /*1f460*/  @!P5 IADD3 R8, R8, -R251, RZ ;  /* 0x800000fb0808d210 */ /* 0x000fcc0007ffe0ff */
[----:B------:R-:W-:Y:S01]  /*1f470*/  @!P0 IMAD.IADD R10, R10, 0x1, -R251 ;  /* 0x000000010a0a8824 */ /* 0x000fe200078e0afb */
[C---:B----4-:R-:W-:Y:S02]  /*1f480*/  ISETP.GT.U32.AND P6, PT, R251.reuse, R12, PT ;  /* 0x0000000cfb00720c */ /* 0x050fe40003fc4070 */
[C---:B------:R-:W-:Y:S02]  /*1f490*/  ISETP.GT.U32.AND P3, PT, R251.reuse, R11, PT ;  /* 0x0000000bfb00720c */ /* 0x040fe40003f64070 */
[C---:B------:R-:W-:Y:S02]  /*1f4a0*/  ISETP.GT.U32.AND P4, PT, R251.reuse, R13, PT ;  /* 0x0000000dfb00720c */ /* 0x040fe40003f84070 */
[C---:B------:R-:W-:Y:S02]  /*1f4b0*/  ISETP.GT.U32.AND P2, PT, R251.reuse, R14, PT ;  /* 0x0000000efb00720c */ /* 0x040fe40003f44070 */
[----:B------:R-:W-:-:S05]  /*1f4c0*/  ISETP.GT.U32.AND P5, PT, R251, R15, PT ;  /* 0x0000000ffb00720c */ /* 0x000fca0003fa4070 */
[--C-:B------:R-:W-:Y:S01]  /*1f4d0*/  @!P6 IMAD.IADD R12, R12, 0x1, -R251.reuse ;  /* 0x000000010c0ce824 */ /* 0x100fe200078e0afb */
[----:B------:R-:W-:Y:S02]  /*1f4e0*/  ISETP.GE.AND P6, PT, R17, RZ, PT ;  /* 0x000000ff1100720c */ /* 0x000fe40003fc6270 */
[----:B------:R-:W2:Y:S01]  /*1f4f0*/  LDL.LU R17, [R1+0x408] ;  /* 0x0004080001117983 */ /* 0x000ea20000300800 */
[-C--:B------:R-:W-:Y:S01]  /*1f500*/  @!P3 IADD3 R11, R11, -R251.reuse, RZ ;  /* 0x800000fb0b0bb210 */ /* 0x080fe20007ffe0ff */
[--C-:B------:R-:W-:Y:S01]  /*1f510*/  @!P4 IMAD.IADD R13, R13, 0x1, -R251.reuse ;  /* 0x000000010d0dc824 */ /* 0x100fe200078e0afb */
[----:B------:R-:W-:Y:S02]  /*1f520*/  ISETP.GE.AND P3, PT, R18, RZ, PT ;  /* 0x000000ff1200720c */ /* 0x000fe40003f66270 */
[----:B------:R-:W3:Y:S01]  /*1f530*/  LDL.LU R18, [R1+0x404] ;  /* 0x0004040001127983 */ /* 0x000ee20000300800 */
[----:B------:R-:W-:Y:S01]  /*1f540*/  ISETP.GE.AND P4, PT, R19, RZ, PT ;  /* 0x000000ff1300720c */ /* 0x000fe20003f86270 */
[----:B------:R-:W-:Y:S01]  /*1f550*/  @!P5 IMAD.IADD R15, R15, 0x1, -R251 ;  /* 0x000000010f0fd824 */ /* 0x000fe200078e0afb */
[----:B------:R-:W-:Y:S01]  /*1f560*/  @!P2 IADD3 R14, R14, -R251, RZ ;  /* 0x800000fb0e0ea210 */ /* 0x000fe20007ffe0ff */
[----:B------:R-:W4:Y:S01]  /*1f570*/  LDL.LU R19, [R1+0x3e8] ;  /* 0x0003e80001137983 */ /* 0x000f220000300800 */
[----:B------:R-:W-:-:S03]  /*1f580*/  ISETP.GE.AND P0, PT, R20, RZ, PT ;  /* 0x000000ff1400720c */ /* 0x000fc60003f06270 */
[----:B------:R-:W3:Y:S01]  /*1f590*/  LDL.LU R20, [R1+0x3e4] ;  /* 0x0003e40001147983 */ /* 0x000ee20000300800 */
[----:B------:R-:W-:-:S03]  /*1f5a0*/  ISETP.GE.AND P2, PT, R21, RZ, PT ;  /* 0x000000ff1500720c */ /* 0x000fc60003f46270 */
[----:B------:R-:W3:Y:S01]  /*1f5b0*/  LDL.LU R21, [R1+0x3e0] ;  /* 0x0003e00001157983 */ /* 0x000ee20000300800 */
[----:B------:R-:W-:-:S03]  /*1f5c0*/  ISETP.GE.AND P5, PT, R22, RZ, PT ;  /* 0x000000ff1600720c */ /* 0x000fc60003fa6270 */
[----:B------:R-:W3:Y:S04]  /*1f5d0*/  LDL R22, [R1+0x7ea8] ;  /* 0x007ea80001167983 */ /* 0x000ee80000100800 */
[----:B------:R-:W4:Y:S04]  /*1f5e0*/  LDL R23, [R1+0x7ea4] ;  /* 0x007ea40001177983 */ /* 0x000f280000100800 */
[----:B------:R-:W4:Y:S01]  /*1f5f0*/  LDL R27, [R1+0x7ea0] ;  /* 0x007ea000011b7983 */ /* 0x000f220000100800 */
[----:B------:R-:W-:Y:S01]  /*1f600*/  @!P1 IMAD.MOV R249, RZ, RZ, -R249 ;  /* 0x000000fffff99224 */ /* 0x000fe200078e0af9 */
[----:B------:R-:W-:-:S02]  /*1f610*/  ISETP.GT.U32.AND P1, PT, R251, R9, PT ;  /* 0x00000009fb00720c */ /* 0x000fc40003f24070 */
[----:B------:R-:W4:Y:S04]  /*1f620*/  LDL R24, [R1+0x7e80] ;  /* 0x007e800001187983 */ /* 0x000f280000100800 */
[----:B------:R-:W4:Y:S04]  /*1f630*/  LDL R26, [R1+0x7e90] ;  /* 0x007e9000011a7983 */ /* 0x000f280000100800 */
[----:B------:R-:W4:Y:S03]  /*1f640*/  LDL R25, [R1+0x7e88] ;  /* 0x007e880001197983 */ /* 0x000f260000100800 */
[----:B------:R-:W-:Y:S01]  /*1f650*/  @!P1 IMAD.IADD R9, R9, 0x1, -R251 ;  /* 0x0000000109099824 */ /* 0x000fe200078e0afb */
[----:B------:R-:W-:Y:S01]  /*1f660*/  ISETP.GT.U32.AND P1, PT, R251, R16, PT ;  /* 0x00000010fb00720c */ /* 0x000fe20003f24070 */
[----:B------:R-:W-:-:S02]  /*1f670*/  @!P6 IMAD.MOV R7, RZ, RZ, -R7 ;  /* 0x000000ffff07e224 */ /* 0x000fc400078e0a07 */
[----:B------:R-:W-:Y:S01]  /*1f680*/  @!P2 IMAD.MOV R9, RZ, RZ, -R9 ;  /* 0x000000ffff09a224 */ /* 0x000fe200078e0a09 */
[----:B------:R-:W-:Y:S02]  /*1f690*/  ISETP.GT.U32.AND P2, PT, R251, R15, PT ;  /* 0x0000000ffb00720c */ /* 0x000fe40003f44070 */
[----:B------:R-:W-:-:S07]  /*1f6a0*/  @!P5 IADD3 R10, -R10, RZ, RZ ;  /* 0x000000ff0a0ad210 */ /* 0x000fce0007ffe1ff */
[----:B------:R-:W-:-:S05]  /*1f6b0*/  @!P1 IMAD.IADD R16, R16, 0x1, -R251 ;  /* 0x0000000110109824 */ /* 0x000fca00078e0afb */
[----:B------:R-:W-:Y:S01]  /*1f6c0*/  ISETP.GT.U32.AND P6, PT, R251, R16, PT ;  /* 0x00000010fb00720c */ /* 0x000fe20003fc4070 */
[----:B------:R-:W-:-:S12]  /*1f6d0*/  @!P2 IMAD.IADD R15, R15, 0x1, -R251 ;  /* 0x000000010f0fa824 */ /* 0x000fd800078e0afb */
[----:B------:R-:W-:Y:S02]  /*1f6e0*/  @!P6 IADD3 R16, R16, -R251, RZ ;  /* 0x800000fb1010e210 */ /* 0x000fe40007ffe0ff */
[----:B--2---:R-:W-:-:S13]  /*1f6f0*/  ISETP.GT.U32.AND P5, PT, R251, R17, PT ;  /* 0x00000011fb00720c */ /* 0x004fda0003fa4070 */
[----:B------:R-:W-:Y:S01]  /*1f700*/  @!P5 IMAD.IADD R17, R17, 0x1, -R251 ;  /* 0x000000011111d824 */ /* 0x000fe200078e0afb */
[----:B---3--:R-:W-:Y:S02]  /*1f710*/  ISETP.GE.AND P2, PT, R22, RZ, PT ;  /* 0x000000ff1600720c */ /* 0x008fe40003f46270 */
[----:B------:R-:W2:Y:S01]  /*1f720*/  LDL.LU R22, [R1+0x3dc] ;  /* 0x0003dc0001167983 */ /* 0x000ea20000300800 */
[----:B----4-:R-:W-:-:S03]  /*1f730*/  ISETP.GE.AND P6, PT, R23, RZ, PT ;  /* 0x000000ff1700720c */ /* 0x010fc60003fc6270 */
[----:B------:R-:W3:Y:S01]  /*1f740*/  LDL.LU R23, [R1+0x3d8] ;  /* 0x0003d80001177983 */ /* 0x000ee20000300800 */
[----:B------:R-:W-:-:S03]  /*1f750*/  ISETP.GE.AND P5, PT, R27, RZ, PT ;  /* 0x000000ff1b00720c */ /* 0x000fc60003fa6270 */
[----:B------:R-:W4:Y:S04]  /*1f760*/  LDL R27, [R1+0x7e5c] ;  /* 0x007e5c00011b7983 */ /* 0x000f280000100800 */
[----:B------:R-:W2:Y:S04]  /*1f770*/  LDL R28, [R1+0x7e6c] ;  /* 0x007e6c00011c7983 */ /* 0x000ea80000100800 */
[----:B------:R-:W3:Y:S01]  /*1f780*/  LDL R30, [R1+0x7e78] ;  /* 0x007e7800011e7983 */ /* 0x000ee20000100800 */
[----:B------:R-:W-:Y:S01]  /*1f790*/  @!P3 IMAD.MOV R6, RZ, RZ, -R6 ;  /* 0x000000ffff06b224 */ /* 0x000fe200078e0a06 */
[----:B------:R-:W-:-:S02]  /*1f7a0*/  @!P0 IADD3 R5, -R5, RZ, RZ ;  /* 0x000000ff05058210 */ /* 0x000fc40007ffe1ff */
[C---:B------:R-:W-:Y:S01]  /*1f7b0*/  ISETP.GT.U32.AND P3, PT, R251.reuse, R13, PT ;  /* 0x0000000dfb00720c */ /* 0x040fe20003f64070 */
[----:B-1----:R-:W3:Y:S01]  /*1f7c0*/  LDL R127, [R1+0x7e7c] ;  /* 0x007e7c00017f7983 */ /* 0x002ee20000100800 */
[C---:B------:R-:W-:Y:S02]  /*1f7d0*/  ISETP.GT.U32.AND P0, PT, R251.reuse, R11, PT ;  /* 0x0000000bfb00720c */ /* 0x040fe40003f04070 */
[C---:B------:R-:W-:Y:S02]  /*1f7e0*/  ISETP.GT.U32.AND P1, PT, R251.reuse, R12, PT ;  /* 0x0000000cfb00720c */ /* 0x040fe40003f24070 */
[----:B------:R-:W-:Y:S02]  /*1f7f0*/  @!P4 IADD3 R8, -R8, RZ, RZ ;  /* 0x000000ff0808c210 */ /* 0x000fe40007ffe1ff */
[----:B------:R-:W-:-:S05]  /*1f800*/  ISETP.GT.U32.AND P4, PT, R251, R14, PT ;  /* 0x0000000efb00720c */ /* 0x000fca0003f84070 */
[----:B------:R-:W-:Y:S02]  /*1f810*/  @!P3 IADD3 R13, R13, -R251, RZ ;  /* 0x800000fb0d0db210 */ /* 0x000fe40007ffe0ff */
[--C-:B------:R-:W-:Y:S01]  /*1f820*/  @!P0 IMAD.IADD R11, R11, 0x1, -R251.reuse ;  /* 0x000000010b0b8824 */ /* 0x100fe200078e0afb */
[C---:B------:R-:W-:Y:S02]  /*1f830*/  ISETP.GT.U32.AND P3, PT, R251.reuse, R20, PT ;  /* 0x00000014fb00720c */ /* 0x040fe40003f64070 */
[C---:B------:R-:W-:Y:S01]  /*1f840*/  ISETP.GT.U32.AND P0, PT, R251.reuse, R18, PT ;  /* 0x00000012fb00720c */ /* 0x040fe20003f04070 */
[--C-:B------:R-:W-:Y:S01]  /*1f850*/  @!P1 IMAD.IADD R12, R12, 0x1, -R251.reuse ;  /* 0x000000010c0c9824 */ /* 0x100fe200078e0afb */
[C---:B------:R-:W-:Y:S01]  /*1f860*/  ISETP.GT.U32.AND P1, PT, R251.reuse, R19, PT ;  /* 0x00000013fb00720c */ /* 0x040fe20003f24070 */
[----:B------:R-:W-:Y:S01]  /*1f870*/  @!P4 IMAD.IADD R14, R14, 0x1, -R251 ;  /* 0x000000010e0ec824 */ /* 0x000fe200078e0afb */
[----:B------:R-:W-:-:S07]  /*1f880*/  ISETP.GT.U32.AND P4, PT, R251, R21, PT ;  /* 0x00000015fb00720c */ /* 0x000fce0003f84070 */
[--C-:B------:R-:W-:Y:S01]  /*1f890*/  @!P3 IMAD.IADD R20, R20, 0x1, -R251.reuse ;  /* 0x000000011414b824 */ /* 0x100fe200078e0afb */
[----:B------:R-:W-:Y:S01]  /*1f8a0*/  ISETP.GE.AND P3, PT, R24, RZ, PT ;  /* 0x000000ff1800720c */ /* 0x000fe20003f66270 */
[----:B------:R-:W-:Y:S01]  /*1f8b0*/  @!P0 IMAD.IADD R18, R18, 0x1, -R251 ;  /* 0x0000000112128824 */ /* 0x000fe200078e0afb */
[----:B------:R-:W-:Y:S01]  /*1f8c0*/  ISETP.GE.AND P0, PT, R26, RZ, PT ;  /* 0x000000ff1a00720c */ /* 0x000fe20003f06270 */
[----:B------:R-:W3:Y:S01]  /*1f8d0*/  LDL.LU R24, [R1+0x3d4] ;  /* 0x0003d40001187983 */ /* 0x000ee20000300800 */
[----:B------:R-:W-:Y:S02]  /*1f8e0*/  @!P1 IADD3 R19, R19, -R251, RZ ;  /* 0x800000fb13139210 */ /* 0x000fe40007ffe0ff */
[----:B------:R-:W-:Y:S02]  /*1f8f0*/  ISETP.GE.AND P1, PT, R25, RZ, PT ;  /* 0x000000ff1900720c */ /* 0x000fe40003f26270 */
[----:B------:R-:W3:Y:S04]  /*1f900*/  LDL.LU R25, [R1+0x3d0] ;  /* 0x0003d00001197983 */ /* 0x000ee80000300800 */
[----:B------:R-:W3:Y:S04]  /*1f910*/  LDL R29, [R1+0x7e58] ;  /* 0x007e5800011d7983 */ /* 0x000ee80000100800 */
[----:B------:R-:W3:Y:S01]  /*1f920*/  LDL R31, [R1+0x7e54] ;  /* 0x007e5400011f7983 */ /* 0x000ee20000100800 */
[----:B------:R-:W-:Y:S01]  /*1f930*/  @!P0 IADD3 R14, -R14, RZ, RZ ;  /* 0x000000ff0e0e8210 */ /* 0x000fe20007ffe1ff */
[----:B------:R-:W-:Y:S01]  /*1f940*/  @!P5 IMAD.MOV R13, RZ, RZ, -R13 ;  /* 0x000000ffff0dd224 */ /* 0x000fe200078e0a0d */
[----:B------:R-:W-:Y:S01]  /*1f950*/  ISETP.GT.U32.AND P0, PT, R251, R20, PT ;  /* 0x00000014fb00720c */ /* 0x000fe20003f04070 */
[----:B------:R-:W-:Y:S01]  /*1f960*/  @!P4 IMAD.IADD R21, R21, 0x1, -R251 ;  /* 0x000000011515c824 */ /* 0x000fe200078e0afb */
[C---:B------:R-:W-:Y:S01]  /*1f970*/  ISETP.GT.U32.AND P5, PT, R251.reuse, R19, PT ;  /* 0x00000013fb00720c */ /* 0x040fe20003fa4070 */
[----:B------:R-:W3:Y:S01]  /*1f980*/  LDL.LU R26, [R1+0x3cc] ;  /* 0x0003cc00011a7983 */ /* 0x000ee20000300800 */
[----:B------:R-:W-:-:S09]  /*1f990*/  ISETP.GT.U32.AND P4, PT, R251, R18, PT ;  /* 0x00000012fb00720c */ /* 0x000fd20003f84070 */
[----:B------:R-:W-:Y:S02]  /*1f9a0*/  @!P0 IADD3 R20, R20, -R251, RZ ;  /* 0x800000fb14148210 */ /* 0x000fe40007ffe0ff */
[--C-:B------:R-:W-:Y:S02]  /*1f9b0*/  @!P5 IMAD.IADD R19, R19, 0x1, -R251.reuse ;  /* 0x000000011313d824 */ /* 0x100fe400078e0afb */
[----:B------:R-:W-:Y:S01]  /*1f9c0*/  @!P4 IMAD.IADD R18, R18, 0x1, -R251 ;  /* 0x000000011212c824 */ /* 0x000fe200078e0afb */
[----:B----4-:R-:W-:Y:S02]  /*1f9d0*/  ISETP.GE.AND P0, PT, R27, RZ, PT ;  /* 0x000000ff1b00720c */ /* 0x010fe40003f06270 */
[----:B------:R-:W4:Y:S01]  /*1f9e0*/  LDL R27, [R1+0x7e48] ;  /* 0x007e4800011b7983 */ /* 0x000f220000100800 */
[----:B--2---:R-:W-:-:S03]  /*1f9f0*/  ISETP.GE.AND P5, PT, R28, RZ, PT ;  /* 0x000000ff1c00720c */ /* 0x004fc60003fa6270 */
[----:B------:R-:W2:Y:S01]  /*1fa00*/  LDL.LU R125, [R1+0x3c8] ;  /* 0x0003c800017d7983 */ /* 0x000ea20000300800 */
[----:B---3--:R-:W-:-:S03]  /*1fa10*/  ISETP.GE.AND P4, PT, R30, RZ, PT ;  /* 0x000000ff1e00720c */ /* 0x008fc60003f86270 */
[----:B------:R-:W3:Y:S04]  /*1fa20*/  LDL.LU R28, [R1+0x3c4] ;  /* 0x0003c400011c7983 */ /* 0x000ee80000300800 */
[----:B------:R-:W2:Y:S04]  /*1fa30*/  LDL R30, [R1+0x7e34] ;  /* 0x007e3400011e7983 */ /* 0x000ea80000100800 */
[----:B------:R-:W3:Y:S01]  /*1fa40*/  LDL R34, [R1+0x7e40] ;  /* 0x007e400001227983 */ /* 0x000ee20000100800 */
[----:B------:R-:W-:Y:S01]  /*1fa50*/  @!P6 IMAD.MOV R12, RZ, RZ, -R12 ;  /* 0x000000ffff0ce224 */ /* 0x000fe200078e0a0c */
[C---:B------:R-:W-:Y:S01]  /*1fa60*/  ISETP.GT.U32.AND P6, PT, R251.reuse, R21, PT ;  /* 0x00000015fb00720c */ /* 0x040fe20003fc4070 */
[----:B------:R-:W-:Y:S01]  /*1fa70*/  @!P3 IMAD.MOV R16, RZ, RZ, -R16 ;  /* 0x000000ffff10b224 */ /* 0x000fe200078e0a10 */
[----:B------:R-:W4:Y:S01]  /*1fa80*/  LDL R33, [R1+0x7e30] ;  /* 0x007e300001217983 */ /* 0x000f220000100800 */
[----:B------:R-:W-:-:S02]  /*1fa90*/  ISETP.GT.U32.AND P3, PT, R251, R23, PT ;  /* 0x00000017fb00720c */ /* 0x000fc40003f64070 */
[----:B------:R-:W-:Y:S02]  /*1faa0*/  @!P2 IADD3 R11, -R11, RZ, RZ ;  /* 0x000000ff0b0ba210 */ /* 0x000fe40007ffe1ff */
[----:B------:R-:W-:-:S06]  /*1fab0*/  ISETP.GT.U32.AND P2, PT, R251, R17, PT ;  /* 0x00000011fb00720c */ /* 0x000fcc0003f44070 */
[----:B------:R-:W-:Y:S01]  /*1fac0*/  @!P6 IMAD.IADD R21, R21, 0x1, -R251 ;  /* 0x000000011515e824 */ /* 0x000fe200078e0afb */
[----:B------:R-:W-:Y:S02]  /*1fad0*/  @!P5 IADD3 R19, -R19, RZ, RZ ;  /* 0x000000ff1313d210 */ /* 0x000fe40007ffe1ff */
[-C--:B------:R-:W-:Y:S02]  /*1fae0*/  @!P3 IADD3 R23, R23, -R251.reuse, RZ ;  /* 0x800000fb1717b210 */ /* 0x080fe40007ffe0ff */
[----:B------:R-:W-:Y:S02]  /*1faf0*/  ISETP.GT.U32.AND P6, PT, R251, R24, PT ;  /* 0x00000018fb00720c */ /* 0x000fe40003fc4070 */
[----:B------:R-:W-:Y:S02]  /*1fb00*/  @!P2 IADD3 R17, R17, -R251, RZ ;  /* 0x800000fb1111a210 */ /* 0x000fe40007ffe0ff */
[----:B------:R-:W-:Y:S02]  /*1fb10*/  ISETP.GE.AND P2, PT, R127, RZ, PT ;  /* 0x000000ff7f00720c */ /* 0x000fe40003f46270 */
[----:B------:R-:W-:-:S02]  /*1fb20*/  ISETP.GE.AND P3, PT, R29, RZ, PT ;  /* 0x000000ff1d00720c */ /* 0x000fc40003f66270 */
[----:B------:R-:W4:Y:S01]  /*1fb30*/  LDL.LU R29, [R1+0x3c0] ;  /* 0x0003c000011d7983 */ /* 0x000f220000300800 */
[----:B------:R-:W-:-:S03]  /*1fb40*/  ISETP.GE.AND P5, PT, R31, RZ, PT ;  /* 0x000000ff1f00720c */ /* 0x000fc60003fa6270 */
[----:B------:R-:W4:Y:S01]  /*1fb50*/  LDL R31, [R1+0x7e2c] ;  /* 0x007e2c00011f7983 */ /* 0x000f220000100800 */
[----:B------:R-:W-:-:S03]  /*1fb60*/  @!P6 IMAD.IADD R24, R24, 0x1, -R251 ;  /* 0x000000011818e824 */ /* 0x000fc600078e0afb */
[----:B------:R-:W4:Y:S04]  /*1fb70*/  LDL.LU R126, [R1+0x3bc] ;  /* 0x0003bc00017e7983 */ /* 0x000f280000300800 */
[----:B------:R-:W4:Y:S01]  /*1fb80*/  LDL.LU R127, [R1+0x3b8] ;  /* 0x0003b800017f7983 */ /* 0x000f220000300800 */
[----:B------:R-:W-:Y:S02]  /*1fb90*/  @!P0 IADD3 R20, -R20, RZ, RZ ;  /* 0x000000ff14148210 */ /* 0x000fe40007ffe1ff */
[----:B------:R-:W-:Y:S01]  /*1fba0*/  ISETP.GT.U32.AND P0, PT, R251, R24, PT ;  /* 0x00000018fb00720c */ /* 0x000fe20003f04070 */
[----:B------:R-:W4:-:S12]  /*1fbb0*/  LDL R124, [R1+0x7e24] ;  /* 0x007e2400017c7983 */ /* 0x000f180000100800 */
[----:B------:R-:W-:Y:S01]  /*1fbc0*/  @!P0 IADD3 R24, R24, -R251, RZ ;  /* 0x800000fb18188210 */ /* 0x000fe20007ffe0ff */
[----:B------:R-:W-:Y:S01]  /*1fbd0*/  @!P1 IMAD.MOV R15, RZ, RZ, -R15 ;  /* 0x000000ffff0f9224 */ /* 0x000fe200078e0a0f */
[C---:B------:R-:W-:Y:S02]  /*1fbe0*/  ISETP.GT.U32.AND P1, PT, R251.reuse, R22, PT ;  /* 0x00000016fb00720c */ /* 0x040fe40003f24070 */
[C---:B------:R-:W-:Y:S02]  /*1fbf0*/  ISETP.GT.U32.AND P6, PT, R251.reuse, R26, PT ;  /* 0x0000001afb00720c */ /* 0x040fe40003fc4070 */
[----:B--2---:R-:W-:Y:S02]  /*1fc00*/  ISETP.GE.AND P0, PT, R30, RZ, PT ;  /* 0x000000ff1e00720c */ /* 0x004fe40003f06270 */
[----:B------:R-:W2:Y:S07]  /*1fc10*/  LDL R30, [R1+0x7e18] ;  /* 0x007e1800011e7983 */ /* 0x000eae0000100800 */
[--C-:B------:R-:W-:Y:S01]  /*1fc20*/  @!P1 IMAD.IADD R22, R22, 0x1, -R251.reuse ;  /* 0x0000000116169824 */ /* 0x100fe200078e0afb */
[----:B------:R-:W-:Y:S01]  /*1fc30*/  ISETP.GT.U32.AND P1, PT, R251, R25, PT ;  /* 0x00000019fb00720c */ /* 0x000fe20003f24070 */
[----:B------:R-:W-:Y:S01]  /*1fc40*/  @!P6 IMAD.IADD R26, R26, 0x1, -R251 ;  /* 0x000000011a1ae824 */ /* 0x000fe200078e0afb */
[----:B---3--:R-:W-:-:S02]  /*1fc50*/  ISETP.GE.AND P6, PT, R34, RZ, PT ;  /* 0x000000ff2200720c */ /* 0x008fc40003fc6270 */
[----:B------:R-:W3:Y:S01]  /*1fc60*/  LDL R34, [R1+0x7e0c] ;  /* 0x007e0c0001227983 */ /* 0x000ee20000100800 */
[----:B------:R-:W-:Y:S01]  /*1fc70*/  @!P2 IMAD.MOV R17, RZ, RZ, -R17 ;  /* 0x000000ffff11a224 */ /* 0x000fe200078e0a11 */
[C---:B------:R-:W-:Y:S01]  /*1fc80*/  ISETP.GT.U32.AND P2, PT, R251.reuse, R22, PT ;  /* 0x00000016fb00720c */ /* 0x040fe20003f44070 */
[----:B------:R-:W-:Y:S01]  /*1fc90*/  @!P4 IMAD.MOV R18, RZ, RZ, -R18 ;  /* 0x000000ffff12c224 */ /* 0x000fe200078e0a12 */
[----:B------:R-:W-:-:S05]  /*1fca0*/  ISETP.GT.U32.AND P4, PT, R251, R23, PT ;  /* 0x00000017fb00720c */ /* 0x000fca0003f84070 */
[----:B------:R-:W-:-:S05]  /*1fcb0*/  @!P1 IMAD.IADD R25, R25, 0x1, -R251 ;  /* 0x0000000119199824 */ /* 0x000fca00078e0afb */
[C---:B------:R-:W-:Y:S01]  /*1fcc0*/  ISETP.GT.U32.AND P1, PT, R251.reuse, R25, PT ;  /* 0x00000019fb00720c */ /* 0x040fe20003f24070 */
[----:B------:R-:W-:Y:S01]  /*1fcd0*/  @!P2 IMAD.IADD R22, R22, 0x1, -R251 ;  /* 0x000000011616a824 */ /* 0x000fe200078e0afb */
[----:B------:R-:W-:Y:S02]  /*1fce0*/  ISETP.GT.U32.AND P2, PT, R251, R125, PT ;  /* 0x0000007dfb00720c */ /* 0x000fe40003f44070 */
[----:B------:R-:W-:Y:S02]  /*1fcf0*/  @!P4 IADD3 R23, R23, -R251, RZ ;  /* 0x800000fb1717c210 */ /* 0x000fe40007ffe0ff */
[----:B------:R-:W-:-:S07]  /*1fd00*/  ISETP.GT.U32.AND P4, PT, R251, R28, PT ;  /* 0x0000001cfb00720c */ /* 0x000fce0003f84070 */
[--C-:B------:R-:W-:Y:S01]  /*1fd10*/  @!P1 IMAD.IADD R25, R25, 0x1, -R251.reuse ;  /* 0x0000000119199824 */ /* 0x100fe200078e0afb */
[----:B----4-:R-:W-:Y:S02]  /*1fd20*/  ISETP.GE.AND P1, PT, R33, RZ, PT ;  /* 0x000000ff2100720c */ /* 0x010fe40003f26270 */
[----:B------:R-:W4:Y:S01]  /*1fd30*/  LDL R33, [R1+0x7e08] ;  /* 0x007e080001217983 */ /* 0x000f220000100800 */
[----:B------:R-:W-:Y:S01]  /*1fd40*/  IABS R0, R32 ;  /* 0x0000002000007213 */ /* 0x000fe20000000000 */
[----:B------:R-:W-:Y:S01]  /*1fd50*/  @!P5 IMAD.MOV R22, RZ, RZ, -R22 ;  /* 0x000000ffff16d224 */ /* 0x000fe200078e0a16 */
[----:B------:R-:W-:Y:S01]  /*1fd60*/  ISETP.GT.U32.AND P5, PT, R251, R26, PT ;  /* 0x0000001afb00720c */ /* 0x000fe20003fa4070 */
[----:B------:R-:W-:Y:S01]  /*1fd70*/  @!P2 IMAD.IADD R125, R125, 0x1, -R251 ;  /* 0x000000017d7da824 */ /* 0x000fe200078e0afb */
[----:B------:R-:W-:Y:S01]  /*1fd80*/  @!P4 IADD3 R28, R28, -R251, RZ ;  /* 0x800000fb1c1cc210 */ /* 0x000fe20007ffe0ff */
[----:B------:R-:W-:Y:S01]  /*1fd90*/  IMAD.HI.U32 R252, R252, R0, RZ ;  /* 0x00000000fcfc7227 */ /* 0x000fe200078e00ff */
[----:B------:R-:W-:Y:S01]  /*1fda0*/  @!P6 IADD3 R24, -R24, RZ, RZ ;  /* 0x000000ff1818e210 */ /* 0x000fe20007ffe1ff */
[----:B------:R-:W4:Y:S01]  /*1fdb0*/  LDL.LU R50, [R1+0x4ac] ;  /* 0x0004ac0001327983 */ /* 0x000f220000300800 */
[C---:B------:R-:W-:Y:S01]  /*1fdc0*/  ISETP.GT.U32.AND P4, PT, R251.reuse, R125, PT ;  /* 0x0000007dfb00720c */ /* 0x040fe20003f84070 */
[----:B------:R-:W-:Y:S01]  /*1fdd0*/  IMAD.MOV R252, RZ, RZ, -R252 ;  /* 0x000000fffffc7224 */ /* 0x000fe200078e0afc */
[C---:B------:R-:W-:Y:S01]  /*1fde0*/  ISETP.GT.U32.AND P2, PT, R251.reuse, R29, PT ;  /* 0x0000001dfb00720c */ /* 0x040fe20003f44070 */
[----:B------:R-:W-:Y:S01]  /*1fdf0*/  @!P3 IMAD.MOV R21, RZ, RZ, -R21 ;  /* 0x000000ffff15b224 */ /* 0x000fe200078e0a15 */
[----:B------:R-:W-:Y:S01]  /*1fe00*/  ISETP.GT.U32.AND P6, PT, R251, R126, PT ;  /* 0x0000007efb00720c */ /* 0x000fe20003fc4070 */
[----:B------:R-:W-:Y:S01]  /*1fe10*/  @!P0 IMAD.MOV R25, RZ, RZ, -R25 ;  /* 0x000000ffff198224 */ /* 0x000fe200078e0a19 */
[----:B------:R-:W-:Y:S01]  /*1fe20*/  ISETP.GE.AND P3, PT, R27, RZ, PT ;  /* 0x000000ff1b00720c */ /* 0x000fe20003f66270 */
[C---:B------:R-:W-:Y:S01]  /*1fe30*/  IMAD R4, R251.reuse, R252, R0 ;  /* 0x000000fcfb047224 */ /* 0x040fe200078e0200 */
[----:B------:R-:W-:Y:S01]  /*1fe40*/  ISETP.GT.U32.AND P0, PT, R251, R127, PT ;  /* 0x0000007ffb00720c */ /* 0x000fe20003f04070 */
[----:B------:R-:W-:Y:S01]  /*1fe50*/  IMAD.MOV.U32 R0, RZ, RZ, c[0x0][0x180] ;  /* 0x00006000ff007624 */ /* 0x000fe200078e00ff */
[----:B------:R-:W4:Y:S01]  /*1fe60*/  LDL.LU R49, [R1+0x4a8] ;  /* 0x0004a80001317983 */ /* 0x000f220000300800 */
[----:B------:R-:W-:Y:S01]  /*1fe70*/  @!P5 IMAD.IADD R26, R26, 0x1, -R251 ;  /* 0x000000011a1ad824 */ /* 0x000fe200078e0afb */
[----:B------:R-:W-:-:S02]  /*1fe80*/  ISETP.GE.AND P5, PT, R31, RZ, PT ;  /* 0x000000ff1f00720c */ /* 0x000fc40003fa6270 */
[----:B------:R-:W4:Y:S01]  /*1fe90*/  LDL.LU R48, [R1+0x4a4] ;  /* 0x0004a40001307983 */ /* 0x000f220000300800 */
[----:B------:R-:W-:Y:S01]  /*1fea0*/  IADD3 R27, R0, -0x7c, RZ ;  /* 0xffffff84001b7810 */ /* 0x000fe20007ffe0ff */
[----:B------:R-:W-:Y:S02]  /*1feb0*/  @!P4 IMAD.IADD R125, R125, 0x1, -R251 ;  /* 0x000000017d7dc824 */ /* 0x000fe400078e0afb */
[----:B------:R-:W4:Y:S01]  /*1fec0*/  LDL.LU R47, [R1+0x4a0] ;  /* 0x0004a000012f7983 */ /* 0x000f220000300800 */
[----:B------:R-:W-:-:S03]  /*1fed0*/  @!P1 IADD3 R26, -R26, RZ, RZ ;  /* 0x000000ff1a1a9210 */ /* 0x000fc60007ffe1ff */
[----:B------:R-:W4:Y:S01]  /*1fee0*/  LDL.LU R46, [R1+0x49c] ;  /* 0x00049c00012e7983 */ /* 0x000f220000300800 */
[----:B------:R-:W-:Y:S01]  /*1fef0*/  ISETP.GE.U32.AND P1, PT, R27, 0x7fffff05, PT ;  /* 0x7fffff051b00780c */ /* 0x000fe20003f26070 */
[--C-:B------:R-:W-:Y:S02]  /*1ff00*/  @!P6 IMAD.IADD R126, R126, 0x1, -R251.reuse ;  /* 0x000000017e7ee824 */ /* 0x100fe400078e0afb */
[----:B------:R-:W4:Y:S01]  /*1ff10*/  LDL.LU R45, [R1+0x498] ;  /* 0x00049800012d7983 */ /* 0x000f220000300800 */
[----:B------:R-:W-:Y:S01]  /*1ff20*/  MOV R27, R125 ;  /* 0x0000007d001b7202 */ /* 0x000fe20000000f00 */
[----:B------:R-:W-:Y:S02]  /*1ff30*/  @!P2 IMAD.IADD R29, R29, 0x1, -R251 ;  /* 0x000000011d1da824 */ /* 0x000fe400078e0afb */
[----:B------:R-:W4:Y:S01]  /*1ff40*/  LDL.LU R44, [R1+0x494] ;  /* 0x00049400012c7983 */ /* 0x000f220000300800 */
[----:B------:R-:W-:Y:S01]  /*1ff50*/  @!P3 IMAD.MOV R23, RZ, RZ, -R23 ;  /* 0x000000ffff17b224 */ /* 0x000fe200078e0a17 */
[----:B------:R-:W-:Y:S01]  /*1ff60*/  ISETP.GT.U32.AND P3, PT, R251, R28, PT ;  /* 0x0000001cfb00720c */ /* 0x000fe20003f64070 */
[----:B------:R-:W-:Y:S01]  /*1ff70*/  @!P0 IMAD.IADD R127, R127, 0x1, -R251 ;  /* 0x000000017f7f8824 */ /* 0x000fe200078e0afb */
[----:B------:R-:W4:Y:S01]  /*1ff80*/  LDL.LU R43, [R1+0x490] ;  /* 0x00049000012b7983 */ /* 0x000f220000300800 */
[----:B------:R-:W-:-:S02]  /*1ff90*/  @!P5 IADD3 R27, -R27, RZ, RZ ;  /* 0x000000ff1b1bd210 */ /* 0x000fc40007ffe1ff */
[C---:B------:R-:W-:Y:S01]  /*1ffa0*/  ISETP.GT.U32.AND P5, PT, R251.reuse, R126, PT ;  /* 0x0000007efb00720c */ /* 0x040fe20003fa4070 */
[----:B------:R-:W4:Y:S01]  /*1ffb0*/  LDL.LU R42, [R1+0x48c] ;  /* 0x00048c00012a7983 */ /* 0x000f220000300800 */
[----:B------:R-:W-:-:S03]  /*1ffc0*/  ISETP.GT.U32.AND P2, PT, R251, R29, PT ;  /* 0x0000001dfb00720c */ /* 0x000fc60003f44070 */
[----:B------:R-:W4:Y:S01]  /*1ffd0*/  LDL.LU R41, [R1+0x488] ;  /* 0x0004880001297983 */ /* 0x000f220000300800 */
[----:B------:R-:W-:-:S03]  /*1ffe0*/  ISETP.GT.U32.AND P0, PT, R251, R127, PT ;  /* 0x0000007ffb00720c */ /* 0x000fc60003f04070 */
[----:B------:R-:W4:Y:S04]  /*1fff0*/  LDL.LU R40, [R1+0x484] ;  /* 0x0004840001287983 */ /* 0x000f280000300800 */
[----:B------:R-:W4:Y:S04]  /*20000*/  LDL.LU R39, [R1+0x480] ;  /* 0x0004800001277983 */ /* 0x000f280000300800 */
[----:B------:R-:W4:Y:S04]  /*20010*/  LDL.LU R38, [R1+0x47c] ;  /* 0x00047c0001267983 */ /* 0x000f280000300800 */
[----:B------:R-:W4:Y:S01]  /*20020*/  LDL.LU R37, [R1+0x478] ;  /* 0x0004780001257983 */ /* 0x000f220000300800 */
[----:B------:R-:W-:-:S03]  /*20030*/  @!P3 IMAD.IADD R28, R28, 0x1, -R251 ;  /* 0x000000011c1cb824 */ /* 0x000fc600078e0afb */
[----:B------:R-:W4:Y:S01]  /*20040*/  LDL.LU R36, [R1+0x474] ;  /* 0x0004740001247983 */ /* 0x000f220000300800 */
[----:B------:R-:W-:Y:S01]  /*20050*/  ISETP.GE.AND P3, PT, R124, RZ, PT ;  /* 0x000000ff7c00720c */ /* 0x000fe20003f66270 */
[--C-:B------:R-:W-:Y:S02]  /*20060*/  @!P5 IMAD.IADD R126, R126, 0x1, -R251.reuse ;  /* 0x000000017e7ed824 */ /* 0x100fe400078e0afb */
[----:B------:R-:W4:Y:S01]  /*20070*/  LDL.LU R35, [R1+0x470] ;  /* 0x0004700001237983 */ /* 0x000f220000300800 */
[----:B------:R-:W-:Y:S01]  /*20080*/  @!P2 IMAD.IADD R29, R29, 0x1, -R251 ;  /* 0x000000011d1da824 */ /* 0x000fe200078e0afb */
[----:B------:R-:W-:Y:S02]  /*20090*/  IADD3 R31, R0, -0x78, RZ ;  /* 0xffffff88001f7810 */ /* 0x000fe40007ffe0ff */
[----:B------:R-:W4:Y:S01]  /*200a0*/  LDL.LU R124, [R1+0x46c] ;  /* 0x00046c00017c7983 */ /* 0x000f220000300800 */
[----:B------:R-:W-:-:S03]  /*200b0*/  @!P0 IADD3 R127, R127, -R251, RZ ;  /* 0x800000fb7f7f8210 */ /* 0x000fc60007ffe0ff */
[----:B------:R-:W4:Y:S01]  /*200c0*/  LDL.LU R125, [R1+0x468] ;  /* 0x00046800017d7983 */ /* 0x000f220000300800 */
[----:B--2---:R-:W-:Y:S02]  /*200d0*/  ISETP.GE.AND P6, PT, R30, RZ, PT ;  /* 0x000000ff1e00720c */ /* 0x004fe40003fc6270 */
[----:B------:R-:W-:-:S04]  /*200e0*/  IADD3 R30, R0, -0x74, RZ ;  /* 0xffffff8c001e7810 */ /* 0x000fc80007ffe0ff */
[----:B------:R-:W-:Y:S01]  /*200f0*/  ISETP.GE.U32.AND P5, PT, R30, 0x7fffff0d, PT ;  /* 0x7fffff0d1e00780c */ /* 0x000fe20003fa6070 */
[----:B------:R-:W-:Y:S02]  /*20100*/  IMAD.MOV.U32 R30, RZ, RZ, R126 ;  /* 0x000000ffff1e7224 */ /* 0x000fe400078e007e */
[----:B------:R-:W2:Y:S04]  /*20110*/  LDL.LU R126, [R1+0x464] ;  /* 0x00046400017e7983 */ /* 0x000ea80000300800 */
[----:B------:R-:W-:Y:S01]  /*20120*/  @!P6 IMAD.MOV R29, RZ, RZ, -R29 ;  /* 0x000000ffff1de224 */ /* 0x000fe200078e0a1d */
[----:B------:R-:W-:Y:S01]  /*20130*/  ISETP.GE.U32.AND P6, PT, R31, 0x7fffff09, PT ;  /* 0x7fffff091f00780c */ /* 0x000fe20003fc6070 */
[----:B------:R-:W-:Y:S02]  /*20140*/  IMAD.MOV.U32 R31, RZ, RZ, R127 ;  /* 0x000000ffff1f7224 */ /* 0x000fe400078e007f */
[----:B------:R-:W2:Y:S01]  /*20150*/  LDL.LU R127, [R1+0x460] ;  /* 0x00046000017f7983 */ /* 0x000ea20000300800 */
[----:B---3--:R-:W-:-:S03]  /*20160*/  ISETP.GE.AND P2, PT, R34, RZ, PT ;  /* 0x000000ff2200720c */ /* 0x008fc60003f46270 */
[----:B------:R-:W1:Y:S01]  /*20170*/  S2R R34, SR_TID.X ;  /* 0x0000000000227919 */ /* 0x000e620000002100 */
[----:B------:R-:W-:Y:S01]  /*20180*/  ISETP.GT.U32.AND P4, PT, R251, R4, PT ;  /* 0x00000004fb00720c */ /* 0x000fe20003f84070 */
[----:B------:R-:W-:-:S12]  /*20190*/  IMAD.MOV.U32 R52, RZ, RZ, c[0x0][0x18c] ;  /* 0x00006300ff347624 */ /* 0x000fd800078e00ff */
[----:B------:R-:W-:Y:S01]  /*201a0*/  @!P4 IMAD.IADD R4, R4, 0x1, -R251 ;  /* 0x000000010404c824 */ /* 0x000fe200078e0afb */
[----:B----4-:R-:W-:Y:S02]  /*201b0*/  ISETP.GE.AND P4, PT, R33, RZ, PT ;  /* 0x000000ff2100720c */ /* 0x010fe40003f86270 */
[----:B-1----:R-:W-:-:S05]  /*201c0*/  LOP3.LUT R51, R34, 0x1f, RZ, 0xc0, !PT ;  /* 0x0000001f22337812 */ /* 0x002fca00078ec0ff */
[----:B------:R-:W-:-:S04]  /*201d0*/  IMAD R51, R51, c[0x0][0x18c], RZ ;  /* 0x0000630033337a24 */ /* 0x000fc800078e02ff */
[----:B------:R-:W-:Y:S01]  /*201e0*/  IMAD R51, R52, 0x20, R51 ;  /* 0x0000002034337824 */ /* 0x000fe200078e0233 */
[----:B------:R-:W-:Y:S01]  /*201f0*/  IADD3 R33, R0, -0x70, RZ ;  /* 0xffffff9000217810 */ /* 0x000fe20007ffe0ff */
[----:B------:R-:W-:-:S03]  /*20200*/  IMAD.MOV.U32 R34, RZ, RZ, c[0x0][0x18c] ;  /* 0x00006300ff227624 */ /* 0x000fc600078e00ff */
[----:B------:R-:W-:Y:S02]  /*20210*/  LEA R51, R52, R51, 0x5 ;  /* 0x0000003334337211 */ /* 0x000fe400078e28ff */
[----:B------:R-:W-:Y:S02]  /*20220*/  @!P2 IADD3 R30, -R30, RZ, RZ ;  /* 0x000000ff1e1ea210 */ /* 0x000fe40007ffe1ff */
[----:B------:R-:W-:Y:S01]  /*20230*/  ISETP.GE.U32.AND P2, PT, R33, 0x7fffff11, PT ;  /* 0x7fffff112100780c */ /* 0x000fe20003f46070 */
[----:B------:R-:W-:Y:S01]  /*20240*/  IMAD R33, R34, 0x20, R51 ;  /* 0x0000002022217824 */ /* 0x000fe200078e0233 */
[----:B------:R-:W-:Y:S02]  /*20250*/  @!P4 IADD3 R31, -R31, RZ, RZ ;  /* 0x000000ff1f1fc210 */ /* 0x000fe40007ffe1ff */
[----:B------:R-:W-:Y:S02]  /*20260*/  ISETP.NE.AND P4, PT, RZ, c[0x0][0x17c], PT ;  /* 0x00005f00ff007a0c */ /* 0x000fe40003f85270 */
[----:B------:R-:W-:-:S02]  /*20270*/  LOP3.LUT R34, RZ, c[0x0][0x17c], RZ, 0x33, !PT ;  /* 0x00005f00ff227a12 */ /* 0x000fc400078e33ff */
[----:B------:R-:W-:Y:S02]  /*20280*/  ISETP.GE.AND P0, PT, R32, RZ, PT ;  /* 0x000000ff2000720c */ /* 0x000fe40003f06270 */
[----:B------:R-:W-:Y:S02]  /*20290*/  IADD3 R32, R0, -0x1, RZ ;  /* 0xffffffff00207810 */ /* 0x000fe40007ffe0ff */
[C---:B------:R-:W-:Y:S02]  /*202a0*/  SEL R0, R34.reuse, R50, !P4 ;  /* 0x0000003222007207 */ /* 0x040fe40006000000 */
[C---:B------:R-:W-:Y:S02]  /*202b0*/  SEL R49, R34.reuse, R49, !P4 ;  /* 0x0000003122317207 */ /* 0x040fe40006000000 */
[C---:B------:R-:W-:Y:S01]  /*202c0*/  SEL R48, R34.reuse, R48, !P4 ;  /* 0x0000003022307207 */ /* 0x040fe20006000000 */
[----:B------:R1:W-:Y:S01]  /*202d0*/  STL [R1+0x764], R0 ;  /* 0x0007640001007387 */ /* 0x0003e20000100800 */
[----:B------:R-:W-:-:S03]  /*202e0*/  SEL R46, R34, R46, !P4 ;  /* 0x0000002e222e7207 */ /* 0x000fc60006000000 */
[----:B------:R-:W-:Y:S01]  /*202f0*/  STL [R1+0x7fc], R49 ;  /* 0x0007fc3101007387 */ /* 0x000fe20000100800 */
[C---:B------:R-:W-:Y:S02]  /*20300*/  SEL R45, R34.reuse, R45, !P4 ;  /* 0x0000002d222d7207 */ /* 0x040fe40006000000 */
[C---:B-1----:R-:W-:Y:S01]  /*20310*/  SEL R0, R34.reuse, R47, !P4 ;  /* 0x0000002f22007207 */ /* 0x042fe20006000000 */
[----:B------:R-:W-:Y:S04]  /*20320*/  STL [R1+0x7f4], R48 ;  /* 0x0007f43001007387 */ /* 0x000fe80000100800 */
        /* <DEDUP_REMOVED lines=9> */
[----:B------:R-:W-:Y:S02]  /*203c0*/  @!P3 IADD3 R28, -R28, RZ, RZ ;  /* 0x000000ff1c1cb210 */ /* 0x000fe40007ffe1ff */
[C---:B-1----:R-:W-:Y:S01]  /*203d0*/  SEL R0, R34.reuse, R41, !P4 ;  /* 0x0000002922007207 */ /* 0x042fe20006000000 */
[----:B------:R-:W-:Y:S01]  /*203e0*/  STL [R1+0x888], R42 ;  /* 0x0008882a01007387 */ /* 0x000fe20000100800 */
[C---:B------:R-:W-:Y:S02]  /*203f0*/  SEL R39, R34.reuse, R39, !P4 ;  /* 0x0000002722277207 */ /* 0x040fe40006000000 */
[----:B------:R-:W-:Y:S01]  /*20400*/  ISETP.GT.U32.AND P3, PT, R251, R4, PT ;  /* 0x00000004fb00720c */ /* 0x000fe20003f64070 */
[----:B------:R1:W-:Y:S01]  /*20410*/  STL [R1+0x884], R0 ;  /* 0x0008840001007387 */ /* 0x0003e20000100800 */
[C---:B------:R-:W-:Y:S02]  /*20420*/  SEL R37, R34.reuse, R37, !P4 ;  /* 0x0000002522257207 */ /* 0x040fe40006000000 */
[C---:B------:R-:W-:Y:S01]  /*20430*/  SEL R36, R34.reuse, R36, !P4 ;  /* 0x0000002422247207 */ /* 0x040fe20006000000 */
[----:B------:R-:W-:Y:S01]  /*20440*/  STL [R1+0x7ec], R40 ;  /* 0x0007ec2801007387 */ /* 0x000fe20000100800 */
[----:B-1----:R-:W-:-:S03]  /*20450*/  SEL R0, R34, R38, !P4 ;  /* 0x0000002622007207 */ /* 0x002fc60006000000 */
[----:B------:R-:W-:Y:S04]  /*20460*/  STL [R1+0x7d8], R39 ;  /* 0x0007d82701007387 */ /* 0x000fe80000100800 */
[----:B------:R1:W-:Y:S04]  /*20470*/  STL [R1+0x7b8], R0 ;  /* 0x0007b80001007387 */ /* 0x0003e80000100800 */
[----:B------:R-:W-:Y:S04]  /*20480*/  STL [R1+0x78c], R37 ;  /* 0x00078c2501007387 */ /* 0x000fe80000100800 */
[----:B------:R3:W-:Y:S01]  /*20490*/  STL [R1+0x750], R36 ;  /* 0x0007502401007387 */ /* 0x0007e20000100800 */
[----:B-1----:R-:W-:-:S02]  /*204a0*/  SEL R0, R34, R35, !P4 ;  /* 0x0000002322007207 */ /* 0x002fc40006000000 */
[----:B------:R-:W-:Y:S01]  /*204b0*/  SEL R35, R34, R124, !P4 ;  /* 0x0000007c22237207 */ /* 0x000fe20006000000 */
[----:B------:R-:W-:Y:S02]  /*204c0*/  @!P3 IMAD.IADD R4, R4, 0x1, -R251 ;  /* 0x000000010404b824 */ /* 0x000fe400078e0afb */
[----:B------:R2:W-:Y:S01]  /*204d0*/  STL [R1+0x880], R0 ;  /* 0x0008800001007387 */ /* 0x0005e20000100800 */
[----:B---3--:R-:W-:-:S03]  /*204e0*/  SEL R36, R34, R125, !P4 ;  /* 0x0000007d22247207 */ /* 0x008fc60006000000 */
[----:B------:R1:W-:Y:S04]  /*204f0*/  STL [R1+0x87c], R35 ;  /* 0x00087c2301007387 */ /* 0x0003e80000100800 */
[----:B------:R-:W-:Y:S04]  /*20500*/  STL [R1+0x878], R36 ;  /* 0x0008782401007387 */ /* 0x000fe80000100800 */
[----:B------:R-:W3:Y:S01]  /*20510*/  LDL.LU R251, [R1+0x45c] ;  /* 0x00045c0001fb7983 */ /* 0x000ee20000300800 */
[----:B--2---:R-:W-:-:S05]  /*20520*/  SEL R0, R34, R126, !P4 ;  /* 0x0000007e22007207 */ /* 0x004fca0006000000 */
[----:B------:R2:W-:Y:S01]  /*20530*/  STL [R1+0x7e4], R0 ;  /* 0x0007e40001007387 */ /* 0x0005e20000100800 */
[----:B-1----:R-:W-:-:S03]  /*20540*/  SEL R35, R34, R127, !P4 ;  /* 0x0000007f22237207 */ /* 0x002fc60006000000 */
[----:B--2---:R-:W2:Y:S04]  /*20550*/  LDL.LU R0, [R1+0x458] ;  /* 0x0004580001007983 */ /* 0x004ea80000300800 */
[----:B------:R1:W-:Y:S04]  /*20560*/  STL [R1+0x874], R35 ;  /* 0x0008742301007387 */ /* 0x0003e80000100800 */
        /* <DEDUP_REMOVED lines=24> */
[----:B-1----:R-:W4:Y:S04]  /*206f0*/  LDL.LU R35, [R1+0x384] ;  /* 0x0003840001237983 */ /* 0x002f280000300800 */
[----:B------:R-:W4:Y:S04]  /*20700*/  LDL.LU R124, [R1+0x380] ;  /* 0x00038000017c7983 */ /* 0x000f280000300800 */
[----:B------:R-:W4:Y:S04]  /*20710*/  LDL.LU R125, [R1+0x37c] ;  /* 0x00037c00017d7983 */ /* 0x000f280000300800 */
[----:B------:R-:W4:Y:S04]  /*20720*/  LDL.LU R126, [R1+0x378] ;  /* 0x00037800017e7983 */ /* 0x000f280000300800 */
[----:B------:R-:W4:Y:S01]  /*20730*/  LDL.LU R127, [R1+0x374] ;  /* 0x00037400017f7983 */ /* 0x000f220000300800 */
[----:B---3--:R-:W-:-:S05]  /*20740*/  SEL R251, R34, R251, !P4 ;  /* 0x000000fb22fb7207 */ /* 0x008fca0006000000 */
[----:B------:R2:W-:Y:S02]  /*20750*/  STL [R1+0x7b0], R251 ;  /* 0x0007b0fb01007387 */ /* 0x0005e40000100800 */
[C---:B--2---:R-:W-:Y:S02]  /*20760*/  SEL R251, R34.reuse, R0, !P4 ;  /* 0x0000000022fb7207 */ /* 0x044fe40006000000 */
[----:B----4-:R-:W-:-:S03]  /*20770*/  SEL R0, R34, R252, !P4 ;  /* 0x000000fc22007207 */ /* 0x010fc60006000000 */
[----:B------:R-:W-:Y:S01]  /*20780*/  STL [R1+0x870], R251 ;  /* 0x000870fb01007387 */ /* 0x000fe20000100800 */
[----:B------:R-:W-:-:S03]  /*20790*/  SEL R58, R34, R58, !P4 ;  /* 0x0000003a223a7207 */ /* 0x000fc60006000000 */
[----:B------:R1:W-:Y:S01]  /*207a0*/  STL [R1+0x740], R0 ;  /* 0x0007400001007387 */ /* 0x0003e20000100800 */
[----:B------:R-:W-:-:S03]  /*207b0*/  SEL R57, R34, R57, !P4 ;  /* 0x0000003922397207 */ /* 0x000fc60006000000 */
[----:B------:R-:W-:Y:S01]  /*207c0*/  STL [R1+0x86c], R58 ;  /* 0x00086c3a01007387 */ /* 0x000fe20000100800 */
[----:B-1----:R-:W-:-:S03]  /*207d0*/  SEL R0, R34, R56, !P4 ;  /* 0x0000003822007207 */ /* 0x002fc60006000000 */
[----:B------:R-:W-:Y:S01]  /*207e0*/  STL [R1+0x7f8], R57 ;  /* 0x0007f83901007387 */ /* 0x000fe20000100800 */
[C---:B------:R-:W-:Y:S02]  /*207f0*/  SEL R55, R34.reuse, R55, !P4 ;  /* 0x0000003722377207 */ /* 0x040fe40006000000 */
[C---:B------:R-:W-:Y:S01]  /*20800*/  SEL R54, R34.reuse, R54, !P4 ;  /* 0x0000003622367207 */ /* 0x040fe20006000000 */
[----:B------:R1:W-:Y:S04]  /*20810*/  STL [R1+0x7f0], R0 ;  /* 0x0007f00001007387 */ /* 0x0003e80000100800 */
[----:B------:R-:W-:Y:S01]  /*20820*/  STL [R1+0x868], R55 ;  /* 0x0008683701007387 */ /* 0x000fe20000100800 */
[----:B-1----:R-:W-:-:S03]  /*20830*/  SEL R0, R34, R53, !P4 ;  /* 0x0000003522007207 */ /* 0x002fc60006000000 */
[----:B------:R-:W-:Y:S01]  /*20840*/  STL [R1+0x7c0], R54 ;  /* 0x0007c03601007387 */ /* 0x000fe20000100800 */
[C---:B------:R-:W-:Y:S02]  /*20850*/  SEL R52, R34.reuse, R52, !P4 ;  /* 0x0000003422347207 */ /* 0x040fe40006000000 */
[C---:B------:R-:W-:Y:S01]  /*20860*/  SEL R51, R34.reuse, R51, !P4 ;  /* 0x0000003322337207 */ /* 0x040fe20006000000 */
[----:B------:R1:W-:Y:S04]  /*20870*/  STL [R1+0x79c], R0 ;  /* 0x00079c0001007387 */ /* 0x0003e80000100800 */
[----:B------:R-:W-:Y:S01]  /*20880*/  STL [R1+0x778], R52 ;  /* 0x0007783401007387 */ /* 0x000fe20000100800 */
[C---:B------:R-:W-:Y:S02]  /*20890*/  SEL R49, R34.reuse, R49, !P4 ;  /* 0x0000003122317207 */ /* 0x040fe40006000000 */
[C---:B-1----:R-:W-:Y:S01]  /*208a0*/  SEL R0, R34.reuse, R50, !P4 ;  /* 0x0000003222007207 */ /* 0x042fe20006000000 */
[----:B------:R-:W-:Y:S01]  /*208b0*/  STL [R1+0x72c], R51 ;  /* 0x00072c3301007387 */ /* 0x000fe20000100800 */
[----:B------:R-:W-:-:S03]  /*208c0*/  SEL R48, R34, R48, !P4 ;  /* 0x0000003022307207 */ /* 0x000fc60006000000 */
        /* <DEDUP_REMOVED lines=22> */
[----:B-1----:R-:W-:-:S03]  /*20a30*/  SEL R0, R34, R38, !P4 ;  /* 0x0000002622007207 */ /* 0x002fc60006000000 */
[----:B------:R-:W-:Y:S04]  /*20a40*/  STL [R1+0x7c4], R39 ;  /* 0x0007c42701007387 */ /* 0x000fe80000100800 */
[----:B------:R1:W-:Y:S04]  /*20a50*/  STL [R1+0x7a8], R0 ;  /* 0x0007a80001007387 */ /* 0x0003e80000100800 */
[----:B------:R-:W-:Y:S04]  /*20a60*/  STL [R1+0x848], R37 ;  /* 0x0008482501007387 */ /* 0x000fe80000100800 */
[----:B------:R2:W-:Y:S01]  /*20a70*/  STL [R1+0x748], R36 ;  /* 0x0007482401007387 */ /* 0x0005e20000100800 */
[----:B-1----:R-:W-:-:S02]  /*20a80*/  SEL R0, R34, R35, !P4 ;  /* 0x0000002322007207 */ /* 0x002fc40006000000 */
[----:B------:R-:W-:-:S03]  /*20a90*/  SEL R35, R34, R124, !P4 ;  /* 0x0000007c22237207 */ /* 0x000fc60006000000 */
[----:B------:R1:W-:Y:S01]  /*20aa0*/  STL [R1+0x704], R0 ;  /* 0x0007040001007387 */ /* 0x0003e20000100800 */
[----:B--2---:R-:W-:-:S03]  /*20ab0*/  SEL R36, R34, R125, !P4 ;  /* 0x0000007d22247207 */ /* 0x004fc60006000000 */
[----:B------:R2:W-:Y:S04]  /*20ac0*/  STL [R1+0x844], R35 ;  /* 0x0008442301007387 */ /* 0x0005e80000100800 */
[----:B------:R-:W-:Y:S01]  /*20ad0*/  STL [R1+0x840], R36 ;  /* 0x0008402401007387 */ /* 0x000fe20000100800 */
[----:B-1----:R-:W-:-:S03]  /*20ae0*/  SEL R0, R34, R126, !P4 ;  /* 0x0000007e22007207 */ /* 0x002fc60006000000 */
[----:B------:R-:W3:Y:S01]  /*20af0*/  LDL.LU R251, [R1+0x370] ;  /* 0x0003700001fb7983 */ /* 0x000ee20000300800 */
[----:B--2---:R-:W-:-:S03]  /*20b00*/  SEL R35, R34, R127, !P4 ;  /* 0x0000007f22237207 */ /* 0x004fc60006000000 */
[----:B------:R1:W-:Y:S04]  /*20b10*/  STL [R1+0x7d4], R0 ;  /* 0x0007d40001007387 */ /* 0x0003e80000100800 */
[----:B-1----:R-:W2:Y:S04]  /*20b20*/  LDL.LU R0, [R1+0x36c] ;  /* 0x00036c0001007983 */ /* 0x002ea80000300800 */
        /* <DEDUP_REMOVED lines=446> */
[C---:B------:R-:W-:Y:S02]  /*22710*/  SEL R37, R34.reuse, R37, !P4 ;  /* 0x0000002522257207 */ /* 0x040fe40006000000 */
[C---:B------:R-:W-:Y:S01]  /*22720*/  SEL R36, R34.reuse, R36, !P4 ;  /* 0x0000002422247207 */ /* 0x040fe20006000000 */
[----:B------:R-:W-:Y:S01]  /*22730*/  STL [R1+0x5f0], R40 ;  /* 0x0005f02801007387 */ /* 0x000fe20000100800 */
[----:B-1----:R-:W-:-:S03]  /*22740*/  SEL R0, R34, R38, !P4 ;  /* 0x0000002622007207 */ /* 0x002fc60006000000 */
[----:B------:R-:W-:Y:S04]  /*22750*/  STL [R1+0x580], R39 ;  /* 0x0005802701007387 */ /* 0x000fe80000100800 */
[----:B------:R1:W-:Y:S04]  /*22760*/  STL [R1+0xf18], R0 ;  /* 0x000f180001007387 */ /* 0x0003e80000100800 */
[----:B------:R-:W-:Y:S01]  /*22770*/  STL [R1+0xf14], R37 ;  /* 0x000f142501007387 */ /* 0x000fe20000100800 */
[----:B-1----:R-:W-:-:S03]  /*22780*/  SEL R0, R34, R35, !P4 ;  /* 0x0000002322007207 */ /* 0x002fc60006000000 */
[----:B------:R1:W-:Y:S01]  /*22790*/  STL [R1+0xf10], R36 ;  /* 0x000f102401007387 */ /* 0x0003e20000100800 */
[----:B------:R-:W-:-:S03]  /*227a0*/  SEL R35, R34, R124, !P4 ;  /* 0x0000007c22237207 */ /* 0x000fc60006000000 */
[----:B------:R2:W-:Y:S01]  /*227b0*/  STL [R1+0x694], R0 ;  /* 0x0006940001007387 */ /* 0x0005e20000100800 */
[----:B-1----:R-:W-:-:S03]  /*227c0*/  SEL R36, R34, R125, !P4 ;  /* 0x0000007d22247207 */ /* 0x002fc60006000000 */
[----:B------:R1:W-:Y:S01]  /*227d0*/  STL [R1+0xf0c], R35 ;  /* 0x000f0c2301007387 */ /* 0x0003e20000100800 */
[----:B--2---:R-:W-:-:S03]  /*227e0*/  SEL R0, R34, R126, !P4 ;  /* 0x0000007e22007207 */ /* 0x004fc60006000000 */
[----:B------:R-:W-:Y:S04]  /*227f0*/  STL [R1+0x640], R36 ;  /* 0x0006402401007387 */ /* 0x000fe80000100800 */
[----:B------:R-:W2:Y:S01]  /*22800*/  LDL.LU R251, [R1+0x104] ;  /* 0x0001040001fb7983 */ /* 0x000ea20000300800 */
[----:B-1----:R-:W-:-:S03]  /*22810*/  SEL R35, R34, R127, !P4 ;  /* 0x0000007f22237207 */ /* 0x002fc60006000000 */
[----:B------:R1:W-:Y:S04]  /*22820*/  STL [R1+0x5c4], R0 ;  /* 0x0005c40001007387 */ /* 0x0003e80000100800 */
[----:B-1----:R-:W3:Y:S04]  /*22830*/  LDL.LU R0, [R1+0x100] ;  /* 0x0001000001007983 */ /* 0x002ee80000300800 */
        /* <DEDUP_REMOVED lines=30> */
[----:B--2---:R-:W-:-:S05]  /*22a20*/  SEL R251, R34, R251, !P4 ;  /* 0x000000fb22fb7207 */ /* 0x004fca0006000000 */
[----:B------:R4:W-:Y:S01]  /*22a30*/  STL [R1+0xf08], R251 ;  /* 0x000f08fb01007387 */ /* 0x0009e20000100800 */
[----:B---3--:R-:W-:-:S05]  /*22a40*/  SEL R0, R34, R0, !P4 ;  /* 0x0000000022007207 */ /* 0x008fca0006000000 */
[----:B------:R1:W-:Y:S01]  /*22a50*/  STL [R1+0xf04], R0 ;  /* 0x000f040001007387 */ /* 0x0003e20000100800 */
[C---:B----4-:R-:W-:Y:S02]  /*22a60*/  SEL R251, R34.reuse, R252, !P4 ;  /* 0x000000fc22fb7207 */ /* 0x050fe40006000000 */
        /* <DEDUP_REMOVED lines=47> */
[----:B------:R2:W-:Y:S01]  /*22d60*/  STL [R1+0xecc], R36 ;  /* 0x000ecc2401007387 */ /* 0x0005e20000100800 */
[----:B-1----:R-:W-:-:S03]  /*22d70*/  SEL R0, R34, R124, !P4 ;  /* 0x0000007c22007207 */ /* 0x002fc60006000000 */
[----:B------:R1:W-:Y:S01]  /*22d80*/  STL [R1+0xec8], R35 ;  /* 0x000ec82301007387 */ /* 0x0003e20000100800 */
[----:B--2---:R-:W-:-:S03]  /*22d90*/  SEL R36, R34, R125, !P4 ;  /* 0x0000007d22247207 */ /* 0x004fc60006000000 */
[----:B------:R2:W-:Y:S01]  /*22da0*/  STL [R1+0x65c], R0 ;  /* 0x00065c0001007387 */ /* 0x0005e20000100800 */
[----:B-1----:R-:W-:-:S03]  /*22db0*/  SEL R35, R34, R126, !P4 ;  /* 0x0000007e22237207 */ /* 0x002fc60006000000 */
[----:B------:R1:W-:Y:S01]  /*22dc0*/  STL [R1+0xec4], R36 ;  /* 0x000ec42401007387 */ /* 0x0003e20000100800 */
[----:B--2---:R-:W-:-:S03]  /*22dd0*/  SEL R0, R34, R127, !P4 ;  /* 0x0000007f22007207 */ /* 0x004fc60006000000 */
[----:B------:R-:W2:Y:S04]  /*22de0*/  LDL.LU R58, [R1+0x88] ;  /* 0x00008800013a7983 */ /* 0x000ea80000300800 */
[----:B------:R3:W-:Y:S04]  /*22df0*/  STL [R1+0x59c], R35 ;  /* 0x00059c2301007387 */ /* 0x0007e80000100800 */
[----:B------:R-:W4:Y:S04]  /*22e00*/  LDL.LU R57, [R1+0x84] ;  /* 0x0000840001397983 */ /* 0x000f280000300800 */
        /* <DEDUP_REMOVED lines=22> */
[----:B---3--:R-:W3:Y:S04]  /*22f70*/  LDL.LU R35, [R1+0x2c] ;  /* 0x00002c0001237983 */ /* 0x008ee80000300800 */
[----:B------:R-:W3:Y:S04]  /*22f80*/  LDL.LU R124, [R1+0x28] ;  /* 0x00002800017c7983 */ /* 0x000ee80000300800 */
[----:B------:R-:W3:Y:S04]  /*22f90*/  LDL.LU R125, [R1+0x24] ;  /* 0x00002400017d7983 */ /* 0x000ee80000300800 */
[----:B------:R-:W3:Y:S04]  /*22fa0*/  LDL.LU R126, [R1+0x20] ;  /* 0x00002000017e7983 */ /* 0x000ee80000300800 */
[----:B------:R-:W3:Y:S04]  /*22fb0*/  LDL.LU R127, [R1+0x1c] ;  /* 0x00001c00017f7983 */ /* 0x000ee80000300800 */
[----:B------:R-:W3:Y:S04]  /*22fc0*/  LDL.LU R251, [R1+0x18] ;  /* 0x0000180001fb7983 */ /* 0x000ee80000300800 */
[----:B------:R-:W3:Y:S04]  /*22fd0*/  LDL.LU R0, [R1+0x14] ;  /* 0x0000140001007983 */ /* 0x000ee80000300800 */
[----:B------:R-:W3:Y:S01]  /*22fe0*/  LDL.LU R252, [R1+0x10] ;  /* 0x0000100001fc7983 */ /* 0x000ee20000300800 */
[----:B--2---:R-:W-:-:S05]  /*22ff0*/  SEL R58, R34, R58, !P4 ;  /* 0x0000003a223a7207 */ /* 0x004fca0006000000 */
[----:B------:R1:W-:Y:S01]  /*23000*/  STL [R1+0x53c], R58 ;  /* 0x00053c3a01007387 */ /* 0x0003e20000100800 */
[----:B----4-:R-:W-:-:S03]  /*23010*/  SEL R57, R34, R57, !P4 ;  /* 0x0000003922397207 */ /* 0x010fc60006000000 */
[----:B-1----:R-:W2:Y:S01]  /*23020*/  LDL.LU R58, [R1+0x84f8] ;  /* 0x0084f800013a7983 */ /* 0x002ea20000300800 */
[----:B------:R-:W-:-:S03]  /*23030*/  SEL R56, R34, R56, !P4 ;  /* 0x0000003822387207 */ /* 0x000fc60006000000 */
[----:B------:R1:W-:Y:S01]  /*23040*/  STL [R1+0xec0], R57 ;  /* 0x000ec03901007387 */ /* 0x0003e20000100800 */
[C---:B------:R-:W-:Y:S02]  /*23050*/  SEL R55, R34.reuse, R55, !P4 ;  /* 0x0000003722377207 */ /* 0x040fe40006000000 */
[C---:B------:R-:W-:Y:S01]  /*23060*/  SEL R54, R34.reuse, R54, !P4 ;  /* 0x0000003622367207 */ /* 0x040fe20006000000 */
[----:B-1----:R-:W4:Y:S01]  /*23070*/  LDL.LU R57, [R1+0x84f4] ;  /* 0x0084f40001397983 */ /* 0x002f220000300800 */
[----:B------:R-:W-:-:S03]  /*23080*/  SEL R53, R34, R53, !P4 ;  /* 0x0000003522357207 */ /* 0x000fc60006000000 */
[----:B------:R1:W-:Y:S01]  /*23090*/  STL [R1+0xebc], R56 ;  /* 0x000ebc3801007387 */ /* 0x0003e20000100800 */
[C---:B------:R-:W-:Y:S02]  /*230a0*/  SEL R52, R34.reuse, R52, !P4 ;  /* 0x0000003422347207 */ /* 0x040fe40006000000 */
[C---:B------:R-:W-:Y:S01]  /*230b0*/  SEL R51, R34.reuse, R51, !P4 ;  /* 0x0000003322337207 */ /* 0x040fe20006000000 */
[----:B-1----:R-:W2:Y:S04]  /*230c0*/  LDL.LU R56, [R1+0x84f0] ;  /* 0x0084f00001387983 */ /* 0x002ea80000300800 */
[----:B------:R1:W-:Y:S01]  /*230d0*/  STL [R1+0x670], R55 ;  /* 0x0006703701007387 */ /* 0x0003e20000100800 */
[C---:B------:R-:W-:Y:S02]  /*230e0*/  SEL R50, R34.reuse, R50, !P4 ;  /* 0x0000003222327207 */ /* 0x040fe40006000000 */
[C---:B------:R-:W-:Y:S01]  /*230f0*/  SEL R49, R34.reuse, R49, !P4 ;  /* 0x0000003122317207 */ /* 0x040fe20006000000 */
[----:B-1----:R-:W2:Y:S04]  /*23100*/  LDL.LU R55, [R1+0x84ec] ;  /* 0x0084ec0001377983 */ /* 0x002ea80000300800 */
[----:B------:R1:W-:Y:S01]  /*23110*/  STL [R1+0xeb8], R54 ;  /* 0x000eb83601007387 */ /* 0x0003e20000100800 */
[----:B------:R-:W-:-:S03]  /*23120*/  SEL R48, R34, R48, !P4 ;  /* 0x0000003022307207 */ /* 0x000fc60006000000 */
        /* <DEDUP_REMOVED lines=38> */
[----:B---3--:R-:W-:-:S03]  /*23390*/  SEL R35, R34, R35, !P4 ;  /* 0x0000002322237207 */ /* 0x008fc60006000000 */
[----:B-1----:R-:W3:Y:S04]  /*233a0*/  LDL.LU R41, [R1+0x84b4] ;  /* 0x0084b40001297983 */ /* 0x002ee80000300800 */
        /* <DEDUP_REMOVED lines=12> */
[----:B------:R1:W-:Y:S04]  /*23470*/  STL [R1+0xe88], R36 ;  /* 0x000e882401007387 */ /* 0x0003e80000100800 */
[----:B-1----:R-:W2:Y:S04]  /*23480*/  LDL.LU R36, [R1+0x84a0] ;  /* 0x0084a00001247983 */ /* 0x002ea80000300800 */
[----:B------:R1:W-:Y:S04]  /*23490*/  STL [R1+0x534], R35 ;  /* 0x0005342301007387 */ /* 0x0003e80000100800 */
[----:B-1----:R-:W3:Y:S04]  /*234a0*/  LDL.LU R35, [R1+0x849c] ;  /* 0x00849c0001237983 */ /* 0x002ee80000300800 */
[----:B------:R1:W-:Y:S04]  /*234b0*/  STL [R1+0x530], R124 ;  /* 0x0005307c01007387 */ /* 0x0003e80000100800 */
[----:B-1----:R-:W3:Y:S04]  /*234c0*/  LDL.LU R124, [R1+0x8498] ;  /* 0x00849800017c7983 */ /* 0x002ee80000300800 */
[----:B------:R1:W-:Y:S04]  /*234d0*/  STL [R1+0xe84], R125 ;  /* 0x000e847d01007387 */ /* 0x0003e80000100800 */
[----:B-1----:R-:W3:Y:S04]  /*234e0*/  LDL.LU R125, [R1+0x8494] ;  /* 0x00849400017d7983 */ /* 0x002ee80000300800 */
[----:B------:R1:W-:Y:S04]  /*234f0*/  STL [R1+0xe80], R126 ;  /* 0x000e807e01007387 */ /* 0x0003e80000100800 */
[----:B-1----:R-:W3:Y:S04]  /*23500*/  LDL.LU R126, [R1+0x8490] ;  /* 0x00849000017e7983 */ /* 0x002ee80000300800 */
[----:B------:R1:W-:Y:S04]  /*23510*/  STL [R1+0xe7c], R127 ;  /* 0x000e7c7f01007387 */ /* 0x0003e80000100800 */
[----:B-1----:R-:W3:Y:S01]  /*23520*/  LDL.LU R127, [R1+0x848c] ;  /* 0x00848c00017f7983 */ /* 0x002ee20000300800 */
[----:B------:R-:W-:-:S02]  /*23530*/  SEL R251, R34, R251, !P4 ;  /* 0x000000fb22fb7207 */ /* 0x000fc40006000000 */
[C---:B------:R-:W-:Y:S02]  /*23540*/  SEL R0, R34.reuse, R0, !P4 ;  /* 0x0000000022007207 */ /* 0x040fe40006000000 */
[C---:B------:R-:W-:Y:S01]  /*23550*/  SEL R252, R34.reuse, R252, !P4 ;  /* 0x000000fc22fc7207 */ /* 0x040fe20006000000 */
[----:B------:R-:W-:Y:S04]  /*23560*/  STL [R1+0xffc], R251 ;  /* 0x000ffcfb01007387 */ /* 0x000fe80000100800 */
[----:B------:R-:W-:Y:S04]  /*23570*/  STL [R1+0x658], R0 ;  /* 0x0006580001007387 */ /* 0x000fe80000100800 */
[----:B------:R3:W-:Y:S01]  /*23580*/  STL [R1+0xe78], R252 ;  /* 0x000e78fc01007387 */ /* 0x0007e20000100800 */
[----:B--2---:R-:W-:-:S02]  /*23590*/  SEL R36, R34, R36, !P4 ;  /* 0x0000002422247207 */ /* 0x004fc40006000000 */
[C---:B---3--:R-:W-:Y:S02]  /*235a0*/  SEL R252, R34.reuse, R127, !P4 ;  /* 0x0000007f22fc7207 */ /* 0x048fe40006000000 */
[C---:B------:R-:W-:Y:S02]  /*235b0*/  SEL R127, R34.reuse, R126, !P4 ;  /* 0x0000007e227f7207 */ /* 0x040fe40006000000 */
[C---:B------:R-:W-:Y:S02]  /*235c0*/  SEL R126, R34.reuse, R125, !P4 ;  /* 0x0000007d227e7207 */ /* 0x040fe40006000000 */
[C---:B------:R-:W-:Y:S01]  /*235d0*/  SEL R125, R34.reuse, R124, !P4 ;  /* 0x0000007c227d7207 */ /* 0x040fe20006000000 */
[----:B------:R-:W-:Y:S01]  /*235e0*/  STL [R1+0x654], R252 ;  /* 0x000654fc01007387 */ /* 0x000fe20000100800 */
[C---:B------:R-:W-:Y:S02]  /*235f0*/  SEL R124, R34.reuse, R35, !P4 ;  /* 0x00000023227c7207 */ /* 0x040fe40006000000 */
[C---:B------:R-:W-:Y:S01]  /*23600*/  SEL R35, R34.reuse, R37, !P4 ;  /* 0x0000002522237207 */ /* 0x040fe20006000000 */
[----:B------:R-:W-:Y:S01]  /*23610*/  STL [R1+0x650], R127 ;  /* 0x0006507f01007387 */ /* 0x000fe20000100800 */
[----:B------:R-:W-:-:S03]  /*23620*/  SEL R37, R34, R38, !P4 ;  /* 0x0000002622257207 */ /* 0x000fc60006000000 */
[----:B------:R-:W-:Y:S04]  /*23630*/  STL [R1+0xe74], R126 ;  /* 0x000e747e01007387 */ /* 0x000fe80000100800 */
[----:B------:R-:W-:Y:S04]  /*23640*/  STL [R1+0xe70], R125 ;  /* 0x000e707d01007387 */ /* 0x000fe80000100800 */
[----:B------:R-:W-:Y:S04]  /*23650*/  STL [R1+0xe6c], R124 ;  /* 0x000e6c7c01007387 */ /* 0x000fe80000100800 */
[----:B------:R1:W-:Y:S04]  /*23660*/  STL [R1+0x644], R36 ;  /* 0x0006442401007387 */ /* 0x0003e80000100800 */
[----:B------:R2:W-:Y:S04]  /*23670*/  STL [R1+0xe68], R35 ;  /* 0x000e682301007387 */ /* 0x0005e80000100800 */
[----:B------:R3:W-:Y:S01]  /*23680*/  STL [R1+0x63c], R37 ;  /* 0x00063c2501007387 */ /* 0x0007e20000100800 */
[----:B-1----:R-:W-:-:S02]  /*23690*/  SEL R36, R34, R39, !P4 ;  /* 0x0000002722247207 */ /* 0x002fc40006000000 */
[----:B--2---:R-:W-:-:S03]  /*236a0*/  SEL R35, R34, R40, !P4 ;  /* 0x0000002822237207 */ /* 0x004fc60006000000 */
[----:B------:R1:W-:Y:S01]  /*236b0*/  STL [R1+0xe64], R36 ;  /* 0x000e642401007387 */ /* 0x0003e20000100800 */
[----:B---3--:R-:W-:-:S03]  /*236c0*/  SEL R37, R34, R41, !P4 ;  /* 0x0000002922257207 */ /* 0x008fc60006000000 */
[----:B------:R2:W-:Y:S04]  /*236d0*/  STL [R1+0xe60], R35 ;  /* 0x000e602301007387 */ /* 0x0005e80000100800 */
[----:B------:R3:W-:Y:S01]  /*236e0*/  STL [R1+0x634], R37 ;  /* 0x0006342501007387 */ /* 0x0007e20000100800 */
[C---:B-1----:R-:W-:Y:S02]  /*236f0*/  SEL R36, R34.reuse, R42, !P4 ;  /* 0x0000002a22247207 */ /* 0x042fe40006000000 */
        /* <DEDUP_REMOVED lines=29> */
[C---:B----4-:R-:W-:Y:S02]  /*238d0*/  SEL R36, R34.reuse, R57, !P4 ;  /* 0x0000003922247207 */ /* 0x050fe40006000000 */
[----:B-1----:R-:W-:-:S03]  /*238e0*/  SEL R35, R34, R58, !P4 ;  /* 0x0000003a22237207 */ /* 0x002fc60006000000 */
[----:B------:R1:W-:Y:S01]  /*238f0*/  STL [R1+0x600], R36 ;  /* 0x0006002401007387 */ /* 0x0003e20000100800 */
[----:B--2---:R-:W-:-:S03]  /*23900*/  SEL R37, R34, R59, !P4 ;  /* 0x0000003b22257207 */ /* 0x004fc60006000000 */
        /* <DEDUP_REMOVED lines=367> */
[----:B------:R-:W-:Y:S04]  /*25000*/  STL [R1+0xc88], R37 ;  /* 0x000c882501007387 */ /* 0x000fe80000100800 */
[----:B------:R-:W3:Y:S01]  /*25010*/  LDL.LU R124, [R1+0x638] ;  /* 0x00063800017c7983 */ /* 0x000ee20000300800 */
[C---:B-1----:R-:W-:Y:S02]  /*25020*/  SEL R36, R34.reuse, R247, !P4 ;  /* 0x000000f722247207 */ /* 0x042fe40006000000 */
[----:B--2---:R-:W-:-:S03]  /*25030*/  SEL R35, R34, R248, !P4 ;  /* 0x000000f822237207 */ /* 0x004fc60006000000 */
[----:B------:R1:W-:Y:S04]  /*25040*/  STL [R1+0xc84], R36 ;  /* 0x000c842401007387 */ /* 0x0003e80000100800 */
[----:B------:R2:W-:Y:S01]  /*25050*/  STL [R1+0x47c], R35 ;  /* 0x00047c2301007387 */ /* 0x0005e20000100800 */
[----:B-1----:R-:W-:-:S05]  /*25060*/  SEL R36, R34, R249, !P4 ;  /* 0x000000f922247207 */ /* 0x002fca0006000000 */
[----:B------:R-:W-:Y:S04]  /*25070*/  STL [R1+0x478], R36 ;  /* 0x0004782401007387 */ /* 0x000fe80000100800 */
[----:B------:R-:W4:Y:S01]  /*25080*/  LDL.LU R125, [R1+0x630] ;  /* 0x00063000017d7983 */ /* 0x000f220000300800 */
[C---:B--2---:R-:W-:Y:S02]  /*25090*/  SEL R35, R34.reuse, R250, !P4 ;  /* 0x000000fa22237207 */ /* 0x044fe40006000000 */
[C---:B------:R-:W-:Y:S02]  /*250a0*/  SEL R5, R34.reuse, R5, !P4 ;  /* 0x0000000522057207 */ /* 0x040fe40006000000 */
[C---:B------:R-:W-:Y:S01]  /*250b0*/  SEL R6, R34.reuse, R6, !P4 ;  /* 0x0000000622067207 */ /* 0x040fe20006000000 */
[----:B------:R-:W-:Y:S04]  /*250c0*/  STL [R1+0x474], R35 ;  /* 0x0004742301007387 */ /* 0x000fe80000100800 */
[----:B------:R1:W-:Y:S04]  /*250d0*/  STL [R1+0xc80], R5 ;  /* 0x000c800501007387 */ /* 0x0003e80000100800 */
[----:B------:R2:W-:Y:S01]  /*250e0*/  STL [R1+0x470], R6 ;  /* 0x0004700601007387 */ /* 0x0005e20000100800 */
[----:B-1----:R-:W-:-:S02]  /*250f0*/  SEL R5, R34, R7, !P4 ;  /* 0x0000000722057207 */ /* 0x002fc40006000000 */
[C---:B------:R-:W-:Y:S02]  /*25100*/  SEL R7, R34.reuse, R8, !P4 ;  /* 0x0000000822077207 */ /* 0x040fe40006000000 */
[C---:B--2---:R-:W-:Y:S01]  /*25110*/  SEL R6, R34.reuse, R9, !P4 ;  /* 0x0000000922067207 */ /* 0x044fe20006000000 */
[----:B------:R1:W-:Y:S04]  /*25120*/  STL [R1+0xc7c], R5 ;  /* 0x000c7c0501007387 */ /* 0x0003e80000100800 */
[----:B------:R2:W-:Y:S01]  /*25130*/  STL [R1+0x46c], R7 ;  /* 0x00046c0701007387 */ /* 0x0005e20000100800 */
        /* <DEDUP_REMOVED lines=8> */
[----:B------:R-:W-:-:S03]  /*251c0*/  SEL R7, R34, R14, !P4 ;  /* 0x0000000e22077207 */ /* 0x000fc60006000000 */
        /* <DEDUP_REMOVED lines=31> */
[----:B------:R-:W-:Y:S01]  /*253c0*/  STL [R1+0x450], R7 ;  /* 0x0004500701007387 */ /* 0x000fe20000100800 */
[----:B------:R-:W-:Y:S01]  /*253d0*/  ISETP.GE.U32.AND P3, PT, R32, 0x7fffff80, PT ;  /* 0x7fffff802000780c */ /* 0x000fe20003f66070 */
[----:B------:R-:W-:Y:S01]  /*253e0*/  IMAD.MOV.U32 R32, RZ, RZ, R4 ;  /* 0x000000ffff207224 */ /* 0x000fe200078e0004 */
[C---:B-1----:R-:W-:Y:S02]  /*253f0*/  SEL R6, R34.reuse, R30, !P4 ;  /* 0x0000001e22067207 */ /* 0x042fe40006000000 */
[----:B--2---:R-:W-:Y:S02]  /*25400*/  SEL R5, R34, R31, !P4 ;  /* 0x0000001f22057207 */ /* 0x004fe40006000000 */
[----:B------:R-:W-:Y:S01]  /*25410*/  @!P0 IADD3 R32, -R32, RZ, RZ ;  /* 0x000000ff20208210 */ /* 0x000fe20007ffe1ff */
[----:B------:R-:W-:Y:S01]  /*25420*/  STL [R1+0xc40], R6 ;  /* 0x000c400601007387 */ /* 0x000fe20000100800 */
[----:B------:R-:W-:-:S03]  /*25430*/  LEA R4, P0, R33, c[0x0][0x168], 0x2 ;  /* 0x00005a0021047a11 */ /* 0x000fc600078010ff */
[----:B------:R1:W-:Y:S01]  /*25440*/  STL [R1+0xc3c], R5 ;  /* 0x000c3c0501007387 */ /* 0x0003e20000100800 */
[----:B------:R-:W-:Y:S01]  /*25450*/  IMAD.MOV.U32 R251, RZ, RZ, 0x7f ;  /* 0x0000007ffffb7424 */ /* 0x000fe200078e00ff */
[----:B-1----:R-:W-:-:S04]  /*25460*/  SEL R5, R34, R32, !P4 ;  /* 0x0000002022057207 */ /* 0x002fc80006000000 */
[----:B------:R-:W-:Y:S01]  /*25470*/  IADD3 R12, R251, c[0x0][0x180], RZ ;  /* 0x00006000fb0c7a10 */ /* 0x000fe20007ffe0ff */
[----:B------:R1:W-:Y:S02]  /*25480*/  STL [R1+0xc38], R5 ;  /* 0x000c380501007387 */ /* 0x0003e40000100800 */
[----:B-1----:R-:W-:Y:S01]  /*25490*/  LEA.HI.X.SX32 R5, R33, c[0x0][0x16c], 0x2, P0 ;  /* 0x00005b0021057a11 */ /* 0x002fe200000f16ff */
[----:B------:R-:W-:-:S05]  /*254a0*/  IMAD.MOV.U32 R0, RZ, RZ, c[0x0][0x180] ;  /* 0x00006000ff007624 */ /* 0x000fca00078e00ff */
[----:B------:R-:W-:Y:S01]  /*254b0*/  IADD3 R10, R0, -0x5, RZ ;  /* 0xfffffffb000a7810 */ /* 0x000fe20007ffe0ff */
[----:B------:R-:W-:Y:S01]  /*254c0*/  IMAD.MOV.U32 R252, RZ, RZ, c[0x0][0x188] ;  /* 0x00006200fffc7624 */ /* 0x000fe200078e00ff */
[----:B------:R-:W-:-:S04]  /*254d0*/  ULDC.64 UR4, c[0x0][0x118] ;  /* 0x0000460000047ab9 */ /* 0x000fc80000000a00 */
[----:B------:R-:W-:Y:S02]  /*254e0*/  SHF.L.U32 R14, R252, 0x3, RZ ;  /* 0x00000003fc0e7819 */ /* 0x000fe400000006ff */
[----:B------:R-:W-:Y:S01]  /*254f0*/  IADD3 R15, R0, -0x11, RZ ;  /* 0xffffffef000f7810 */ /* 0x000fe20007ffe0ff */
[----:B---3--:R-:W-:Y:S02]  /*25500*/  IMAD R7, R124, c[0x0][0x184], RZ ;  /* 0x000061007c077a24 */ /* 0x008fe400078e02ff */
[----:B------:R-:W1:Y:S03]  /*25510*/  S2R R124, SR_TID.X ;  /* 0x00000000007c7919 */ /* 0x000e660000002100 */
[----:B------:R-:W-:-:S04]  /*25520*/  LEA R6, P0, R7, c[0x0][0x160], 0x2 ;  /* 0x0000580007067a11 */ /* 0x000fc800078010ff */
[----:B------:R-:W-:Y:S02]  /*25530*/  LEA.HI.X.SX32 R7, R7, c[0x0][0x164], 0x2, P0 ;  /* 0x0000590007077a11 */ /* 0x000fe400000f16ff */
[----:B------:R-:W-:-:S04]  /*25540*/  ISETP.GT.AND P0, PT, R12, 0x7f, PT ;  /* 0x0000007f0c00780c */ /* 0x000fc80003f04270 */
[----:B------:R-:W-:Y:S01]  /*25550*/  SEL R236, RZ, 0x4, !P0 ;  /* 0x00000004ffec7807 */ /* 0x000fe20004000000 */
[----:B----4-:R-:W-:Y:S01]  /*25560*/  IMAD R9, R125, c[0x0][0x184], RZ ;  /* 0x000061007d097a24 */ /* 0x010fe200078e02ff */
[----:B-1----:R-:W-:-:S04]  /*25570*/  LOP3.LUT R126, R124, 0x1f, RZ, 0xc0, !PT ;  /* 0x0000001f7c7e7812 */ /* 0x002fc800078ec0ff */
[C---:B------:R-:W-:Y:S02]  /*25580*/  LEA R8, P4, R9.reuse, c[0x0][0x160], 0x2 ;  /* 0x0000580009087a11 */ /* 0x040fe400078810ff */
[C---:B------:R-:W-:Y:S02]  /*25590*/  LOP3.LUT R11, R126.reuse, 0x60, RZ, 0xfc, !PT ;  /* 0x000000607e0b7812 */ /* 0x040fe400078efcff */
[C---:B------:R-:W-:Y:S02]  /*255a0*/  LOP3.LUT R13, R126.reuse, 0x40, RZ, 0xfc, !PT ;  /* 0x000000407e0d7812 */ /* 0x040fe400078efcff */
[----:B------:R-:W-:Y:S02]  /*255b0*/  LEA.HI.X.SX32 R9, R9, c[0x0][0x164], 0x2, P4 ;  /* 0x0000590009097a11 */ /* 0x000fe400020f16ff */
[----:B------:R-:W-:Y:S02]  /*255c0*/  ISETP.GE.AND P4, PT, R11, c[0x0][0x180], PT ;  /* 0x000060000b007a0c */ /* 0x000fe40003f86270 */
[----:B------:R-:W-:-:S02]  /*255d0*/  LOP3.LUT R11, R126, 0x20, RZ, 0xfc, !PT ;  /* 0x000000207e0b7812 */ /* 0x000fc400078efcff */
[----:B------:R-:W-:Y:S02]  /*255e0*/  ISETP.GE.AND P0, PT, R13, c[0x0][0x180], PT ;  /* 0x000060000d007a0c */ /* 0x000fe40003f06270 */
[----:B------:R-:W-:Y:S02]  /*255f0*/  SEL R13, R236, RZ, !P4 ;  /* 0x000000ffec0d7207 */ /* 0x000fe40006000000 */
[----:B------:R-:W-:Y:S02]  /*25600*/  SHF.L.U32 R125, R126, 0x2, RZ ;  /* 0x000000027e7d7819 */ /* 0x000fe400000006ff */
[----:B------:R-:W-:Y:S02]  /*25610*/  ISETP.GE.AND P4, PT, R11, c[0x0][0x180], PT ;  /* 0x000060000b007a0c */ /* 0x000fe40003f86270 */
[----:B------:R-:W-:Y:S02]  /*25620*/  SEL R124, R236, RZ, !P0 ;  /* 0x000000ffec7c7207 */ /* 0x000fe40004000000 */
[----:B------:R-:W-:-:S02]  /*25630*/  ISETP.GE.AND P0, PT, R126, c[0x0][0x180], PT ;  /* 0x000060007e007a0c */ /* 0x000fc40003f06270 */
[----:B------:R-:W-:Y:S02]  /*25640*/  IADD3 R12, R0, -0x9, RZ ;  /* 0xfffffff7000c7810 */ /* 0x000fe40007ffe0ff */
[C---:B------:R-:W-:Y:S02]  /*25650*/  IADD3 R11, R125.reuse, 0x100000, RZ ;  /* 0x001000007d0b7810 */ /* 0x040fe40007ffe0ff */
[----:B------:R-:W-:Y:S02]  /*25660*/  SEL R242, R236, RZ, !P4 ;  /* 0x000000ffecf27207 */ /* 0x000fe40006000000 */
[----:B------:R-:W-:Y:S01]  /*25670*/  ISETP.GE.U32.AND P4, PT, R10, 0x7fffff7c, PT ;  /* 0x7fffff7c0a00780c */ /* 0x000fe20003f86070 */
[----:B------:R1:W-:Y:S01]  /*25680*/  STL [R1+0x44c], R13 ;  /* 0x00044c0d01007387 */ /* 0x0003e20000100800 */
[----:B------:R-:W-:Y:S02]  /*25690*/  SEL R236, R236, RZ, !P0 ;  /* 0x000000ffecec7207 */ /* 0x000fe40004000000 */
[----:B------:R-:W-:Y:S01]  /*256a0*/  ISETP.GE.U32.AND P0, PT, R12, 0x7fffff78, PT ;  /* 0x7fffff780c00780c */ /* 0x000fe20003f06070 */
[----:B------:R2:W-:Y:S01]  /*256b0*/  LDGSTS.E [R11+-0x80000], [R6.64], !P3 ;  /* 0x80000000060b7fae */ /* 0x0005e2000d921844 */
[----:B------:R-:W-:Y:S01]  /*256c0*/  IADD3 R10, R125, 0x100000, RZ ;  /* 0x001000007d0a7810 */ /* 0x000fe20007ffe0ff */
[----:B-1----:R-:W-:-:S04]  /*256d0*/  IMAD.SHL.U32 R13, R252, 0x4, RZ ;  /* 0x00000004fc0d7824 */ /* 0x002fc800078e00ff */
[----:B------:R1:W-:Y:S01]  /*256e0*/  LDGSTS.E [R10+-0x7ff80], [R8.64], !P3 ;  /* 0x80080000080a7fae */ /* 0x0003e2000d921844 */
[----:B--2---:R-:W-:Y:S01]  /*256f0*/  IADD3 R11, R0, -0xd, RZ ;  /* 0xfffffff3000b7810 */ /* 0x004fe20007ffe0ff */
[----:B------:R-:W-:Y:S01]  /*25700*/  IMAD.WIDE R22, R13, 0x4, R6 ;  /* 0x000000040d167825 */ /* 0x000fe200078e0206 */
[----:B------:R-:W-:Y:S02]  /*25710*/  IADD3 R12, R125, 0x100000, RZ ;  /* 0x001000007d0c7810 */ /* 0x000fe40007ffe0ff */
[----:B------:R-:W-:Y:S01]  /*25720*/  ISETP.GE.U32.AND P3, PT, R11, 0x7fffff74, PT ;  /* 0x7fffff740b00780c */ /* 0x000fe20003f66070 */
[----:B------:R-:W-:Y:S01]  /*25730*/  IMAD.WIDE R20, R13, 0x4, R8 ;  /* 0x000000040d147825 */ /* 0x000fe200078e0208 */
[C---:B------:R-:W-:Y:S01]  /*25740*/  IADD3 R11, R125.reuse, 0x100000, RZ ;  /* 0x001000007d0b7810 */ /* 0x040fe20007ffe0ff */
[----:B------:R1:W-:Y:S02]  /*25750*/  LDGSTS.E [R10+-0x7fc00], [R22.64], !P4 ;  /* 0x80400000160a7fae */ /* 0x0003e4000e121844 */
[C---:B------:R-:W-:Y:S01]  /*25760*/  IMAD.WIDE R18, R14.reuse, 0x4, R6 ;  /* 0x000000040e127825 */ /* 0x040fe200078e0206 */
[----:B------:R-:W-:Y:S01]  /*25770*/  IADD3 R13, R125, 0x100000, RZ ;  /* 0x001000007d0d7810 */ /* 0x000fe20007ffe0ff */
[----:B------:R2:W-:Y:S02]  /*25780*/  LDGSTS.E [R11+-0x7fb80], [R20.64], !P4 ;  /* 0x80480000140b7fae */ /* 0x0005e4000e121844 */
[----:B------:R-:W-:-:S02]  /*25790*/  IMAD.WIDE R16, R14, 0x4, R8 ;  /* 0x000000040e107825 */ /* 0x000fc400078e0208 */
[----:B------:R3:W-:Y:S01]  /*257a0*/  LDGSTS.E [R12+-0x7f800], [R18.64], !P0 ;  /* 0x80800000120c7fae */ /* 0x0007e2000c121844 */
[----:B------:R-:W-:Y:S02]  /*257b0*/  ISETP.GE.U32.AND P4, PT, R15, 0x7fffff70, PT ;  /* 0x7fffff700f00780c */ /* 0x000fe40003f86070 */
[----:B------:R-:W-:Y:S01]  /*257c0*/  IADD3 R14, R0, -0x15, RZ ;  /* 0xffffffeb000e7810 */ /* 0x000fe20007ffe0ff */
[----:B------:R-:W-:Y:S04]  /*257d0*/  STL.64 [R1+0x400], R22 ;  /* 0x0004001601007387 */ /* 0x000fe80000100a00 */
[----:B------:R2:W-:Y:S01]  /*257e0*/  STL.64 [R1+0x3f8], R20 ;  /* 0x0003f81401007387 */ /* 0x0005e20000100a00 */
[----:B---3--:R-:W-:-:S03]  /*257f0*/  IMAD R12, R252, 0xc, RZ ;  /* 0x0000000cfc0c7824 */ /* 0x008fc600078e02ff */
[----:B------:R3:W-:Y:S01]  /*25800*/  STL.64 [R1+0x3c0], R18 ;  /* 0x0003c01201007387 */ /* 0x0007e20000100a00 */
[----:B------:R-:W-:-:S03]  /*25810*/  IADD3 R15, R0, -0x19, RZ ;  /* 0xffffffe7000f7810 */ /* 0x000fc60007ffe0ff */
[----:B------:R4:W-:Y:S01]  /*25820*/  LDGSTS.E [R13+-0x7f780], [R16.64], !P0 ;  /* 0x80880000100d7fae */ /* 0x0009e2000c121844 */
[----:B------:R-:W-:Y:S01]  /*25830*/  ISETP.GE.U32.AND P0, PT, R14, 0x7fffff6c, PT ;  /* 0x7fffff6c0e00780c */ /* 0x000fe20003f06070 */
[C---:B--2---:R-:W-:Y:S02]  /*25840*/  IMAD.WIDE R20, R12.reuse, 0x4, R6 ;  /* 0x000000040c147825 */ /* 0x044fe400078e0206 */
[----:B------:R2:W-:Y:S02]  /*25850*/  STL.64 [R1+0x3b8], R16 ;  /* 0x0003b81001007387 */ /* 0x0005e40000100a00 */
[----:B---3--:R-:W-:-:S04]  /*25860*/  IMAD.WIDE R18, R12, 0x4, R8 ;  /* 0x000000040c127825 */ /* 0x008fc800078e0208 */
[C---:B----4-:R-:W-:Y:S01]  /*25870*/  IMAD.SHL.U32 R13, R252.reuse, 0x10, RZ ;  /* 0x00000010fc0d7824 */ /* 0x050fe200078e00ff */
[----:B------:R-:W-:Y:S01]  /*25880*/  IADD3 R12, R125, 0x100000, RZ ;  /* 0x001000007d0c7810 */ /* 0x000fe20007ffe0ff */
[----:B------:R3:W-:Y:S01]  /*25890*/  STL.64 [R1+0x380], R20 ;  /* 0x0003801401007387 */ /* 0x0007e20000100a00 */
[----:B------:R-:W-:Y:S02]  /*258a0*/  IMAD R14, R252, 0x14, RZ ;  /* 0x00000014fc0e7824 */ /* 0x000fe400078e02ff */
[----:B--2---:R-:W-:Y:S01]  /*258b0*/  IMAD.WIDE R16, R13, 0x4, R6 ;  /* 0x000000040d107825 */ /* 0x004fe200078e0206 */
[----:B------:R3:W-:Y:S04]  /*258c0*/  LDGSTS.E [R10+-0x7f400], [R20.64], !P3 ;  /* 0x80c00000140a7fae */ /* 0x0007e8000d921844 */
[----:B------:R2:W-:Y:S01]  /*258d0*/  LDGSTS.E [R11+-0x7f380], [R18.64], !P3 ;  /* 0x80c80000120b7fae */ /* 0x0005e2000d921844 */
[----:B------:R-:W-:-:S02]  /*258e0*/  ISETP.GE.U32.AND P3, PT, R15, 0x7fffff68, PT ;  /* 0x7fffff680f00780c */ /* 0x000fc40003f66070 */
[----:B------:R-:W-:Y:S01]  /*258f0*/  IADD3 R15, R0, -0x1d, RZ ;  /* 0xffffffe3000f7810 */ /* 0x000fe20007ffe0ff */
[----:B------:R2:W-:Y:S01]  /*25900*/  STL.64 [R1+0x378], R18 ;  /* 0x0003781201007387 */ /* 0x0005e20000100a00 */
[----:B---3--:R-:W-:-:S03]  /*25910*/  IMAD.WIDE R20, R13, 0x4, R8 ;  /* 0x000000040d147825 */ /* 0x008fc600078e0208 */
[----:B------:R3:W-:Y:S04]  /*25920*/  STL.64 [R1+0x340], R16 ;  /* 0x0003401001007387 */ /* 0x0007e80000100a00 */
[----:B------:R3:W-:Y:S01]  /*25930*/  LDGSTS.E [R12+-0x7f000], [R16.64], !P4 ;  /* 0x81000000100c7fae */ /* 0x0007e2000e121844 */
[----:B--2---:R-:W-:-:S03]  /*25940*/  IMAD.WIDE R18, R14, 0x4, R6 ;  /* 0x000000040e127825 */ /* 0x004fc600078e0206 */
[----:B------:R1:W-:Y:S01]  /*25950*/  LDGSTS.E [R10+-0x7ef80], [R20.64], !P4 ;  /* 0x81080000140a7fae */ /* 0x0003e2000e121844 */
[----:B------:R-:W-:Y:S01]  /*25960*/  ISETP.GE.U32.AND P4, PT, R15, 0x7fffff64, PT ;  /* 0x7fffff640f00780c */ /* 0x000fe20003f86070 */
[----:B------:R-:W-:Y:S02]  /*25970*/  IMAD R13, R252, 0x18, RZ ;  /* 0x00000018fc0d7824 */ /* 0x000fe400078e02ff */
[----:B------:R2:W-:Y:S01]  /*25980*/  LDGSTS.E [R11+-0x7ec00], [R18.64], !P0 ;  /* 0x81400000120b7fae */ /* 0x0005e2000c121844 */
[----:B---3--:R-:W-:Y:S01]  /*25990*/  IMAD.WIDE R16, R14, 0x4, R8 ;  /* 0x000000040e107825 */ /* 0x008fe200078e0208 */
[----:B-1----:R-:W-:-:S04]  /*259a0*/  IADD3 R10, R0, -0x21, RZ ;  /* 0xffffffdf000a7810 */ /* 0x002fc80007ffe0ff */
[----:B------:R1:W-:Y:S01]  /*259b0*/  LDGSTS.E [R12+-0x7eb80], [R16.64], !P0 ;  /* 0x81480000100c7fae */ /* 0x0003e2000c121844 */
[----:B------:R-:W-:Y:S01]  /*259c0*/  IMAD R14, R252, 0x1c, RZ ;  /* 0x0000001cfc0e7824 */ /* 0x000fe200078e02ff */
[----:B------:R-:W-:Y:S02]  /*259d0*/  ISETP.GE.U32.AND P0, PT, R10, 0x7fffff60, PT ;  /* 0x7fffff600a00780c */ /* 0x000fe40003f06070 */
[----:B------:R3:W-:Y:S01]  /*259e0*/  STL.64 [R1+0x338], R20 ;  /* 0x0003381401007387 */ /* 0x0007e20000100a00 */
[----:B------:R-:W-:Y:S01]  /*259f0*/  IADD3 R10, R125, 0x100000, RZ ;  /* 0x001000007d0a7810 */ /* 0x000fe20007ffe0ff */
[----:B------:R-:W-:Y:S02]  /*25a00*/  IMAD.WIDE R22, R13, 0x4, R6 ;  /* 0x000000040d167825 */ /* 0x000fe400078e0206 */
[----:B------:R2:W-:Y:S01]  /*25a10*/  STL.64 [R1+0x300], R18 ;  /* 0x0003001201007387 */ /* 0x0005e20000100a00 */
[----:B------:R-:W-:-:S03]  /*25a20*/  IADD3 R15, R0, -0x25, RZ ;  /* 0xffffffdb000f7810 */ /* 0x000fc60007ffe0ff */
[----:B------:R4:W-:Y:S01]  /*25a30*/  LDGSTS.E [R10+-0x7e800], [R22.64], !P3 ;  /* 0x81800000160a7fae */ /* 0x0009e2000d921844 */
[----:B---3--:R-:W-:-:S04]  /*25a40*/  IMAD.WIDE R20, R13, 0x4, R8 ;  /* 0x000000040d147825 */ /* 0x008fc800078e0208 */
[----:B--2---:R-:W-:Y:S01]  /*25a50*/  IMAD.WIDE R18, R14, 0x4, R6 ;  /* 0x000000040e127825 */ /* 0x004fe200078e0206 */
[----:B------:R1:W-:Y:S01]  /*25a60*/  STL.64 [R1+0x2f8], R16 ;  /* 0x0002f81001007387 */ /* 0x0003e20000100a00 */
[----:B------:R-:W-:-:S03]  /*25a70*/  IADD3 R13, R125, 0x100000, RZ ;  /* 0x001000007d0d7810 */ /* 0x000fc60007ffe0ff */
[----:B------:R2:W-:Y:S01]  /*25a80*/  LDGSTS.E [R11+-0x7e780], [R20.64], !P3 ;  /* 0x81880000140b7fae */ /* 0x0005e2000d921844 */
[----:B------:R-:W-:-:S03]  /*25a90*/  ISETP.GE.U32.AND P3, PT, R15, 0x7fffff5c, PT ;  /* 0x7fffff5c0f00780c */ /* 0x000fc60003f66070 */
[----:B------:R3:W-:Y:S01]  /*25aa0*/  LDGSTS.E [R12+-0x7e400], [R18.64], !P4 ;  /* 0x81c00000120c7fae */ /* 0x0007e2000e121844 */
[----:B-1----:R-:W-:-:S03]  /*25ab0*/  IMAD.WIDE R16, R14, 0x4, R8 ;  /* 0x000000040e107825 */ /* 0x002fc600078e0208 */
[----:B------:R-:W-:Y:S01]  /*25ac0*/  STL.64 [R1+0x2c0], R22 ;  /* 0x0002c01601007387 */ /* 0x000fe20000100a00 */
[----:B------:R-:W-:-:S03]  /*25ad0*/  IADD3 R14, R0, -0x29, RZ ;  /* 0xffffffd7000e7810 */ /* 0x000fc60007ffe0ff */
[----:B------:R2:W-:Y:S01]  /*25ae0*/  STL.64 [R1+0x2b8], R20 ;  /* 0x0002b81401007387 */ /* 0x0005e20000100a00 */
[----:B---3--:R-:W-:-:S03]  /*25af0*/  IMAD.SHL.U32 R12, R252, 0x20, RZ ;  /* 0x00000020fc0c7824 */ /* 0x008fc600078e00ff */
[----:B------:R1:W-:Y:S01]  /*25b00*/  STL.64 [R1+0x280], R18 ;  /* 0x0002801201007387 */ /* 0x0003e20000100a00 */
[----:B------:R-:W-:-:S03]  /*25b10*/  IADD3 R15, R0, -0x2d, RZ ;  /* 0xffffffd3000f7810 */ /* 0x000fc60007ffe0ff */
[----:B------:R3:W-:Y:S01]  /*25b20*/  LDGSTS.E [R13+-0x7e380], [R16.64], !P4 ;  /* 0x81c80000100d7fae */ /* 0x0007e2000e121844 */
[----:B------:R-:W-:Y:S01]  /*25b30*/  ISETP.GE.U32.AND P4, PT, R14, 0x7fffff58, PT ;  /* 0x7fffff580e00780c */ /* 0x000fe20003f86070 */
[C---:B--2---:R-:W-:Y:S02]  /*25b40*/  IMAD.WIDE R20, R12.reuse, 0x4, R6 ;  /* 0x000000040c147825 */ /* 0x044fe400078e0206 */
[----:B------:R2:W-:Y:S02]  /*25b50*/  STL.64 [R1+0x278], R16 ;  /* 0x0002781001007387 */ /* 0x0005e40000100a00 */
[----:B-1----:R-:W-:-:S04]  /*25b60*/  IMAD.WIDE R18, R12, 0x4, R8 ;  /* 0x000000040c127825 */ /* 0x002fc800078e0208 */
[C---:B---3--:R-:W-:Y:S01]  /*25b70*/  IMAD R13, R252.reuse, 0x24, RZ ;  /* 0x00000024fc0d7824 */ /* 0x048fe200078e02ff */
        /* <DEDUP_REMOVED lines=9> */
[----:B-1----:R-:W-:-:S03]  /*25c10*/  IMAD.WIDE R20, R13, 0x4, R8 ;  /* 0x000000040d147825 */ /* 0x002fc600078e0208 */
[----:B------:R1:W-:Y:S04]  /*25c20*/  STL.64 [R1+0x200], R16 ;  /* 0x0002001001007387 */ /* 0x0003e80000100a00 */
[----:B------:R1:W-:Y:S01]  /*25c30*/  LDGSTS.E [R12+-0x7dc00], [R16.64], !P3 ;  /* 0x82400000100c7fae */ /* 0x0003e2000d921844 */
[----:B--2---:R-:W-:-:S03]  /*25c40*/  IMAD.WIDE R18, R14, 0x4, R6 ;  /* 0x000000040e127825 */ /* 0x004fc600078e0206 */
[----:B------:R4:W-:Y:S01]  /*25c50*/  LDGSTS.E [R10+-0x7db80], [R20.64], !P3 ;  /* 0x82480000140a7fae */ /* 0x0009e2000d921844 */
[----:B------:R-:W-:Y:S01]  /*25c60*/  ISETP.GE.U32.AND P3, PT, R15, 0x7fffff50, PT ;  /* 0x7fffff500f00780c */ /* 0x000fe20003f66070 */
[----:B------:R-:W-:Y:S02]  /*25c70*/  IMAD R13, R252, 0x2c, RZ ;  /* 0x0000002cfc0d7824 */ /* 0x000fe400078e02ff */
[----:B------:R2:W-:Y:S01]  /*25c80*/  LDGSTS.E [R11+-0x7d800], [R18.64], !P4 ;  /* 0x82800000120b7fae */ /* 0x0005e2000e121844 */
[----:B-1----:R-:W-:Y:S01]  /*25c90*/  IMAD.WIDE R16, R14, 0x4, R8 ;  /* 0x000000040e107825 */ /* 0x002fe200078e0208 */
[----:B----4-:R-:W-:-:S04]  /*25ca0*/  IADD3 R10, R0, -0x35, RZ ;  /* 0xffffffcb000a7810 */ /* 0x010fc80007ffe0ff */
        /* <DEDUP_REMOVED lines=8> */
[----:B------:R1:W-:Y:S01]  /*25d30*/  STL.64 [R1+0x1b8], R16 ;  /* 0x0001b81001007387 */ /* 0x0003e20000100a00 */
[----:B---3--:R-:W-:-:S03]  /*25d40*/  IMAD.WIDE R20, R13, 0x4, R8 ;  /* 0x000000040d147825 */ /* 0x008fc600078e0208 */
[----:B------:R3:W-:Y:S01]  /*25d50*/  LDGSTS.E [R10+-0x7d400], [R22.64], !P0 ;  /* 0x82c00000160a7fae */ /* 0x0007e2000c121844 */
[C---:B--2---:R-:W-:Y:S01]  /*25d60*/  IMAD.WIDE R18, R14.reuse, 0x4, R6 ;  /* 0x000000040e127825 */ /* 0x044fe200078e0206 */
[----:B------:R-:W-:Y:S02]  /*25d70*/  IADD3 R13, R125, 0x100000, RZ ;  /* 0x001000007d0d7810 */ /* 0x000fe40007ffe0ff */
[----:B------:R2:W-:Y:S01]  /*25d80*/  LDGSTS.E [R11+-0x7d380], [R20.64], !P0 ;  /* 0x82c80000140b7fae */ /* 0x0005e2000c121844 */
[----:B-1----:R-:W-:Y:S01]  /*25d90*/  IMAD.WIDE R16, R14, 0x4, R8 ;  /* 0x000000040e107825 */ /* 0x002fe200078e0208 */
[----:B------:R-:W-:Y:S02]  /*25da0*/  ISETP.GE.U32.AND P0, PT, R15, 0x7fffff48, PT ;  /* 0x7fffff480f00780c */ /* 0x000fe40003f06070 */
[----:B------:R1:W-:Y:S01]  /*25db0*/  LDGSTS.E [R12+-0x7d000], [R18.64], !P3 ;  /* 0x83000000120c7fae */ /* 0x0003e2000d921844 */
[----:B------:R-:W-:-:S03]  /*25dc0*/  IADD3 R14, R0, -0x3d, RZ ;  /* 0xffffffc3000e7810 */ /* 0x000fc60007ffe0ff */
[----:B------:R-:W-:Y:S04]  /*25dd0*/  STL.64 [R1+0x180], R22 ;  /* 0x0001801601007387 */ /* 0x000fe80000100a00 */
[----:B------:R2:W-:Y:S01]  /*25de0*/  STL.64 [R1+0x178], R20 ;  /* 0x0001781401007387 */ /* 0x0005e20000100a00 */
[----:B-1----:R-:W-:-:S03]  /*25df0*/  IMAD R12, R252, 0x34, RZ ;  /* 0x00000034fc0c7824 */ /* 0x002fc600078e02ff */
[----:B------:R1:W-:Y:S01]  /*25e00*/  LDGSTS.E [R13+-0x7cf80], [R16.64], !P3 ;  /* 0x83080000100d7fae */ /* 0x0003e2000d921844 */
[----:B------:R-:W-:-:S03]  /*25e10*/  ISETP.GE.U32.AND P3, PT, R14, 0x7fffff44, PT ;  /* 0x7fffff440e00780c */ /* 0x000fc60003f66070 */
[----:B------:R4:W-:Y:S01]  /*25e20*/  STL.64 [R1+0x140], R18 ;  /* 0x0001401201007387 */ /* 0x0009e20000100a00 */
[----:B--2---:R-:W-:-:S03]  /*25e30*/  IMAD.WIDE R20, R12, 0x4, R6 ;  /* 0x000000040c147825 */ /* 0x004fc600078e0206 */
[----:B------:R2:W-:Y:S01]  /*25e40*/  STL.64 [R1+0x138], R16 ;  /* 0x0001381001007387 */ /* 0x0005e20000100a00 */
[----:B------:R-:W-:Y:S01]  /*25e50*/  IADD3 R15, R0, -0x41, RZ ;  /* 0xffffffbf000f7810 */ /* 0x000fe20007ffe0ff */
[----:B-1----:R-:W-:Y:S02]  /*25e60*/  IMAD R13, R252, 0x38, RZ ;  /* 0x00000038fc0d7824 */ /* 0x002fe400078e02ff */
[----:B----4-:R-:W-:Y:S01]  /*25e70*/  IMAD.WIDE R18, R12, 0x4, R8 ;  /* 0x000000040c127825 */ /* 0x010fe200078e0208 */
[----:B------:R-:W-:Y:S01]  /*25e80*/  IADD3 R12, R125, 0x100000, RZ ;  /* 0x001000007d0c7810 */ /* 0x000fe20007ffe0ff */
[----:B------:R1:W-:Y:S02]  /*25e90*/  STL.64 [R1+0x100], R20 ;  /* 0x0001001401007387 */ /* 0x0003e40000100a00 */
[----:B--2---:R-:W-:Y:S02]  /*25ea0*/  IMAD.WIDE R16, R13, 0x4, R6 ;  /* 0x000000040d107825 */ /* 0x004fe400078e0206 */
[----:B------:R1:W-:Y:S02]  /*25eb0*/  LDGSTS.E [R10+-0x7cc00], [R20.64], !P4 ;  /* 0x83400000140a7fae */ /* 0x0003e4000e121844 */
[----:B------:R-:W-:-:S02]  /*25ec0*/  IMAD R14, R252, 0x3c, RZ ;  /* 0x0000003cfc0e7824 */ /* 0x000fc400078e02ff */
[----:B------:R2:W-:Y:S01]  /*25ed0*/  LDGSTS.E [R11+-0x7cb80], [R18.64], !P4 ;  /* 0x83480000120b7fae */ /* 0x0005e2000e121844 */
[----:B------:R-:W-:Y:S02]  /*25ee0*/  ISETP.GE.U32.AND P4, PT, R15, 0x7fffff40, PT ;  /* 0x7fffff400f00780c */ /* 0x000fe40003f86070 */
[----:B------:R-:W-:Y:S01]  /*25ef0*/  IADD3 R15, R0, -0x45, RZ ;  /* 0xffffffbb000f7810 */ /* 0x000fe20007ffe0ff */
[----:B------:R2:W-:Y:S01]  /*25f00*/  STL.64 [R1+0xf8], R18 ;  /* 0x0000f81201007387 */ /* 0x0005e20000100a00 */
[----:B-1----:R-:W-:-:S03]  /*25f10*/  IMAD.WIDE R20, R13, 0x4, R8 ;  /* 0x000000040d147825 */ /* 0x002fc600078e0208 */
[----:B------:R1:W-:Y:S01]  /*25f20*/  STL.64 [R1+0xc0], R16 ;  /* 0x0000c01001007387 */ /* 0x0003e20000100a00 */
[----:B------:R-:W-:-:S03]  /*25f30*/  SHF.L.U32 R13, R252, 0x6, RZ ;  /* 0x00000006fc0d7819 */ /* 0x000fc600000006ff */
[----:B------:R1:W-:Y:S01]  /*25f40*/  LDGSTS.E [R12+-0x7c800], [R16.64], !P0 ;  /* 0x83800000100c7fae */ /* 0x0003e2000c121844 */
[----:B--2---:R-:W-:-:S03]  /*25f50*/  IMAD.WIDE R18, R14, 0x4, R6 ;  /* 0x000000040e127825 */ /* 0x004fc600078e0206 */
[----:B------:R3:W-:Y:S01]  /*25f60*/  LDGSTS.E [R10+-0x7c780], [R20.64], !P0 ;  /* 0x83880000140a7fae */ /* 0x0007e2000c121844 */
[----:B------:R-:W-:-:S03]  /*25f70*/  ISETP.GE.U32.AND P0, PT, R15, 0x7fffff3c, PT ;  /* 0x7fffff3c0f00780c */ /* 0x000fc60003f06070 */
[----:B------:R2:W-:Y:S01]  /*25f80*/  LDGSTS.E [R11+-0x7c400], [R18.64], !P3 ;  /* 0x83c00000120b7fae */ /* 0x0005e2000d921844 */
[----:B-1----:R-:W-:Y:S01]  /*25f90*/  IMAD.WIDE R16, R14, 0x4, R8 ;  /* 0x000000040e107825 */ /* 0x002fe200078e0208 */
[----:B---3--:R-:W-:-:S04]  /*25fa0*/  IADD3 R10, R0, -0x49, RZ ;  /* 0xffffffb7000a7810 */ /* 0x008fc80007ffe0ff */
[----:B------:R1:W-:Y:S01]  /*25fb0*/  LDGSTS.E [R12+-0x7c380], [R16.64], !P3 ;  /* 0x83c80000100c7fae */ /* 0x0003e2000d921844 */
[----:B------:R-:W-:Y:S01]  /*25fc0*/  IMAD R250, R252, 0x44, RZ ;  /* 0x00000044fcfa7824 */ /* 0x000fe200078e02ff */
[----:B------:R-:W-:Y:S02]  /*25fd0*/  ISETP.GE.U32.AND P3, PT, R10, 0x7fffff38, PT ;  /* 0x7fffff380a00780c */ /* 0x000fe40003f66070 */
[----:B------:R3:W-:Y:S01]  /*25fe0*/  STL.64 [R1+0xb8], R20 ;  /* 0x0000b81401007387 */ /* 0x0007e20000100a00 */
[----:B------:R-:W-:-:S03]  /*25ff0*/  IADD3 R10, R125, 0x100000, RZ ;  /* 0x001000007d0a7810 */ /* 0x000fc60007ffe0ff */
[----:B------:R2:W-:Y:S01]  /*26000*/  STL.64 [R1+0x80], R18 ;  /* 0x0000801201007387 */ /* 0x0005e20000100a00 */
[----:B------:R-:W-:-:S03]  /*26010*/  IADD3 R14, R0, -0x4d, RZ ;  /* 0xffffffb3000e7810 */ /* 0x000fc60007ffe0ff */
[----:B------:R1:W-:Y:S01]  /*26020*/  STL.64 [R1+0x78], R16 ;  /* 0x0000781001007387 */ /* 0x0003e20000100a00 */
[----:B---3--:R-:W-:-:S04]  /*26030*/  IMAD.WIDE R20, R13, 0x4, R6 ;  /* 0x000000040d147825 */ /* 0x008fc800078e0206 */
[----:B--2---:R-:W-:Y:S01]  /*26040*/  IMAD.WIDE R18, R13, 0x4, R8 ;  /* 0x000000040d127825 */ /* 0x004fe200078e0208 */
[----:B------:R2:W-:Y:S03]  /*26050*/  LDGSTS.E [R10+-0x7c000], [R20.64], !P4 ;  /* 0x84000000140a7fae */ /* 0x0005e6000e121844 */
[C---:B-1----:R-:W-:Y:S01]  /*26060*/  IMAD.WIDE R16, R250.reuse, 0x4, R6 ;  /* 0x00000004fa107825 */ /* 0x042fe200078e0206 */
[----:B------:R1:W-:Y:S01]  /*26070*/  LDGSTS.E [R11+-0x7bf80], [R18.64], !P4 ;  /* 0x84080000120b7fae */ /* 0x0003e2000e121844 */
[----:B------:R-:W-:Y:S02]  /*26080*/  IADD3 R13, R125, 0x100000, RZ ;  /* 0x001000007d0d7810 */ /* 0x000fe40007ffe0ff */
[----:B------:R-:W-:Y:S01]  /*26090*/  IMAD.WIDE R250, R250, 0x4, R8 ;  /* 0x00000004fafa7825 */ /* 0x000fe200078e0208 */
[----:B------:R-:W-:Y:S01]  /*260a0*/  ISETP.GE.U32.AND P4, PT, R14, 0x7fffff34, PT ;  /* 0x7fffff340e00780c */ /* 0x000fe20003f86070 */
[----:B------:R2:W-:Y:S04]  /*260b0*/  STL.64 [R1+0x40], R20 ;  /* 0x0000401401007387 */ /* 0x0005e80000100a00 */
[----:B------:R3:W-:Y:S04]  /*260c0*/  LDGSTS.E [R12+-0x7bc00], [R16.64], !P0 ;  /* 0x84400000100c7fae */ /* 0x0007e8000c121844 */
[----:B------:R1:W-:Y:S01]  /*260d0*/  STL.64 [R1+0x38], R18 ;  /* 0x0000381201007387 */ /* 0x0003e20000100a00 */
[----:B--2---:R-:W-:-:S03]  /*260e0*/  IADD3 R20, R0, -0x51, RZ ;  /* 0xffffffaf00147810 */ /* 0x004fc60007ffe0ff */
[----:B------:R2:W-:Y:S01]  /*260f0*/  STL.64 [R1], R16 ;  /* 0x0000001001007387 */ /* 0x0005e20000100a00 */
[----:B---3--:R-:W-:-:S03]  /*26100*/  IMAD R12, R252, 0x48, RZ ;  /* 0x00000048fc0c7824 */ /* 0x008fc600078e02ff */
[----:B------:R3:W-:Y:S01]  /*26110*/  LDGSTS.E [R13+-0x7bb80], [R250.64], !P0 ;  /* 0x84480000fa0d7fae */ /* 0x0007e2000c121844 */
[----:B------:R-:W-:Y:S01]  /*26120*/  ISETP.GE.U32.AND P0, PT, R20, 0x7fffff30, PT ;  /* 0x7fffff301400780c */ /* 0x000fe20003f06070 */
[----:B-1----:R-:W-:Y:S02]  /*26130*/  IMAD R19, R252, 0x4c, RZ ;  /* 0x0000004cfc137824 */ /* 0x002fe400078e02ff */
[--C-:B------:R-:W-:Y:S01]  /*26140*/  IMAD.WIDE R10, R12, 0x4, R6.reuse ;  /* 0x000000040c0a7825 */ /* 0x100fe200078e0206 */
[C---:B------:R-:W-:Y:S02]  /*26150*/  IADD3 R18, R125.reuse, 0x100000, RZ ;  /* 0x001000007d127810 */ /* 0x040fe40007ffe0ff */
[----:B--2---:R-:W-:Y:S01]  /*26160*/  IADD3 R16, R125, 0x100000, RZ ;  /* 0x001000007d107810 */ /* 0x004fe20007ffe0ff */
[----:B------:R-:W-:Y:S01]  /*26170*/  IMAD.WIDE R14, R19, 0x4, R6 ;  /* 0x00000004130e7825 */ /* 0x000fe200078e0206 */
[----:B------:R-:W-:-:S03]  /*26180*/  IADD3 R17, R125, 0x100000, RZ ;  /* 0x001000007d117810 */ /* 0x000fc60007ffe0ff */
[----:B---3--:R-:W-:Y:S01]  /*26190*/  IMAD.WIDE R12, R12, 0x4, R8 ;  /* 0x000000040c0c7825 */ /* 0x008fe200078e0208 */
[----:B------:R-:W-:Y:S01]  /*261a0*/  IADD3 R21, R0, -0x55, RZ ;  /* 0xffffffab00157810 */ /* 0x000fe20007ffe0ff */
[----:B------:R1:W-:Y:S02]  /*261b0*/  LDGSTS.E [R16+-0x7b800], [R10.64], !P3 ;  /* 0x848000000a107fae */ /* 0x0003e4000d921844 */
[----:B------:R-:W-:Y:S01]  /*261c0*/  IMAD R20, R252, 0x50, RZ ;  /* 0x00000050fc147824 */ /* 0x000fe200078e02ff */
[----:B------:R-:W-:Y:S01]  /*261d0*/  IADD3 R22, R125, 0x100000, RZ ;  /* 0x001000007d167810 */ /* 0x000fe20007ffe0ff */
[----:B------:R1:W-:Y:S01]  /*261e0*/  LDGSTS.E [R17+-0x7b780], [R12.64], !P3 ;  /* 0x848800000c117fae */ /* 0x0003e2000d921844 */
[----:B------:R-:W-:Y:S02]  /*261f0*/  ISETP.GE.U32.AND P3, PT, R21, 0x7fffff2c, PT ;  /* 0x7fffff2c1500780c */ /* 0x000fe40003f66070 */
[C---:B------:R-:W-:Y:S01]  /*26200*/  IADD3 R23, R125.reuse, 0x100000, RZ ;  /* 0x001000007d177810 */ /* 0x040fe20007ffe0ff */
[----:B------:R2:W-:Y:S01]  /*26210*/  LDGSTS.E [R18+-0x7b400], [R14.64], !P4 ;  /* 0x84c000000e127fae */ /* 0x0005e2000e121844 */
[----:B------:R-:W-:-:S02]  /*26220*/  IADD3 R24, R125, 0x100000, RZ ;  /* 0x001000007d187810 */ /* 0x000fc40007ffe0ff */
[----:B------:R-:W-:Y:S01]  /*26230*/  IADD3 R25, R0, -0x59, RZ ;  /* 0xffffffa700197810 */ /* 0x000fe20007ffe0ff */
[----:B-1----:R-:W-:-:S04]  /*26240*/  IMAD.WIDE R16, R19, 0x4, R8 ;  /* 0x0000000413107825 */ /* 0x002fc800078e0208 */
[C---:B--2---:R-:W-:Y:S01]  /*26250*/  IMAD.WIDE R18, R20.reuse, 0x4, R6 ;  /* 0x0000000414127825 */ /* 0x044fe200078e0206 */
[----:B------:R1:W-:Y:S03]  /*26260*/  LDGSTS.E [R22+-0x7b380], [R16.64], !P4 ;  /* 0x84c8000010167fae */ /* 0x0003e6000e121844 */
[----:B------:R-:W-:Y:S01]  /*26270*/  IMAD.WIDE R20, R20, 0x4, R8 ;  /* 0x0000000414147825 */ /* 0x000fe200078e0208 */
[----:B------:R2:W-:Y:S01]  /*26280*/  LDGSTS.E [R23+-0x7b000], [R18.64], !P0 ;  /* 0x8500000012177fae */ /* 0x0005e2000c121844 */
[----:B------:R-:W-:-:S03]  /*26290*/  ISETP.GE.U32.AND P4, PT, R25, 0x7fffff28, PT ;  /* 0x7fffff281900780c */ /* 0x000fc60003f86070 */
[----:B------:R3:W-:Y:S01]  /*262a0*/  LDGSTS.E [R24+-0x7af80], [R20.64], !P0 ;  /* 0x8508000014187fae */ /* 0x0007e2000c121844 */
[----:B-1----:R-:W-:Y:S01]  /*262b0*/  IADD3 R22, R0, -0x5d, RZ ;  /* 0xffffffa300167810 */ /* 0x002fe20007ffe0ff */
[----:B------:R-:W-:Y:S01]  /*262c0*/  IMAD R28, R252, 0x58, RZ ;  /* 0x00000058fc1c7824 */ /* 0x000fe200078e02ff */
[C---:B------:R-:W-:Y:S02]  /*262d0*/  IADD3 R30, R125.reuse, 0x100000, RZ ;  /* 0x001000007d1e7810 */ /* 0x040fe40007ffe0ff */
[----:B------:R-:W-:Y:S01]  /*262e0*/  ISETP.GE.U32.AND P0, PT, R22, 0x7fffff24, PT ;  /* 0x7fffff241600780c */ /* 0x000fe20003f06070 */
[----:B---3--:R-:W-:Y:S01]  /*262f0*/  IMAD R24, R252, 0x54, RZ ;  /* 0x00000054fc187824 */ /* 0x008fe200078e02ff */
[----:B------:R-:W-:-:S03]  /*26300*/  IADD3 R31, R125, 0x100000, RZ ;  /* 0x001000007d1f7810 */ /* 0x000fc60007ffe0ff */
[----:B--2---:R-:W-:Y:S01]  /*26310*/  IMAD.WIDE R22, R24, 0x4, R6 ;  /* 0x0000000418167825 */ /* 0x004fe200078e0206 */
[----:B------:R-:W-:-:S03]  /*26320*/  IADD3 R34, R0, -0x61, RZ ;  /* 0xffffff9f00227810 */ /* 0x000fc60007ffe0ff */
[----:B------:R-:W-:Y:S01]  /*26330*/  IMAD.WIDE R24, R24, 0x4, R8 ;  /* 0x0000000418187825 */ /* 0x000fe200078e0208 */
[C---:B------:R-:W-:Y:S01]  /*26340*/  IADD3 R32, R125.reuse, 0x100000, RZ ;  /* 0x001000007d207810 */ /* 0x040fe20007ffe0ff */
[----:B------:R1:W-:Y:S02]  /*26350*/  LDGSTS.E [R30+-0x7ac00], [R22.64], !P3 ;  /* 0x85400000161e7fae */ /* 0x0003e4000d921844 */
[----:B------:R-:W-:Y:S01]  /*26360*/  IMAD.WIDE R26, R28, 0x4, R6 ;  /* 0x000000041c1a7825 */ /* 0x000fe200078e0206 */
[C---:B------:R-:W-:Y:S01]  /*26370*/  IADD3 R33, R125.reuse, 0x100000, RZ ;  /* 0x001000007d217810 */ /* 0x040fe20007ffe0ff */
[----:B------:R1:W-:Y:S01]  /*26380*/  LDGSTS.E [R31+-0x7ab80], [R24.64], !P3 ;  /* 0x85480000181f7fae */ /* 0x0003e2000d921844 */
[----:B------:R-:W-:Y:S01]  /*26390*/  ISETP.GE.U32.AND P3, PT, R34, 0x7fffff20, PT ;  /* 0x7fffff202200780c */ /* 0x000fe20003f66070 */
[----:B------:R-:W-:Y:S01]  /*263a0*/  IMAD.WIDE R28, R28, 0x4, R8 ;  /* 0x000000041c1c7825 */ /* 0x000fe200078e0208 */
[----:B------:R-:W-:Y:S01]  /*263b0*/  IADD3 R40, R0, -0x65, RZ ;  /* 0xffffff9b00287810 */ /* 0x000fe20007ffe0ff */
[----:B------:R2:W-:Y:S02]  /*263c0*/  LDGSTS.E [R32+-0x7a800], [R26.64], !P4 ;  /* 0x858000001a207fae */ /* 0x0005e4000e121844 */
[----:B------:R-:W-:Y:S01]  /*263d0*/  IMAD R39, R252, 0x60, RZ ;  /* 0x00000060fc277824 */ /* 0x000fe200078e02ff */
[----:B------:R-:W-:Y:S01]  /*263e0*/  IADD3 R36, R125, 0x100000, RZ ;  /* 0x001000007d247810 */ /* 0x000fe20007ffe0ff */
[----:B------:R3:W-:Y:S01]  /*263f0*/  LDGSTS.E [R33+-0x7a780], [R28.64], !P4 ;  /* 0x858800001c217fae */ /* 0x0007e2000e121844 */
[----:B------:R-:W-:Y:S01]  /*26400*/  ISETP.GE.U32.AND P4, PT, R40, 0x7fffff1c, PT ;  /* 0x7fffff1c2800780c */ /* 0x000fe20003f86070 */
[----:B------:R-:W-:Y:S01]  /*26410*/  IMAD.WIDE R34, R39, 0x4, R6 ;  /* 0x0000000427227825 */ /* 0x000fe200078e0206 */
[----:B------:R-:W-:-:S03]  /*26420*/  IADD3 R37, R125, 0x100000, RZ ;  /* 0x001000007d257810 */ /* 0x000fc60007ffe0ff */
[----:B--2---:R-:W-:Y:S01]  /*26430*/  IMAD R32, R252, 0x5c, RZ ;  /* 0x0000005cfc207824 */ /* 0x004fe200078e02ff */
[----:B------:R-:W-:-:S03]  /*26440*/  IADD3 R38, R125, 0x100000, RZ ;  /* 0x001000007d267810 */ /* 0x000fc60007ffe0ff */
[----:B-1----:R-:W-:Y:S01]  /*26450*/  IMAD.WIDE R30, R32, 0x4, R6 ;  /* 0x00000004201e7825 */ /* 0x002fe200078e0206 */
[----:B------:R-:W-:-:S03]  /*26460*/  IADD3 R41, R0, -0x69, RZ ;  /* 0xffffff9700297810 */ /* 0x000fc60007ffe0ff */
[----:B---3--:R-:W-:Y:S01]  /*26470*/  IMAD.WIDE R32, R32, 0x4, R8 ;  /* 0x0000000420207825 */ /* 0x008fe200078e0208 */
[----:B------:R1:W-:Y:S03]  /*26480*/  LDGSTS.E [R36+-0x7a400], [R30.64], !P0 ;  /* 0x85c000001e247fae */ /* 0x0003e6000c121844 */
[----:B------:R-:W-:Y:S01]  /*26490*/  IMAD R40, R252, 0x64, RZ ;  /* 0x00000064fc287824 */ /* 0x000fe200078e02ff */
[----:B------:R1:W-:Y:S01]  /*264a0*/  LDGSTS.E [R37+-0x7a380], [R32.64], !P0 ;  /* 0x85c8000020257fae */ /* 0x0003e2000c121844 */
[----:B------:R-:W-:Y:S02]  /*264b0*/  IADD3 R42, R125, 0x100000, RZ ;  /* 0x001000007d2a7810 */ /* 0x000fe40007ffe0ff */
[----:B------:R-:W-:Y:S01]  /*264c0*/  ISETP.GE.U32.AND P0, PT, R41, 0x7fffff18, PT ;  /* 0x7fffff182900780c */ /* 0x000fe20003f06070 */
[----:B------:R2:W-:Y:S01]  /*264d0*/  LDGSTS.E [R38+-0x7a000], [R34.64], !P3 ;  /* 0x8600000022267fae */ /* 0x0005e2000d921844 */
[----:B------:R-:W-:-:S02]  /*264e0*/  IADD3 R43, R125, 0x100000, RZ ;  /* 0x001000007d2b7810 */ /* 0x000fc40007ffe0ff */
[----:B------:R-:W-:Y:S02]  /*264f0*/  IADD3 R44, R125, 0x100000, RZ ;  /* 0x001000007d2c7810 */ /* 0x000fe40007ffe0ff */
        /* <DEDUP_REMOVED lines=44> */
[----:B------:R-:W-:Y:S02]  /*267c0*/  IADD3 R65, R0, -0x2, RZ ;  /* 0xfffffffe00417810 */ /* 0x000fe40007ffe0ff */
[----:B------:R-:W-:Y:S01]  /*267d0*/  IADD3 R64, R125, 0x100000, RZ ;  /* 0x001000007d407810 */ /* 0x000fe20007ffe0ff */
[----:B-1----:R-:W-:-:S04]  /*267e0*/  IMAD.WIDE R56, R59, 0x4, R8 ;  /* 0x000000043b387825 */ /* 0x002fc800078e0208 */
[C---:B--2---:R-:W-:Y:S01]  /*267f0*/  IMAD.WIDE R58, R60.reuse, 0x4, R6 ;  /* 0x000000043c3a7825 */ /* 0x044fe200078e0206 */
[----:B------:R1:W-:Y:S03]  /*26800*/  LDGSTS.E [R62+-0x78b80], [R56.64], !P0 ;  /* 0x87480000383e7fae */ /* 0x0003e6000c121844 */
[----:B------:R-:W-:Y:S01]  /*26810*/  IMAD.WIDE R60, R60, 0x4, R8 ;  /* 0x000000043c3c7825 */ /* 0x000fe200078e0208 */
[----:B------:R-:W-:Y:S01]  /*26820*/  ISETP.GE.U32.AND P0, PT, R65, 0x7fffff7f, PT ;  /* 0x7fffff7f4100780c */ /* 0x000fe20003f06070 */
[----:B------:R2:W-:Y:S01]  /*26830*/  LDGSTS.E [R63+-0x78800], [R58.64], !P3 ;  /* 0x878000003a3f7fae */ /* 0x0005e2000d921844 */
[----:B------:R-:W-:-:S03]  /*26840*/  LOP3.LUT R127, R125, 0x20, RZ, 0x3c, !PT ;  /* 0x000000207d7f7812 */ /* 0x000fc600078e3cff */
[----:B------:R3:W-:Y:S01]  /*26850*/  LDGSTS.E [R64+-0x78780], [R60.64], !P3 ;  /* 0x878800003c407fae */ /* 0x0007e2000d921844 */
[----:B-1----:R-:W-:Y:S02]  /*26860*/  IADD3 R62, R0, -0x6, RZ ;  /* 0xfffffffa003e7810 */ /* 0x002fe40007ffe0ff */
[C---:B------:R-:W-:Y:S02]  /*26870*/  IADD3 R66, R125.reuse, 0x100000, RZ ;  /* 0x001000007d427810 */ /* 0x040fe40007ffe0ff */
[----:B------:R-:W-:Y:S01]  /*26880*/  ISETP.GE.U32.AND P3, PT, R62, 0x7fffff7b, PT ;  /* 0x7fffff7b3e00780c */ /* 0x000fe20003f66070 */
[C---:B---3--:R-:W-:Y:S01]  /*26890*/  IMAD R64, R252.reuse, 0x7c, RZ ;  /* 0x0000007cfc407824 */ /* 0x048fe200078e02ff */
[----:B------:R-:W-:Y:S01]  /*268a0*/  IADD3 R67, R125, 0x100000, RZ ;  /* 0x001000007d437810 */ /* 0x000fe20007ffe0ff */
[----:B------:R-:W-:Y:S01]  /*268b0*/  IMAD.WIDE R74, R252, 0x4, R6 ;  /* 0x00000004fc4a7825 */ /* 0x000fe200078e0206 */
[----:B------:R-:W-:-:S03]  /*268c0*/  IADD3 R68, R127, 0x100000, RZ ;  /* 0x001000007f447810 */ /* 0x000fc60007ffe0ff */
[----:B--2---:R-:W-:-:S04]  /*268d0*/  IMAD.WIDE R62, R64, 0x4, R6 ;  /* 0x00000004403e7825 */ /* 0x004fc800078e0206 */
[--C-:B------:R-:W-:Y:S01]  /*268e0*/  IMAD.WIDE R64, R64, 0x4, R8.reuse ;  /* 0x0000000440407825 */ /* 0x100fe200078e0208 */
[----:B------:R-:W-:Y:S01]  /*268f0*/  IADD3 R70, R0, -0xa, RZ ;  /* 0xfffffff600467810 */ /* 0x000fe20007ffe0ff */
[----:B------:R1:W-:Y:S01]  /*26900*/  LDGSTS.E [R66+-0x78400], [R62.64], !P4 ;  /* 0x87c000003e427fae */ /* 0x0003e2000e121844 */
[----:B------:R-:W-:Y:S01]  /*26910*/  IADD3 R69, R127, 0x100000, RZ ;  /* 0x001000007f457810 */ /* 0x000fe20007ffe0ff */
[----:B------:R-:W-:Y:S02]  /*26920*/  IMAD.WIDE R72, R252, 0x4, R8 ;  /* 0x00000004fc487825 */ /* 0x000fe400078e0208 */
[----:B------:R2:W-:Y:S01]  /*26930*/  LDGSTS.E [R67+-0x78380], [R64.64], !P4 ;  /* 0x87c8000040437fae */ /* 0x0005e2000e121844 */
[----:B------:R-:W-:-:S03]  /*26940*/  ISETP.GE.U32.AND P4, PT, R70, 0x7fffff77, PT ;  /* 0x7fffff774600780c */ /* 0x000fc60003f86070 */
[----:B------:R3:W-:Y:S01]  /*26950*/  LDGSTS.E [R68+-0x7ff00], [R74.64], !P0 ;  /* 0x801000004a447fae */ /* 0x0007e2000c121844 */
[----:B------:R-:W-:-:S03]  /*26960*/  IADD3 R70, R0, -0xe, RZ ;  /* 0xfffffff200467810 */ /* 0x000fc60007ffe0ff */
[----:B------:R4:W-:Y:S01]  /*26970*/  STL.64 [R1+0x430], R74 ;  /* 0x0004304a01007387 */ /* 0x0009e20000100a00 */
[----:B-1----:R-:W-:-:S03]  /*26980*/  IADD3 R66, R127, 0x100000, RZ ;  /* 0x001000007f427810 */ /* 0x002fc60007ffe0ff */
[----:B------:R1:W-:Y:S01]  /*26990*/  LDGSTS.E [R69+-0x7fe80], [R72.64], !P0 ;  /* 0x8018000048457fae */ /* 0x0003e2000c121844 */
[----:B---3--:R-:W-:Y:S01]  /*269a0*/  IMAD R68, R252, 0x5, RZ ;  /* 0x00000005fc447824 */ /* 0x008fe200078e02ff */
[----:B--2---:R-:W-:-:S03]  /*269b0*/  IADD3 R67, R127, 0x100000, RZ ;  /* 0x001000007f437810 */ /* 0x004fc60007ffe0ff */
[----:B------:R-:W-:Y:S01]  /*269c0*/  IMAD.WIDE R76, R68, 0x4, R6 ;  /* 0x00000004444c7825 */ /* 0x000fe200078e0206 */
[----:B------:R-:W-:-:S03]  /*269d0*/  ISETP.GE.U32.AND P0, PT, R70, 0x7fffff73, PT ;  /* 0x7fffff734600780c */ /* 0x000fc60003f06070 */
[----:B-1----:R-:W-:Y:S01]  /*269e0*/  IMAD R69, R252, 0x9, RZ ;  /* 0x00000009fc457824 */ /* 0x002fe200078e02ff */
[----:B------:R-:W-:Y:S01]  /*269f0*/  IADD3 R71, R0, -0x12, RZ ;  /* 0xffffffee00477810 */ /* 0x000fe20007ffe0ff */
[----:B----4-:R-:W-:Y:S01]  /*26a00*/  IMAD.WIDE R74, R68, 0x4, R8 ;  /* 0x00000004444a7825 */ /* 0x010fe200078e0208 */
[----:B------:R1:W-:Y:S01]  /*26a10*/  STL.64 [R1+0x428], R72 ;  /* 0x0004284801007387 */ /* 0x0003e20000100a00 */
[----:B------:R-:W-:Y:S02]  /*26a20*/  IADD3 R68, R127, 0x100000, RZ ;  /* 0x001000007f447810 */ /* 0x000fe40007ffe0ff */
[----:B------:R-:W-:Y:S01]  /*26a30*/  IMAD R70, R252, 0xd, RZ ;  /* 0x0000000dfc467824 */ /* 0x000fe200078e02ff */
[----:B------:R2:W-:Y:S04]  /*26a40*/  STL.64 [R1+0x3f0], R76 ;  /* 0x0003f04c01007387 */ /* 0x0005e80000100a00 */
[----:B------:R2:W-:Y:S01]  /*26a50*/  LDGSTS.E [R66+-0x7fb00], [R76.64], !P3 ;  /* 0x805000004c427fae */ /* 0x0005e2000d921844 */
[----:B-1----:R-:W-:-:S03]  /*26a60*/  IMAD.WIDE R72, R69, 0x4, R6 ;  /* 0x0000000445487825 */ /* 0x002fc600078e0206 */
[----:B------:R1:W-:Y:S01]  /*26a70*/  LDGSTS.E [R67+-0x7fa80], [R74.64], !P3 ;  /* 0x805800004a437fae */ /* 0x0003e2000d921844 */
[----:B------:R-:W-:Y:S02]  /*26a80*/  ISETP.GE.U32.AND P3, PT, R71, 0x7fffff6f, PT ;  /* 0x7fffff6f4700780c */ /* 0x000fe40003f66070 */
[----:B------:R-:W-:Y:S01]  /*26a90*/  IADD3 R71, R0, -0x16, RZ ;  /* 0xffffffea00477810 */ /* 0x000fe20007ffe0ff */
[----:B------:R1:W-:Y:S01]  /*26aa0*/  STL.64 [R1+0x3e8], R74 ;  /* 0x0003e84a01007387 */ /* 0x0003e20000100a00 */
[----:B--2---:R-:W-:-:S03]  /*26ab0*/  IMAD.WIDE R76, R69, 0x4, R8 ;  /* 0x00000004454c7825 */ /* 0x004fc600078e0208 */
[----:B------:R2:W-:Y:S04]  /*26ac0*/  STL.64 [R1+0x3b0], R72 ;  /* 0x0003b04801007387 */ /* 0x0005e80000100a00 */
[----:B------:R2:W-:Y:S01]  /*26ad0*/  LDGSTS.E [R68+-0x7f700], [R72.64], !P4 ;  /* 0x8090000048447fae */ /* 0x0005e2000e121844 */
[----:B-1----:R-:W-:-:S03]  /*26ae0*/  IMAD.WIDE R74, R70, 0x4, R6 ;  /* 0x00000004464a7825 */ /* 0x002fc600078e0206 */
[----:B------:R1:W-:Y:S01]  /*26af0*/  LDGSTS.E [R66+-0x7f680], [R76.64], !P4 ;  /* 0x809800004c427fae */ /* 0x0003e2000e121844 */
[----:B------:R-:W-:Y:S01]  /*26b00*/  ISETP.GE.U32.AND P4, PT, R71, 0x7fffff6b, PT ;  /* 0x7fffff6b4700780c */ /* 0x000fe20003f86070 */
[----:B------:R-:W-:Y:S02]  /*26b10*/  IMAD R69, R252, 0x11, RZ ;  /* 0x00000011fc457824 */ /* 0x000fe400078e02ff */
[----:B------:R3:W-:Y:S01]  /*26b20*/  LDGSTS.E [R67+-0x7f300], [R74.64], !P0 ;  /* 0x80d000004a437fae */ /* 0x0007e2000c121844 */
[----:B--2---:R-:W-:Y:S01]  /*26b30*/  IMAD.WIDE R72, R70, 0x4, R8 ;  /* 0x0000000446487825 */ /* 0x004fe200078e0208 */
        /* <DEDUP_REMOVED lines=10> */
[----:B--2---:R-:W-:-:S04]  /*26be0*/  IMAD.WIDE R76, R69, 0x4, R8 ;  /* 0x00000004454c7825 */ /* 0x004fc800078e0208 */
[----:B---3--:R-:W-:Y:S01]  /*26bf0*/  IMAD.WIDE R74, R70, 0x4, R6 ;  /* 0x00000004464a7825 */ /* 0x008fe200078e0206 */
        /* <DEDUP_REMOVED lines=94> */
[----:B---3--:R-:W-:Y:S01]  /*271e0*/  IMAD.WIDE R76, R69, 0x4, R8 ;  /* 0x00000004454c7825 */ /* 0x008fe200078e0208 */
[----:B------:R-:W-:Y:S02]  /*271f0*/  IADD3 R69, R127, 0x100000, RZ ;  /* 0x001000007f457810 */ /* 0x000fe40007ffe0ff */
[----:B------:R3:W-:Y:S01]  /*27200*/  LDGSTS.E [R66+-0x7c700], [R78.64], !P4 ;  /* 0x839000004e427fae */ /* 0x0007e2000e121844 */
[----:B--2---:R-:W-:-:S03]  /*27210*/  IMAD.WIDE R74, R70, 0x4, R6 ;  /* 0x00000004464a7825 */ /* 0x004fc600078e0206 */
[----:B------:R-:W-:Y:S01]  /*27220*/  STL.64 [R1+0xb0], R78 ;  /* 0x0000b04e01007387 */ /* 0x000fe20000100a00 */
[----:B-1----:R-:W-:-:S03]  /*27230*/  IMAD.WIDE R72, R70, 0x4, R8 ;  /* 0x0000000446487825 */ /* 0x002fc600078e0208 */
[----:B------:R1:W-:Y:S04]  /*27240*/  STL.64 [R1+0xa8], R76 ;  /* 0x0000a84c01007387 */ /* 0x0003e80000100a00 */
[----:B------:R1:W-:Y:S01]  /*27250*/  LDGSTS.E [R67+-0x7c680], [R76.64], !P4 ;  /* 0x839800004c437fae */ /* 0x0003e2000e121844 */
[----:B------:R-:W-:Y:S01]  /*27260*/  ISETP.GE.U32.AND P4, PT, R71, 0x7fffff3b, PT ;  /* 0x7fffff3b4700780c */ /* 0x000fe20003f86070 */
[C---:B---3--:R-:W-:Y:S02]  /*27270*/  IMAD R66, R252.reuse, 0x41, RZ ;  /* 0x00000041fc427824 */ /* 0x048fe400078e02ff */
[----:B------:R2:W-:Y:S04]  /*27280*/  STL.64 [R1+0x70], R74 ;  /* 0x0000704a01007387 */ /* 0x0005e80000100a00 */
[----:B------:R2:W-:Y:S01]  /*27290*/  LDGSTS.E [R68+-0x7c300], [R74.64], !P0 ;  /* 0x83d000004a447fae */ /* 0x0005e2000c121844 */
[----:B------:R-:W-:-:S03]  /*272a0*/  IMAD R71, R252, 0x45, RZ ;  /* 0x00000045fc477824 */ /* 0x000fc600078e02ff */
[----:B------:R3:W-:Y:S04]  /*272b0*/  STL.64 [R1+0x68], R72 ;  /* 0x0000684801007387 */ /* 0x0007e80000100a00 */
[----:B------:R3:W-:Y:S01]  /*272c0*/  LDGSTS.E [R69+-0x7c280], [R72.64], !P0 ;  /* 0x83d8000048457fae */ /* 0x0007e2000c121844 */
[----:B-1----:R-:W-:Y:S01]  /*272d0*/  IMAD.WIDE R76, R66, 0x4, R6 ;  /* 0x00000004424c7825 */ /* 0x002fe200078e0206 */
[----:B------:R-:W-:-:S03]  /*272e0*/  IADD3 R70, R127, 0x100000, RZ ;  /* 0x001000007f467810 */ /* 0x000fc60007ffe0ff */
[----:B--2---:R-:W-:Y:S01]  /*272f0*/  IMAD.WIDE R74, R66, 0x4, R8 ;  /* 0x00000004424a7825 */ /* 0x004fe200078e0208 */
[----:B---3--:R-:W-:-:S03]  /*27300*/  IADD3 R72, R0, -0x4a, RZ ;  /* 0xffffffb600487810 */ /* 0x008fc60007ffe0ff */
[----:B------:R-:W-:Y:S01]  /*27310*/  IMAD.WIDE R66, R71, 0x4, R6 ;  /* 0x0000000447427825 */ /* 0x000fe200078e0206 */
[----:B------:R-:W-:Y:S01]  /*27320*/  IADD3 R73, R0, -0x4e, RZ ;  /* 0xffffffb200497810 */ /* 0x000fe20007ffe0ff */
[----:B------:R1:W-:Y:S01]  /*27330*/  LDGSTS.E [R68+-0x7bf00], [R76.64], !P3 ;  /* 0x841000004c447fae */ /* 0x0003e2000d921844 */
[----:B------:R-:W-:Y:S01]  /*27340*/  ISETP.GE.U32.AND P0, PT, R72, 0x7fffff37, PT ;  /* 0x7fffff374800780c */ /* 0x000fe20003f06070 */
[----:B------:R-:W-:Y:S02]  /*27350*/  IMAD R72, R252, 0x49, RZ ;  /* 0x00000049fc487824 */ /* 0x000fe400078e02ff */
[----:B------:R1:W-:Y:S04]  /*27360*/  STL.64 [R1+0x30], R76 ;  /* 0x0000304c01007387 */ /* 0x0003e80000100a00 */
[----:B------:R2:W-:Y:S04]  /*27370*/  STL.64 [R1+0x28], R74 ;  /* 0x0000284a01007387 */ /* 0x0005e80000100a00 */
[----:B------:R2:W-:Y:S01]  /*27380*/  LDGSTS.E [R69+-0x7be80], [R74.64], !P3 ;  /* 0x841800004a457fae */ /* 0x0005e2000d921844 */
[----:B------:R-:W-:-:S03]  /*27390*/  ISETP.GE.U32.AND P3, PT, R73, 0x7fffff33, PT ;  /* 0x7fffff334900780c */ /* 0x000fc60003f66070 */
[----:B------:R3:W-:Y:S01]  /*273a0*/  LDGSTS.E [R70+-0x7bb00], [R66.64], !P4 ;  /* 0x8450000042467fae */ /* 0x0007e2000e121844 */
[C---:B-1----:R-:W-:Y:S02]  /*273b0*/  IADD3 R76, R127.reuse, 0x100000, RZ ;  /* 0x001000007f4c7810 */ /* 0x042fe40007ffe0ff */
[----:B------:R-:W-:Y:S02]  /*273c0*/  IADD3 R77, R0, -0x52, RZ ;  /* 0xffffffae004d7810 */ /* 0x000fe40007ffe0ff */
[----:B--2---:R-:W-:Y:S01]  /*273d0*/  IADD3 R74, R127, 0x100000, RZ ;  /* 0x001000007f4a7810 */ /* 0x004fe20007ffe0ff */
[----:B------:R-:W-:Y:S01]  /*273e0*/  IMAD.WIDE R68, R71, 0x4, R8 ;  /* 0x0000000447447825 */ /* 0x000fe200078e0208 */
[----:B------:R-:W-:-:S03]  /*273f0*/  IADD3 R75, R127, 0x100000, RZ ;  /* 0x001000007f4b7810 */ /* 0x000fc60007ffe0ff */
[C---:B---3--:R-:W-:Y:S01]  /*27400*/  IMAD.WIDE R70, R72.reuse, 0x4, R6 ;  /* 0x0000000448467825 */ /* 0x048fe200078e0206 */
        /* <DEDUP_REMOVED lines=61> */
[----:B------:R-:W-:Y:S02]  /*277e0*/  IMAD.WIDE R98, R100, 0x4, R6 ;  /* 0x0000000464627825 */ /* 0x000fe400078e0206 */
[----:B------:R1:W-:Y:S01]  /*277f0*/  LDGSTS.E [R103+-0x79e80], [R96.64], !P0 ;  /* 0x8618000060677fae */ /* 0x0003e2000c121844 */
[----:B------:R-:W-:Y:S01]  /*27800*/  ISETP.GE.U32.AND P0, PT, R106, 0x7fffff13, PT ;  /* 0x7fffff136a00780c */ /* 0x000fe20003f06070 */
[----:B------:R-:W-:Y:S01]  /*27810*/  IMAD.WIDE R100, R100, 0x4, R8 ;  /* 0x0000000464647825 */ /* 0x000fe200078e0208 */
[C---:B------:R-:W-:Y:S01]  /*27820*/  IADD3 R105, R127.reuse, 0x100000, RZ ;  /* 0x001000007f697810 */ /* 0x040fe20007ffe0ff */
[----:B------:R2:W-:Y:S01]  /*27830*/  LDGSTS.E [R104+-0x79b00], [R98.64], !P3 ;  /* 0x8650000062687fae */ /* 0x0005e2000d921844 */
[----:B------:R-:W-:Y:S01]  /*27840*/  IADD3 R112, R0, -0x72, RZ ;  /* 0xffffff8e00707810 */ /* 0x000fe20007ffe0ff */
[----:B------:R-:W-:Y:S01]  /*27850*/  IMAD R111, R252, 0x6d, RZ ;  /* 0x0000006dfc6f7824 */ /* 0x000fe200078e02ff */
[C---:B------:R-:W-:Y:S01]  /*27860*/  IADD3 R110, R127.reuse, 0x100000, RZ ;  /* 0x001000007f6e7810 */ /* 0x040fe20007ffe0ff */
[----:B------:R3:W-:Y:S01]  /*27870*/  LDGSTS.E [R105+-0x79a80], [R100.64], !P3 ;  /* 0x8658000064697fae */ /* 0x0007e2000d921844 */
[----:B------:R-:W-:Y:S01]  /*27880*/  IADD3 R109, R127, 0x100000, RZ ;  /* 0x001000007f6d7810 */ /* 0x000fe20007ffe0ff */
[----:B------:R-:W-:-:S04]  /*27890*/  IMAD.WIDE R106, R111, 0x4, R6 ;  /* 0x000000046f6a7825 */ /* 0x000fc800078e0206 */
[----:B--2---:R-:W-:Y:S01]  /*278a0*/  IMAD R104, R252, 0x69, RZ ;  /* 0x00000069fc687824 */ /* 0x004fe200078e02ff */
[----:B------:R-:W-:-:S03]  /*278b0*/  IADD3 R108, R127, 0x100000, RZ ;  /* 0x001000007f6c7810 */ /* 0x000fc60007ffe0ff */
[----:B-1----:R-:W-:Y:S01]  /*278c0*/  IMAD.WIDE R102, R104, 0x4, R6 ;  /* 0x0000000468667825 */ /* 0x002fe200078e0206 */
[----:B------:R-:W-:-:S03]  /*278d0*/  ISETP.GE.U32.AND P3, PT, R112, 0x7fffff0f, PT ;  /* 0x7fffff0f7000780c */ /* 0x000fc60003f66070 */
[----:B---3--:R-:W-:Y:S01]  /*278e0*/  IMAD.WIDE R104, R104, 0x4, R8 ;  /* 0x0000000468687825 */ /* 0x008fe200078e0208 */
[----:B------:R1:W-:Y:S01]  /*278f0*/  LDGSTS.E [R110+-0x79700], [R102.64], !P4 ;  /* 0x86900000666e7fae */ /* 0x0003e2000e121844 */
[----:B------:R-:W-:Y:S02]  /*27900*/  IADD3 R113, R0, -0x76, RZ ;  /* 0xffffff8a00717810 */ /* 0x000fe40007ffe0ff */
[----:B------:R-:W-:Y:S01]  /*27910*/  IMAD R112, R252, 0x71, RZ ;  /* 0x00000071fc707824 */ /* 0x000fe200078e02ff */
[----:B------:R2:W-:Y:S01]  /*27920*/  LDGSTS.E [R109+-0x79680], [R104.64], !P4 ;  /* 0x86980000686d7fae */ /* 0x0005e2000e121844 */
[----:B------:R-:W-:-:S03]  /*27930*/  IADD3 R116, R127, 0x100000, RZ ;  /* 0x001000007f747810 */ /* 0x000fc60007ffe0ff */
[----:B------:R2:W-:Y:S01]  /*27940*/  LDGSTS.E [R108+-0x79300], [R106.64], !P0 ;  /* 0x86d000006a6c7fae */ /* 0x0005e2000c121844 */
[----:B------:R-:W-:Y:S02]  /*27950*/  ISETP.GE.U32.AND P4, PT, R113, 0x7fffff0b, PT ;  /* 0x7fffff0b7100780c */ /* 0x000fe40003f86070 */
[C---:B------:R-:W-:Y:S02]  /*27960*/  IADD3 R115, R127.reuse, 0x100000, RZ ;  /* 0x001000007f737810 */ /* 0x040fe40007ffe0ff */
[----:B------:R-:W-:Y:S01]  /*27970*/  IADD3 R114, R127, 0x100000, RZ ;  /* 0x001000007f727810 */ /* 0x000fe20007ffe0ff */
[----:B--2---:R-:W-:-:S04]  /*27980*/  IMAD.WIDE R108, R111, 0x4, R8 ;  /* 0x000000046f6c7825 */ /* 0x004fc800078e0208 */
[C---:B-1----:R-:W-:Y:S01]  /*27990*/  IMAD.WIDE R110, R112.reuse, 0x4, R6 ;  /* 0x00000004706e7825 */ /* 0x042fe200078e0206 */
[----:B------:R1:W-:Y:S03]  /*279a0*/  LDGSTS.E [R116+-0x79280], [R108.64], !P0 ;  /* 0x86d800006c747fae */ /* 0x0003e6000c121844 */
[----:B------:R-:W-:Y:S01]  /*279b0*/  IMAD.WIDE R112, R112, 0x4, R8 ;  /* 0x0000000470707825 */ /* 0x000fe200078e0208 */
[C---:B------:R-:W-:Y:S01]  /*279c0*/  IADD3 R117, R0.reuse, -0x7a, RZ ;  /* 0xffffff8600757810 */ /* 0x040fe20007ffe0ff */
[----:B------:R2:W-:Y:S04]  /*279d0*/  LDGSTS.E [R115+-0x78f00], [R110.64], !P3 ;  /* 0x871000006e737fae */ /* 0x0005e8000d921844 */
[----:B------:R2:W-:Y:S01]  /*279e0*/  LDGSTS.E [R114+-0x78e80], [R112.64], !P3 ;  /* 0x8718000070727fae */ /* 0x0005e2000d921844 */
[----:B-1----:R-:W-:-:S02]  /*279f0*/  IADD3 R116, R0, -0x7e, RZ ;  /* 0xffffff8200747810 */ /* 0x002fc40007ffe0ff */
[----:B------:R-:W-:Y:S02]  /*27a00*/  ISETP.GE.U32.AND P0, PT, R117, 0x7fffff07, PT ;  /* 0x7fffff077500780c */ /* 0x000fe40003f06070 */
[----:B------:R-:W-:Y:S01]  /*27a10*/  ISETP.GE.U32.AND P3, PT, R116, 0x7fffff03, PT ;  /* 0x7fffff037400780c */ /* 0x000fe20003f66070 */
[C---:B------:R-:W-:Y:S01]  /*27a20*/  IMAD R116, R252.reuse, 0x75, RZ ;  /* 0x00000075fc747824 */ /* 0x040fe200078e02ff */
[C---:B------:R-:W-:Y:S01]  /*27a30*/  IADD3 R129, R127.reuse, 0x100000, RZ ;  /* 0x001000007f817810 */ /* 0x040fe20007ffe0ff */
[----:B------:R-:W-:Y:S01]  /*27a40*/  IMAD R120, R252, 0x79, RZ ;  /* 0x00000079fc787824 */ /* 0x000fe200078e02ff */
[----:B------:R-:W-:Y:S01]  /*27a50*/  IADD3 R128, R127, 0x100000, RZ ;  /* 0x001000007f807810 */ /* 0x000fe20007ffe0ff */
[----:B--2---:R-:W-:Y:S01]  /*27a60*/  IMAD.WIDE R114, R116, 0x4, R6 ;  /* 0x0000000474727825 */ /* 0x004fe200078e0206 */
[----:B------:R-:W-:-:S03]  /*27a70*/  IADD3 R130, R0, -0x3, RZ ;  /* 0xfffffffd00827810 */ /* 0x000fc60007ffe0ff */
[----:B------:R-:W-:Y:S01]  /*27a80*/  IMAD.WIDE R116, R116, 0x4, R8 ;  /* 0x0000000474747825 */ /* 0x000fe200078e0208 */
[C---:B------:R-:W-:Y:S01]  /*27a90*/  IADD3 R123, R127.reuse, 0x100000, RZ ;  /* 0x001000007f7b7810 */ /* 0x040fe20007ffe0ff */
[----:B------:R1:W-:Y:S01]  /*27aa0*/  LDGSTS.E [R129+-0x78b00], [R114.64], !P4 ;  /* 0x8750000072817fae */ /* 0x0003e2000e121844 */
[----:B------:R-:W-:Y:S01]  /*27ab0*/  IADD3 R122, R127, 0x100000, RZ ;  /* 0x001000007f7a7810 */ /* 0x000fe20007ffe0ff */
[----:B------:R-:W-:Y:S02]  /*27ac0*/  IMAD.WIDE R118, R120, 0x4, R6 ;  /* 0x0000000478767825 */ /* 0x000fe400078e0206 */
[----:B------:R2:W-:Y:S01]  /*27ad0*/  LDGSTS.E [R128+-0x78a80], [R116.64], !P4 ;  /* 0x8758000074807fae */ /* 0x0005e2000e121844 */
[----:B------:R-:W-:Y:S01]  /*27ae0*/  ISETP.GE.U32.AND P4, PT, R130, 0x7fffff7e, PT ;  /* 0x7fffff7e8200780c */ /* 0x000fe20003f86070 */
[----:B------:R-:W-:Y:S01]  /*27af0*/  IMAD.WIDE R120, R120, 0x4, R8 ;  /* 0x0000000478787825 */ /* 0x000fe200078e0208 */
[----:B------:R-:W-:Y:S01]  /*27b00*/  IADD3 R134, R0, -0x7, RZ ;  /* 0xfffffff900867810 */ /* 0x000fe20007ffe0ff */
[----:B------:R3:W-:Y:S01]  /*27b10*/  LDGSTS.E [R123+-0x78700], [R118.64], !P0 ;  /* 0x87900000767b7fae */ /* 0x0007e2000c121844 */
[----:B------:R-:W-:Y:S01]  /*27b20*/  LOP3.LUT R126, R125, 0x40, RZ, 0x3c, !PT ;  /* 0x000000407d7e7812 */ /* 0x000fe200078e3cff */
[----:B------:R-:W-:-:S02]  /*27b30*/  IMAD.SHL.U32 R133, R252, 0x2, RZ ;  /* 0x00000002fc857824 */ /* 0x000fc400078e00ff */
[----:B------:R3:W-:Y:S01]  /*27b40*/  LDGSTS.E [R122+-0x78680], [R120.64], !P0 ;  /* 0x87980000787a7fae */ /* 0x0007e2000c121844 */
[----:B------:R-:W-:Y:S01]  /*27b50*/  ISETP.GE.U32.AND P0, PT, R134, 0x7fffff7a, PT ;  /* 0x7fffff7a8600780c */ /* 0x000fe20003f06070 */
[----:B--2---:R-:W-:Y:S01]  /*27b60*/  IMAD R128, R252, 0x7d, RZ ;  /* 0x0000007dfc807824 */ /* 0x004fe200078e02ff */
[----:B------:R-:W-:Y:S01]  /*27b70*/  IADD3 R131, R127, 0x100000, RZ ;  /* 0x001000007f837810 */ /* 0x000fe20007ffe0ff */
[--C-:B------:R-:W-:Y:S01]  /*27b80*/  IMAD.WIDE R136, R133, 0x4, R6.reuse ;  /* 0x0000000485887825 */ /* 0x100fe200078e0206 */
[----:B------:R-:W-:Y:S02]  /*27b90*/  IADD3 R130, R127, 0x100000, RZ ;  /* 0x001000007f827810 */ /* 0x000fe40007ffe0ff */
[----:B------:R-:W-:Y:S01]  /*27ba0*/  IADD3 R132, R126, 0x100000, RZ ;  /* 0x001000007e847810 */ /* 0x000fe20007ffe0ff */
[----:B---3--:R-:W-:Y:S01]  /*27bb0*/  IMAD.WIDE R122, R128, 0x4, R6 ;  /* 0x00000004807a7825 */ /* 0x008fe200078e0206 */
[----:B------:R-:W-:-:S03]  /*27bc0*/  IADD3 R135, R0, -0xb, RZ ;  /* 0xfffffff500877810 */ /* 0x000fc60007ffe0ff */
[--C-:B-1----:R-:W-:Y:S01]  /*27bd0*/  IMAD.WIDE R128, R128, 0x4, R8.reuse ;  /* 0x0000000480807825 */ /* 0x102fe200078e0208 */
[----:B------:R1:W-:Y:S03]  /*27be0*/  LDGSTS.E [R131+-0x78300], [R122.64], !P3 ;  /* 0x87d000007a837fae */ /* 0x0003e6000d921844 */
[----:B------:R-:W-:Y:S01]  /*27bf0*/  IMAD R134, R252, 0x6, RZ ;  /* 0x00000006fc867824 */ /* 0x000fe200078e02ff */
[----:B------:R2:W-:Y:S01]  /*27c00*/  LDGSTS.E [R130+-0x78280], [R128.64], !P3 ;  /* 0x87d8000080827fae */ /* 0x0005e2000d921844 */
[----:B------:R-:W-:Y:S01]  /*27c10*/  IMAD.WIDE R140, R133, 0x4, R8 ;  /* 0x00000004858c7825 */ /* 0x000fe200078e0208 */
[----:B------:R-:W-:Y:S02]  /*27c20*/  ISETP.GE.U32.AND P3, PT, R135, 0x7fffff76, PT ;  /* 0x7fffff768700780c */ /* 0x000fe40003f66070 */
[----:B------:R3:W-:Y:S01]  /*27c30*/  STL.64 [R1+0x420], R136 ;  /* 0x0004208801007387 */ /* 0x0007e20000100a00 */
[----:B------:R-:W-:Y:S01]  /*27c40*/  IMAD.WIDE R138, R134, 0x4, R6 ;  /* 0x00000004868a7825 */ /* 0x000fe200078e0206 */
[----:B------:R-:W-:-:S02]  /*27c50*/  IADD3 R135, R0, -0xf, RZ ;  /* 0xfffffff100877810 */ /* 0x000fc40007ffe0ff */
[----:B------:R3:W-:Y:S01]  /*27c60*/  LDGSTS.E [R132+-0x7fe00], [R136.64], !P4 ;  /* 0x8020000088847fae */ /* 0x0007e2000e121844 */
[C---:B-1----:R-:W-:Y:S02]  /*27c70*/  IADD3 R131, R126.reuse, 0x100000, RZ ;  /* 0x001000007e837810 */ /* 0x042fe40007ffe0ff */
[----:B--2---:R-:W-:Y:S01]  /*27c80*/  IADD3 R130, R126, 0x100000, RZ ;  /* 0x001000007e827810 */ /* 0x004fe20007ffe0ff */
[----:B------:R1:W-:Y:S01]  /*27c90*/  LDGSTS.E [R132+-0x7fd80], [R140.64], !P4 ;  /* 0x802800008c847fae */ /* 0x0003e2000e121844 */
[----:B------:R-:W-:-:S03]  /*27ca0*/  ISETP.GE.U32.AND P4, PT, R135, 0x7fffff72, PT ;  /* 0x7fffff728700780c */ /* 0x000fc60003f86070 */
[----:B------:R2:W-:Y:S01]  /*27cb0*/  LDGSTS.E [R131+-0x7fa00], [R138.64], !P0 ;  /* 0x806000008a837fae */ /* 0x0005e2000c121844 */
[----:B---3--:R-:W-:-:S05]  /*27cc0*/  IMAD.WIDE R136, R134, 0x4, R8 ;  /* 0x0000000486887825 */ /* 0x008fca00078e0208 */
[----:B------:R3:W-:Y:S01]  /*27cd0*/  LDGSTS.E [R130+-0x7f980], [R136.64], !P0 ;  /* 0x8068000088827fae */ /* 0x0007e2000c121844 */
[----:B-1----:R-:W-:Y:S01]  /*27ce0*/  IADD3 R132, R0, -0x13, RZ ;  /* 0xffffffed00847810 */ /* 0x002fe20007ffe0ff */
[----:B------:R-:W-:Y:S01]  /*27cf0*/  IMAD R134, R252, 0xe, RZ ;  /* 0x0000000efc867824 */ /* 0x000fe200078e02ff */
[----:B------:R-:W-:Y:S01]  /*27d00*/  IADD3 R133, R126, 0x100000, RZ ;  /* 0x001000007e857810 */ /* 0x000fe20007ffe0ff */
[----:B------:R1:W-:Y:S01]  /*27d10*/  STL.64 [R1+0x418], R140 ;  /* 0x0004188c01007387 */ /* 0x0003e20000100a00 */
[----:B------:R-:W-:Y:S02]  /*27d20*/  ISETP.GE.U32.AND P0, PT, R132, 0x7fffff6e, PT ;  /* 0x7fffff6e8400780c */ /* 0x000fe40003f06070 */
[----:B------:R-:W-:Y:S01]  /*27d30*/  IADD3 R132, R126, 0x100000, RZ ;  /* 0x001000007e847810 */ /* 0x000fe20007ffe0ff */
[----:B---3--:R-:W-:Y:S01]  /*27d40*/  IMAD R130, R252, 0xa, RZ ;  /* 0x0000000afc827824 */ /* 0x008fe200078e02ff */
[----:B------:R2:W-:Y:S03]  /*27d50*/  STL.64 [R1+0x3e0], R138 ;  /* 0x0003e08a01007387 */ /* 0x0005e60000100a00 */
[----:B------:R-:W-:Y:S01]  /*27d60*/  IMAD.WIDE R142, R130, 0x4, R6 ;  /* 0x00000004828e7825 */ /* 0x000fe200078e0206 */
[----:B------:R3:W-:Y:S01]  /*27d70*/  STL.64 [R1+0x3d8], R136 ;  /* 0x0003d88801007387 */ /* 0x0007e20000100a00 */
[----:B------:R-:W-:-:S02]  /*27d80*/  IADD3 R135, R0, -0x17, RZ ;  /* 0xffffffe900877810 */ /* 0x000fc40007ffe0ff */
[----:B-1----:R-:W-:Y:S01]  /*27d90*/  IMAD.WIDE R140, R130, 0x4, R8 ;  /* 0x00000004828c7825 */ /* 0x002fe200078e0208 */
[----:B------:R-:W-:Y:S01]  /*27da0*/  IADD3 R130, R126, 0x100000, RZ ;  /* 0x001000007e827810 */ /* 0x000fe20007ffe0ff */
[----:B------:R1:W-:Y:S02]  /*27db0*/  LDGSTS.E [R133+-0x7f600], [R142.64], !P3 ;  /* 0x80a000008e857fae */ /* 0x0003e4000d921844 */
[C---:B--2---:R-:W-:Y:S02]  /*27dc0*/  IMAD.WIDE R138, R134.reuse, 0x4, R6 ;  /* 0x00000004868a7825 */ /* 0x044fe400078e0206 */
[----:B------:R2:W-:Y:S02]  /*27dd0*/  LDGSTS.E [R132+-0x7f580], [R140.64], !P3 ;  /* 0x80a800008c847fae */ /* 0x0005e4000d921844 */
[----:B---3--:R-:W-:Y:S01]  /*27de0*/  IMAD.WIDE R136, R134, 0x4, R8 ;  /* 0x0000000486887825 */ /* 0x008fe200078e0208 */
[----:B------:R-:W-:Y:S01]  /*27df0*/  ISETP.GE.U32.AND P3, PT, R135, 0x7fffff6a, PT ;  /* 0x7fffff6a8700780c */ /* 0x000fe20003f66070 */
[----:B------:R3:W-:Y:S01]  /*27e00*/  LDGSTS.E [R131+-0x7f200], [R138.64], !P4 ;  /* 0x80e000008a837fae */ /* 0x0007e2000e121844 */
[----:B------:R-:W-:-:S03]  /*27e10*/  IADD3 R134, R0, -0x1b, RZ ;  /* 0xffffffe500867810 */ /* 0x000fc60007ffe0ff */
[----:B------:R4:W-:Y:S01]  /*27e20*/  LDGSTS.E [R130+-0x7f180], [R136.64], !P4 ;  /* 0x80e8000088827fae */ /* 0x0009e2000e121844 */
[----:B-1----:R-:W-:Y:S01]  /*27e30*/  IMAD R133, R252, 0x16, RZ ;  /* 0x00000016fc857824 */ /* 0x002fe200078e02ff */
[----:B------:R-:W-:Y:S02]  /*27e40*/  ISETP.GE.U32.AND P4, PT, R134, 0x7fffff66, PT ;  /* 0x7fffff668600780c */ /* 0x000fe40003f86070 */
[----:B------:R-:W-:Y:S04]  /*27e50*/  STL.64 [R1+0x3a0], R142 ;  /* 0x0003a08e01007387 */ /* 0x000fe80000100a00 */
[----:B------:R2:W-:Y:S01]  /*27e60*/  STL.64 [R1+0x398], R140 ;  /* 0x0003988c01007387 */ /* 0x0005e20000100a00 */
[----:B----4-:R-:W-:-:S03]  /*27e70*/  IMAD R130, R252, 0x12, RZ ;  /* 0x00000012fc827824 */ /* 0x010fc600078e02ff */
[----:B------:R3:W-:Y:S01]  /*27e80*/  STL.64 [R1+0x360], R138 ;  /* 0x0003608a01007387 */ /* 0x0007e20000100a00 */
[----:B------:R-:W-:Y:S01]  /*27e90*/  IADD3 R135, R0, -0x1f, RZ ;  /* 0xffffffe100877810 */ /* 0x000fe20007ffe0ff */
[----:B------:R-:W-:Y:S02]  /*27ea0*/  IMAD R134, R252, 0x1a, RZ ;  /* 0x0000001afc867824 */ /* 0x000fe400078e02ff */
[----:B------:R1:W-:Y:S01]  /*27eb0*/  STL.64 [R1+0x358], R136 ;  /* 0x0003588801007387 */ /* 0x0003e20000100a00 */
[----:B--2---:R-:W-:-:S04]  /*27ec0*/  IMAD.WIDE R140, R130, 0x4, R6 ;  /* 0x00000004828c7825 */ /* 0x004fc800078e0206 */
[----:B---3--:R-:W-:Y:S01]  /*27ed0*/  IMAD.WIDE R138, R130, 0x4, R8 ;  /* 0x00000004828a7825 */ /* 0x008fe200078e0208 */
[----:B------:R-:W-:-:S03]  /*27ee0*/  IADD3 R130, R126, 0x100000, RZ ;  /* 0x001000007e827810 */ /* 0x000fc60007ffe0ff */
[----:B-1----:R-:W-:Y:S01]  /*27ef0*/  IMAD.WIDE R136, R133, 0x4, R6 ;  /* 0x0000000485887825 */ /* 0x002fe200078e0206 */
[----:B------:R1:W-:Y:S04]  /*27f00*/  STL.64 [R1+0x320], R140 ;  /* 0x0003208c01007387 */ /* 0x0003e80000100a00 */
[----:B------:R1:W-:Y:S04]  /*27f10*/  LDGSTS.E [R132+-0x7ee00], [R140.64], !P0 ;  /* 0x812000008c847fae */ /* 0x0003e8000c121844 */
[----:B------:R2:W-:Y:S04]  /*27f20*/  STL.64 [R1+0x318], R138 ;  /* 0x0003188a01007387 */ /* 0x0005e80000100a00 */
[----:B------:R2:W-:Y:S01]  /*27f30*/  LDGSTS.E [R131+-0x7ed80], [R138.64], !P0 ;  /* 0x812800008a837fae */ /* 0x0005e2000c121844 */
[----:B------:R-:W-:Y:S01]  /*27f40*/  ISETP.GE.U32.AND P0, PT, R135, 0x7fffff62, PT ;  /* 0x7fffff628700780c */ /* 0x000fe20003f06070 */
[----:B-1----:R-:W-:-:S02]  /*27f50*/  IMAD.WIDE R140, R133, 0x4, R8 ;  /* 0x00000004858c7825 */ /* 0x002fc400078e0208 */
[----:B------:R1:W-:Y:S01]  /*27f60*/  STL.64 [R1+0x2e0], R136 ;  /* 0x0002e08801007387 */ /* 0x0003e20000100a00 */
[----:B------:R-:W-:-:S03]  /*27f70*/  IADD3 R135, R0, -0x23, RZ ;  /* 0xffffffdd00877810 */ /* 0x000fc60007ffe0ff */
[----:B------:R1:W-:Y:S01]  /*27f80*/  LDGSTS.E [R130+-0x7ea00], [R136.64], !P3 ;  /* 0x8160000088827fae */ /* 0x0003e2000d921844 */
[----:B--2---:R-:W-:-:S03]  /*27f90*/  IMAD.WIDE R138, R134, 0x4, R6 ;  /* 0x00000004868a7825 */ /* 0x004fc600078e0206 */
[----:B------:R2:W-:Y:S01]  /*27fa0*/  LDGSTS.E [R132+-0x7e980], [R140.64], !P3 ;  /* 0x816800008c847fae */ /* 0x0005e2000d921844 */
[----:B------:R-:W-:-:S03]  /*27fb0*/  ISETP.GE.U32.AND P3, PT, R135, 0x7fffff5e, PT ;  /* 0x7fffff5e8700780c */ /* 0x000fc60003f66070 */
[----:B------:R3:W-:Y:S01]  /*27fc0*/  LDGSTS.E [R131+-0x7e600], [R138.64], !P4 ;  /* 0x81a000008a837fae */ /* 0x0007e2000e121844 */
[----:B-1----:R-:W-:Y:S01]  /*27fd0*/  IMAD.WIDE R136, R134, 0x4, R8 ;  /* 0x0000000486887825 */ /* 0x002fe200078e0208 */
[----:B--2---:R-:W-:-:S04]  /*27fe0*/  IADD3 R132, R0, -0x27, RZ ;  /* 0xffffffd900847810 */ /* 0x004fc80007ffe0ff */
[----:B------:R1:W-:Y:S01]  /*27ff0*/  LDGSTS.E [R130+-0x7e580], [R136.64], !P4 ;  /* 0x81a8000088827fae */ /* 0x0003e2000e121844 */
[----:B------:R-:W-:Y:S01]  /*28000*/  IMAD R134, R252, 0x22, RZ ;  /* 0x00000022fc867824 */ /* 0x000fe200078e02ff */
[----:B------:R-:W-:Y:S02]  /*28010*/  IADD3 R133, R126, 0x100000, RZ ;  /* 0x001000007e857810 */ /* 0x000fe40007ffe0ff */
[----:B------:R2:W-:Y:S01]  /*28020*/  STL.64 [R1+0x2d8], R140 ;  /* 0x0002d88c01007387 */ /* 0x0005e20000100a00 */
[----:B------:R-:W-:Y:S02]  /*28030*/  ISETP.GE.U32.AND P4, PT, R132, 0x7fffff5a, PT ;  /* 0x7fffff5a8400780c */ /* 0x000fe40003f86070 */
[----:B------:R-:W-:Y:S01]  /*28040*/  IADD3 R132, R126, 0x100000, RZ ;  /* 0x001000007e847810 */ /* 0x000fe20007ffe0ff */
[----:B-1----:R-:W-:Y:S01]  /*28050*/  IMAD R130, R252, 0x1e, RZ ;  /* 0x0000001efc827824 */ /* 0x002fe200078e02ff */
[----:B------:R3:W-:Y:S03]  /*28060*/  STL.64 [R1+0x2a0], R138 ;  /* 0x0002a08a01007387 */ /* 0x0007e60000100a00 */
[----:B------:R-:W-:Y:S01]  /*28070*/  IMAD.WIDE R142, R130, 0x4, R6 ;  /* 0x00000004828e7825 */ /* 0x000fe200078e0206 */
[----:B------:R1:W-:Y:S01]  /*28080*/  STL.64 [R1+0x298], R136 ;  /* 0x0002988801007387 */ /* 0x0003e20000100a00 */
[----:B------:R-:W-:-:S02]  /*28090*/  IADD3 R135, R0, -0x2b, RZ ;  /* 0xffffffd500877810 */ /* 0x000fc40007ffe0ff */
[----:B--2---:R-:W-:Y:S01]  /*280a0*/  IMAD.WIDE R140, R130, 0x4, R8 ;  /* 0x00000004828c7825 */ /* 0x004fe200078e0208 */
[----:B------:R-:W-:Y:S01]  /*280b0*/  IADD3 R130, R126, 0x100000, RZ ;  /* 0x001000007e827810 */ /* 0x000fe20007ffe0ff */
[----:B------:R2:W-:Y:S02]  /*280c0*/  LDGSTS.E [R133+-0x7e200], [R142.64], !P0 ;  /* 0x81e000008e857fae */ /* 0x0005e4000c121844 */
[C---:B---3--:R-:W-:Y:S02]  /*280d0*/  IMAD.WIDE R138, R134.reuse, 0x4, R6 ;  /* 0x00000004868a7825 */ /* 0x048fe400078e0206 */
[----:B------:R3:W-:Y:S02]  /*280e0*/  LDGSTS.E [R132+-0x7e180], [R140.64], !P0 ;  /* 0x81e800008c847fae */ /* 0x0007e4000c121844 */
[----:B-1----:R-:W-:Y:S01]  /*280f0*/  IMAD.WIDE R136, R134, 0x4, R8 ;  /* 0x0000000486887825 */ /* 0x002fe200078e0208 */
[----:B------:R-:W-:Y:S01]  /*28100*/  ISETP.GE.U32.AND P0, PT, R135, 0x7fffff56, PT ;  /* 0x7fffff568700780c */ /* 0x000fe20003f06070 */
[----:B------:R1:W-:Y:S01]  /*28110*/  LDGSTS.E [R131+-0x7de00], [R138.64], !P3 ;  /* 0x822000008a837fae */ /* 0x0003e2000d921844 */
[----:B------:R-:W-:-:S03]  /*28120*/  IADD3 R134, R0, -0x2f, RZ ;  /* 0xffffffd100867810 */ /* 0x000fc60007ffe0ff */
[----:B------:R4:W-:Y:S01]  /*28130*/  LDGSTS.E [R130+-0x7dd80], [R136.64], !P3 ;  /* 0x8228000088827fae */ /* 0x0009e2000d921844 */
[----:B--2---:R-:W-:Y:S01]  /*28140*/  IMAD R133, R252, 0x2a, RZ ;  /* 0x0000002afc857824 */ /* 0x004fe200078e02ff */
        /* <DEDUP_REMOVED lines=8> */
[----:B---3--:R-:W-:-:S04]  /*281d0*/  IMAD.WIDE R140, R130, 0x4, R6 ;  /* 0x00000004828c7825 */ /* 0x008fc800078e0206 */
[----:B-1----:R-:W-:Y:S01]  /*281e0*/  IMAD.WIDE R138, R130, 0x4, R8 ;  /* 0x00000004828a7825 */ /* 0x002fe200078e0208 */
[----:B------:R-:W-:-:S03]  /*281f0*/  IADD3 R130, R126, 0x100000, RZ ;  /* 0x001000007e827810 */ /* 0x000fc60007ffe0ff */
[----:B--2---:R-:W-:Y:S01]  /*28200*/  IMAD.WIDE R136, R133, 0x4, R6 ;  /* 0x0000000485887825 */ /* 0x004fe200078e0206 */
        /* <DEDUP_REMOVED lines=23> */
[C---:B------:R-:W-:Y:S01]  /*28380*/  IMAD.WIDE R142, R130.reuse, 0x4, R6 ;  /* 0x00000004828e7825 */ /* 0x040fe200078e0206 */
[----:B------:R1:W-:Y:S03]  /*28390*/  STL.64 [R1+0x158], R136 ;  /* 0x0001588801007387 */ /* 0x0003e60000100a00 */
[----:B--2---:R-:W-:Y:S01]  /*283a0*/  IMAD.WIDE R140, R130, 0x4, R8 ;  /* 0x00000004828c7825 */ /* 0x004fe200078e0208 */
[----:B------:R-:W-:Y:S01]  /*283b0*/  IADD3 R130, R126, 0x100000, RZ ;  /* 0x001000007e827810 */ /* 0x000fe20007ffe0ff */
[----:B------:R2:W-:Y:S02]  /*283c0*/  LDGSTS.E [R133+-0x7ce00], [R142.64], !P4 ;  /* 0x832000008e857fae */ /* 0x0005e4000e121844 */
[----:B---3--:R-:W-:Y:S01]  /*283d0*/  IMAD.WIDE R138, R134, 0x4, R6 ;  /* 0x00000004868a7825 */ /* 0x008fe200078e0206 */
[----:B------:R-:W-:Y:S01]  /*283e0*/  IADD3 R135, R0, -0x3f, RZ ;  /* 0xffffffc100877810 */ /* 0x000fe20007ffe0ff */
[----:B------:R3:W-:Y:S02]  /*283f0*/  LDGSTS.E [R132+-0x7cd80], [R140.64], !P4 ;  /* 0x832800008c847fae */ /* 0x0007e4000e121844 */
[----:B-1----:R-:W-:-:S02]  /*28400*/  IMAD.WIDE R136, R134, 0x4, R8 ;  /* 0x0000000486887825 */ /* 0x002fc400078e0208 */
[----:B------:R1:W-:Y:S01]  /*28410*/  LDGSTS.E [R131+-0x7ca00], [R138.64], !P0 ;  /* 0x836000008a837fae */ /* 0x0003e2000c121844 */
[----:B------:R-:W-:-:S03]  /*28420*/  ISETP.GE.U32.AND P4, PT, R135, 0x7fffff42, PT ;  /* 0x7fffff428700780c */ /* 0x000fc60003f86070 */
[----:B------:R4:W-:Y:S01]  /*28430*/  LDGSTS.E [R130+-0x7c980], [R136.64], !P0 ;  /* 0x8368000088827fae */ /* 0x0009e2000c121844 */
[----:B------:R-:W-:Y:S01]  /*28440*/  IADD3 R134, R0, -0x43, RZ ;  /* 0xffffffbd00867810 */ /* 0x000fe20007ffe0ff */
[----:B--2---:R-:W-:Y:S02]  /*28450*/  IMAD R133, R252, 0x3e, RZ ;  /* 0x0000003efc857824 */ /* 0x004fe400078e02ff */
[----:B------:R-:W-:Y:S01]  /*28460*/  STL.64 [R1+0x120], R142 ;  /* 0x0001208e01007387 */ /* 0x000fe20000100a00 */
[----:B------:R-:W-:-:S03]  /*28470*/  ISETP.GE.U32.AND P0, PT, R134, 0x7fffff3e, PT ;  /* 0x7fffff3e8600780c */ /* 0x000fc60003f06070 */
[----:B------:R3:W-:Y:S01]  /*28480*/  STL.64 [R1+0x118], R140 ;  /* 0x0001188c01007387 */ /* 0x0007e20000100a00 */
[----:B----4-:R-:W-:-:S03]  /*28490*/  IMAD R130, R252, 0x3a, RZ ;  /* 0x0000003afc827824 */ /* 0x010fc600078e02ff */
[----:B------:R1:W-:Y:S01]  /*284a0*/  STL.64 [R1+0xe0], R138 ;  /* 0x0000e08a01007387 */ /* 0x0003e20000100a00 */
[----:B------:R-:W-:-:S03]  /*284b0*/  IMAD R134, R252, 0x42, RZ ;  /* 0x00000042fc867824 */ /* 0x000fc600078e02ff */
[----:B------:R2:W-:Y:S01]  /*284c0*/  STL.64 [R1+0xd8], R136 ;  /* 0x0000d88801007387 */ /* 0x0005e20000100a00 */
[----:B---3--:R-:W-:-:S04]  /*284d0*/  IMAD.WIDE R140, R130, 0x4, R6 ;  /* 0x00000004828c7825 */ /* 0x008fc800078e0206 */
[----:B-1----:R-:W-:Y:S01]  /*284e0*/  IMAD.WIDE R138, R130, 0x4, R8 ;  /* 0x00000004828a7825 */ /* 0x002fe200078e0208 */
[----:B------:R-:W-:Y:S01]  /*284f0*/  IADD3 R130, R126, 0x100000, RZ ;  /* 0x001000007e827810 */ /* 0x000fe20007ffe0ff */
[----:B------:R1:W-:Y:S02]  /*28500*/  STL.64 [R1+0xa0], R140 ;  /* 0x0000a08c01007387 */ /* 0x0003e40000100a00 */
[----:B--2---:R-:W-:Y:S02]  /*28510*/  IMAD.WIDE R136, R133, 0x4, R6 ;  /* 0x0000000485887825 */ /* 0x004fe400078e0206 */
[----:B------:R1:W-:Y:S01]  /*28520*/  LDGSTS.E [R132+-0x7c600], [R140.64], !P3 ;  /* 0x83a000008c847fae */ /* 0x0003e2000d921844 */
[----:B------:R-:W-:-:S03]  /*28530*/  IADD3 R135, R0, -0x47, RZ ;  /* 0xffffffb900877810 */ /* 0x000fc60007ffe0ff */
[----:B------:R2:W-:Y:S04]  /*28540*/  STL.64 [R1+0x98], R138 ;  /* 0x0000988a01007387 */ /* 0x0005e80000100a00 */
[----:B------:R2:W-:Y:S01]  /*28550*/  LDGSTS.E [R131+-0x7c580], [R138.64], !P3 ;  /* 0x83a800008a837fae */ /* 0x0005e2000d921844 */
[----:B-1----:R-:W-:-:S03]  /*28560*/  IMAD.WIDE R140, R133, 0x4, R8 ;  /* 0x00000004858c7825 */ /* 0x002fc600078e0208 */
[----:B------:R1:W-:Y:S04]  /*28570*/  STL.64 [R1+0x60], R136 ;  /* 0x0000608801007387 */ /* 0x0003e80000100a00 */
[----:B------:R1:W-:Y:S01]  /*28580*/  LDGSTS.E [R130+-0x7c200], [R136.64], !P4 ;  /* 0x83e0000088827fae */ /* 0x0003e2000e121844 */
[----:B--2---:R-:W-:-:S03]  /*28590*/  IMAD.WIDE R138, R134, 0x4, R6 ;  /* 0x00000004868a7825 */ /* 0x004fc600078e0206 */
[----:B------:R2:W-:Y:S01]  /*285a0*/  LDGSTS.E [R132+-0x7c180], [R140.64], !P4 ;  /* 0x83e800008c847fae */ /* 0x0005e2000e121844 */
[----:B------:R-:W-:Y:S02]  /*285b0*/  ISETP.GE.U32.AND P3, PT, R135, 0x7fffff3a, PT ;  /* 0x7fffff3a8700780c */ /* 0x000fe40003f66070 */
[----:B------:R-:W-:Y:S01]  /*285c0*/  IADD3 R135, R0, -0x4b, RZ ;  /* 0xffffffb500877810 */ /* 0x000fe20007ffe0ff */
[----:B------:R3:W-:Y:S01]  /*285d0*/  LDGSTS.E [R131+-0x7be00], [R138.64], !P0 ;  /* 0x842000008a837fae */ /* 0x0007e2000c121844 */
[----:B-1----:R-:W-:Y:S01]  /*285e0*/  IMAD.WIDE R136, R134, 0x4, R8 ;  /* 0x0000000486887825 */ /* 0x002fe200078e0208 */
[----:B--2---:R-:W-:-:S04]  /*285f0*/  IADD3 R132, R0, -0x4f, RZ ;  /* 0xffffffb100847810 */ /* 0x004fc80007ffe0ff */
[----:B------:R3:W-:Y:S01]  /*28600*/  LDGSTS.E [R130+-0x7bd80], [R136.64], !P0 ;  /* 0x8428000088827fae */ /* 0x0007e2000c121844 */
[----:B------:R-:W-:Y:S01]  /*28610*/  ISETP.GE.U32.AND P0, PT, R132, 0x7fffff32, PT ;  /* 0x7fffff328400780c */ /* 0x000fe20003f06070 */
[----:B------:R-:W-:Y:S01]  /*28620*/  IMAD R132, R252, 0x46, RZ ;  /* 0x00000046fc847824 */ /* 0x000fe200078e02ff */
[----:B------:R-:W-:Y:S01]  /*28630*/  ISETP.GE.U32.AND P4, PT, R135, 0x7fffff36, PT ;  /* 0x7fffff368700780c */ /* 0x000fe20003f86070 */
[----:B------:R1:W-:Y:S01]  /*28640*/  STL.64 [R1+0x58], R140 ;  /* 0x0000588c01007387 */ /* 0x0003e20000100a00 */
[----:B------:R-:W-:-:S03]  /*28650*/  IADD3 R142, R0, -0x53, RZ ;  /* 0xffffffad008e7810 */ /* 0x000fc60007ffe0ff */
[----:B------:R2:W-:Y:S01]  /*28660*/  STL.64 [R1+0x20], R138 ;  /* 0x0000208a01007387 */ /* 0x0005e20000100a00 */
[----:B---3--:R-:W-:-:S03]  /*28670*/  IMAD.WIDE R130, R132, 0x4, R6 ;  /* 0x0000000484827825 */ /* 0x008fc600078e0206 */
[----:B------:R3:W-:Y:S01]  /*28680*/  STL.64 [R1+0x18], R136 ;  /* 0x0000188801007387 */ /* 0x0007e20000100a00 */
[----:B------:R-:W-:Y:S01]  /*28690*/  IMAD.WIDE R132, R132, 0x4, R8 ;  /* 0x0000000484847825 */ /* 0x000fe200078e0208 */
[C---:B-1----:R-:W-:Y:S02]  /*286a0*/  IADD3 R141, R126.reuse, 0x100000, RZ ;  /* 0x001000007e8d7810 */ /* 0x042fe40007ffe0ff */
[C---:B------:R-:W-:Y:S02]  /*286b0*/  IADD3 R140, R126.reuse, 0x100000, RZ ;  /* 0x001000007e8c7810 */ /* 0x040fe40007ffe0ff */
[----:B--2---:R-:W-:Y:S01]  /*286c0*/  IADD3 R139, R126, 0x100000, RZ ;  /* 0x001000007e8b7810 */ /* 0x004fe20007ffe0ff */
[----:B------:R1:W-:Y:S01]  /*286d0*/  LDGSTS.E [R141+-0x7ba00], [R130.64], !P3 ;  /* 0x84600000828d7fae */ /* 0x0003e2000d921844 */
[----:B---3--:R-:W-:-:S03]  /*286e0*/  IMAD R136, R252, 0x4a, RZ ;  /* 0x0000004afc887824 */ /* 0x008fc600078e02ff */
[----:B------:R2:W-:Y:S01]  /*286f0*/  LDGSTS.E [R140+-0x7b980], [R132.64], !P3 ;  /* 0x84680000848c7fae */ /* 0x0005e2000d921844 */
[----:B------:R-:W-:Y:S01]  /*28700*/  IADD3 R138, R126, 0x100000, RZ ;  /* 0x001000007e8a7810 */ /* 0x000fe20007ffe0ff */
[----:B------:R-:W-:Y:S01]  /*28710*/  IMAD.WIDE R134, R136, 0x4, R6 ;  /* 0x0000000488867825 */ /* 0x000fe200078e0206 */
[----:B------:R-:W-:-:S03]  /*28720*/  ISETP.GE.U32.AND P3, PT, R142, 0x7fffff2e, PT ;  /* 0x7fffff2e8e00780c */ /* 0x000fc60003f66070 */
[----:B------:R-:W-:Y:S01]  /*28730*/  IMAD.WIDE R136, R136, 0x4, R8 ;  /* 0x0000000488887825 */ /* 0x000fe200078e0208 */
[----:B------:R3:W-:Y:S01]  /*28740*/  LDGSTS.E [R139+-0x7b600], [R134.64], !P4 ;  /* 0x84a00000868b7fae */ /* 0x0007e2000e121844 */
[----:B------:R-:W-:Y:S02]  /*28750*/  IADD3 R148, R0, -0x57, RZ ;  /* 0xffffffa900947810 */ /* 0x000fe40007ffe0ff */
[C---:B--2---:R-:W-:Y:S01]  /*28760*/  IMAD R140, R252.reuse, 0x4e, RZ ;  /* 0x0000004efc8c7824 */ /* 0x044fe200078e02ff */
[----:B------:R3:W-:Y:S01]  /*28770*/  LDGSTS.E [R138+-0x7b580], [R136.64], !P4 ;  /* 0x84a80000888a7fae */ /* 0x0007e2000e121844 */
[----:B------:R-:W-:Y:S01]  /*28780*/  IMAD R147, R252, 0x52, RZ ;  /* 0x00000052fc937824 */ /* 0x000fe200078e02ff */
[C---:B------:R-:W-:Y:S02]  /*28790*/  IADD3 R146, R126.reuse, 0x100000, RZ ;  /* 0x001000007e927810 */ /* 0x040fe40007ffe0ff */
[C---:B------:R-:W-:Y:S01]  /*287a0*/  IADD3 R145, R126.reuse, 0x100000, RZ ;  /* 0x001000007e917810 */ /* 0x040fe20007ffe0ff */
[----:B------:R-:W-:Y:S01]  /*287b0*/  IMAD.WIDE R142, R147, 0x4, R6 ;  /* 0x00000004938e7825 */ /* 0x000fe200078e0206 */
[----:B------:R-:W-:-:S02]  /*287c0*/  IADD3 R144, R126, 0x100000, RZ ;  /* 0x001000007e907810 */ /* 0x000fc40007ffe0ff */
[----:B------:R-:W-:Y:S01]  /*287d0*/  ISETP.GE.U32.AND P4, PT, R148, 0x7fffff2a, PT ;  /* 0x7fffff2a9400780c */ /* 0x000fe20003f86070 */
[----:B---3--:R-:W-:-:S04]  /*287e0*/  IMAD.WIDE R138, R140, 0x4, R6 ;  /* 0x000000048c8a7825 */ /* 0x008fc800078e0206 */
[----:B-1----:R-:W-:Y:S01]  /*287f0*/  IMAD.WIDE R140, R140, 0x4, R8 ;  /* 0x000000048c8c7825 */ /* 0x002fe200078e0208 */
        /* <DEDUP_REMOVED lines=13> */
[----:B------:R2:W-:Y:S01]  /*288d0*/  LDGSTS.E [R151+-0x7aa00], [R146.64], !P4 ;  /* 0x8560000092977fae */ /* 0x0005e2000e121844 */
[----:B------:R-:W-:-:S03]  /*288e0*/  IADD3 R153, R0, -0x5f, RZ ;  /* 0xffffffa100997810 */ /* 0x000fc60007ffe0ff */
[----:B------:R2:W-:Y:S01]  /*288f0*/  LDGSTS.E [R150+-0x7a980], [R148.64], !P4 ;  /* 0x8568000094967fae */ /* 0x0005e2000e121844 */
[----:B-1----:R-:W-:-:S04]  /*28900*/  IADD3 R152, R0, -0x63, RZ ;  /* 0xffffff9d00987810 */ /* 0x002fc80007ffe0ff */
[----:B------:R-:W-:Y:S01]  /*28910*/  ISETP.GE.U32.AND P4, PT, R152, 0x7fffff1e, PT ;  /* 0x7fffff1e9800780c */ /* 0x000fe20003f86070 */
[----:B------:R-:W-:Y:S01]  /*28920*/  IMAD R152, R252, 0x5a, RZ ;  /* 0x0000005afc987824 */ /* 0x000fe200078e02ff */
[----:B------:R-:W-:Y:S02]  /*28930*/  ISETP.GE.U32.AND P3, PT, R153, 0x7fffff22, PT ;  /* 0x7fffff229900780c */ /* 0x000fe40003f66070 */
[----:B------:R-:W-:Y:S01]  /*28940*/  IADD3 R161, R126, 0x100000, RZ ;  /* 0x001000007ea17810 */ /* 0x000fe20007ffe0ff */
[----:B--2---:R-:W-:Y:S01]  /*28950*/  IMAD.WIDE R150, R152, 0x4, R6 ;  /* 0x0000000498967825 */ /* 0x004fe200078e0206 */
[----:B------:R-:W-:-:S03]  /*28960*/  IADD3 R160, R126, 0x100000, RZ ;  /* 0x001000007ea07810 */ /* 0x000fc60007ffe0ff */
[----:B------:R-:W-:Y:S01]  /*28970*/  IMAD.WIDE R152, R152, 0x4, R8 ;  /* 0x0000000498987825 */ /* 0x000fe200078e0208 */
[----:B------:R-:W-:Y:S01]  /*28980*/  IADD3 R162, R0, -0x67, RZ ;  /* 0xffffff9900a27810 */ /* 0x000fe20007ffe0ff */
[----:B------:R1:W-:Y:S02]  /*28990*/  LDGSTS.E [R161+-0x7a600], [R150.64], !P0 ;  /* 0x85a0000096a17fae */ /* 0x0003e4000c121844 */
[----:B------:R-:W-:Y:S01]  /*289a0*/  IMAD R156, R252, 0x5e, RZ ;  /* 0x0000005efc9c7824 */ /* 0x000fe200078e02ff */
[C---:B------:R-:W-:Y:S01]  /*289b0*/  IADD3 R159, R126.reuse, 0x100000, RZ ;  /* 0x001000007e9f7810 */ /* 0x040fe20007ffe0ff */
[----:B------:R2:W-:Y:S01]  /*289c0*/  LDGSTS.E [R160+-0x7a580], [R152.64], !P0 ;  /* 0x85a8000098a07fae */ /* 0x0005e2000c121844 */
[----:B------:R-:W-:Y:S01]  /*289d0*/  IADD3 R158, R126, 0x100000, RZ ;  /* 0x001000007e9e7810 */ /* 0x000fe20007ffe0ff */
[----:B------:R-:W-:Y:S01]  /*289e0*/  IMAD.WIDE R154, R156, 0x4, R6 ;  /* 0x000000049c9a7825 */ /* 0x000fe200078e0206 */
[----:B------:R-:W-:-:S03]  /*289f0*/  ISETP.GE.U32.AND P0, PT, R162, 0x7fffff1a, PT ;  /* 0x7fffff1aa200780c */ /* 0x000fc60003f06070 */
[----:B------:R-:W-:Y:S01]  /*28a00*/  IMAD.WIDE R156, R156, 0x4, R8 ;  /* 0x000000049c9c7825 */ /* 0x000fe200078e0208 */
[----:B------:R3:W-:Y:S01]  /*28a10*/  LDGSTS.E [R159+-0x7a200], [R154.64], !P3 ;  /* 0x85e000009a9f7fae */ /* 0x0007e2000d921844 */
[----:B------:R-:W-:Y:S02]  /*28a20*/  IADD3 R168, R0, -0x6b, RZ ;  /* 0xffffff9500a87810 */ /* 0x000fe40007ffe0ff */
[C---:B------:R-:W-:Y:S01]  /*28a30*/  IMAD R167, R252.reuse, 0x66, RZ ;  /* 0x00000066fca77824 */ /* 0x040fe200078e02ff */
[----:B------:R3:W-:Y:S01]  /*28a40*/  LDGSTS.E [R158+-0x7a180], [R156.64], !P3 ;  /* 0x85e800009c9e7fae */ /* 0x0007e2000d921844 */
[----:B--2---:R-:W-:Y:S01]  /*28a50*/  IMAD R160, R252, 0x62, RZ ;  /* 0x00000062fca07824 */ /* 0x004fe200078e02ff */
[C---:B------:R-:W-:Y:S01]  /*28a60*/  IADD3 R166, R126.reuse, 0x100000, RZ ;  /* 0x001000007ea67810 */ /* 0x040fe20007ffe0ff */
[----:B------:R-:W-:Y:S01]  /*28a70*/  IMAD.WIDE R162, R167, 0x4, R6 ;  /* 0x00000004a7a27825 */ /* 0x000fe200078e0206 */
[C---:B------:R-:W-:Y:S02]  /*28a80*/  IADD3 R165, R126.reuse, 0x100000, RZ ;  /* 0x001000007ea57810 */ /* 0x040fe40007ffe0ff */
        /* <DEDUP_REMOVED lines=23> */
[----:B------:R-:W-:Y:S01]  /*28c00*/  IMAD R172, R252, 0x6e, RZ ;  /* 0x0000006efcac7824 */ /* 0x000fe200078e02ff */
[----:B------:R-:W-:Y:S01]  /*28c10*/  IADD3 R181, R126, 0x100000, RZ ;  /* 0x001000007eb57810 */ /* 0x000fe20007ffe0ff */
[----:B------:R-:W-:Y:S01]  /*28c20*/  IMAD R176, R252, 0x72, RZ ;  /* 0x00000072fcb07824 */ /* 0x000fe200078e02ff */
[----:B------:R-:W-:Y:S01]  /*28c30*/  IADD3 R180, R126, 0x100000, RZ ;  /* 0x001000007eb47810 */ /* 0x000fe20007ffe0ff */
[----:B--2---:R-:W-:Y:S01]  /*28c40*/  IMAD.WIDE R170, R172, 0x4, R6 ;  /* 0x00000004acaa7825 */ /* 0x004fe200078e0206 */
[----:B------:R-:W-:-:S03]  /*28c50*/  IADD3 R179, R126, 0x100000, RZ ;  /* 0x001000007eb37810 */ /* 0x000fc60007ffe0ff */
[----:B------:R-:W-:Y:S01]  /*28c60*/  IMAD.WIDE R172, R172, 0x4, R8 ;  /* 0x00000004acac7825 */ /* 0x000fe200078e0208 */
[----:B------:R-:W-:Y:S01]  /*28c70*/  IADD3 R182, R0, -0x7b, RZ ;  /* 0xffffff8500b67810 */ /* 0x000fe20007ffe0ff */
[----:B------:R1:W-:Y:S01]  /*28c80*/  LDGSTS.E [R181+-0x79200], [R170.64], !P4 ;  /* 0x86e00000aab57fae */ /* 0x0003e2000e121844 */
[----:B------:R-:W-:Y:S01]  /*28c90*/  IADD3 R178, R126, 0x100000, RZ ;  /* 0x001000007eb27810 */ /* 0x000fe20007ffe0ff */
[C---:B------:R-:W-:Y:S02]  /*28ca0*/  IMAD.WIDE R174, R176.reuse, 0x4, R6 ;  /* 0x00000004b0ae7825 */ /* 0x040fe400078e0206 */
[----:B------:R2:W-:Y:S02]  /*28cb0*/  LDGSTS.E [R180+-0x79180], [R172.64], !P4 ;  /* 0x86e80000acb47fae */ /* 0x0005e4000e121844 */
[----:B------:R-:W-:Y:S01]  /*28cc0*/  IMAD.WIDE R176, R176, 0x4, R8 ;  /* 0x00000004b0b07825 */ /* 0x000fe200078e0208 */
[----:B------:R-:W-:Y:S01]  /*28cd0*/  ISETP.GE.U32.AND P4, PT, R182, 0x7fffff06, PT ;  /* 0x7fffff06b600780c */ /* 0x000fe20003f86070 */
[----:B------:R3:W-:Y:S01]  /*28ce0*/  LDGSTS.E [R179+-0x78e00], [R174.64], !P0 ;  /* 0x87200000aeb37fae */ /* 0x0007e2000c121844 */
[----:B------:R-:W-:-:S03]  /*28cf0*/  IADD3 R186, R126, 0x100000, RZ ;  /* 0x001000007eba7810 */ /* 0x000fc60007ffe0ff */
[----:B------:R3:W-:Y:S01]  /*28d00*/  LDGSTS.E [R178+-0x78d80], [R176.64], !P0 ;  /* 0x87280000b0b27fae */ /* 0x0007e2000c121844 */
[----:B--2---:R-:W-:Y:S01]  /*28d10*/  IMAD R180, R252, 0x76, RZ ;  /* 0x00000076fcb47824 */ /* 0x004fe200078e02ff */
[----:B------:R-:W-:Y:S01]  /*28d20*/  IADD3 R185, R126, 0x100000, RZ ;  /* 0x001000007eb97810 */ /* 0x000fe20007ffe0ff */
[----:B------:R-:W-:Y:S01]  /*28d30*/  IMAD R187, R252, 0x7a, RZ ;  /* 0x0000007afcbb7824 */ /* 0x000fe200078e02ff */
[----:B------:R-:W-:Y:S01]  /*28d40*/  IADD3 R188, R0, -0x7f, RZ ;  /* 0xffffff8100bc7810 */ /* 0x000fe20007ffe0ff */
[----:B---3--:R-:W-:-:S04]  /*28d50*/  IMAD.WIDE R178, R180, 0x4, R6 ;  /* 0x00000004b4b27825 */ /* 0x008fc800078e0206 */
[----:B-1----:R-:W-:Y:S01]  /*28d60*/  IMAD.WIDE R180, R180, 0x4, R8 ;  /* 0x00000004b4b47825 */ /* 0x002fe200078e0208 */
[----:B------:R1:W-:Y:S01]  /*28d70*/  LDGSTS.E [R186+-0x78a00], [R178.64], !P3 ;  /* 0x87600000b2ba7fae */ /* 0x0003e2000d921844 */
[----:B------:R-:W-:Y:S02]  /*28d80*/  IADD3 R184, R126, 0x100000, RZ ;  /* 0x001000007eb87810 */ /* 0x000fe40007ffe0ff */
[----:B------:R-:W-:Y:S01]  /*28d90*/  IMAD.WIDE R182, R187, 0x4, R6 ;  /* 0x00000004bbb67825 */ /* 0x000fe200078e0206 */
[----:B------:R2:W-:Y:S01]  /*28da0*/  LDGSTS.E [R185+-0x78980], [R180.64], !P3 ;  /* 0x87680000b4b97fae */ /* 0x0005e2000d921844 */
[----:B------:R-:W-:Y:S02]  /*28db0*/  ISETP.GE.U32.AND P3, PT, R188, 0x7fffff02, PT ;  /* 0x7fffff02bc00780c */ /* 0x000fe40003f66070 */
[----:B------:R-:W-:Y:S01]  /*28dc0*/  IADD3 R189, R0, -0x10, RZ ;  /* 0xfffffff000bd7810 */ /* 0x000fe20007ffe0ff */
[----:B------:R2:W-:Y:S01]  /*28dd0*/  LDGSTS.E [R184+-0x78600], [R182.64], !P4 ;  /* 0x87a00000b6b87fae */ /* 0x0005e2000e121844 */
[----:B------:R-:W-:Y:S01]  /*28de0*/  IMAD R188, R252, 0x7e, RZ ;  /* 0x0000007efcbc7824 */ /* 0x000fe200078e02ff */
[----:B------:R-:W-:-:S02]  /*28df0*/  IADD3 R192, R126, 0x100000, RZ ;  /* 0x001000007ec07810 */ /* 0x000fc40007ffe0ff */
        /* <DEDUP_REMOVED lines=11> */
[----:B------:R-:W-:Y:S02]  /*28eb0*/  ISETP.GE.U32.AND P3, PT, R192, 0x7fffff7d, PT ;  /* 0x7fffff7dc000780c */ /* 0x000fe40003f66070 */
[----:B------:R-:W-:Y:S02]  /*28ec0*/  ISETP.GE.U32.AND P4, PT, R193, 0x7fffff79, PT ;  /* 0x7fffff79c100780c */ /* 0x000fe40003f86070 */
[----:B------:R-:W-:Y:S01]  /*28ed0*/  LOP3.LUT R246, R125, 0x60, RZ, 0x3c, !PT ;  /* 0x000000607df67812 */ /* 0x000fe200078e3cff */
[C---:B---3--:R-:W-:Y:S02]  /*28ee0*/  IMAD R190, R252.reuse, 0x3, RZ ;  /* 0x00000003fcbe7824 */ /* 0x048fe400078e02ff */
[----:B------:R-:W-:Y:S01]  /*28ef0*/  IMAD R194, R252, 0x7, RZ ;  /* 0x00000007fcc27824 */ /* 0x000fe200078e02ff */
[----:B------:R-:W-:Y:S01]  /*28f00*/  IADD3 R193, R246, 0x100000, RZ ;  /* 0x00100000f6c17810 */ /* 0x000fe20007ffe0ff */
[----:B------:R-:W-:Y:S01]  /*28f10*/  IMAD.WIDE R200, R190, 0x4, R6 ;  /* 0x00000004bec87825 */ /* 0x000fe200078e0206 */
[----:B------:R-:W-:-:S03]  /*28f20*/  IADD3 R192, R246, 0x100000, RZ ;  /* 0x00100000f6c07810 */ /* 0x000fc60007ffe0ff */
[----:B------:R-:W-:Y:S01]  /*28f30*/  IMAD.WIDE R198, R190, 0x4, R8 ;  /* 0x00000004bec67825 */ /* 0x000fe200078e0208 */
[----:B------:R-:W-:Y:S01]  /*28f40*/  IADD3 R195, R0, -0xc, RZ ;  /* 0xfffffff400c37810 */ /* 0x000fe20007ffe0ff */
[----:B------:R1:W-:Y:S01]  /*28f50*/  LDGSTS.E [R193+-0x7fd00], [R200.64], !P3 ;  /* 0x80300000c8c17fae */ /* 0x0003e2000d921844 */
[----:B--2---:R-:W-:Y:S01]  /*28f60*/  IADD3 R191, R246, 0x100000, RZ ;  /* 0x00100000f6bf7810 */ /* 0x004fe20007ffe0ff */
[----:B------:R-:W-:Y:S01]  /*28f70*/  IMAD.WIDE R196, R194, 0x4, R6 ;  /* 0x00000004c2c47825 */ /* 0x000fe200078e0206 */
[----:B------:R-:W-:Y:S01]  /*28f80*/  IADD3 R190, R246, 0x100000, RZ ;  /* 0x00100000f6be7810 */ /* 0x000fe20007ffe0ff */
[----:B------:R2:W-:Y:S02]  /*28f90*/  LDGSTS.E [R192+-0x7fc80], [R198.64], !P3 ;  /* 0x80380000c6c07fae */ /* 0x0005e4000d921844 */
[----:B------:R-:W-:Y:S01]  /*28fa0*/  IMAD.WIDE R126, R194, 0x4, R8 ;  /* 0x00000004c27e7825 */ /* 0x000fe200078e0208 */
[----:B------:R-:W-:Y:S01]  /*28fb0*/  ISETP.GE.U32.AND P3, PT, R195, 0x7fffff75, PT ;  /* 0x7fffff75c300780c */ /* 0x000fe20003f66070 */
[----:B------:R3:W-:Y:S04]  /*28fc0*/  LDGSTS.E [R191+-0x7f900], [R196.64], !P4 ;  /* 0x80700000c4bf7fae */ /* 0x0007e8000e121844 */
[----:B------:R4:W-:Y:S04]  /*28fd0*/  LDGSTS.E [R190+-0x7f880], [R126.64], !P4 ;  /* 0x807800007ebe7fae */ /* 0x0009e8000e121844 */
[----:B------:R-:W-:Y:S04]  /*28fe0*/  STL.64 [R1+0x410], R200 ;  /* 0x000410c801007387 */ /* 0x000fe80000100a00 */
[----:B------:R2:W-:Y:S01]  /*28ff0*/  STL.64 [R1+0x408], R198 ;  /* 0x000408c601007387 */ /* 0x0005e20000100a00 */
[----:B----4-:R-:W-:-:S03]  /*29000*/  IMAD R190, R252, 0xb, RZ ;  /* 0x0000000bfcbe7824 */ /* 0x010fc600078e02ff */
[----:B------:R3:W-:Y:S01]  /*29010*/  STL.64 [R1+0x3d0], R196 ;  /* 0x0003d0c401007387 */ /* 0x0007e20000100a00 */
[----:B------:R-:W-:Y:S01]  /*29020*/  IADD3 R194, R0, -0x14, RZ ;  /* 0xffffffec00c27810 */ /* 0x000fe20007ffe0ff */
[----:B--2---:R-:W-:-:S04]  /*29030*/  IMAD.WIDE R198, R190, 0x4, R6 ;  /* 0x00000004bec67825 */ /* 0x004fc800078e0206 */
[----:B---3--:R-:W-:Y:S01]  /*29040*/  IMAD.WIDE R196, R190, 0x4, R8 ;  /* 0x00000004bec47825 */ /* 0x008fe200078e0208 */
[----:B------:R2:W-:Y:S03]  /*29050*/  LDGSTS.E [R192+-0x7f500], [R198.64], !P3 ;  /* 0x80b00000c6c07fae */ /* 0x0005e6000d921844 */
[----:B-1----:R-:W-:Y:S01]  /*29060*/  IMAD R193, R252, 0xf, RZ ;  /* 0x0000000ffcc17824 */ /* 0x002fe200078e02ff */
[----:B------:R1:W-:Y:S01]  /*29070*/  LDGSTS.E [R191+-0x7f480], [R196.64], !P3 ;  /* 0x80b80000c4bf7fae */ /* 0x0003e2000d921844 */
[----:B------:R-:W-:Y:S02]  /*29080*/  ISETP.GE.U32.AND P3, PT, R194, 0x7fffff6d, PT ;  /* 0x7fffff6dc200780c */ /* 0x000fe40003f66070 */
[----:B------:R-:W-:Y:S01]  /*29090*/  IADD3 R195, R0, -0x24, RZ ;  /* 0xffffffdc00c37810 */ /* 0x000fe20007ffe0ff */
[----:B------:R3:W-:Y:S01]  /*290a0*/  STL.64 [R1+0x3c8], R126 ;  /* 0x0003c87e01007387 */ /* 0x0007e20000100a00 */
[----:B------:R-:W-:Y:S01]  /*290b0*/  IADD3 R190, R246, 0x100000, RZ ;  /* 0x00100000f6be7810 */ /* 0x000fe20007ffe0ff */
[----:B------:R-:W-:-:S02]  /*290c0*/  IMAD R194, R252, 0x13, RZ ;  /* 0x00000013fcc27824 */ /* 0x000fc400078e02ff */
[----:B------:R2:W-:Y:S01]  /*290d0*/  STL.64 [R1+0x390], R198 ;  /* 0x000390c601007387 */ /* 0x0005e20000100a00 */
[----:B------:R-:W-:Y:S02]  /*290e0*/  ISETP.GE.U32.AND P4, PT, R195, 0x7fffff5d, PT ;  /* 0x7fffff5dc300780c */ /* 0x000fe40003f86070 */
[----:B------:R-:W-:Y:S01]  /*290f0*/  IADD3 R195, R0, -0x18, RZ ;  /* 0xffffffe800c37810 */ /* 0x000fe20007ffe0ff */
[----:B------:R1:W-:Y:S01]  /*29100*/  STL.64 [R1+0x388], R196 ;  /* 0x000388c401007387 */ /* 0x0003e20000100a00 */
[----:B---3--:R-:W-:-:S04]  /*29110*/  IMAD.WIDE R126, R193, 0x4, R6 ;  /* 0x00000004c17e7825 */ /* 0x008fc800078e0206 */
[----:B--2---:R-:W-:Y:S01]  /*29120*/  IMAD.WIDE R198, R193, 0x4, R8 ;  /* 0x00000004c1c67825 */ /* 0x004fe200078e0208 */
[----:B------:R2:W-:Y:S03]  /*29130*/  STL.64 [R1+0x350], R126 ;  /* 0x0003507e01007387 */ /* 0x0005e60000100a00 */
[----:B-1----:R-:W-:Y:S01]  /*29140*/  IMAD.WIDE R196, R194, 0x4, R6 ;  /* 0x00000004c2c47825 */ /* 0x002fe200078e0206 */
[----:B------:R2:W-:Y:S04]  /*29150*/  LDGSTS.E [R190+-0x7f100], [R126.64], !P0 ;  /* 0x80f000007ebe7fae */ /* 0x0005e8000c121844 */
[----:B------:R1:W-:Y:S01]  /*29160*/  LDGSTS.E [R192+-0x7f080], [R198.64], !P0 ;  /* 0x80f80000c6c07fae */ /* 0x0003e2000c121844 */
[----:B------:R-:W-:-:S03]  /*29170*/  ISETP.GE.U32.AND P0, PT, R195, 0x7fffff69, PT ;  /* 0x7fffff69c300780c */ /* 0x000fc60003f06070 */
[----:B------:R3:W-:Y:S01]  /*29180*/  LDGSTS.E [R191+-0x7ed00], [R196.64], !P3 ;  /* 0x81300000c4bf7fae */ /* 0x0007e2000d921844 */
[----:B--2---:R-:W-:Y:S01]  /*29190*/  IMAD.WIDE R126, R194, 0x4, R8 ;  /* 0x00000004c27e7825 */ /* 0x004fe200078e0208 */
[----:B-1----:R-:W-:-:S04]  /*291a0*/  IADD3 R192, R0, -0x1c, RZ ;  /* 0xffffffe400c07810 */ /* 0x002fc80007ffe0ff */
[----:B------:R1:W-:Y:S01]  /*291b0*/  LDGSTS.E [R190+-0x7ec80], [R126.64], !P3 ;  /* 0x813800007ebe7fae */ /* 0x0003e2000d921844 */
[----:B------:R-:W-:-:S03]  /*291c0*/  ISETP.GE.U32.AND P3, PT, R192, 0x7fffff65, PT ;  /* 0x7fffff65c000780c */ /* 0x000fc60003f66070 */
[----:B------:R2:W-:Y:S01]  /*291d0*/  STL.64 [R1+0x348], R198 ;  /* 0x000348c601007387 */ /* 0x0005e20000100a00 */
[----:B------:R-:W-:Y:S01]  /*291e0*/  IMAD R194, R252, 0x1b, RZ ;  /* 0x0000001bfcc27824 */ /* 0x000fe200078e02ff */
[----:B------:R-:W-:Y:S01]  /*291f0*/  IADD3 R193, R246, 0x100000, RZ ;  /* 0x00100000f6c17810 */ /* 0x000fe20007ffe0ff */
[----:B-1----:R-:W-:Y:S01]  /*29200*/  IMAD R190, R252, 0x17, RZ ;  /* 0x00000017fcbe7824 */ /* 0x002fe200078e02ff */
[----:B------:R-:W-:-:S03]  /*29210*/  IADD3 R192, R246, 0x100000, RZ ;  /* 0x00100000f6c07810 */ /* 0x000fc60007ffe0ff */
[----:B------:R-:W-:Y:S01]  /*29220*/  IMAD.WIDE R200, R190, 0x4, R6 ;  /* 0x00000004bec87825 */ /* 0x000fe200078e0206 */
[----:B------:R3:W-:Y:S01]  /*29230*/  STL.64 [R1+0x310], R196 ;  /* 0x000310c401007387 */ /* 0x0007e20000100a00 */
[----:B------:R-:W-:Y:S02]  /*29240*/  IADD3 R195, R0, -0x20, RZ ;  /* 0xffffffe000c37810 */ /* 0x000fe40007ffe0ff */
[----:B--2---:R-:W-:Y:S01]  /*29250*/  IMAD.WIDE R198, R190, 0x4, R8 ;  /* 0x00000004bec67825 */ /* 0x004fe200078e0208 */
[----:B------:R1:W-:Y:S01]  /*29260*/  STL.64 [R1+0x308], R126 ;  /* 0x0003087e01007387 */ /* 0x0003e20000100a00 */
[----:B------:R-:W-:-:S03]  /*29270*/  IADD3 R190, R246, 0x100000, RZ ;  /* 0x00100000f6be7810 */ /* 0x000fc60007ffe0ff */
[----:B------:R2:W-:Y:S01]  /*29280*/  LDGSTS.E [R193+-0x7e900], [R200.64], !P0 ;  /* 0x81700000c8c17fae */ /* 0x0005e2000c121844 */
[----:B---3--:R-:W-:-:S03]  /*29290*/  IMAD.WIDE R196, R194, 0x4, R6 ;  /* 0x00000004c2c47825 */ /* 0x008fc600078e0206 */
[----:B------:R3:W-:Y:S01]  /*292a0*/  LDGSTS.E [R192+-0x7e880], [R198.64], !P0 ;  /* 0x81780000c6c07fae */ /* 0x0007e2000c121844 */
[----:B------:R-:W-:Y:S01]  /*292b0*/  ISETP.GE.U32.AND P0, PT, R195, 0x7fffff61, PT ;  /* 0x7fffff61c300780c */ /* 0x000fe20003f06070 */
[----:B-1----:R-:W-:Y:S02]  /*292c0*/  IMAD.WIDE R126, R194, 0x4, R8 ;  /* 0x00000004c27e7825 */ /* 0x002fe400078e0208 */
[----:B------:R1:W-:Y:S04]  /*292d0*/  LDGSTS.E [R191+-0x7e500], [R196.64], !P3 ;  /* 0x81b00000c4bf7fae */ /* 0x0003e8000d921844 */
[----:B------:R4:W-:Y:S04]  /*292e0*/  LDGSTS.E [R190+-0x7e480], [R126.64], !P3 ;  /* 0x81b800007ebe7fae */ /* 0x0009e8000d921844 */
[----:B------:R-:W-:Y:S04]  /*292f0*/  STL.64 [R1+0x2d0], R200 ;  /* 0x0002d0c801007387 */ /* 0x000fe80000100a00 */
[----:B------:R3:W-:Y:S01]  /*29300*/  STL.64 [R1+0x2c8], R198 ;  /* 0x0002c8c601007387 */ /* 0x0007e20000100a00 */
[----:B----4-:R-:W-:-:S03]  /*29310*/  IMAD R190, R252, 0x1f, RZ ;  /* 0x0000001ffcbe7824 */ /* 0x010fc600078e02ff */
[----:B------:R1:W-:Y:S01]  /*29320*/  STL.64 [R1+0x290], R196 ;  /* 0x000290c401007387 */ /* 0x0003e20000100a00 */
[----:B------:R-:W-:Y:S01]  /*29330*/  IADD3 R194, R0, -0x28, RZ ;  /* 0xffffffd800c27810 */ /* 0x000fe20007ffe0ff */
[----:B---3--:R-:W-:-:S04]  /*29340*/  IMAD.WIDE R198, R190, 0x4, R6 ;  /* 0x00000004bec67825 */ /* 0x008fc800078e0206 */
[----:B-1----:R-:W-:Y:S01]  /*29350*/  IMAD.WIDE R196, R190, 0x4, R8 ;  /* 0x00000004bec47825 */ /* 0x002fe200078e0208 */
[----:B------:R1:W-:Y:S03]  /*29360*/  LDGSTS.E [R192+-0x7e100], [R198.64], !P0 ;  /* 0x81f00000c6c07fae */ /* 0x0003e6000c121844 */
[----:B--2---:R-:W-:Y:S01]  /*29370*/  IMAD R193, R252, 0x23, RZ ;  /* 0x00000023fcc17824 */ /* 0x004fe200078e02ff */
        /* <DEDUP_REMOVED lines=11> */
[----:B-1----:R-:W-:Y:S01]  /*29430*/  IMAD.WIDE R198, R193, 0x4, R8 ;  /* 0x00000004c1c67825 */ /* 0x002fe200078e0208 */
[----:B------:R1:W-:Y:S03]  /*29440*/  STL.64 [R1+0x210], R126 ;  /* 0x0002107e01007387 */ /* 0x0003e60000100a00 */
[----:B--2---:R-:W-:Y:S01]  /*29450*/  IMAD.WIDE R196, R194, 0x4, R6 ;  /* 0x00000004c2c47825 */ /* 0x004fe200078e0206 */
[----:B------:R1:W-:Y:S04]  /*29460*/  LDGSTS.E [R190+-0x7dd00], [R126.64], !P4 ;  /* 0x823000007ebe7fae */ /* 0x0003e8000e121844 */
[----:B------:R2:W-:Y:S01]  /*29470*/  LDGSTS.E [R192+-0x7dc80], [R198.64], !P4 ;  /* 0x82380000c6c07fae */ /* 0x0005e2000e121844 */
[----:B------:R-:W-:-:S03]  /*29480*/  ISETP.GE.U32.AND P4, PT, R195, 0x7fffff55, PT ;  /* 0x7fffff55c300780c */ /* 0x000fc60003f86070 */
[----:B------:R3:W-:Y:S01]  /*29490*/  LDGSTS.E [R191+-0x7d900], [R196.64], !P0 ;  /* 0x82700000c4bf7fae */ /* 0x0007e2000c121844 */
[----:B-1----:R-:W-:Y:S01]  /*294a0*/  IMAD.WIDE R126, R194, 0x4, R8 ;  /* 0x00000004c27e7825 */ /* 0x002fe200078e0208 */
[----:B--2---:R-:W-:-:S04]  /*294b0*/  IADD3 R192, R0, -0x30, RZ ;  /* 0xffffffd000c07810 */ /* 0x004fc80007ffe0ff */
        /* <DEDUP_REMOVED lines=50> */
[----:B------:R-:W-:Y:S02]  /*297e0*/  IADD3 R193, R246, 0x100000, RZ ;  /* 0x00100000f6c17810 */ /* 0x000fe40007ffe0ff */
[----:B------:R-:W-:Y:S01]  /*297f0*/  ISETP.GE.U32.AND P4, PT, R192, 0x7fffff3d, PT ;  /* 0x7fffff3dc000780c */ /* 0x000fe20003f86070 */
[----:B------:R2:W-:Y:S01]  /*29800*/  STL.64 [R1+0xc8], R198 ;  /* 0x0000c8c601007387 */ /* 0x0005e20000100a00 */
[----:B------:R-:W-:Y:S01]  /*29810*/  IADD3 R192, R246, 0x100000, RZ ;  /* 0x00100000f6c07810 */ /* 0x000fe20007ffe0ff */
[----:B-1----:R-:W-:Y:S01]  /*29820*/  IMAD R190, R252, 0x3f, RZ ;  /* 0x0000003ffcbe7824 */ /* 0x002fe200078e02ff */
[----:B------:R-:W-:-:S03]  /*29830*/  IADD3 R195, R0, -0x48, RZ ;  /* 0xffffffb800c37810 */ /* 0x000fc60007ffe0ff */
[----:B------:R-:W-:-:S04]  /*29840*/  IMAD.WIDE R200, R190, 0x4, R6 ;  /* 0x00000004bec87825 */ /* 0x000fc800078e0206 */
[----:B--2---:R-:W-:Y:S01]  /*29850*/  IMAD.WIDE R198, R190, 0x4, R8 ;  /* 0x00000004bec67825 */ /* 0x004fe200078e0208 */
[----:B------:R1:W-:Y:S03]  /*29860*/  LDGSTS.E [R193+-0x7c100], [R200.64], !P3 ;  /* 0x83f00000c8c17fae */ /* 0x0003e6000d921844 */
[----:B------:R-:W-:Y:S01]  /*29870*/  IMAD R194, R252, 0x43, RZ ;  /* 0x00000043fcc27824 */ /* 0x000fe200078e02ff */
[----:B------:R2:W-:Y:S01]  /*29880*/  LDGSTS.E [R192+-0x7c080], [R198.64], !P3 ;  /* 0x83f80000c6c07fae */ /* 0x0005e2000d921844 */
[----:B------:R-:W-:-:S03]  /*29890*/  ISETP.GE.U32.AND P3, PT, R195, 0x7fffff39, PT ;  /* 0x7fffff39c300780c */ /* 0x000fc60003f66070 */
[----:B------:R3:W-:Y:S01]  /*298a0*/  STL.64 [R1+0x90], R196 ;  /* 0x000090c401007387 */ /* 0x0007e20000100a00 */
[----:B------:R-:W-:-:S03]  /*298b0*/  IADD3 R190, R246, 0x100000, RZ ;  /* 0x00100000f6be7810 */ /* 0x000fc60007ffe0ff */
[----:B------:R4:W-:Y:S01]  /*298c0*/  STL.64 [R1+0x88], R126 ;  /* 0x0000887e01007387 */ /* 0x0009e20000100a00 */
[----:B--2---:R-:W-:Y:S02]  /*298d0*/  IMAD R192, R252, 0x47, RZ ;  /* 0x00000047fcc07824 */ /* 0x004fe400078e02ff */
[----:B---3--:R-:W-:-:S04]  /*298e0*/  IMAD.WIDE R196, R194, 0x4, R6 ;  /* 0x00000004c2c47825 */ /* 0x008fc800078e0206 */
[----:B----4-:R-:W-:Y:S01]  /*298f0*/  IMAD.WIDE R126, R194, 0x4, R8 ;  /* 0x00000004c27e7825 */ /* 0x010fe200078e0208 */
[----:B------:R1:W-:Y:S04]  /*29900*/  STL.64 [R1+0x50], R200 ;  /* 0x000050c801007387 */ /* 0x0003e80000100a00 */
[----:B------:R2:W-:Y:S04]  /*29910*/  LDGSTS.E [R191+-0x7bd00], [R196.64], !P4 ;  /* 0x84300000c4bf7fae */ /* 0x0005e8000e121844 */
[----:B------:R3:W-:Y:S04]  /*29920*/  STL.64 [R1+0x48], R198 ;  /* 0x000048c601007387 */ /* 0x0007e80000100a00 */
[----:B------:R2:W-:Y:S01]  /*29930*/  LDGSTS.E [R190+-0x7bc80], [R126.64], !P4 ;  /* 0x843800007ebe7fae */ /* 0x0005e2000e121844 */
[----:B-1----:R-:W-:-:S03]  /*29940*/  IADD3 R200, R0, -0x50, RZ ;  /* 0xffffffb000c87810 */ /* 0x002fc60007ffe0ff */
[----:B------:R1:W-:Y:S01]  /*29950*/  STL.64 [R1+0x10], R196 ;  /* 0x000010c401007387 */ /* 0x0003e20000100a00 */
[----:B---3--:R-:W-:Y:S01]  /*29960*/  IADD3 R198, R246, 0x100000, RZ ;  /* 0x00100000f6c67810 */ /* 0x008fe20007ffe0ff */
[----:B------:R-:W-:Y:S02]  /*29970*/  IMAD R199, R252, 0x4b, RZ ;  /* 0x0000004bfcc77824 */ /* 0x000fe400078e02ff */
[----:B--2---:R-:W-:Y:S01]  /*29980*/  IMAD.WIDE R190, R192, 0x4, R6 ;  /* 0x00000004c0be7825 */ /* 0x004fe200078e0206 */
[----:B-1----:R-:W-:-:S03]  /*29990*/  IADD3 R197, R246, 0x100000, RZ ;  /* 0x00100000f6c57810 */ /* 0x002fc60007ffe0ff */
[----:B------:R-:W-:Y:S01]  /*299a0*/  IMAD.WIDE R192, R192, 0x4, R8 ;  /* 0x00000004c0c07825 */ /* 0x000fe200078e0208 */
        /* <DEDUP_REMOVED lines=10> */
[----:B------:R-:W-:Y:S02]  /*29a50*/  IADD3 R205, R0, -0x54, RZ ;  /* 0xffffffac00cd7810 */ /* 0x000fe40007ffe0ff */
[C---:B------:R-:W-:Y:S01]  /*29a60*/  IADD3 R203, R246.reuse, 0x100000, RZ ;  /* 0x00100000f6cb7810 */ /* 0x040fe20007ffe0ff */
[----:B--2---:R-:W-:Y:S01]  /*29a70*/  IMAD.WIDE R196, R199, 0x4, R8 ;  /* 0x00000004c7c47825 */ /* 0x004fe200078e0208 */
[----:B------:R-:W-:-:S03]  /*29a80*/  IADD3 R202, R246, 0x100000, RZ ;  /* 0x00100000f6ca7810 */ /* 0x000fc60007ffe0ff */
[C---:B-1----:R-:W-:Y:S01]  /*29a90*/  IMAD.WIDE R198, R200.reuse, 0x4, R6 ;  /* 0x00000004c8c67825 */ /* 0x042fe200078e0206 */
[----:B------:R1:W-:Y:S03]  /*29aa0*/  LDGSTS.E [R204+-0x7b480], [R196.64], !P0 ;  /* 0x84b80000c4cc7fae */ /* 0x0003e6000c121844 */
[----:B------:R-:W-:Y:S01]  /*29ab0*/  IMAD.WIDE R200, R200, 0x4, R8 ;  /* 0x00000004c8c87825 */ /* 0x000fe200078e0208 */
[----:B------:R-:W-:Y:S01]  /*29ac0*/  ISETP.GE.U32.AND P0, PT, R205, 0x7fffff2d, PT ;  /* 0x7fffff2dcd00780c */ /* 0x000fe20003f06070 */
[----:B------:R2:W-:Y:S04]  /*29ad0*/  LDGSTS.E [R203+-0x7b100], [R198.64], !P3 ;  /* 0x84f00000c6cb7fae */ /* 0x0005e8000d921844 */
[----:B------:R2:W-:Y:S01]  /*29ae0*/  LDGSTS.E [R202+-0x7b080], [R200.64], !P3 ;  /* 0x84f80000c8ca7fae */ /* 0x0005e2000d921844 */
[----:B-1----:R-:W-:-:S04]  /*29af0*/  IADD3 R204, R0, -0x58, RZ ;  /* 0xffffffa800cc7810 */ /* 0x002fc80007ffe0ff */
[----:B------:R-:W-:Y:S01]  /*29b00*/  ISETP.GE.U32.AND P3, PT, R204, 0x7fffff29, PT ;  /* 0x7fffff29cc00780c */ /* 0x000fe20003f66070 */
[----:B------:R-:W-:Y:S01]  /*29b10*/  IMAD R204, R252, 0x53, RZ ;  /* 0x00000053fccc7824 */ /* 0x000fe200078e02ff */
[C---:B------:R-:W-:Y:S02]  /*29b20*/  IADD3 R213, R246.reuse, 0x100000, RZ ;  /* 0x00100000f6d57810 */ /* 0x040fe40007ffe0ff */
[----:B------:R-:W-:Y:S01]  /*29b30*/  IADD3 R212, R246, 0x100000, RZ ;  /* 0x00100000f6d47810 */ /* 0x000fe20007ffe0ff */
[----:B--2---:R-:W-:Y:S01]  /*29b40*/  IMAD.WIDE R202, R204, 0x4, R6 ;  /* 0x00000004ccca7825 */ /* 0x004fe200078e0206 */
[----:B------:R-:W-:-:S03]  /*29b50*/  IADD3 R214, R0, -0x5c, RZ ;  /* 0xffffffa400d67810 */ /* 0x000fc60007ffe0ff */
[----:B------:R-:W-:Y:S01]  /*29b60*/  IMAD.WIDE R204, R204, 0x4, R8 ;  /* 0x00000004cccc7825 */ /* 0x000fe200078e0208 */
[----:B------:R1:W-:Y:S03]  /*29b70*/  LDGSTS.E [R213+-0x7ad00], [R202.64], !P0 ;  /* 0x85300000cad57fae */ /* 0x0003e6000c121844 */
[----:B------:R-:W-:Y:S01]  /*29b80*/  IMAD R208, R252, 0x57, RZ ;  /* 0x00000057fcd07824 */ /* 0x000fe200078e02ff */
[----:B------:R2:W-:Y:S01]  /*29b90*/  LDGSTS.E [R212+-0x7ac80], [R204.64], !P0 ;  /* 0x85380000ccd47fae */ /* 0x0005e2000c121844 */
[----:B------:R-:W-:Y:S02]  /*29ba0*/  ISETP.GE.U32.AND P0, PT, R214, 0x7fffff25, PT ;  /* 0x7fffff25d600780c */ /* 0x000fe40003f06070 */
[----:B------:R-:W-:Y:S01]  /*29bb0*/  IADD3 R211, R246, 0x100000, RZ ;  /* 0x00100000f6d37810 */ /* 0x000fe20007ffe0ff */
[----:B------:R-:W-:Y:S01]  /*29bc0*/  IMAD.WIDE R206, R208, 0x4, R6 ;  /* 0x00000004d0ce7825 */ /* 0x000fe200078e0206 */
[----:B------:R-:W-:-:S03]  /*29bd0*/  IADD3 R210, R246, 0x100000, RZ ;  /* 0x00100000f6d27810 */ /* 0x000fc60007ffe0ff */
[----:B------:R-:W-:Y:S01]  /*29be0*/  IMAD.WIDE R208, R208, 0x4, R8 ;  /* 0x00000004d0d07825 */ /* 0x000fe200078e0208 */
[----:B------:R3:W-:Y:S03]  /*29bf0*/  LDGSTS.E [R211+-0x7a900], [R206.64], !P3 ;  /* 0x85700000ced37fae */ /* 0x0007e6000d921844 */
[----:B--2---:R-:W-:Y:S01]  /*29c00*/  IMAD R212, R252, 0x5b, RZ ;  /* 0x0000005bfcd47824 */ /* 0x004fe200078e02ff */
[----:B------:R3:W-:Y:S01]  /*29c10*/  LDGSTS.E [R210+-0x7a880], [R208.64], !P3 ;  /* 0x85780000d0d27fae */ /* 0x0007e2000d921844 */
[----:B------:R-:W-:Y:S01]  /*29c20*/  IADD3 R218, R246, 0x100000, RZ ;  /* 0x00100000f6da7810 */ /* 0x000fe20007ffe0ff */
[----:B------:R-:W-:Y:S01]  /*29c30*/  IMAD R219, R252, 0x5f, RZ ;  /* 0x0000005ffcdb7824 */ /* 0x000fe200078e02ff */
[----:B------:R-:W-:Y:S02]  /*29c40*/  IADD3 R217, R246, 0x100000, RZ ;  /* 0x00100000f6d97810 */ /* 0x000fe40007ffe0ff */
[----:B------:R-:W-:Y:S01]  /*29c50*/  IADD3 R220, R0, -0x64, RZ ;  /* 0xffffff9c00dc7810 */ /* 0x000fe20007ffe0ff */
[----:B------:R-:W-:-:S04]  /*29c60*/  IMAD.WIDE R214, R219, 0x4, R6 ;  /* 0x00000004dbd67825 */ /* 0x000fc800078e0206 */
[----:B---3--:R-:W-:-:S04]  /*29c70*/  IMAD.WIDE R210, R212, 0x4, R6 ;  /* 0x00000004d4d27825 */ /* 0x008fc800078e0206 */
[----:B-1----:R-:W-:Y:S01]  /*29c80*/  IMAD.WIDE R212, R212, 0x4, R8 ;  /* 0x00000004d4d47825 */ /* 0x002fe200078e0208 */
[----:B------:R1:W-:Y:S01]  /*29c90*/  LDGSTS.E [R218+-0x7a500], [R210.64], !P0 ;  /* 0x85b00000d2da7fae */ /* 0x0003e2000c121844 */
[----:B------:R-:W-:-:S03]  /*29ca0*/  IADD3 R216, R246, 0x100000, RZ ;  /* 0x00100000f6d87810 */ /* 0x000fc60007ffe0ff */
[----:B------:R2:W-:Y:S01]  /*29cb0*/  LDGSTS.E [R217+-0x7a480], [R212.64], !P0 ;  /* 0x85b80000d4d97fae */ /* 0x0005e2000c121844 */
[----:B------:R-:W-:Y:S01]  /*29cc0*/  ISETP.GE.U32.AND P0, PT, R220, 0x7fffff1d, PT ;  /* 0x7fffff1ddc00780c */ /* 0x000fe20003f06070 */
[----:B------:R-:W-:Y:S01]  /*29cd0*/  IMAD R220, R252, 0x63, RZ ;  /* 0x00000063fcdc7824 */ /* 0x000fe200078e02ff */
[----:B------:R-:W-:Y:S01]  /*29ce0*/  IADD3 R221, R0, -0x6c, RZ ;  /* 0xffffff9400dd7810 */ /* 0x000fe20007ffe0ff */
[----:B------:R2:W-:Y:S01]  /*29cf0*/  LDGSTS.E [R216+-0x7a100], [R214.64], !P4 ;  /* 0x85f00000d6d87fae */ /* 0x0005e2000e121844 */
[----:B------:R-:W-:Y:S02]  /*29d00*/  IADD3 R224, R246, 0x100000, RZ ;  /* 0x00100000f6e07810 */ /* 0x000fe40007ffe0ff */
        /* <DEDUP_REMOVED lines=20> */
[----:B------:R-:W-:Y:S01]  /*29e50*/  IADD3 R230, R246, 0x100000, RZ ;  /* 0x00100000f6e67810 */ /* 0x000fe20007ffe0ff */
[----:B------:R1:W-:Y:S02]  /*29e60*/  LDGSTS.E [R233+-0x79900], [R222.64], !P4 ;  /* 0x86700000dee97fae */ /* 0x0003e4000e121844 */
[C---:B------:R-:W-:Y:S02]  /*29e70*/  IMAD.WIDE R226, R228.reuse, 0x4, R6 ;  /* 0x00000004e4e27825 */ /* 0x040fe400078e0206 */
[----:B------:R2:W-:Y:S02]  /*29e80*/  LDGSTS.E [R232+-0x79880], [R224.64], !P4 ;  /* 0x86780000e0e87fae */ /* 0x0005e4000e121844 */
[----:B------:R-:W-:Y:S01]  /*29e90*/  IMAD.WIDE R228, R228, 0x4, R8 ;  /* 0x00000004e4e47825 */ /* 0x000fe200078e0208 */
[----:B------:R-:W-:Y:S01]  /*29ea0*/  IADD3 R234, R0, -0x85, RZ ;  /* 0xffffff7b00ea7810 */ /* 0x000fe20007ffe0ff */
[----:B------:R3:W-:Y:S02]  /*29eb0*/  LDGSTS.E [R231+-0x79500], [R226.64], !P3 ;  /* 0x86b00000e2e77fae */ /* 0x0007e4000d921844 */
[----:B------:R-:W-:Y:S01]  /*29ec0*/  IMAD R240, R252, 0x73, RZ ;  /* 0x00000073fcf07824 */ /* 0x000fe200078e02ff */
[----:B------:R-:W-:Y:S01]  /*29ed0*/  IADD3 R241, R0, -0x89, RZ ;  /* 0xffffff7700f17810 */ /* 0x000fe20007ffe0ff */
[----:B------:R3:W-:Y:S01]  /*29ee0*/  LDGSTS.E [R230+-0x79480], [R228.64], !P3 ;  /* 0x86b80000e4e67fae */ /* 0x0007e2000d921844 */
[----:B--2---:R-:W-:Y:S01]  /*29ef0*/  IMAD R232, R252, 0x6f, RZ ;  /* 0x0000006ffce87824 */ /* 0x004fe200078e02ff */
[----:B------:R-:W-:-:S02]  /*29f00*/  IADD3 R239, R246, 0x100000, RZ ;  /* 0x00100000f6ef7810 */ /* 0x000fc40007ffe0ff */
[----:B------:R-:W-:Y:S01]  /*29f10*/  ISETP.GE.U32.AND P4, PT, R234, 0x7ffffefc, PT ;  /* 0x7ffffefcea00780c */ /* 0x000fe20003f86070 */
[----:B------:R-:W-:Y:S01]  /*29f20*/  IMAD.WIDE R234, R240, 0x4, R6 ;  /* 0x00000004f0ea7825 */ /* 0x000fe200078e0206 */
[----:B------:R-:W-:-:S03]  /*29f30*/  IADD3 R238, R246, 0x100000, RZ ;  /* 0x00100000f6ee7810 */ /* 0x000fc60007ffe0ff */
[----:B---3--:R-:W-:Y:S01]  /*29f40*/  IMAD.WIDE R230, R232, 0x4, R6 ;  /* 0x00000004e8e67825 */ /* 0x008fe200078e0206 */
[----:B------:R-:W-:-:S03]  /*29f50*/  IADD3 R237, R246, 0x100000, RZ ;  /* 0x00100000f6ed7810 */ /* 0x000fc60007ffe0ff */
[----:B-1----:R-:W-:Y:S01]  /*29f60*/  IMAD.WIDE R232, R232, 0x4, R8 ;  /* 0x00000004e8e87825 */ /* 0x002fe200078e0208 */
[----:B------:R-:W-:Y:S01]  /*29f70*/  ISETP.GE.U32.AND P3, PT, R241, 0x7ffffef8, PT ;  /* 0x7ffffef8f100780c */ /* 0x000fe20003f66070 */
[----:B------:R1:W-:Y:S02]  /*29f80*/  LDGSTS.E [R239+-0x79100], [R230.64], !P2 ;  /* 0x86f00000e6ef7fae */ /* 0x0003e4000d121844 */
[----:B------:R-:W-:Y:S02]  /*29f90*/  IMAD R241, R252, 0x77, RZ ;  /* 0x00000077fcf17824 */ /* 0x000fe400078e02ff */
[----:B------:R1:W-:Y:S01]  /*29fa0*/  LDGSTS.E [R238+-0x79080], [R232.64], !P2 ;  /* 0x86f80000e8ee7fae */ /* 0x0003e2000d121844 */
[----:B------:R-:W-:Y:S02]  /*29fb0*/  ISETP.NE.U32.AND P2, PT, R236, RZ, PT ;  /* 0x000000ffec00720c */ /* 0x000fe40003f45070 */
[C---:B------:R-:W-:Y:S01]  /*29fc0*/  IADD3 R245, R246.reuse, 0x100000, RZ ;  /* 0x00100000f6f57810 */ /* 0x040fe20007ffe0ff */
[----:B------:R2:W-:Y:S01]  /*29fd0*/  LDGSTS.E [R237+-0x78d00], [R234.64], !P5 ;  /* 0x87300000eaed7fae */ /* 0x0005e2000e921844 */
[----:B------:R-:W-:-:S02]  /*29fe0*/  IADD3 R244, R246, 0x100000, RZ ;  /* 0x00100000f6f47810 */ /* 0x000fc40007ffe0ff */
[----:B------:R-:W-:Y:S02]  /*29ff0*/  IADD3 R243, R246, 0x100000, RZ ;  /* 0x00100000f6f37810 */ /* 0x000fe40007ffe0ff */
[----:B------:R-:W-:Y:S01]  /*2a000*/  IADD3 R125, R0, -0x80, RZ ;  /* 0xffffff80007d7810 */ /* 0x000fe20007ffe0ff */
[----:B-1----:R-:W-:-:S04]  /*2a010*/  IMAD.WIDE R238, R241, 0x4, R6 ;  /* 0x00000004f1ee7825 */ /* 0x002fc800078e0206 */
[----:B--2---:R-:W-:-:S04]  /*2a020*/  IMAD.WIDE R236, R240, 0x4, R8 ;  /* 0x00000004f0ec7825 */ /* 0x004fc800078e0208 */
[----:B------:R-:W-:Y:S01]  /*2a030*/  IMAD.WIDE R240, R241, 0x4, R8 ;  /* 0x00000004f1f07825 */ /* 0x000fe200078e0208 */
[----:B------:R1:W-:Y:S04]  /*2a040*/  LDGSTS.E [R245+-0x78c80], [R236.64], !P5 ;  /* 0x87380000ecf57fae */ /* 0x0003e8000e921844 */
[----:B------:R2:W-:Y:S04]  /*2a050*/  LDGSTS.E [R244+-0x78900], [R238.64], !P6 ;  /* 0x87700000eef47fae */ /* 0x0005e8000f121844 */
[----:B------:R3:W-:Y:S01]  /*2a060*/  LDGSTS.E [R243+-0x78880], [R240.64], !P6 ;  /* 0x87780000f0f37fae */ /* 0x0007e2000f121844 */
[----:B------:R-:W-:Y:S01]  /*2a070*/  ISETP.GE.U32.AND P6, PT, R125, 0x7fffff01, PT ;  /* 0x7fffff017d00780c */ /* 0x000fe20003fc6070 */
[----:B------:R-:W-:Y:S01]  /*2a080*/  IMAD R248, R252, 0x7f, RZ ;  /* 0x0000007ffcf87824 */ /* 0x000fe200078e02ff */
[----:B------:R-:W-:Y:S01]  /*2a090*/  ISETP.NE.U32.AND P5, PT, R242, RZ, PT ;  /* 0x000000fff200720c */ /* 0x000fe20003fa5070 */
[----:B------:R4:W-:Y:S01]  /*2a0a0*/  STL.64 [R1+0x8], R126 ;  /* 0x0000087e01007387 */ /* 0x0009e20000100a00 */
[----:B--2---:R-:W-:Y:S01]  /*2a0b0*/  IMAD R244, R252, 0x7b, RZ ;  /* 0x0000007bfcf47824 */ /* 0x004fe200078e02ff */
[----:B------:R-:W-:-:S02]  /*2a0c0*/  IADD3 R125, R246, 0x100000, RZ ;  /* 0x00100000f67d7810 */ /* 0x000fc40007ffe0ff */
[----:B------:R-:W2:Y:S01]  /*2a0d0*/  LDL.LU R0, [R1+0x44c] ;  /* 0x00044c0001007983 */ /* 0x000ea20000300800 */
[----:B---3--:R-:W-:Y:S01]  /*2a0e0*/  IMAD.WIDE R242, R244, 0x4, R6 ;  /* 0x00000004f4f27825 */ /* 0x008fe200078e0206 */
[C---:B------:R-:W-:Y:S02]  /*2a0f0*/  IADD3 R252, R246.reuse, 0x100000, RZ ;  /* 0x00100000f6fc7810 */ /* 0x040fe40007ffe0ff */
[----:B----4-:R-:W-:Y:S01]  /*2a100*/  IADD3 R126, R246, 0x100000, RZ ;  /* 0x00100000f67e7810 */ /* 0x010fe20007ffe0ff */
[----:B-1----:R-:W-:Y:S01]  /*2a110*/  IMAD.WIDE R244, R244, 0x4, R8 ;  /* 0x00000004f4f47825 */ /* 0x002fe200078e0208 */
[----:B------:R-:W-:-:S03]  /*2a120*/  IADD3 R127, R246, 0x100000, RZ ;  /* 0x00100000f67f7810 */ /* 0x000fc60007ffe0ff */
[----:B------:R-:W-:Y:S01]  /*2a130*/  IMAD.WIDE R246, R248, 0x4, R6 ;  /* 0x00000004f8f67825 */ /* 0x000fe200078e0206 */
[----:B------:R1:W-:Y:S04]  /*2a140*/  LDGSTS.E [R126+-0x78500], [R242.64], !P1 ;  /* 0x87b00000f27e7fae */ /* 0x0003e8000c921844 */
[----:B------:R3:W-:Y:S01]  /*2a150*/  LDGSTS.E [R127+-0x78480], [R244.64], !P1 ;  /* 0x87b80000f47f7fae */ /* 0x0007e2000c921844 */
[----:B------:R-:W-:-:S03]  /*2a160*/  ISETP.NE.U32.AND P1, PT, R124, RZ, PT ;  /* 0x000000ff7c00720c */ /* 0x000fc60003f25070 */
[----:B------:R4:W-:Y:S04]  /*2a170*/  LDGSTS.E [R125+-0x78100], [R246.64], !P6 ;  /* 0x87f00000f67d7fae */ /* 0x0009e8000f121844 */
[----:B-1----:R1:W5:Y:S04]  /*2a180*/  LDL.LU R126, [R1+0x8488] ;  /* 0x00848800017e7983 */ /* 0x0023680000300800 */
[----:B---3--:R1:W5:Y:S04]  /*2a190*/  LDL.LU R127, [R1+0x8484] ;  /* 0x00848400017f7983 */ /* 0x0083680000300800 */
[----:B------:R1:W5:Y:S04]  /*2a1a0*/  LDL.LU R124, [R1+0x8480] ;  /* 0x00848000017c7983 */ /* 0x0003680000300800 */
[----:B----4-:R1:W5:Y:S01]  /*2a1b0*/  LDL.LU R125, [R1+0x847c] ;  /* 0x00847c00017d7983 */ /* 0x0103620000300800 */
[----:B------:R-:W-:-:S05]  /*2a1c0*/  IMAD.WIDE R248, R248, 0x4, R8 ;  /* 0x00000004f8f87825 */ /* 0x000fca00078e0208 */
[----:B------:R3:W-:Y:S02]  /*2a1d0*/  LDGSTS.E [R252+-0x78080], [R248.64], !P6 ;  /* 0x87f80000f8fc7fae */ /* 0x0007e4000f121844 */
[----:B---3--:R-:W-:Y:S01]  /*2a1e0*/  IMAD.MOV.U32 R252, RZ, RZ, c[0x0][0x188] ;  /* 0x00006200fffc7624 */ /* 0x008fe200078e00ff */
[----:B--2---:R-:W-:Y:S02]  /*2a1f0*/  ISETP.NE.U32.AND P6, PT, R0, RZ, PT ;  /* 0x000000ff0000720c */ /* 0x004fe40003fc5070 */
[----:B------:R-:W-:-:S03]  /*2a200*/  MOV R0, c[0x0][0x180] ;  /* 0x0000600000007a02 */ /* 0x000fc60000000f00 */
[----:B-1----:R-:W1:Y:S02]  /*2a210*/  S2R R252, SR_TID.X ;  /* 0x0000000000fc7919 */ /* 0x002e640000002100 */
[----:B-1----:R-:W-:-:S05]  /*2a220*/  LOP3.LUT R252, R252, 0x1f, RZ, 0xc0, !PT ;  /* 0x0000001ffcfc7812 */ /* 0x002fca00078ec0ff */
[----:B------:R-:W-:-:S05]  /*2a230*/  IMAD.SHL.U32 R0, R252, 0x4, RZ ;  /* 0x00000004fc007824 */ /* 0x000fca00078e00ff */
[C---:B------:R-:W-:Y:S02]  /*2a240*/  LOP3.LUT R252, R0.reuse, 0x10, RZ, 0x3c, !PT ;  /* 0x0000001000fc7812 */ /* 0x040fe400078e3cff */
[C---:B------:R-:W-:Y:S02]  /*2a250*/  LOP3.LUT R252, R0.reuse, 0x30, RZ, 0x3c, !PT ;  /* 0x0000003000fc7812 */ /* 0x040fe400078e3cff */
[C---:B------:R-:W-:Y:S01]  /*2a260*/  LOP3.LUT R252, R0.reuse, 0x50, RZ, 0x3c, !PT ;  /* 0x0000005000fc7812 */ /* 0x040fe200078e3cff */
[----:B------:R-:W-:Y:S01]  /*2a270*/  IMAD.MOV.U32 R252, RZ, RZ, c[0x0][0x188] ;  /* 0x00006200fffc7624 */ /* 0x000fe200078e00ff */
[----:B------:R-:W-:Y:S02]  /*2a280*/  LOP3.LUT R0, R0, 0x70, RZ, 0x3c, !PT ;  /* 0x0000007000007812 */ /* 0x000fe400078e3cff */
[----:B------:R-:W-:-:S06]  /*2a290*/  MOV R0, c[0x0][0x180] ;  /* 0x0000600000007a02 */ /* 0x000fcc0000000f00 */
[----:B------:R-:W2:Y:S04]  /*2a2a0*/  LDL.LU R0, [R1+0x6ec] ;  /* 0x0006ec0001007983 */ /* 0x000ea80000300800 */
[----:B------:R-:W3:Y:S04]  /*2a2b0*/  LDL.LU R252, [R1+0x704] ;  /* 0x0007040001fc7983 */ /* 0x000ee80000300800 */
[----:B------:R1:W-:Y:S04]  /*2a2c0*/  STL.64 [R1+0x8840], R6 ;  /* 0x0088400601007387 */ /* 0x0003e80000100a00 */
[----:B------:R-:W0:Y:S04]  /*2a2d0*/  LDGDEPBAR ;  /* 0x00000000000079af */ /* 0x000e280000000000 */
[----:B-1----:R-:W4:Y:S04]  /*2a2e0*/  LDL.LU R7, [R1+0x6dc] ;  /* 0x0006dc0001077983 */ /* 0x002f280000300800 */
[----:B------:R-:W2:Y:S04]  /*2a2f0*/  LDL.LU R6, [R1+0x750] ;  /* 0x0007500001067983 */ /* 0x000ea80000300800 */
[----:B------:R1:W-:Y:S04]  /*2a300*/  STL.64 [R1+0x8838], R8 ;  /* 0x0088380801007387 */ /* 0x0003e80000100a00 */
[----:B-1----:R-:W2:Y:S04]  /*2a310*/  LDL.LU R9, [R1+0x6cc] ;  /* 0x0006cc0001097983 */ /* 0x002ea80000300800 */
[----:B------:R-:W2:Y:S04]  /*2a320*/  LDL.LU R8, [R1+0x740] ;  /* 0x0007400001087983 */ /* 0x000ea80000300800 */
[----:B------:R1:W-:Y:S04]  /*2a330*/  STL.64 [R1+0x8830], R250 ;  /* 0x008830fa01007387 */ /* 0x0003e80000100a00 */
[----:B-1----:R-:W2:Y:S04]  /*2a340*/  LDL.LU R250, [R1+0x6b8] ;  /* 0x0006b80001fa7983 */ /* 0x002ea80000300800 */
[----:B------:R-:W2:Y:S04]  /*2a350*/  LDL.LU R251, [R1+0x71c] ;  /* 0x00071c0001fb7983 */ /* 0x000ea80000300800 */
[----:B------:R1:W-:Y:S04]  /*2a360*/  STL.64 [R1+0x8828], R248 ;  /* 0x008828f801007387 */ /* 0x0003e80000100a00 */
[----:B-1----:R-:W2:Y:S04]  /*2a370*/  LDL.LU R248, [R1+0x764] ;  /* 0x0007640001f87983 */ /* 0x002ea80000300800 */
[----:B------:R-:W2:Y:S04]  /*2a380*/  LDL.LU R249, [R1+0x72c] ;  /* 0x00072c0001f97983 */ /* 0x000ea80000300800 */
[----:B------:R-:W-:Y:S04]  /*2a390*/  STL.64 [R1+0x8820], R246 ;  /* 0x008820f601007387 */ /* 0x000fe80000100a00 */
        /* <DEDUP_REMOVED lines=67> */
[----:B------:R4:W-:Y:S04]  /*2a7d0*/  STL.64 [R1+0x8600], R106 ;  /* 0x0086006a01007387 */ /* 0x0009e80000100a00 */
[----:B------:R-:W-:Y:S04]  /*2a7e0*/  STL.64 [R1+0x85f8], R104 ;  /* 0x0085f86801007387 */ /* 0x000fe80000100a00 */
[----:B------:R-:W-:Y:S04]  /*2a7f0*/  STL.64 [R1+0x85f0], R102 ;  /* 0x0085f06601007387 */ /* 0x000fe80000100a00 */
[----:B------:R-:W-:Y:S01]  /*2a800*/  STL.64 [R1+0x85e8], R100 ;  /* 0x0085e86401007387 */ /* 0x000fe20000100a00 */
[----:B----4-:R-:W-:-:S03]  /*2a810*/  IMAD R106, R7, c[0x0][0x190], RZ ;  /* 0x00006400076a7a24 */ /* 0x010fc600078e02ff */
[----:B------:R2:W-:Y:S04]  /*2a820*/  STL.64 [R1+0x85e0], R98 ;  /* 0x0085e06201007387 */ /* 0x0005e80000100a00 */
[----:B------:R-:W-:Y:S04]  /*2a830*/  STL.64 [R1+0x85d8], R96 ;  /* 0x0085d86001007387 */ /* 0x000fe80000100a00 */
[----:B------:R-:W-:Y:S04]  /*2a840*/  STL.64 [R1+0x85d0], R94 ;  /* 0x0085d05e01007387 */ /* 0x000fe80000100a00 */
[----:B------:R-:W-:Y:S01]  /*2a850*/  STL.64 [R1+0x85c8], R92 ;  /* 0x0085c85c01007387 */ /* 0x000fe20000100a00 */
[----:B--2---:R-:W-:-:S03]  /*2a860*/  IMAD R98, R9, c[0x0][0x190], RZ ;  /* 0x0000640009627a24 */ /* 0x004fc600078e02ff */
        /* <DEDUP_REMOVED lines=40> */
[----:B------:R1:W-:Y:S02]  /*2aaf0*/  STL.64 [R1+0x8480], R10 ;  /* 0x0084800a01007387 */ /* 0x0003e40000100a00 */
[----:B-1----:R-:W-:-:S02]  /*2ab00*/  IMAD R11, R248, c[0x0][0x190], RZ ;  /* 0x00006400f80b7a24 */ /* 0x002fc400078e02ff */
[----:B------:R-:W-:-:S03]  /*2ab10*/  IMAD R10, R250, c[0x0][0x190], RZ ;  /* 0x00006400fa0a7a24 */ /* 0x000fc600078e02ff */
[----:B------:R-:W-:Y:S04]  /*2ab20*/  STL [R1+0xc34], R11 ;  /* 0x000c340b01007387 */ /* 0x000fe80000100800 */
[----:B------:R-:W-:Y:S04]  /*2ab30*/  STL [R1+0xc30], R10 ;  /* 0x000c300a01007387 */ /* 0x000fe80000100800 */
[----:B------:R-:W2:Y:S04]  /*2ab40*/  LDL.LU R9, [R1+0x76c] ;  /* 0x00076c0001097983 */ /* 0x000ea80000300800 */
[----:B------:R-:W4:Y:S01]  /*2ab50*/  LDL.LU R7, [R1+0x530] ;  /* 0x0005300001077983 */ /* 0x000f220000300800 */
[----:B------:R-:W-:-:S03]  /*2ab60*/  IMAD R114, R0, c[0x0][0x190], RZ ;  /* 0x0000640000727a24 */ /* 0x000fc600078e02ff */
[----:B------:R-:W4:Y:S01]  /*2ab70*/  LDL.LU R0, [R1+0x538] ;  /* 0x0005380001007983 */ /* 0x000f220000300800 */
[----:B---3--:R-:W-:-:S03]  /*2ab80*/  IMAD R122, R252, c[0x0][0x190], RZ ;  /* 0x00006400fc7a7a24 */ /* 0x008fc600078e02ff */
[----:B------:R-:W3:Y:S04]  /*2ab90*/  LDL.LU R252, [R1+0x53c] ;  /* 0x00053c0001fc7983 */ /* 0x000ee80000300800 */
[----:B------:R-:W3:Y:S01]  /*2aba0*/  LDL.LU R250, [R1+0x544] ;  /* 0x0005440001fa7983 */ /* 0x000ee20000300800 */
[----:B------:R-:W-:-:S03]  /*2abb0*/  IMAD R134, R251, c[0x0][0x190], RZ ;  /* 0x00006400fb867a24 */ /* 0x000fc600078e02ff */
[----:B------:R-:W-:Y:S04]  /*2abc0*/  STL [R1+0xc2c], R98 ;  /* 0x000c2c6201007387 */ /* 0x000fe80000100800 */
[----:B------:R-:W-:Y:S04]  /*2abd0*/  STL [R1+0x8ebc], R98 ;  /* 0x008ebc6201007387 */ /* 0x000fe80000100800 */
[----:B------:R-:W-:Y:S04]  /*2abe0*/  STL [R1+0xc28], R106 ;  /* 0x000c286a01007387 */ /* 0x000fe80000100800 */
[----:B------:R-:W-:Y:S04]  /*2abf0*/  STL [R1+0x8ec0], R106 ;  /* 0x008ec06a01007387 */ /* 0x000fe80000100800 */
[----:B------:R-:W-:Y:S04]  /*2ac00*/  STL [R1+0xc24], R114 ;  /* 0x000c247201007387 */ /* 0x000fe80000100800 */
[----:B------:R-:W-:Y:S04]  /*2ac10*/  STL [R1+0x8ec4], R114 ;  /* 0x008ec47201007387 */ /* 0x000fe80000100800 */
[----:B------:R-:W-:Y:S01]  /*2ac20*/  STL [R1+0xc20], R122 ;  /* 0x000c207a01007387 */ /* 0x000fe20000100800 */
[----:B------:R-:W-:-:S03]  /*2ac30*/  IMAD R158, R6, c[0x0][0x190], RZ ;  /* 0x00006400069e7a24 */ /* 0x000fc600078e02ff */
[----:B------:R-:W-:Y:S04]  /*2ac40*/  STL [R1+0x8ec8], R122 ;  /* 0x008ec87a01007387 */ /* 0x000fe80000100800 */
[----:B------:R-:W3:Y:S01]  /*2ac50*/  LDL.LU R251, [R1+0x548] ;  /* 0x0005480001fb7983 */ /* 0x000ee20000300800 */
[----:B------:R-:W-:Y:S02]  /*2ac60*/  IMAD R142, R249, c[0x0][0x190], RZ ;  /* 0x00006400f98e7a24 */ /* 0x000fe400078e02ff */
[----:B------:R-:W-:Y:S01]  /*2ac70*/  IMAD R150, R8, c[0x0][0x190], RZ ;  /* 0x0000640008967a24 */ /* 0x000fe200078e02ff */
[----:B------:R-:W3:Y:S04]  /*2ac80*/  LDL.LU R244, [R1+0x564] ;  /* 0x0005640001f47983 */ /* 0x000ee80000300800 */
[----:B------:R-:W3:Y:S04]  /*2ac90*/  LDL.LU R245, [R1+0x580] ;  /* 0x0005800001f57983 */ /* 0x000ee80000300800 */
[----:B------:R-:W3:Y:S04]  /*2aca0*/  LDL.LU R6, [R1+0x5a4] ;  /* 0x0005a40001067983 */ /* 0x000ee80000300800 */
[----:B------:R-:W-:Y:S04]  /*2acb0*/  STL [R1+0xc1c], R134 ;  /* 0x000c1c8601007387 */ /* 0x000fe80000100800 */
[----:B------:R-:W-:Y:S04]  /*2acc0*/  STL [R1+0x8ecc], R134 ;  /* 0x008ecc8601007387 */ /* 0x000fe80000100800 */
[----:B------:R-:W-:Y:S04]  /*2acd0*/  STL [R1+0xc18], R142 ;  /* 0x000c188e01007387 */ /* 0x000fe80000100800 */
[----:B------:R-:W-:Y:S04]  /*2ace0*/  STL [R1+0x8ed0], R142 ;  /* 0x008ed08e01007387 */ /* 0x000fe80000100800 */
[----:B------:R-:W-:Y:S04]  /*2acf0*/  STL [R1+0xc14], R150 ;  /* 0x000c149601007387 */ /* 0x000fe80000100800 */
[----:B------:R-:W-:Y:S04]  /*2ad00*/  STL [R1+0x8ed4], R150 ;  /* 0x008ed49601007387 */ /* 0x000fe80000100800 */
[----:B------:R-:W-:Y:S04]  /*2ad10*/  STL [R1+0xc10], R158 ;  /* 0x000c109e01007387 */ /* 0x000fe80000100800 */
[----:B------:R-:W-:Y:S01]  /*2ad20*/  STL [R1+0x8ed8], R158 ;  /* 0x008ed89e01007387 */ /* 0x000fe20000100800 */
[----:B--2---:R-:W-:-:S02]  /*2ad30*/  IMAD R166, R9, c[0x0][0x190], RZ ;  /* 0x0000640009a67a24 */ /* 0x004fc400078e02ff */
[----:B----4-:R-:W-:Y:S02]  /*2ad40*/  IMAD R200, R7, c[0x0][0x190], RZ ;  /* 0x0000640007c87a24 */ /* 0x010fe400078e02ff */
[----:B------:R-:W-:-:S03]  /*2ad50*/  IMAD R203, R0, c[0x0][0x190], RZ ;  /* 0x0000640000cb7a24 */ /* 0x000fc600078e02ff */
[----:B------:R-:W-:Y:S04]  /*2ad60*/  STL [R1+0x8edc], R200 ;  /* 0x008edcc801007387 */ /* 0x000fe80000100800 */
[----:B------:R-:W2:Y:S04]  /*2ad70*/  LDL.LU R8, [R1+0x5c8] ;  /* 0x0005c80001087983 */ /* 0x000ea80000300800 */
[----:B------:R-:W4:Y:S04]  /*2ad80*/  LDL.LU R9, [R1+0x5f4] ;  /* 0x0005f40001097983 */ /* 0x000f280000300800 */
[----:B------:R-:W4:Y:S04]  /*2ad90*/  LDL.LU R7, [R1+0x624] ;  /* 0x0006240001077983 */ /* 0x000f280000300800 */
[----:B------:R-:W4:Y:S01]  /*2ada0*/  LDL.LU R0, [R1+0x660] ;  /* 0x0006600001007983 */ /* 0x000f220000300800 */
[----:B---3--:R-:W-:-:S03]  /*2adb0*/  IMAD R217, R252, c[0x0][0x190], RZ ;  /* 0x00006400fcd97a24 */ /* 0x008fc600078e02ff */
[----:B------:R-:W-:Y:S04]  /*2adc0*/  STL [R1+0x8ee0], R203 ;  /* 0x008ee0cb01007387 */ /* 0x000fe80000100800 */
[----:B------:R-:W3:Y:S01]  /*2add0*/  LDL.LU R252, [R1+0x674] ;  /* 0x0006740001fc7983 */ /* 0x000ee20000300800 */
[----:B------:R-:W-:-:S03]  /*2ade0*/  IMAD R224, R250, c[0x0][0x190], RZ ;  /* 0x00006400fae07a24 */ /* 0x000fc600078e02ff */
[----:B------:R-:W-:Y:S04]  /*2adf0*/  STL [R1+0x8ee4], R217 ;  /* 0x008ee4d901007387 */ /* 0x000fe80000100800 */
[----:B------:R-:W-:Y:S04]  /*2ae00*/  STL [R1+0xc0c], R166 ;  /* 0x000c0ca601007387 */ /* 0x000fe80000100800 */
[----:B------:R-:W-:Y:S04]  /*2ae10*/  STL [R1+0x8ee8], R166 ;  /* 0x008ee8a601007387 */ /* 0x000fe80000100800 */
[----:B------:R-:W-:Y:S01]  /*2ae20*/  STL [R1+0x8eec], R224 ;  /* 0x008eece001007387 */ /* 0x000fe20000100800 */
[----:B------:R-:W-:-:S03]  /*2ae30*/  IMAD R174, R251, c[0x0][0x190], RZ ;  /* 0x00006400fbae7a24 */ /* 0x000fc600078e02ff */
[----:B------:R-:W3:Y:S04]  /*2ae40*/  LDL.LU R246, [R1+0x684] ;  /* 0x0006840001f67983 */ /* 0x000ee80000300800 */
[----:B------:R-:W3:Y:S04]  /*2ae50*/  LDL.LU R247, [R1+0x690] ;  /* 0x0006900001f77983 */ /* 0x000ee80000300800 */
[----:B------:R-:W3:Y:S04]  /*2ae60*/  LDL.LU R248, [R1+0x6a4] ;  /* 0x0006a40001f87983 */ /* 0x000ee80000300800 */
[----:B------:R-:W3:Y:S01]  /*2ae70*/  LDL.LU R249, [R1+0x6c4] ;  /* 0x0006c40001f97983 */ /* 0x000ee20000300800 */
[----:B------:R-:W-:-:S03]  /*2ae80*/  IMAD R183, R6, c[0x0][0x190], RZ ;  /* 0x0000640006b77a24 */ /* 0x000fc600078e02ff */
[----:B------:R-:W3:Y:S04]  /*2ae90*/  LDL.LU R250, [R1+0x6d4] ;  /* 0x0006d40001fa7983 */ /* 0x000ee80000300800 */
[----:B------:R-:W3:Y:S01]  /*2aea0*/  LDL.LU R251, [R1+0x6f8] ;  /* 0x0006f80001fb7983 */ /* 0x000ee20000300800 */
[----:B------:R-:W-:Y:S02]  /*2aeb0*/  IMAD R175, R244, c[0x0][0x190], RZ ;  /* 0x00006400f4af7a24 */ /* 0x000fe400078e02ff */
[----:B------:R-:W-:Y:S01]  /*2aec0*/  IMAD R182, R245, c[0x0][0x190], RZ ;  /* 0x00006400f5b67a24 */ /* 0x000fe200078e02ff */
        /* <DEDUP_REMOVED lines=8> */
[----:B------:R-:W-:Y:S04]  /*2af50*/  STL [R1+0x8efc], R183 ;  /* 0x008efcb701007387 */ /* 0x000fe80000100800 */
[----:B------:R-:W3:Y:S01]  /*2af60*/  LDL.LU R244, [R1+0x724] ;  /* 0x0007240001f47983 */ /* 0x000ee20000300800 */
[----:B--2---:R-:W-:-:S02]  /*2af70*/  IMAD R190, R8, c[0x0][0x190], RZ ;  /* 0x0000640008be7a24 */ /* 0x004fc400078e02ff */
[----:B----4-:R-:W-:Y:S02]  /*2af80*/  IMAD R8, R9, c[0x0][0x190], RZ ;  /* 0x0000640009087a24 */ /* 0x010fe400078e02ff */
[----:B------:R-:W-:Y:S02]  /*2af90*/  IMAD R9, R7, c[0x0][0x190], RZ ;  /* 0x0000640007097a24 */ /* 0x000fe400078e02ff */
[----:B------:R-:W2:Y:S01]  /*2afa0*/  LDL.LU R7, [R1+0x734] ;  /* 0x0007340001077983 */ /* 0x000ea20000300800 */
[----:B------:R-:W-:-:S05]  /*2afb0*/  IMAD R0, R0, c[0x0][0x190], RZ ;  /* 0x0000640000007a24 */ /* 0x000fca00078e02ff */
[----:B------:R1:W-:Y:S04]  /*2afc0*/  STL [R1+0xbdc], R0 ;  /* 0x000bdc0001007387 */ /* 0x0003e80000100800 */
[----:B-1----:R-:W4:Y:S01]  /*2afd0*/  LDL.LU R0, [R1+0x748] ;  /* 0x0007480001007983 */ /* 0x002f220000300800 */
[----:B---3--:R-:W-:-:S03]  /*2afe0*/  IMAD R10, R252, c[0x0][0x190], RZ ;  /* 0x00006400fc0a7a24 */ /* 0x008fc600078e02ff */
[----:B------:R-:W-:Y:S04]  /*2aff0*/  STL [R1+0xbe8], R190 ;  /* 0x000be8be01007387 */ /* 0x000fe80000100800 */
[----:B------:R-:W-:Y:S04]  /*2b000*/  STL [R1+0x8f00], R190 ;  /* 0x008f00be01007387 */ /* 0x000fe80000100800 */
[----:B------:R-:W3:Y:S01]  /*2b010*/  LDL.LU R252, [R1+0x758] ;  /* 0x0007580001fc7983 */ /* 0x000ee20000300800 */
[----:B------:R-:W-:-:S03]  /*2b020*/  IMAD R12, R246, c[0x0][0x190], RZ ;  /* 0x00006400f60c7a24 */ /* 0x000fc600078e02ff */
[----:B------:R-:W-:Y:S01]  /*2b030*/  STL [R1+0xbe4], R8 ;  /* 0x000be40801007387 */ /* 0x000fe20000100800 */
[----:B------:R-:W-:-:S03]  /*2b040*/  IMAD R11, R247, c[0x0][0x190], RZ ;  /* 0x00006400f70b7a24 */ /* 0x000fc600078e02ff */
[----:B------:R1:W-:Y:S04]  /*2b050*/  STL [R1+0xbd8], R10 ;  /* 0x000bd80a01007387 */ /* 0x0003e80000100800 */
[----:B------:R-:W-:Y:S01]  /*2b060*/  STL [R1+0xbe0], R9 ;  /* 0x000be00901007387 */ /* 0x000fe20000100800 */
[----:B-1----:R-:W-:-:S03]  /*2b070*/  IMAD R10, R248, c[0x0][0x190], RZ ;  /* 0x00006400f80a7a24 */ /* 0x002fc600078e02ff */
[----:B------:R-:W-:Y:S04]  /*2b080*/  STL [R1+0xbd4], R12 ;  /* 0x000bd40c01007387 */ /* 0x000fe80000100800 */
[----:B------:R1:W-:Y:S04]  /*2b090*/  STL [R1+0xbd0], R11 ;  /* 0x000bd00b01007387 */ /* 0x0003e80000100800 */
[----:B------:R1:W-:Y:S04]  /*2b0a0*/  STL [R1+0xbcc], R10 ;  /* 0x000bcc0a01007387 */ /* 0x0003e80000100800 */
[----:B------:R-:W3:Y:S04]  /*2b0b0*/  LDL.LU R245, [R1+0x778] ;  /* 0x0007780001f57983 */ /* 0x000ee80000300800 */
[----:B------:R-:W1:Y:S01]  /*2b0c0*/  LDL.LU R246, [R1+0x78c] ;  /* 0x00078c0001f67983 */ /* 0x000e620000300800 */
[----:B------:R-:W-:-:S03]  /*2b0d0*/  IMAD R24, R249, c[0x0][0x190], RZ ;  /* 0x00006400f9187a24 */ /* 0x000fc600078e02ff */
[----:B------:R-:W3:Y:S01]  /*2b0e0*/  LDL.LU R247, [R1+0x7a0] ;  /* 0x0007a00001f77983 */ /* 0x000ee20000300800 */
[----:B------:R-:W-:-:S03]  /*2b0f0*/  IMAD R25, R250, c[0x0][0x190], RZ ;  /* 0x00006400fa197a24 */ /* 0x000fc600078e02ff */
[----:B------:R-:W3:Y:S01]  /*2b100*/  LDL.LU R248, [R1+0x534] ;  /* 0x0005340001f87983 */ /* 0x000ee20000300800 */
[----:B------:R-:W-:-:S03]  /*2b110*/  IMAD R40, R6, c[0x0][0x190], RZ ;  /* 0x0000640006287a24 */ /* 0x000fc600078e02ff */
[----:B------:R-:W3:Y:S04]  /*2b120*/  LDL.LU R249, [R1+0x540] ;  /* 0x0005400001f97983 */ /* 0x000ee80000300800 */
[----:B------:R-:W3:Y:S04]  /*2b130*/  LDL.LU R250, [R1+0x568] ;  /* 0x0005680001fa7983 */ /* 0x000ee80000300800 */
[----:B------:R-:W3:Y:S01]  /*2b140*/  LDL.LU R6, [R1+0x5a0] ;  /* 0x0005a00001067983 */ /* 0x000ee20000300800 */
[----:B------:R-:W-:-:S03]  /*2b150*/  IMAD R33, R251, c[0x0][0x190], RZ ;  /* 0x00006400fb217a24 */ /* 0x000fc600078e02ff */
        /* <DEDUP_REMOVED lines=9> */
[----:B--2---:R-:W-:-:S03]  /*2b1f0*/  IMAD R48, R7, c[0x0][0x190], RZ ;  /* 0x0000640007307a24 */ /* 0x004fc600078e02ff */
[----:B------:R-:W2:Y:S01]  /*2b200*/  LDL.LU R7, [R1+0x5f0] ;  /* 0x0005f00001077983 */ /* 0x000ea20000300800 */
[----:B----4-:R-:W-:-:S03]  /*2b210*/  IMAD R49, R0, c[0x0][0x190], RZ ;  /* 0x0000640000317a24 */ /* 0x010fc600078e02ff */
[----:B------:R-:W4:Y:S01]  /*2b220*/  LDL.LU R0, [R1+0x620] ;  /* 0x0006200001007983 */ /* 0x000f220000300800 */
[----:B---3--:R-:W-:-:S03]  /*2b230*/  IMAD R56, R252, c[0x0][0x190], RZ ;  /* 0x00006400fc387a24 */ /* 0x008fc600078e02ff */
[----:B------:R-:W3:Y:S01]  /*2b240*/  LDL.LU R252, [R1+0x64c] ;  /* 0x00064c0001fc7983 */ /* 0x000ee20000300800 */
[----:B------:R-:W-:-:S05]  /*2b250*/  IMAD R41, R244, c[0x0][0x190], RZ ;  /* 0x00006400f4297a24 */ /* 0x000fca00078e02ff */
[----:B------:R-:W-:Y:S04]  /*2b260*/  STL [R1+0xbb8], R41 ;  /* 0x000bb82901007387 */ /* 0x000fe80000100800 */
[----:B------:R-:W-:Y:S04]  /*2b270*/  STL [R1+0x8f14], R41 ;  /* 0x008f142901007387 */ /* 0x000fe80000100800 */
[----:B------:R-:W-:Y:S04]  /*2b280*/  STL [R1+0xbb4], R48 ;  /* 0x000bb43001007387 */ /* 0x000fe80000100800 */
[----:B------:R-:W-:Y:S04]  /*2b290*/  STL [R1+0x8f18], R48 ;  /* 0x008f183001007387 */ /* 0x000fe80000100800 */
[----:B------:R-:W-:Y:S04]  /*2b2a0*/  STL [R1+0xbb0], R49 ;  /* 0x000bb03101007387 */ /* 0x000fe80000100800 */
[----:B------:R-:W-:Y:S01]  /*2b2b0*/  STL [R1+0x8f1c], R49 ;  /* 0x008f1c3101007387 */ /* 0x000fe20000100800 */
[----:B------:R-:W-:-:S02]  /*2b2c0*/  IMAD R57, R245, c[0x0][0x190], RZ ;  /* 0x00006400f5397a24 */ /* 0x000fc400078e02ff */
[----:B-1----:R-:W-:Y:S01]  /*2b2d0*/  IMAD R11, R246, c[0x0][0x190], RZ ;  /* 0x00006400f60b7a24 */ /* 0x002fe200078e02ff */
[----:B------:R-:W-:Y:S01]  /*2b2e0*/  STL [R1+0xbac], R56 ;  /* 0x000bac3801007387 */ /* 0x000fe20000100800 */
[----:B------:R-:W-:-:S03]  /*2b2f0*/  IMAD R10, R247, c[0x0][0x190], RZ ;  /* 0x00006400f70a7a24 */ /* 0x000fc600078e02ff */
[----:B------:R-:W-:Y:S01]  /*2b300*/  STL [R1+0xba4], R11 ;  /* 0x000ba40b01007387 */ /* 0x000fe20000100800 */
[----:B------:R-:W-:-:S03]  /*2b310*/  IMAD R188, R248, c[0x0][0x190], RZ ;  /* 0x00006400f8bc7a24 */ /* 0x000fc600078e02ff */
[----:B------:R-:W-:Y:S01]  /*2b320*/  STL [R1+0xba8], R57 ;  /* 0x000ba83901007387 */ /* 0x000fe20000100800 */
[----:B------:R-:W-:-:S03]  /*2b330*/  IMAD R197, R249, c[0x0][0x190], RZ ;  /* 0x00006400f9c57a24 */ /* 0x000fc600078e02ff */
[----:B------:R1:W-:Y:S01]  /*2b340*/  STL [R1+0xba0], R10 ;  /* 0x000ba00a01007387 */ /* 0x0003e20000100800 */
[----:B------:R-:W-:-:S03]  /*2b350*/  IMAD R204, R250, c[0x0][0x190], RZ ;  /* 0x00006400facc7a24 */ /* 0x000fc600078e02ff */
[----:B------:R-:W-:Y:S01]  /*2b360*/  STL [R1+0xb9c], R188 ;  /* 0x000b9cbc01007387 */ /* 0x000fe20000100800 */
[----:B------:R-:W-:-:S03]  /*2b370*/  IMAD R212, R6, c[0x0][0x190], RZ ;  /* 0x0000640006d47a24 */ /* 0x000fc600078e02ff */
[----:B------:R-:W3:Y:S04]  /*2b380*/  LDL.LU R6, [R1+0x668] ;  /* 0x0006680001067983 */ /* 0x000ee80000300800 */
[----:B------:R-:W3:Y:S04]  /*2b390*/  LDL.LU R246, [R1+0x68c] ;  /* 0x00068c0001f67983 */ /* 0x000ee80000300800 */
[----:B------:R-:W3:Y:S04]  /*2b3a0*/  LDL.LU R249, [R1+0x6a0] ;  /* 0x0006a00001f97983 */ /* 0x000ee80000300800 */
[----:B------:R-:W-:Y:S04]  /*2b3b0*/  STL [R1+0xb7c], R197 ;  /* 0x000b7cc501007387 */ /* 0x000fe80000100800 */
[----:B------:R-:W-:Y:S04]  /*2b3c0*/  STL [R1+0x8f20], R197 ;  /* 0x008f20c501007387 */ /* 0x000fe80000100800 */
[----:B------:R-:W-:Y:S04]  /*2b3d0*/  STL [R1+0xb78], R204 ;  /* 0x000b78cc01007387 */ /* 0x000fe80000100800 */
[----:B------:R-:W-:Y:S04]  /*2b3e0*/  STL [R1+0x8f24], R204 ;  /* 0x008f24cc01007387 */ /* 0x000fe80000100800 */
[----:B------:R-:W1:Y:S01]  /*2b3f0*/  LDL.LU R237, [R1+0x6c0] ;  /* 0x0006c00001ed7983 */ /* 0x000e620000300800 */
[----:B------:R-:W-:-:S03]  /*2b400*/  IMAD R213, R251, c[0x0][0x190], RZ ;  /* 0x00006400fbd57a24 */ /* 0x000fc600078e02ff */
[----:B------:R-:W-:Y:S04]  /*2b410*/  STL [R1+0xb74], R212 ;  /* 0x000b74d401007387 */ /* 0x000fe80000100800 */
[----:B------:R-:W-:Y:S04]  /*2b420*/  STL [R1+0x8f28], R212 ;  /* 0x008f28d401007387 */ /* 0x000fe80000100800 */
[----:B------:R-:W3:Y:S04]  /*2b430*/  LDL.LU R238, [R1+0x6d0] ;  /* 0x0006d00001ee7983 */ /* 0x000ee80000300800 */
[----:B------:R-:W3:Y:S04]  /*2b440*/  LDL.LU R250, [R1+0x6e4] ;  /* 0x0006e40001fa7983 */ /* 0x000ee80000300800 */
[----:B------:R-:W-:Y:S04]  /*2b450*/  STL [R1+0xb70], R213 ;  /* 0x000b70d501007387 */ /* 0x000fe80000100800 */
[----:B------:R-:W-:Y:S01]  /*2b460*/  STL [R1+0x8f2c], R213 ;  /* 0x008f2cd501007387 */ /* 0x000fe20000100800 */
[----:B--2---:R-:W-:-:S03]  /*2b470*/  IMAD R220, R7, c[0x0][0x190], RZ ;  /* 0x0000640007dc7a24 */ /* 0x004fc600078e02ff */
[----:B------:R-:W2:Y:S04]  /*2b480*/  LDL.LU R7, [R1+0x6f4] ;  /* 0x0006f40001077983 */ /* 0x000ea80000300800 */
[----:B------:R-:W2:Y:S01]  /*2b490*/  LDL.LU R239, [R1+0x70c] ;  /* 0x00070c0001ef7983 */ /* 0x000ea20000300800 */
[----:B----4-:R-:W-:-:S03]  /*2b4a0*/  IMAD R221, R0, c[0x0][0x190], RZ ;  /* 0x0000640000dd7a24 */ /* 0x010fc600078e02ff */
[----:B------:R-:W4:Y:S01]  /*2b4b0*/  LDL.LU R0, [R1+0x720] ;  /* 0x0007200001007983 */ /* 0x000f220000300800 */
[----:B---3--:R-:W-:-:S03]  /*2b4c0*/  IMAD R228, R252, c[0x0][0x190], RZ ;  /* 0x00006400fce47a24 */ /* 0x008fc600078e02ff */
[----:B------:R-:W3:Y:S04]  /*2b4d0*/  LDL.LU R252, [R1+0x730] ;  /* 0x0007300001fc7983 */ /* 0x000ee80000300800 */
[----:B------:R-:W3:Y:S04]  /*2b4e0*/  LDL.LU R240, [R1+0x754] ;  /* 0x0007540001f07983 */ /* 0x000ee80000300800 */
[----:B------:R-:W3:Y:S04]  /*2b4f0*/  LDL.LU R241, [R1+0x774] ;  /* 0x0007740001f17983 */ /* 0x000ee80000300800 */
[----:B------:R-:W3:Y:S04]  /*2b500*/  LDL.LU R243, [R1+0x79c] ;  /* 0x00079c0001f37983 */ /* 0x000ee80000300800 */
[----:B------:R-:W3:Y:S04]  /*2b510*/  LDL.LU R247, [R1+0x7b0] ;  /* 0x0007b00001f77983 */ /* 0x000ee80000300800 */
[----:B------:R-:W3:Y:S04]  /*2b520*/  LDL.LU R248, [R1+0x7b8] ;  /* 0x0007b80001f87983 */ /* 0x000ee80000300800 */
[----:B------:R-:W3:Y:S04]  /*2b530*/  LDL.LU R251, [R1+0x7cc] ;  /* 0x0007cc0001fb7983 */ /* 0x000ee80000300800 */
[----:B------:R-:W-:Y:S04]  /*2b540*/  STL [R1+0xb6c], R220 ;  /* 0x000b6cdc01007387 */ /* 0x000fe80000100800 */
[----:B------:R-:W-:Y:S04]  /*2b550*/  STL [R1+0x8f30], R220 ;  /* 0x008f30dc01007387 */ /* 0x000fe80000100800 */
[----:B------:R-:W-:Y:S04]  /*2b560*/  STL [R1+0xb68], R221 ;  /* 0x000b68dd01007387 */ /* 0x000fe80000100800 */
[----:B------:R-:W-:Y:S01]  /*2b570*/  STL [R1+0x8f34], R221 ;  /* 0x008f34dd01007387 */ /* 0x000fe20000100800 */
[----:B------:R-:W-:-:S03]  /*2b580*/  IMAD R229, R6, c[0x0][0x190], RZ ;  /* 0x0000640006e57a24 */ /* 0x000fc600078e02ff */
[----:B------:R-:W3:Y:S01]  /*2b590*/  LDL.LU R6, [R1+0x560] ;  /* 0x0005600001067983 */ /* 0x000ee20000300800 */
[----:B------:R-:W-:-:S03]  /*2b5a0*/  IMAD R244, R246, c[0x0][0x190], RZ ;  /* 0x00006400f6f47a24 */ /* 0x000fc600078e02ff */
[----:B------:R-:W-:Y:S04]  /*2b5b0*/  STL [R1+0xb64], R228 ;  /* 0x000b64e401007387 */ /* 0x000fe80000100800 */
[----:B------:R-:W3:Y:S01]  /*2b5c0*/  LDL.LU R242, [R1+0x59c] ;  /* 0x00059c0001f27983 */ /* 0x000ee20000300800 */
[----:B------:R-:W-:-:S03]  /*2b5d0*/  IMAD R245, R249, c[0x0][0x190], RZ ;  /* 0x00006400f9f57a24 */ /* 0x000fc600078e02ff */
[----:B------:R-:W3:Y:S04]  /*2b5e0*/  LDL.LU R246, [R1+0x5e8] ;  /* 0x0005e80001f67983 */ /* 0x000ee80000300800 */
[----:B------:R-:W3:Y:S04]  /*2b5f0*/  LDL.LU R249, [R1+0x640] ;  /* 0x0006400001f97983 */ /* 0x000ee80000300800 */
[----:B------:R-:W-:Y:S01]  /*2b600*/  STL [R1+0xb60], R229 ;  /* 0x000b60e501007387 */ /* 0x000fe20000100800 */
[----:B-1----:R-:W-:-:S03]  /*2b610*/  IMAD R10, R237, c[0x0][0x190], RZ ;  /* 0x00006400ed0a7a24 */ /* 0x002fc600078e02ff */
[----:B------:R-:W-:Y:S04]  /*2b620*/  STL [R1+0xb5c], R244 ;  /* 0x000b5cf401007387 */ /* 0x000fe80000100800 */
[----:B------:R-:W-:Y:S04]  /*2b630*/  STL [R1+0x8f38], R244 ;  /* 0x008f38f401007387 */ /* 0x000fe80000100800 */
[----:B------:R1:W-:Y:S01]  /*2b640*/  STL [R1+0xb54], R10 ;  /* 0x000b540a01007387 */ /* 0x0003e20000100800 */
[----:B------:R-:W-:-:S03]  /*2b650*/  IMAD R11, R238, c[0x0][0x190], RZ ;  /* 0x00006400ee0b7a24 */ /* 0x000fc600078e02ff */
[----:B------:R-:W-:Y:S04]  /*2b660*/  STL [R1+0xb58], R245 ;  /* 0x000b58f501007387 */ /* 0x000fe80000100800 */
[----:B------:R-:W-:Y:S01]  /*2b670*/  STL [R1+0x8f3c], R245 ;  /* 0x008f3cf501007387 */ /* 0x000fe20000100800 */
[----:B-1----:R-:W-:-:S03]  /*2b680*/  IMAD R10, R250, c[0x0][0x190], RZ ;  /* 0x00006400fa0a7a24 */ /* 0x002fc600078e02ff */
[----:B------:R-:W3:Y:S04]  /*2b690*/  LDL.LU R250, [R1+0x66c] ;  /* 0x00066c0001fa7983 */ /* 0x000ee80000300800 */
[----:B------:R2:W-:Y:S04]  /*2b6a0*/  STL [R1+0xb50], R11 ;  /* 0x000b500b01007387 */ /* 0x0005e80000100800 */
[----:B------:R1:W-:Y:S01]  /*2b6b0*/  STL [R1+0xb4c], R10 ;  /* 0x000b4c0a01007387 */ /* 0x0003e20000100800 */
[----:B--2---:R-:W-:-:S03]  /*2b6c0*/  IMAD R11, R7, c[0x0][0x190], RZ ;  /* 0x00006400070b7a24 */ /* 0x004fc600078e02ff */
[----:B------:R-:W2:Y:S04]  /*2b6d0*/  LDL.LU R7, [R1+0x67c] ;  /* 0x00067c0001077983 */ /* 0x000ea80000300800 */
[----:B------:R4:W-:Y:S01]  /*2b6e0*/  STL [R1+0xb48], R11 ;  /* 0x000b480b01007387 */ /* 0x0009e20000100800 */
[----:B-1----:R-:W-:Y:S02]  /*2b6f0*/  IMAD R10, R239, c[0x0][0x190], RZ ;  /* 0x00006400ef0a7a24 */ /* 0x002fe400078e02ff */
[----:B----4-:R-:W-:Y:S02]  /*2b700*/  IMAD R11, R0, c[0x0][0x190], RZ ;  /* 0x00006400000b7a24 */ /* 0x010fe400078e02ff */
[----:B------:R-:W4:Y:S04]  /*2b710*/  LDL.LU R0, [R1+0x698] ;  /* 0x0006980001007983 */ /* 0x000f280000300800 */
[----:B------:R3:W-:Y:S04]  /*2b720*/  STL [R1+0xb44], R10 ;  /* 0x000b440a01007387 */ /* 0x0007e80000100800 */
[----:B------:R1:W-:Y:S01]  /*2b730*/  STL [R1+0xb40], R11 ;  /* 0x000b400b01007387 */ /* 0x0003e20000100800 */
[----:B---3--:R-:W-:-:S03]  /*2b740*/  IMAD R10, R252, c[0x0][0x190], RZ ;  /* 0x00006400fc0a7a24 */ /* 0x008fc600078e02ff */
[----:B------:R-:W3:Y:S01]  /*2b750*/  LDL.LU R252, [R1+0x6ac] ;  /* 0x0006ac0001fc7983 */ /* 0x000ee20000300800 */
[----:B------:R-:W-:Y:S02]  /*2b760*/  IMAD R12, R240, c[0x0][0x190], RZ ;  /* 0x00006400f00c7a24 */ /* 0x000fe400078e02ff */
[----:B-1----:R-:W-:Y:S01]  /*2b770*/  IMAD R11, R241, c[0x0][0x190], RZ ;  /* 0x00006400f10b7a24 */ /* 0x002fe200078e02ff */
[----:B------:R1:W-:Y:S04]  /*2b780*/  STL [R1+0xb3c], R10 ;  /* 0x000b3c0a01007387 */ /* 0x0003e80000100800 */
[----:B------:R1:W-:Y:S04]  /*2b790*/  STL [R1+0xb38], R12 ;  /* 0x000b380c01007387 */ /* 0x0003e80000100800 */
[----:B------:R1:W-:Y:S02]  /*2b7a0*/  STL [R1+0xb34], R11 ;  /* 0x000b340b01007387 */ /* 0x0003e40000100800 */
[----:B-1----:R-:W-:-:S02]  /*2b7b0*/  IMAD R10, R243, c[0x0][0x190], RZ ;  /* 0x00006400f30a7a24 */ /* 0x002fc400078e02ff */
[----:B------:R-:W-:-:S03]  /*2b7c0*/  IMAD R12, R247, c[0x0][0x190], RZ ;  /* 0x00006400f70c7a24 */ /* 0x000fc600078e02ff */
[----:B------:R1:W-:Y:S01]  /*2b7d0*/  STL [R1+0xb30], R10 ;  /* 0x000b300a01007387 */ /* 0x0003e20000100800 */
[----:B------:R-:W-:-:S03]  /*2b7e0*/  IMAD R11, R248, c[0x0][0x190], RZ ;  /* 0x00006400f80b7a24 */ /* 0x000fc600078e02ff */
[----:B------:R-:W-:Y:S04]  /*2b7f0*/  STL [R1+0xb2c], R12 ;  /* 0x000b2c0c01007387 */ /* 0x000fe80000100800 */
[----:B------:R-:W3:Y:S04]  /*2b800*/  LDL.LU R243, [R1+0x6b4] ;  /* 0x0006b40001f37983 */ /* 0x000ee80000300800 */
[----:B------:R4:W-:Y:S04]  /*2b810*/  STL [R1+0xb28], R11 ;  /* 0x000b280b01007387 */ /* 0x0009e80000100800 */
[----:B------:R-:W3:Y:S01]  /*2b820*/  LDL.LU R247, [R1+0x700] ;  /* 0x0007000001f77983 */ /* 0x000ee20000300800 */
[----:B-1----:R-:W-:-:S05]  /*2b830*/  IMAD R10, R251, c[0x0][0x190], RZ ;  /* 0x00006400fb0a7a24 */ /* 0x002fca00078e02ff */
[----:B------:R3:W-:Y:S04]  /*2b840*/  STL [R1+0xb24], R10 ;  /* 0x000b240a01007387 */ /* 0x0007e80000100800 */
[----:B------:R-:W3:Y:S04]  /*2b850*/  LDL.LU R248, [R1+0x718] ;  /* 0x0007180001f87983 */ /* 0x000ee80000300800 */
[----:B------:R-:W3:Y:S01]  /*2b860*/  LDL.LU R251, [R1+0x74c] ;  /* 0x00074c0001fb7983 */ /* 0x000ee20000300800 */
[----:B------:R-:W-:-:S03]  /*2b870*/  IMAD R183, R6, c[0x0][0x190], RZ ;  /* 0x0000640006b77a24 */ /* 0x000fc600078e02ff */
[----:B------:R-:W3:Y:S01]  /*2b880*/  LDL.LU R6, [R1+0x760] ;  /* 0x0007600001067983 */ /* 0x000ee20000300800 */
[----:B------:R-:W-:-:S03]  /*2b890*/  IMAD R24, R242, c[0x0][0x190], RZ ;  /* 0x00006400f2187a24 */ /* 0x000fc600078e02ff */
[----:B------:R-:W-:Y:S01]  /*2b8a0*/  STL [R1+0xb04], R183 ;  /* 0x000b04b701007387 */ /* 0x000fe20000100800 */
[----:B------:R-:W-:-:S03]  /*2b8b0*/  IMAD R33, R246, c[0x0][0x190], RZ ;  /* 0x00006400f6217a24 */ /* 0x000fc600078e02ff */
[----:B------:R-:W-:Y:S01]  /*2b8c0*/  STL [R1+0x8f40], R183 ;  /* 0x008f40b701007387 */ /* 0x000fe20000100800 */
[----:B------:R-:W-:-:S03]  /*2b8d0*/  IMAD R41, R249, c[0x0][0x190], RZ ;  /* 0x00006400f9297a24 */ /* 0x000fc600078e02ff */
[----:B------:R-:W-:Y:S04]  /*2b8e0*/  STL [R1+0xb00], R24 ;  /* 0x000b001801007387 */ /* 0x000fe80000100800 */
[----:B------:R-:W-:Y:S04]  /*2b8f0*/  STL [R1+0x8f44], R24 ;  /* 0x008f441801007387 */ /* 0x000fe80000100800 */
[----:B------:R-:W-:Y:S04]  /*2b900*/  STL [R1+0xafc], R33 ;  /* 0x000afc2101007387 */ /* 0x000fe80000100800 */
[----:B------:R-:W-:Y:S04]  /*2b910*/  STL [R1+0x8f48], R33 ;  /* 0x008f482101007387 */ /* 0x000fe80000100800 */
[----:B------:R-:W-:Y:S04]  /*2b920*/  STL [R1+0xaf8], R41 ;  /* 0x000af82901007387 */ /* 0x000fe80000100800 */
[----:B------:R-:W-:Y:S04]  /*2b930*/  STL [R1+0x8f4c], R41 ;  /* 0x008f4c2901007387 */ /* 0x000fe80000100800 */
[----:B------:R-:W3:Y:S04]  /*2b940*/  LDL.LU R249, [R1+0x784] ;  /* 0x0007840001f97983 */ /* 0x000ee80000300800 */
[----:B------:R-:W3:Y:S01]  /*2b950*/  LDL.LU R246, [R1+0x790] ;  /* 0x0007900001f67983 */ /* 0x000ee20000300800 */
[----:B------:R-:W-:-:S02]  /*2b960*/  IMAD R49, R250, c[0x0][0x190], RZ ;  /* 0x00006400fa317a24 */ /* 0x000fc400078e02ff */
[----:B--2---:R-:W-:Y:S02]  /*2b970*/  IMAD R197, R7, c[0x0][0x190], RZ ;  /* 0x0000640007c57a24 */ /* 0x004fe400078e02ff */
[----:B------:R-:W2:Y:S01]  /*2b980*/  LDL.LU R7, [R1+0x7a8] ;  /* 0x0007a80001077983 */ /* 0x000ea20000300800 */
[----:B----4-:R-:W-:-:S03]  /*2b990*/  IMAD R11, R0, c[0x0][0x190], RZ ;  /* 0x00006400000b7a24 */ /* 0x010fc600078e02ff */
[----:B------:R-:W4:Y:S04]  /*2b9a0*/  LDL.LU R0, [R1+0x7c0] ;  /* 0x0007c00001007983 */ /* 0x000f280000300800 */
[----:B------:R-:W-:Y:S01]  /*2b9b0*/  STL [R1+0xaec], R11 ;  /* 0x000aec0b01007387 */ /* 0x000fe20000100800 */
[----:B---3--:R-:W-:-:S03]  /*2b9c0*/  IMAD R10, R252, c[0x0][0x190], RZ ;  /* 0x00006400fc0a7a24 */ /* 0x008fc600078e02ff */
[----:B------:R-:W3:Y:S04]  /*2b9d0*/  LDL.LU R252, [R1+0x7d8] ;  /* 0x0007d80001fc7983 */ /* 0x000ee80000300800 */
[----:B------:R-:W3:Y:S04]  /*2b9e0*/  LDL.LU R250, [R1+0x7e0] ;  /* 0x0007e00001fa7983 */ /* 0x000ee80000300800 */
[----:B------:R1:W-:Y:S04]  /*2b9f0*/  STL [R1+0xae8], R10 ;  /* 0x000ae80a01007387 */ /* 0x0003e80000100800 */
[----:B------:R-:W-:Y:S04]  /*2ba00*/  STL [R1+0xaf4], R49 ;  /* 0x000af43101007387 */ /* 0x000fe80000100800 */
[----:B------:R-:W-:Y:S04]  /*2ba10*/  STL [R1+0x8f50], R49 ;  /* 0x008f503101007387 */ /* 0x000fe80000100800 */
[----:B------:R-:W-:Y:S04]  /*2ba20*/  STL [R1+0xaf0], R197 ;  /* 0x000af0c501007387 */ /* 0x000fe80000100800 */
[----:B------:R-:W-:Y:S01]  /*2ba30*/  STL [R1+0x8f54], R197 ;  /* 0x008f54c501007387 */ /* 0x000fe20000100800 */
[----:B------:R-:W-:-:S03]  /*2ba40*/  IMAD R221, R247, c[0x0][0x190], RZ ;  /* 0x00006400f7dd7a24 */ /* 0x000fc600078e02ff */
[----:B------:R-:W3:Y:S01]  /*2ba50*/  LDL.LU R247, [R1+0x588] ;  /* 0x0005880001f77983 */ /* 0x000ee20000300800 */
[----:B-1----:R-:W-:-:S05]  /*2ba60*/  IMAD R10, R243, c[0x0][0x190], RZ ;  /* 0x00006400f30a7a24 */ /* 0x002fca00078e02ff */
[----:B------:R1:W-:Y:S04]  /*2ba70*/  STL [R1+0xae4], R10 ;  /* 0x000ae40a01007387 */ /* 0x0003e80000100800 */
[----:B------:R-:W3:Y:S01]  /*2ba80*/  LDL.LU R243, [R1+0x5d4] ;  /* 0x0005d40001f37983 */ /* 0x000ee20000300800 */
[----:B------:R-:W-:-:S03]  /*2ba90*/  IMAD R24, R251, c[0x0][0x190], RZ ;  /* 0x00006400fb187a24 */ /* 0x000fc600078e02ff */
[----:B------:R-:W3:Y:S01]  /*2baa0*/  LDL.LU R251, [R1+0x62c] ;  /* 0x00062c0001fb7983 */ /* 0x000ee20000300800 */
[----:B------:R-:W-:Y:S02]  /*2bab0*/  IMAD R244, R248, c[0x0][0x190], RZ ;  /* 0x00006400f8f47a24 */ /* 0x000fe400078e02ff */
[----:B------:R-:W-:Y:S02]  /*2bac0*/  IMAD R33, R6, c[0x0][0x190], RZ ;  /* 0x0000640006217a24 */ /* 0x000fe400078e02ff */
        /* <DEDUP_REMOVED lines=8> */
[----:B------:R-:W-:Y:S01]  /*2bb50*/  STL [R1+0xad4], R33 ;  /* 0x000ad42101007387 */ /* 0x000fe20000100800 */
[----:B-1----:R-:W-:-:S03]  /*2bb60*/  IMAD R10, R249, c[0x0][0x190], RZ ;  /* 0x00006400f90a7a24 */ /* 0x002fc600078e02ff */
[----:B------:R-:W-:Y:S04]  /*2bb70*/  STL [R1+0x8f64], R33 ;  /* 0x008f642101007387 */ /* 0x000fe80000100800 */
[----:B------:R-:W3:Y:S04]  /*2bb80*/  LDL.LU R249, [R1+0x69c] ;  /* 0x00069c0001f97983 */ /* 0x000ee80000300800 */
[----:B------:R2:W-:Y:S01]  /*2bb90*/  STL [R1+0xad0], R10 ;  /* 0x000ad00a01007387 */ /* 0x0005e20000100800 */
[----:B------:R-:W-:Y:S02]  /*2bba0*/  IMAD R11, R246, c[0x0][0x190], RZ ;  /* 0x00006400f60b7a24 */ /* 0x000fe400078e02ff */
[----:B--2---:R-:W-:-:S02]  /*2bbb0*/  IMAD R10, R7, c[0x0][0x190], RZ ;  /* 0x00006400070a7a24 */ /* 0x004fc400078e02ff */
[----:B------:R-:W2:Y:S04]  /*2bbc0*/  LDL.LU R7, [R1+0x6bc] ;  /* 0x0006bc0001077983 */ /* 0x000ea80000300800 */
[----:B------:R-:W-:Y:S04]  /*2bbd0*/  STL [R1+0xacc], R11 ;  /* 0x000acc0b01007387 */ /* 0x000fe80000100800 */
[----:B------:R1:W-:Y:S01]  /*2bbe0*/  STL [R1+0xac8], R10 ;  /* 0x000ac80a01007387 */ /* 0x0003e20000100800 */
[----:B----4-:R-:W-:-:S03]  /*2bbf0*/  IMAD R197, R0, c[0x0][0x190], RZ ;  /* 0x0000640000c57a24 */ /* 0x010fc600078e02ff */
[----:B------:R-:W4:Y:S04]  /*2bc00*/  LDL.LU R0, [R1+0x6e0] ;  /* 0x0006e00001007983 */ /* 0x000f280000300800 */
[----:B------:R-:W4:Y:S04]  /*2bc10*/  LDL.LU R236, [R1+0x6f0] ;  /* 0x0006f00001ec7983 */ /* 0x000f280000300800 */
[----:B------:R-:W4:Y:S01]  /*2bc20*/  LDL.LU R237, [R1+0x708] ;  /* 0x0007080001ed7983 */ /* 0x000f220000300800 */
[----:B---3--:R-:W-:-:S03]  /*2bc30*/  IMAD R244, R252, c[0x0][0x190], RZ ;  /* 0x00006400fcf47a24 */ /* 0x008fc600078e02ff */
[----:B------:R-:W3:Y:S04]  /*2bc40*/  LDL.LU R252, [R1+0x73c] ;  /* 0x00073c0001fc7983 */ /* 0x000ee80000300800 */
[----:B------:R-:W3:Y:S01]  /*2bc50*/  LDL.LU R238, [R1+0x768] ;  /* 0x0007680001ee7983 */ /* 0x000ee20000300800 */
[----:B-1----:R-:W-:-:S03]  /*2bc60*/  IMAD R10, R250, c[0x0][0x190], RZ ;  /* 0x00006400fa0a7a24 */ /* 0x002fc600078e02ff */
[----:B------:R-:W3:Y:S04]  /*2bc70*/  LDL.LU R240, [R1+0x77c] ;  /* 0x00077c0001f07983 */ /* 0x000ee80000300800 */
[----:B------:R1:W-:Y:S04]  /*2bc80*/  STL [R1+0xabc], R10 ;  /* 0x000abc0a01007387 */ /* 0x0003e80000100800 */
[----:B------:R-:W3:Y:S04]  /*2bc90*/  LDL.LU R250, [R1+0x788] ;  /* 0x0007880001fa7983 */ /* 0x000ee80000300800 */
[----:B------:R-:W3:Y:S04]  /*2bca0*/  LDL.LU R241, [R1+0x794] ;  /* 0x0007940001f17983 */ /* 0x000ee80000300800 */
[----:B------:R-:W3:Y:S01]  /*2bcb0*/  LDL.LU R246, [R1+0x7b4] ;  /* 0x0007b40001f67983 */ /* 0x000ee20000300800 */
[----:B-1----:R-:W-:-:S05]  /*2bcc0*/  IMAD R10, R247, c[0x0][0x190], RZ ;  /* 0x00006400f70a7a24 */ /* 0x002fca00078e02ff */
[----:B------:R1:W-:Y:S04]  /*2bcd0*/  STL [R1+0xa9c], R10 ;  /* 0x000a9c0a01007387 */ /* 0x0003e80000100800 */
[----:B------:R-:W3:Y:S04]  /*2bce0*/  LDL.LU R239, [R1+0x7c4] ;  /* 0x0007c40001ef7983 */ /* 0x000ee80000300800 */
[----:B------:R-:W3:Y:S04]  /*2bcf0*/  LDL.LU R242, [R1+0x7e4] ;  /* 0x0007e40001f27983 */ /* 0x000ee80000300800 */
[----:B------:R-:W3:Y:S01]  /*2bd00*/  LDL.LU R247, [R1+0x7ec] ;  /* 0x0007ec0001f77983 */ /* 0x000ee20000300800 */
[----:B-1----:R-:W-:-:S03]  /*2bd10*/  IMAD R10, R243, c[0x0][0x190], RZ ;  /* 0x00006400f30a7a24 */ /* 0x002fc600078e02ff */
[----:B------:R-:W-:Y:S01]  /*2bd20*/  STL [R1+0xac4], R197 ;  /* 0x000ac4c501007387 */ /* 0x000fe20000100800 */
[----:B------:R-:W-:-:S03]  /*2bd30*/  IMAD R11, R251, c[0x0][0x190], RZ ;  /* 0x00006400fb0b7a24 */ /* 0x000fc600078e02ff */
[----:B------:R-:W-:Y:S04]  /*2bd40*/  STL [R1+0x8f68], R197 ;  /* 0x008f68c501007387 */ /* 0x000fe80000100800 */
[----:B------:R-:W-:Y:S04]  /*2bd50*/  STL [R1+0xac0], R244 ;  /* 0x000ac0f401007387 */ /* 0x000fe80000100800 */
[----:B------:R-:W-:Y:S04]  /*2bd60*/  STL [R1+0x8f70], R244 ;  /* 0x008f70f401007387 */ /* 0x000fe80000100800 */
[----:B------:R-:W3:Y:S04]  /*2bd70*/  LDL.LU R251, [R1+0x7f4] ;  /* 0x0007f40001fb7983 */ /* 0x000ee80000300800 */
[----:B------:R1:W-:Y:S04]  /*2bd80*/  STL [R1+0xa98], R10 ;  /* 0x000a980a01007387 */ /* 0x0003e80000100800 */
[----:B------:R1:W-:Y:S02]  /*2bd90*/  STL [R1+0xa94], R11 ;  /* 0x000a940b01007387 */ /* 0x0003e40000100800 */
[----:B-1----:R-:W-:-:S02]  /*2bda0*/  IMAD R10, R6, c[0x0][0x190], RZ ;  /* 0x00006400060a7a24 */ /* 0x002fc400078e02ff */
[----:B------:R-:W3:Y:S01]  /*2bdb0*/  LDL.LU R6, [R1+0x608] ;  /* 0x0006080001067983 */ /* 0x000ee20000300800 */
[----:B------:R-:W-:-:S03]  /*2bdc0*/  IMAD R11, R248, c[0x0][0x190], RZ ;  /* 0x00006400f80b7a24 */ /* 0x000fc600078e02ff */
[----:B------:R1:W-:Y:S04]  /*2bdd0*/  STL [R1+0xa90], R10 ;  /* 0x000a900a01007387 */ /* 0x0003e80000100800 */
[----:B------:R-:W3:Y:S04]  /*2bde0*/  LDL.LU R243, [R1+0x65c] ;  /* 0x00065c0001f37983 */ /* 0x000ee80000300800 */
[----:B------:R2:W-:Y:S01]  /*2bdf0*/  STL [R1+0xa8c], R11 ;  /* 0x000a8c0b01007387 */ /* 0x0005e20000100800 */
[----:B-1----:R-:W-:-:S03]  /*2be00*/  IMAD R10, R249, c[0x0][0x190], RZ ;  /* 0x00006400f90a7a24 */ /* 0x002fc600078e02ff */
[----:B------:R-:W3:Y:S04]  /*2be10*/  LDL.LU R248, [R1+0x678] ;  /* 0x0006780001f87983 */ /* 0x000ee80000300800 */
[----:B------:R-:W3:Y:S04]  /*2be20*/  LDL.LU R249, [R1+0x694] ;  /* 0x0006940001f97983 */ /* 0x000ee80000300800 */
[----:B------:R4:W-:Y:S01]  /*2be30*/  STL [R1+0xa88], R10 ;  /* 0x000a880a01007387 */ /* 0x0009e20000100800 */
[----:B--2---:R-:W-:-:S03]  /*2be40*/  IMAD R11, R7, c[0x0][0x190], RZ ;  /* 0x00006400070b7a24 */ /* 0x004fc600078e02ff */
[----:B------:R-:W2:Y:S04]  /*2be50*/  LDL.LU R7, [R1+0x6b0] ;  /* 0x0006b00001077983 */ /* 0x000ea80000300800 */
[----:B------:R-:W-:Y:S01]  /*2be60*/  STL [R1+0xa84], R11 ;  /* 0x000a840b01007387 */ /* 0x000fe20000100800 */
[----:B----4-:R-:W-:-:S03]  /*2be70*/  IMAD R10, R0, c[0x0][0x190], RZ ;  /* 0x00006400000a7a24 */ /* 0x010fc600078e02ff */
[----:B------:R-:W4:Y:S01]  /*2be80*/  LDL.LU R0, [R1+0x6d8] ;  /* 0x0006d80001007983 */ /* 0x000f220000300800 */
[----:B------:R-:W-:-:S03]  /*2be90*/  IMAD R12, R236, c[0x0][0x190], RZ ;  /* 0x00006400ec0c7a24 */ /* 0x000fc600078e02ff */
[----:B------:R3:W-:Y:S04]  /*2bea0*/  STL [R1+0xa80], R10 ;  /* 0x000a800a01007387 */ /* 0x0007e80000100800 */
[----:B------:R1:W-:Y:S01]  /*2beb0*/  STL [R1+0xa7c], R12 ;  /* 0x000a7c0c01007387 */ /* 0x0003e20000100800 */
[----:B---3--:R-:W-:-:S03]  /*2bec0*/  IMAD R10, R252, c[0x0][0x190], RZ ;  /* 0x00006400fc0a7a24 */ /* 0x008fc600078e02ff */
[----:B------:R-:W3:Y:S01]  /*2bed0*/  LDL.LU R252, [R1+0x6fc] ;  /* 0x0006fc0001fc7983 */ /* 0x000ee20000300800 */
[----:B------:R-:W-:Y:S02]  /*2bee0*/  IMAD R11, R237, c[0x0][0x190], RZ ;  /* 0x00006400ed0b7a24 */ /* 0x000fe400078e02ff */
[----:B-1----:R-:W-:-:S03]  /*2bef0*/  IMAD R12, R238, c[0x0][0x190], RZ ;  /* 0x00006400ee0c7a24 */ /* 0x002fc600078e02ff */
[----:B------:R1:W-:Y:S04]  /*2bf00*/  STL [R1+0xa78], R11 ;  /* 0x000a780b01007387 */ /* 0x0003e80000100800 */
[----:B------:R1:W-:Y:S04]  /*2bf10*/  STL [R1+0xa74], R10 ;  /* 0x000a740a01007387 */ /* 0x0003e80000100800 */
[----:B------:R-:W-:Y:S01]  /*2bf20*/  STL [R1+0xa70], R12 ;  /* 0x000a700c01007387 */ /* 0x000fe20000100800 */
[----:B-1----:R-:W-:-:S03]  /*2bf30*/  IMAD R11, R240, c[0x0][0x190], RZ ;  /* 0x00006400f00b7a24 */ /* 0x002fc600078e02ff */
[----:B------:R-:W3:Y:S01]  /*2bf40*/  LDL.LU R240, [R1+0x728] ;  /* 0x0007280001f07983 */ /* 0x000ee20000300800 */
[----:B------:R-:W-:-:S03]  /*2bf50*/  IMAD R10, R250, c[0x0][0x190], RZ ;  /* 0x00006400fa0a7a24 */ /* 0x000fc600078e02ff */
[----:B------:R1:W-:Y:S04]  /*2bf60*/  STL [R1+0xa6c], R11 ;  /* 0x000a6c0b01007387 */ /* 0x0003e80000100800 */
[----:B------:R-:W3:Y:S04]  /*2bf70*/  LDL.LU R250, [R1+0x744] ;  /* 0x0007440001fa7983 */ /* 0x000ee80000300800 */
[----:B------:R1:W-:Y:S02]  /*2bf80*/  STL [R1+0xa68], R10 ;  /* 0x000a680a01007387 */ /* 0x0003e40000100800 */
[----:B-1----:R-:W-:-:S02]  /*2bf90*/  IMAD R11, R241, c[0x0][0x190], RZ ;  /* 0x00006400f10b7a24 */ /* 0x002fc400078e02ff */
[----:B------:R-:W3:Y:S01]  /*2bfa0*/  LDL.LU R238, [R1+0x770] ;  /* 0x0007700001ee7983 */ /* 0x000ee20000300800 */
[----:B------:R-:W-:-:S03]  /*2bfb0*/  IMAD R10, R246, c[0x0][0x190], RZ ;  /* 0x00006400f60a7a24 */ /* 0x000fc600078e02ff */
[----:B------:R1:W-:Y:S01]  /*2bfc0*/  STL [R1+0xa64], R11 ;  /* 0x000a640b01007387 */ /* 0x0003e20000100800 */
[----:B------:R-:W-:-:S03]  /*2bfd0*/  IMAD R12, R239, c[0x0][0x190], RZ ;  /* 0x00006400ef0c7a24 */ /* 0x000fc600078e02ff */
[----:B------:R-:W3:Y:S04]  /*2bfe0*/  LDL.LU R241, [R1+0x798] ;  /* 0x0007980001f17983 */ /* 0x000ee80000300800 */
[----:B------:R1:W-:Y:S04]  /*2bff0*/  STL [R1+0xa60], R10 ;  /* 0x000a600a01007387 */ /* 0x0003e80000100800 */
[----:B------:R-:W3:Y:S01]  /*2c000*/  LDL.LU R246, [R1+0x7ac] ;  /* 0x0007ac0001f67983 */ /* 0x000ee20000300800 */
[----:B-1----:R-:W-:-:S03]  /*2c010*/  IMAD R11, R242, c[0x0][0x190], RZ ;  /* 0x00006400f20b7a24 */ /* 0x002fc600078e02ff */
[----:B------:R-:W-:Y:S01]  /*2c020*/  STL [R1+0xa5c], R12 ;  /* 0x000a5c0c01007387 */ /* 0x000fe20000100800 */
[----:B------:R-:W-:-:S03]  /*2c030*/  IMAD R10, R247, c[0x0][0x190], RZ ;  /* 0x00006400f70a7a24 */ /* 0x000fc600078e02ff */
[----:B------:R-:W3:Y:S04]  /*2c040*/  LDL.LU R242, [R1+0x7c8] ;  /* 0x0007c80001f27983 */ /* 0x000ee80000300800 */
[----:B------:R1:W-:Y:S04]  /*2c050*/  STL [R1+0xa58], R11 ;  /* 0x000a580b01007387 */ /* 0x0003e80000100800 */
[----:B------:R-:W3:Y:S04]  /*2c060*/  LDL.LU R247, [R1+0x7d4] ;  /* 0x0007d40001f77983 */ /* 0x000ee80000300800 */
[----:B------:R1:W-:Y:S02]  /*2c070*/  STL [R1+0xa54], R10 ;  /* 0x000a540a01007387 */ /* 0x0003e40000100800 */
[----:B-1----:R-:W-:-:S02]  /*2c080*/  IMAD R11, R251, c[0x0][0x190], RZ ;  /* 0x00006400fb0b7a24 */ /* 0x002fc400078e02ff */
[----:B------:R-:W3:Y:S04]  /*2c090*/  LDL.LU R251, [R1+0x7dc] ;  /* 0x0007dc0001fb7983 */ /* 0x000ee80000300800 */
[----:B------:R1:W-:Y:S01]  /*2c0a0*/  STL [R1+0xa50], R11 ;  /* 0x000a500b01007387 */ /* 0x0003e20000100800 */
[----:B------:R-:W-:-:S03]  /*2c0b0*/  IMAD R10, R6, c[0x0][0x190], RZ ;  /* 0x00006400060a7a24 */ /* 0x000fc600078e02ff */
[----:B------:R-:W3:Y:S04]  /*2c0c0*/  LDL.LU R6, [R1+0x7e8] ;  /* 0x0007e80001067983 */ /* 0x000ee80000300800 */
[----:B------:R1:W-:Y:S02]  /*2c0d0*/  STL [R1+0xa30], R10 ;  /* 0x000a300a01007387 */ /* 0x0003e40000100800 */
[----:B-1----:R-:W-:Y:S02]  /*2c0e0*/  IMAD R11, R243, c[0x0][0x190], RZ ;  /* 0x00006400f30b7a24 */ /* 0x002fe400078e02ff */
[----:B------:R-:W3:Y:S04]  /*2c0f0*/  LDL.LU R243, [R1+0x7f0] ;  /* 0x0007f00001f37983 */ /* 0x000ee80000300800 */
[----:B------:R1:W-:Y:S01]  /*2c100*/  STL [R1+0xa2c], R11 ;  /* 0x000a2c0b01007387 */ /* 0x0003e20000100800 */
[----:B------:R-:W-:-:S03]  /*2c110*/  IMAD R10, R248, c[0x0][0x190], RZ ;  /* 0x00006400f80a7a24 */ /* 0x000fc600078e02ff */
[----:B------:R-:W3:Y:S01]  /*2c120*/  LDL.LU R248, [R1+0x7fc] ;  /* 0x0007fc0001f87983 */ /* 0x000ee20000300800 */
[----:B-1----:R-:W-:-:S03]  /*2c130*/  IMAD R11, R249, c[0x0][0x190], RZ ;  /* 0x00006400f90b7a24 */ /* 0x002fc600078e02ff */
[----:B------:R2:W-:Y:S04]  /*2c140*/  STL [R1+0xa28], R10 ;  /* 0x000a280a01007387 */ /* 0x0005e80000100800 */
[----:B------:R-:W-:Y:S01]  /*2c150*/  STL [R1+0xa24], R11 ;  /* 0x000a240b01007387 */ /* 0x000fe20000100800 */
[----:B--2---:R-:W-:-:S03]  /*2c160*/  IMAD R10, R7, c[0x0][0x190], RZ ;  /* 0x00006400070a7a24 */ /* 0x004fc600078e02ff */
[----:B------:R-:W2:Y:S04]  /*2c170*/  LDL.LU R7, [R1+0x648] ;  /* 0x0006480001077983 */ /* 0x000ea80000300800 */
[----:B------:R-:W-:Y:S04]  /*2c180*/  STL [R1+0xa20], R10 ;  /* 0x000a200a01007387 */ /* 0x000fe80000100800 */
[----:B------:R-:W2:Y:S04]  /*2c190*/  LDL.LU R236, [R1+0x670] ;  /* 0x0006700001ec7983 */ /* 0x000ea80000300800 */
[----:B------:R-:W2:Y:S01]  /*2c1a0*/  LDL.LU R237, [R1+0x688] ;  /* 0x0006880001ed7983 */ /* 0x000ea20000300800 */
[----:B----4-:R-:W-:-:S05]  /*2c1b0*/  IMAD R0, R0, c[0x0][0x190], RZ ;  /* 0x0000640000007a24 */ /* 0x010fca00078e02ff */
[----:B------:R1:W-:Y:S04]  /*2c1c0*/  STL [R1+0xa1c], R0 ;  /* 0x000a1c0001007387 */ /* 0x0003e80000100800 */
[----:B-1----:R-:W4:Y:S04]  /*2c1d0*/  LDL.LU R0, [R1+0x6a8] ;  /* 0x0006a80001007983 */ /* 0x002f280000300800 */
[----:B------:R-:W4:Y:S01]  /*2c1e0*/  LDL.LU R239, [R1+0x6c8] ;  /* 0x0006c80001ef7983 */ /* 0x000f220000300800 */
[----:B---3--:R-:W-:-:S03]  /*2c1f0*/  IMAD R10, R252, c[0x0][0x190], RZ ;  /* 0x00006400fc0a7a24 */ /* 0x008fc600078e02ff */
[----:B------:R-:W3:Y:S04]  /*2c200*/  LDL.LU R249, [R1+0x6e8] ;  /* 0x0006e80001f97983 */ /* 0x000ee80000300800 */
[----:B------:R1:W-:Y:S04]  /*2c210*/  STL [R1+0xa18], R10 ;  /* 0x000a180a01007387 */ /* 0x0003e80000100800 */
[----:B------:R-:W3:Y:S01]  /*2c220*/  LDL.LU R252, [R1+0x714] ;  /* 0x0007140001fc7983 */ /* 0x000ee20000300800 */
[----:B------:R-:W-:-:S03]  /*2c230*/  IMAD R11, R240, c[0x0][0x190], RZ ;  /* 0x00006400f00b7a24 */ /* 0x000fc600078e02ff */
[----:B------:R-:W3:Y:S04]  /*2c240*/  LDL.LU R240, [R1+0x738] ;  /* 0x0007380001f07983 */ /* 0x000ee80000300800 */
[----:B------:R1:W-:Y:S02]  /*2c250*/  STL [R1+0xa14], R11 ;  /* 0x000a140b01007387 */ /* 0x0003e40000100800 */
[----:B-1----:R-:W-:Y:S02]  /*2c260*/  IMAD R10, R250, c[0x0][0x190], RZ ;  /* 0x00006400fa0a7a24 */ /* 0x002fe400078e02ff */
[----:B------:R-:W3:Y:S01]  /*2c270*/  LDL.LU R250, [R1+0x75c] ;  /* 0x00075c0001fa7983 */ /* 0x000ee20000300800 */
[----:B------:R-:W-:-:S03]  /*2c280*/  IMAD R12, R238, c[0x0][0x190], RZ ;  /* 0x00006400ee0c7a24 */ /* 0x000fc600078e02ff */
[----:B------:R1:W-:Y:S04]  /*2c290*/  STL [R1+0xa10], R10 ;  /* 0x000a100a01007387 */ /* 0x0003e80000100800 */
[----:B------:R-:W-:Y:S04]  /*2c2a0*/  STL [R1+0xa0c], R12 ;  /* 0x000a0c0c01007387 */ /* 0x000fe80000100800 */
[----:B------:R-:W3:Y:S01]  /*2c2b0*/  LDL.LU R238, [R1+0x780] ;  /* 0x0007800001ee7983 */ /* 0x000ee20000300800 */
[----:B------:R-:W-:-:S05]  /*2c2c0*/  IMAD R11, R241, c[0x0][0x190], RZ ;  /* 0x00006400f10b7a24 */ /* 0x000fca00078e02ff */
[----:B------:R-:W-:Y:S01]  /*2c2d0*/  STL [R1+0xa08], R11 ;  /* 0x000a080b01007387 */ /* 0x000fe20000100800 */
[----:B-1----:R-:W-:-:S03]  /*2c2e0*/  IMAD R10, R246, c[0x0][0x190], RZ ;  /* 0x00006400f60a7a24 */ /* 0x002fc600078e02ff */
[----:B------:R-:W3:Y:S04]  /*2c2f0*/  LDL.LU R241, [R1+0x7a4] ;  /* 0x0007a40001f17983 */ /* 0x000ee80000300800 */
[----:B------:R1:W-:Y:S04]  /*2c300*/  STL [R1+0xa04], R10 ;  /* 0x000a040a01007387 */ /* 0x0003e80000100800 */
[----:B------:R-:W3:Y:S01]  /*2c310*/  LDL.LU R246, [R1+0x7bc] ;  /* 0x0007bc0001f67983 */ /* 0x000ee20000300800 */
[----:B-1----:R-:W-:Y:S02]  /*2c320*/  IMAD R10, R242, c[0x0][0x190], RZ ;  /* 0x00006400f20a7a24 */ /* 0x002fe400078e02ff */
[----:B------:R-:W-:-:S02]  /*2c330*/  IMAD R11, R247, c[0x0][0x190], RZ ;  /* 0x00006400f70b7a24 */ /* 0x000fc400078e02ff */
        /* <DEDUP_REMOVED lines=8> */
[----:B------:R1:W-:Y:S02]  /*2c3c0*/  STL [R1+0x9f4], R11 ;  /* 0x0009f40b01007387 */ /* 0x0003e40000100800 */
[----:B-1----:R-:W-:-:S02]  /*2c3d0*/  IMAD R10, R243, c[0x0][0x190], RZ ;  /* 0x00006400f30a7a24 */ /* 0x002fc400078e02ff */
[----:B------:R-:W3:Y:S04]  /*2c3e0*/  LDL.LU R242, [R1+0x654] ;  /* 0x0006540001f27983 */ /* 0x000ee80000300800 */
[----:B------:R-:W3:Y:S01]  /*2c3f0*/  LDL.LU R243, [R1+0x650] ;  /* 0x0006500001f37983 */ /* 0x000ee20000300800 */
[----:B------:R-:W-:-:S03]  /*2c400*/  IMAD R11, R248, c[0x0][0x190], RZ ;  /* 0x00006400f80b7a24 */ /* 0x000fc600078e02ff */
[----:B------:R2:W-:Y:S04]  /*2c410*/  STL [R1+0x9f0], R10 ;  /* 0x0009f00a01007387 */ /* 0x0005e80000100800 */
[----:B------:R-:W3:Y:S04]  /*2c420*/  LDL.LU R248, [R1+0x644] ;  /* 0x0006440001f87983 */ /* 0x000ee80000300800 */
[----:B------:R1:W-:Y:S01]  /*2c430*/  STL [R1+0x9ec], R11 ;  /* 0x0009ec0b01007387 */ /* 0x0003e20000100800 */
[----:B--2---:R-:W-:-:S03]  /*2c440*/  IMAD R10, R7, c[0x0][0x190], RZ ;  /* 0x00006400070a7a24 */ /* 0x004fc600078e02ff */
[----:B------:R-:W2:Y:S01]  /*2c450*/  LDL.LU R7, [R1+0x63c] ;  /* 0x00063c0001077983 */ /* 0x000ea20000300800 */
[----:B------:R-:W-:-:S03]  /*2c460*/  IMAD R12, R236, c[0x0][0x190], RZ ;  /* 0x00006400ec0c7a24 */ /* 0x000fc600078e02ff */
[----:B------:R4:W-:Y:S01]  /*2c470*/  STL [R1+0x9cc], R10 ;  /* 0x0009cc0a01007387 */ /* 0x0009e20000100800 */
[----:B-1----:R-:W-:-:S03]  /*2c480*/  IMAD R11, R237, c[0x0][0x190], RZ ;  /* 0x00006400ed0b7a24 */ /* 0x002fc600078e02ff */
[----:B------:R1:W-:Y:S01]  /*2c490*/  STL [R1+0x9c8], R12 ;  /* 0x0009c80c01007387 */ /* 0x0003e20000100800 */
[----:B----4-:R-:W-:-:S03]  /*2c4a0*/  IMAD R10, R0, c[0x0][0x190], RZ ;  /* 0x00006400000a7a24 */ /* 0x010fc600078e02ff */
[----:B------:R-:W4:Y:S01]  /*2c4b0*/  LDL.LU R0, [R1+0x634] ;  /* 0x0006340001007983 */ /* 0x000f220000300800 */
[----:B-1----:R-:W-:-:S03]  /*2c4c0*/  IMAD R12, R239, c[0x0][0x190], RZ ;  /* 0x00006400ef0c7a24 */ /* 0x002fc600078e02ff */
[----:B------:R3:W-:Y:S04]  /*2c4d0*/  STL [R1+0x9c4], R11 ;  /* 0x0009c40b01007387 */ /* 0x0007e80000100800 */
[----:B------:R1:W-:Y:S04]  /*2c4e0*/  STL [R1+0x9c0], R10 ;  /* 0x0009c00a01007387 */ /* 0x0003e80000100800 */
[----:B------:R-:W-:Y:S01]  /*2c4f0*/  STL [R1+0x9bc], R12 ;  /* 0x0009bc0c01007387 */ /* 0x000fe20000100800 */
[----:B---3--:R-:W-:-:S03]  /*2c500*/  IMAD R11, R249, c[0x0][0x190], RZ ;  /* 0x00006400f90b7a24 */ /* 0x008fc600078e02ff */
[----:B------:R-:W3:Y:S01]  /*2c510*/  LDL.LU R249, [R1+0x628] ;  /* 0x0006280001f97983 */ /* 0x000ee20000300800 */
[----:B-1----:R-:W-:-:S03]  /*2c520*/  IMAD R10, R252, c[0x0][0x190], RZ ;  /* 0x00006400fc0a7a24 */ /* 0x002fc600078e02ff */
[----:B------:R1:W-:Y:S04]  /*2c530*/  STL [R1+0x9b8], R11 ;  /* 0x0009b80b01007387 */ /* 0x0003e80000100800 */
[----:B------:R-:W3:Y:S04]  /*2c540*/  LDL.LU R252, [R1+0x61c] ;  /* 0x00061c0001fc7983 */ /* 0x000ee80000300800 */
[----:B------:R1:W-:Y:S02]  /*2c550*/  STL [R1+0x9b4], R10 ;  /* 0x0009b40a01007387 */ /* 0x0003e40000100800 */
[----:B-1----:R-:W-:-:S02]  /*2c560*/  IMAD R11, R240, c[0x0][0x190], RZ ;  /* 0x00006400f00b7a24 */ /* 0x002fc400078e02ff */
[----:B------:R-:W3:Y:S01]  /*2c570*/  LDL.LU R239, [R1+0x618] ;  /* 0x0006180001ef7983 */ /* 0x000ee20000300800 */
[----:B------:R-:W-:-:S03]  /*2c580*/  IMAD R10, R250, c[0x0][0x190], RZ ;  /* 0x00006400fa0a7a24 */ /* 0x000fc600078e02ff */
[----:B------:R1:W-:Y:S04]  /*2c590*/  STL [R1+0x9b0], R11 ;  /* 0x0009b00b01007387 */ /* 0x0003e80000100800 */
[----:B------:R-:W3:Y:S04]  /*2c5a0*/  LDL.LU R240, [R1+0x614] ;  /* 0x0006140001f07983 */ /* 0x000ee80000300800 */
[----:B------:R1:W-:Y:S04]  /*2c5b0*/  STL [R1+0x9ac], R10 ;  /* 0x0009ac0a01007387 */ /* 0x0003e80000100800 */
[----:B------:R-:W3:Y:S01]  /*2c5c0*/  LDL.LU R250, [R1+0x610] ;  /* 0x0006100001fa7983 */ /* 0x000ee20000300800 */
[----:B------:R-:W-:-:S02]  /*2c5d0*/  IMAD R12, R238, c[0x0][0x190], RZ ;  /* 0x00006400ee0c7a24 */ /* 0x000fc400078e02ff */
[----:B-1----:R-:W-:-:S03]  /*2c5e0*/  IMAD R11, R241, c[0x0][0x190], RZ ;  /* 0x00006400f10b7a24 */ /* 0x002fc600078e02ff */
[----:B------:R-:W-:Y:S01]  /*2c5f0*/  STL [R1+0x9a8], R12 ;  /* 0x0009a80c01007387 */ /* 0x000fe20000100800 */
[----:B------:R-:W-:-:S03]  /*2c600*/  IMAD R10, R246, c[0x0][0x190], RZ ;  /* 0x00006400f60a7a24 */ /* 0x000fc600078e02ff */
[----:B------:R-:W3:Y:S04]  /*2c610*/  LDL.LU R241, [R1+0x60c] ;  /* 0x00060c0001f17983 */ /* 0x000ee80000300800 */
[----:B------:R-:W-:Y:S04]  /*2c620*/  STL [R1+0x9a4], R11 ;  /* 0x0009a40b01007387 */ /* 0x000fe80000100800 */
[----:B------:R-:W3:Y:S04]  /*2c630*/  LDL.LU R246, [R1+0x604] ;  /* 0x0006040001f67983 */ /* 0x000ee80000300800 */
[----:B------:R1:W-:Y:S02]  /*2c640*/  STL [R1+0x9a0], R10 ;  /* 0x0009a00a01007387 */ /* 0x0003e40000100800 */
[----:B-1----:R-:W-:-:S02]  /*2c650*/  IMAD R10, R247, c[0x0][0x190], RZ ;  /* 0x00006400f70a7a24 */ /* 0x002fc400078e02ff */
[----:B------:R-:W3:Y:S01]  /*2c660*/  LDL.LU R247, [R1+0x600] ;  /* 0x0006000001f77983 */ /* 0x000ee20000300800 */
[----:B------:R-:W-:-:S03]  /*2c670*/  IMAD R11, R251, c[0x0][0x190], RZ ;  /* 0x00006400fb0b7a24 */ /* 0x000fc600078e02ff */
[----:B------:R1:W-:Y:S04]  /*2c680*/  STL [R1+0x99c], R10 ;  /* 0x00099c0a01007387 */ /* 0x0003e80000100800 */
[----:B------:R-:W3:Y:S01]  /*2c690*/  LDL.LU R251, [R1+0x5fc] ;  /* 0x0005fc0001fb7983 */ /* 0x000ee20000300800 */
[----:B-1----:R-:W-:-:S03]  /*2c6a0*/  IMAD R10, R6, c[0x0][0x190], RZ ;  /* 0x00006400060a7a24 */ /* 0x002fc600078e02ff */
[----:B------:R1:W-:Y:S01]  /*2c6b0*/  STL [R1+0x998], R11 ;  /* 0x0009980b01007387 */ /* 0x0003e20000100800 */
[----:B------:R-:W-:-:S03]  /*2c6c0*/  IMAD R175, R242, c[0x0][0x190], RZ ;  /* 0x00006400f2af7a24 */ /* 0x000fc600078e02ff */
[----:B------:R-:W3:Y:S04]  /*2c6d0*/  LDL.LU R6, [R1+0x5f8] ;  /* 0x0005f80001067983 */ /* 0x000ee80000300800 */
[----:B------:R2:W-:Y:S04]  /*2c6e0*/  STL [R1+0xa34], R10 ;  /* 0x000a340a01007387 */ /* 0x0005e80000100800 */
[----:B------:R-:W3:Y:S01]  /*2c6f0*/  LDL.LU R242, [R1+0x5ec] ;  /* 0x0005ec0001f27983 */ /* 0x000ee20000300800 */
[----:B-1----:R-:W-:-:S03]  /*2c700*/  IMAD R11, R248, c[0x0][0x190], RZ ;  /* 0x00006400f80b7a24 */ /* 0x002fc600078e02ff */
[----:B------:R-:W3:Y:S04]  /*2c710*/  LDL.LU R248, [R1+0x5e4] ;  /* 0x0005e40001f87983 */ /* 0x000ee80000300800 */
[----:B------:R-:W-:Y:S01]  /*2c720*/  STL [R1+0x9d0], R11 ;  /* 0x0009d00b01007387 */ /* 0x000fe20000100800 */
[----:B------:R-:W-:Y:S02]  /*2c730*/  IMAD R181, R243, c[0x0][0x190], RZ ;  /* 0x00006400f3b57a24 */ /* 0x000fe400078e02ff */
[----:B--2---:R-:W-:Y:S02]  /*2c740*/  IMAD R10, R7, c[0x0][0x190], RZ ;  /* 0x00006400070a7a24 */ /* 0x004fe400078e02ff */
[----:B------:R-:W2:Y:S04]  /*2c750*/  LDL.LU R7, [R1+0x5e0] ;  /* 0x0005e00001077983 */ /* 0x000ea80000300800 */
[----:B------:R-:W-:Y:S04]  /*2c760*/  STL [R1+0xb08], R175 ;  /* 0x000b08af01007387 */ /* 0x000fe80000100800 */
[----:B------:R3:W-:Y:S04]  /*2c770*/  STL [R1+0xaa0], R10 ;  /* 0x000aa00a01007387 */ /* 0x0007e80000100800 */
[----:B------:R-:W-:Y:S04]  /*2c780*/  STL [R1+0x8f6c], R175 ;  /* 0x008f6caf01007387 */ /* 0x000fe80000100800 */
[----:B------:R-:W2:Y:S01]  /*2c790*/  LDL.LU R243, [R1+0x5dc] ;  /* 0x0005dc0001f37983 */ /* 0x000ea20000300800 */
[----:B----4-:R-:W-:-:S03]  /*2c7a0*/  IMAD R186, R0, c[0x0][0x190], RZ ;  /* 0x0000640000ba7a24 */ /* 0x010fc600078e02ff */
[----:B------:R-:W4:Y:S04]  /*2c7b0*/  LDL.LU R0, [R1+0x5d8] ;  /* 0x0005d80001007983 */ /* 0x000f280000300800 */
[----:B------:R-:W-:Y:S01]  /*2c7c0*/  STL [R1+0xb80], R181 ;  /* 0x000b80b501007387 */ /* 0x000fe20000100800 */
[----:B---3--:R-:W-:-:S03]  /*2c7d0*/  IMAD R10, R249, c[0x0][0x190], RZ ;  /* 0x00006400f90a7a24 */ /* 0x008fc600078e02ff */
[----:B------:R-:W3:Y:S04]  /*2c7e0*/  LDL.LU R249, [R1+0x5d0] ;  /* 0x0005d00001f97983 */ /* 0x000ee80000300800 */
[----:B------:R1:W-:Y:S01]  /*2c7f0*/  STL [R1+0xa38], R10 ;  /* 0x000a380a01007387 */ /* 0x0003e20000100800 */
[----:B------:R-:W-:-:S03]  /*2c800*/  IMAD R224, R252, c[0x0][0x190], RZ ;  /* 0x00006400fce07a24 */ /* 0x000fc600078e02ff */
[----:B------:R-:W3:Y:S01]  /*2c810*/  LDL.LU R252, [R1+0x5cc] ;  /* 0x0005cc0001fc7983 */ /* 0x000ee20000300800 */
[----:B------:R-:W-:-:S05]  /*2c820*/  IMAD R11, R239, c[0x0][0x190], RZ ;  /* 0x00006400ef0b7a24 */ /* 0x000fca00078e02ff */
[----:B------:R1:W-:Y:S02]  /*2c830*/  STL [R1+0xb84], R11 ;  /* 0x000b840b01007387 */ /* 0x0003e40000100800 */
[----:B-1----:R-:W-:Y:S02]  /*2c840*/  IMAD R10, R250, c[0x0][0x190], RZ ;  /* 0x00006400fa0a7a24 */ /* 0x002fe400078e02ff */
[----:B------:R-:W3:Y:S04]  /*2c850*/  LDL.LU R250, [R1+0x5c0] ;  /* 0x0005c00001fa7983 */ /* 0x000ee80000300800 */
[----:B------:R-:W-:Y:S04]  /*2c860*/  STL [R1+0xb0c], R224 ;  /* 0x000b0ce001007387 */ /* 0x000fe80000100800 */
[----:B------:R1:W-:Y:S01]  /*2c870*/  STL [R1+0x9d4], R10 ;  /* 0x0009d40a01007387 */ /* 0x0003e20000100800 */
[----:B------:R-:W-:-:S03]  /*2c880*/  IMAD R11, R241, c[0x0][0x190], RZ ;  /* 0x00006400f10b7a24 */ /* 0x000fc600078e02ff */
[----:B------:R-:W-:Y:S01]  /*2c890*/  STL [R1+0x8f74], R224 ;  /* 0x008f74e001007387 */ /* 0x000fe20000100800 */
[----:B-1----:R-:W-:-:S03]  /*2c8a0*/  IMAD R10, R246, c[0x0][0x190], RZ ;  /* 0x00006400f60a7a24 */ /* 0x002fc600078e02ff */
[----:B------:R-:W3:Y:S04]  /*2c8b0*/  LDL.LU R246, [R1+0x5bc] ;  /* 0x0005bc0001f67983 */ /* 0x000ee80000300800 */
[----:B------:R-:W-:Y:S04]  /*2c8c0*/  STL [R1+0xaa4], R11 ;  /* 0x000aa40b01007387 */ /* 0x000fe80000100800 */
[----:B------:R1:W-:Y:S01]  /*2c8d0*/  STL [R1+0xb88], R10 ;  /* 0x000b880a01007387 */ /* 0x0003e20000100800 */
[----:B------:R-:W-:-:S05]  /*2c8e0*/  IMAD R176, R247, c[0x0][0x190], RZ ;  /* 0x00006400f7b07a24 */ /* 0x000fca00078e02ff */
[----:B------:R-:W-:Y:S01]  /*2c8f0*/  STL [R1+0x8f78], R176 ;  /* 0x008f78b001007387 */ /* 0x000fe20000100800 */
[----:B-1----:R-:W-:-:S03]  /*2c900*/  IMAD R10, R251, c[0x0][0x190], RZ ;  /* 0x00006400fb0a7a24 */ /* 0x002fc600078e02ff */
[----:B------:R-:W3:Y:S04]  /*2c910*/  LDL.LU R251, [R1+0x5b8] ;  /* 0x0005b80001fb7983 */ /* 0x000ee80000300800 */
[----:B------:R2:W-:Y:S04]  /*2c920*/  STL [R1+0xa3c], R10 ;  /* 0x000a3c0a01007387 */ /* 0x0005e80000100800 */
[----:B------:R-:W3:Y:S01]  /*2c930*/  LDL.LU R247, [R1+0x5b4] ;  /* 0x0005b40001f77983 */ /* 0x000ee20000300800 */
[----:B------:R-:W-:-:S03]  /*2c940*/  IMAD R217, R6, c[0x0][0x190], RZ ;  /* 0x0000640006d97a24 */ /* 0x000fc600078e02ff */
[----:B------:R-:W3:Y:S01]  /*2c950*/  LDL.LU R6, [R1+0x5b0] ;  /* 0x0005b00001067983 */ /* 0x000ee20000300800 */
[----:B------:R-:W-:Y:S02]  /*2c960*/  IMAD R169, R242, c[0x0][0x190], RZ ;  /* 0x00006400f2a97a24 */ /* 0x000fe400078e02ff */
[----:B------:R-:W-:-:S03]  /*2c970*/  IMAD R11, R248, c[0x0][0x190], RZ ;  /* 0x00006400f80b7a24 */ /* 0x000fc600078e02ff */
[----:B------:R-:W-:Y:S04]  /*2c980*/  STL [R1+0x8f7c], R169 ;  /* 0x008f7ca901007387 */ /* 0x000fe80000100800 */
[----:B------:R-:W3:Y:S04]  /*2c990*/  LDL.LU R248, [R1+0x5ac] ;  /* 0x0005ac0001f87983 */ /* 0x000ee80000300800 */
[----:B------:R-:W-:Y:S01]  /*2c9a0*/  STL [R1+0x9d8], R11 ;  /* 0x0009d80b01007387 */ /* 0x000fe20000100800 */
[----:B--2---:R-:W-:-:S03]  /*2c9b0*/  IMAD R10, R7, c[0x0][0x190], RZ ;  /* 0x00006400070a7a24 */ /* 0x004fc600078e02ff */
[----:B------:R-:W2:Y:S04]  /*2c9c0*/  LDL.LU R7, [R1+0x5a8] ;  /* 0x0005a80001077983 */ /* 0x000ea80000300800 */
[----:B------:R-:W-:Y:S04]  /*2c9d0*/  STL [R1+0xb10], R217 ;  /* 0x000b10d901007387 */ /* 0x000fe80000100800 */
[----:B------:R3:W-:Y:S04]  /*2c9e0*/  STL [R1+0xaa8], R10 ;  /* 0x000aa80a01007387 */ /* 0x0007e80000100800 */
[----:B------:R-:W-:Y:S01]  /*2c9f0*/  STL [R1+0x8f80], R217 ;  /* 0x008f80d901007387 */ /* 0x000fe20000100800 */
[----:B------:R-:W-:-:S03]  /*2ca00*/  IMAD R172, R243, c[0x0][0x190], RZ ;  /* 0x00006400f3ac7a24 */ /* 0x000fc600078e02ff */
        /* <DEDUP_REMOVED lines=8> */
[----:B------:R-:W3:Y:S04]  /*2ca90*/  LDL.LU R252, [R1+0x58c] ;  /* 0x00058c0001fc7983 */ /* 0x000ee80000300800 */
[----:B------:R-:W-:Y:S04]  /*2caa0*/  STL [R1+0xb8c], R172 ;  /* 0x000b8cac01007387 */ /* 0x000fe80000100800 */
[----:B------:R-:W-:Y:S04]  /*2cab0*/  STL [R1+0x8f88], R172 ;  /* 0x008f88ac01007387 */ /* 0x000fe80000100800 */
[----:B------:R-:W3:Y:S01]  /*2cac0*/  LDL.LU R241, [R1+0x584] ;  /* 0x0005840001f17983 */ /* 0x000ee20000300800 */
[----:B------:R-:W-:-:S03]  /*2cad0*/  IMAD R155, R250, c[0x0][0x190], RZ ;  /* 0x00006400fa9b7a24 */ /* 0x000fc600078e02ff */
[----:B------:R-:W3:Y:S04]  /*2cae0*/  LDL.LU R250, [R1+0x57c] ;  /* 0x00057c0001fa7983 */ /* 0x000ee80000300800 */
[----:B------:R-:W-:Y:S04]  /*2caf0*/  STL [R1+0x8f8c], R155 ;  /* 0x008f8c9b01007387 */ /* 0x000fe80000100800 */
[----:B------:R-:W3:Y:S04]  /*2cb00*/  LDL.LU R242, [R1+0x578] ;  /* 0x0005780001f27983 */ /* 0x000ee80000300800 */
[----:B------:R-:W-:Y:S01]  /*2cb10*/  STL [R1+0xb14], R200 ;  /* 0x000b14c801007387 */ /* 0x000fe20000100800 */
[----:B-1----:R-:W-:-:S05]  /*2cb20*/  IMAD R10, R246, c[0x0][0x190], RZ ;  /* 0x00006400f60a7a24 */ /* 0x002fca00078e02ff */
[----:B------:R1:W-:Y:S04]  /*2cb30*/  STL [R1+0x9dc], R10 ;  /* 0x0009dc0a01007387 */ /* 0x0003e80000100800 */
[----:B------:R-:W-:Y:S01]  /*2cb40*/  STL [R1+0x8f90], R200 ;  /* 0x008f90c801007387 */ /* 0x000fe20000100800 */
[----:B-1----:R-:W-:-:S03]  /*2cb50*/  IMAD R10, R251, c[0x0][0x190], RZ ;  /* 0x00006400fb0a7a24 */ /* 0x002fc600078e02ff */
[----:B------:R-:W3:Y:S04]  /*2cb60*/  LDL.LU R251, [R1+0x574] ;  /* 0x0005740001fb7983 */ /* 0x000ee80000300800 */
[----:B------:R1:W-:Y:S04]  /*2cb70*/  STL [R1+0xaac], R10 ;  /* 0x000aac0a01007387 */ /* 0x0003e80000100800 */
[----:B------:R-:W3:Y:S01]  /*2cb80*/  LDL.LU R246, [R1+0x570] ;  /* 0x0005700001f67983 */ /* 0x000ee20000300800 */
[----:B------:R-:W-:-:S03]  /*2cb90*/  IMAD R152, R6, c[0x0][0x190], RZ ;  /* 0x0000640006987a24 */ /* 0x000fc600078e02ff */
[----:B------:R-:W3:Y:S01]  /*2cba0*/  LDL.LU R6, [R1+0x56c] ;  /* 0x00056c0001067983 */ /* 0x000ee20000300800 */
[----:B------:R-:W-:-:S03]  /*2cbb0*/  IMAD R164, R247, c[0x0][0x190], RZ ;  /* 0x00006400f7a47a24 */ /* 0x000fc600078e02ff */
[----:B------:R-:W-:Y:S04]  /*2cbc0*/  STL [R1+0x8f94], R152 ;  /* 0x008f949801007387 */ /* 0x000fe80000100800 */
[----:B------:R-:W3:Y:S01]  /*2cbd0*/  LDL.LU R247, [R1+0x55c] ;  /* 0x00055c0001f77983 */ /* 0x000ee20000300800 */
[----:B-1----:R-:W-:-:S05]  /*2cbe0*/  IMAD R10, R248, c[0x0][0x190], RZ ;  /* 0x00006400f80a7a24 */ /* 0x002fca00078e02ff */
[----:B------:R4:W-:Y:S04]  /*2cbf0*/  STL [R1+0xa44], R10 ;  /* 0x000a440a01007387 */ /* 0x0009e80000100800 */
[----:B------:R-:W3:Y:S01]  /*2cc00*/  LDL.LU R248, [R1+0x558] ;  /* 0x0005580001f87983 */ /* 0x000ee20000300800 */
[----:B--2---:R-:W-:-:S03]  /*2cc10*/  IMAD R150, R7, c[0x0][0x190], RZ ;  /* 0x0000640007967a24 */ /* 0x004fc600078e02ff */
[----:B------:R-:W2:Y:S04]  /*2cc20*/  LDL.LU R7, [R1+0x554] ;  /* 0x0005540001077983 */ /* 0x000ea80000300800 */
[----:B------:R-:W-:Y:S04]  /*2cc30*/  STL [R1+0xb90], R164 ;  /* 0x000b90a401007387 */ /* 0x000fe80000100800 */
[----:B------:R-:W-:Y:S01]  /*2cc40*/  STL [R1+0x8f98], R164 ;  /* 0x008f98a401007387 */ /* 0x000fe20000100800 */
[----:B------:R-:W-:Y:S02]  /*2cc50*/  IMAD R11, R243, c[0x0][0x190], RZ ;  /* 0x00006400f30b7a24 */ /* 0x000fe400078e02ff */
[----:B----4-:R-:W-:-:S02]  /*2cc60*/  IMAD R10, R0, c[0x0][0x190], RZ ;  /* 0x00006400000a7a24 */ /* 0x010fc400078e02ff */
[----:B------:R-:W4:Y:S04]  /*2cc70*/  LDL.LU R0, [R1+0x550] ;  /* 0x0005500001007983 */ /* 0x000f280000300800 */
[----:B------:R-:W-:Y:S04]  /*2cc80*/  STL [R1+0x9e0], R11 ;  /* 0x0009e00b01007387 */ /* 0x000fe80000100800 */
[----:B------:R-:W-:Y:S04]  /*2cc90*/  STL [R1+0xb18], R150 ;  /* 0x000b189601007387 */ /* 0x000fe80000100800 */
[----:B------:R1:W-:Y:S01]  /*2cca0*/  STL [R1+0xab0], R10 ;  /* 0x000ab00a01007387 */ /* 0x0003e20000100800 */
[----:B---3--:R-:W-:-:S03]  /*2ccb0*/  IMAD R156, R249, c[0x0][0x190], RZ ;  /* 0x00006400f99c7a24 */ /* 0x008fc600078e02ff */
[----:B------:R-:W-:Y:S04]  /*2ccc0*/  STL [R1+0x8f9c], R150 ;  /* 0x008f9c9601007387 */ /* 0x000fe80000100800 */
[----:B------:R-:W3:Y:S01]  /*2ccd0*/  LDL.LU R243, [R1+0x54c] ;  /* 0x00054c0001f37983 */ /* 0x000ee20000300800 */
[----:B------:R-:W-:-:S03]  /*2cce0*/  IMAD R138, R252, c[0x0][0x190], RZ ;  /* 0x00006400fc8a7a24 */ /* 0x000fc600078e02ff */
[----:B------:R-:W3:Y:S04]  /*2ccf0*/  LDL.LU R249, [R1+0x52c] ;  /* 0x00052c0001f97983 */ /* 0x000ee80000300800 */
[----:B------:R-:W3:Y:S04]  /*2cd00*/  LDL.LU R252, [R1+0x528] ;  /* 0x0005280001fc7983 */ /* 0x000ee80000300800 */
[----:B------:R-:W-:Y:S01]  /*2cd10*/  STL [R1+0x8fa0], R138 ;  /* 0x008fa08a01007387 */ /* 0x000fe20000100800 */
[----:B------:R-:W-:-:S03]  /*2cd20*/  IMAD R134, R250, c[0x0][0x190], RZ ;  /* 0x00006400fa867a24 */ /* 0x000fc600078e02ff */
[----:B------:R-:W3:Y:S01]  /*2cd30*/  LDL.LU R250, [R1+0x524] ;  /* 0x0005240001fa7983 */ /* 0x000ee20000300800 */
[----:B-1----:R-:W-:Y:S02]  /*2cd40*/  IMAD R10, R241, c[0x0][0x190], RZ ;  /* 0x00006400f10a7a24 */ /* 0x002fe400078e02ff */
[----:B------:R-:W-:-:S03]  /*2cd50*/  IMAD R131, R242, c[0x0][0x190], RZ ;  /* 0x00006400f2837a24 */ /* 0x000fc600078e02ff */
[----:B------:R1:W-:Y:S04]  /*2cd60*/  STL [R1+0xa48], R10 ;  /* 0x000a480a01007387 */ /* 0x0003e80000100800 */
[----:B------:R-:W-:Y:S04]  /*2cd70*/  STL [R1+0xb94], R156 ;  /* 0x000b949c01007387 */ /* 0x000fe80000100800 */
[----:B------:R-:W-:Y:S04]  /*2cd80*/  STL [R1+0x8fa4], R156 ;  /* 0x008fa49c01007387 */ /* 0x000fe80000100800 */
[----:B------:R-:W-:Y:S01]  /*2cd90*/  STL [R1+0x8fa8], R131 ;  /* 0x008fa88301007387 */ /* 0x000fe20000100800 */
[----:B-1----:R-:W-:-:S03]  /*2cda0*/  IMAD R10, R251, c[0x0][0x190], RZ ;  /* 0x00006400fb0a7a24 */ /* 0x002fc600078e02ff */
[----:B------:R-:W3:Y:S04]  /*2cdb0*/  LDL.LU R251, [R1+0x520] ;  /* 0x0005200001fb7983 */ /* 0x000ee80000300800 */
[----:B------:R-:W-:Y:S04]  /*2cdc0*/  STL [R1+0xb1c], R134 ;  /* 0x000b1c8601007387 */ /* 0x000fe80000100800 */
[----:B------:R1:W-:Y:S01]  /*2cdd0*/  STL [R1+0x9e4], R10 ;  /* 0x0009e40a01007387 */ /* 0x0003e20000100800 */
[----:B------:R-:W-:-:S03]  /*2cde0*/  IMAD R148, R6, c[0x0][0x190], RZ ;  /* 0x0000640006947a24 */ /* 0x000fc600078e02ff */
[----:B------:R-:W-:Y:S04]  /*2cdf0*/  STL [R1+0x8fac], R134 ;  /* 0x008fac8601007387 */ /* 0x000fe80000100800 */
[----:B------:R-:W3:Y:S01]  /*2ce00*/  LDL.LU R6, [R1+0x51c] ;  /* 0x00051c0001067983 */ /* 0x000ee20000300800 */
[----:B-1----:R-:W-:-:S05]  /*2ce10*/  IMAD R10, R246, c[0x0][0x190], RZ ;  /* 0x00006400f60a7a24 */ /* 0x002fca00078e02ff */
[----:B------:R1:W-:Y:S04]  /*2ce20*/  STL [R1+0xab4], R10 ;  /* 0x000ab40a01007387 */ /* 0x0003e80000100800 */
[----:B------:R-:W3:Y:S01]  /*2ce30*/  LDL.LU R246, [R1+0x518] ;  /* 0x0005180001f67983 */ /* 0x000ee20000300800 */
[----:B-1----:R-:W-:-:S05]  /*2ce40*/  IMAD R10, R247, c[0x0][0x190], RZ ;  /* 0x00006400f70a7a24 */ /* 0x002fca00078e02ff */
[----:B------:R4:W-:Y:S04]  /*2ce50*/  STL [R1+0xa4c], R10 ;  /* 0x000a4c0a01007387 */ /* 0x0009e80000100800 */
[----:B------:R-:W3:Y:S01]  /*2ce60*/  LDL.LU R247, [R1+0x514] ;  /* 0x0005140001f77983 */ /* 0x000ee20000300800 */
[----:B------:R-:W-:Y:S02]  /*2ce70*/  IMAD R114, R248, c[0x0][0x190], RZ ;  /* 0x00006400f8727a24 */ /* 0x000fe400078e02ff */
[----:B------:R-:W-:Y:S02]  /*2ce80*/  IMAD R179, R240, c[0x0][0x190], RZ ;  /* 0x00006400f0b37a24 */ /* 0x000fe400078e02ff */
[----:B--2---:R-:W-:Y:S02]  /*2ce90*/  IMAD R117, R7, c[0x0][0x190], RZ ;  /* 0x0000640007757a24 */ /* 0x004fe400078e02ff */
[----:B------:R-:W2:Y:S04]  /*2cea0*/  LDL.LU R7, [R1+0x510] ;  /* 0x0005100001077983 */ /* 0x000ea80000300800 */
[----:B------:R-:W-:Y:S04]  /*2ceb0*/  STL [R1+0x8fb0], R117 ;  /* 0x008fb07501007387 */ /* 0x000fe80000100800 */
[----:B------:R-:W-:Y:S04]  /*2cec0*/  STL [R1+0xb98], R148 ;  /* 0x000b989401007387 */ /* 0x000fe80000100800 */
[----:B------:R-:W-:Y:S04]  /*2ced0*/  STL [R1+0x8fb4], R148 ;  /* 0x008fb49401007387 */ /* 0x000fe80000100800 */
[----:B------:R-:W2:Y:S01]  /*2cee0*/  LDL.LU R248, [R1+0x50c] ;  /* 0x00050c0001f87983 */ /* 0x000ea20000300800 */
[----:B----4-:R-:W-:-:S03]  /*2cef0*/  IMAD R10, R0, c[0x0][0x190], RZ ;  /* 0x00006400000a7a24 */ /* 0x010fc600078e02ff */
[----:B------:R-:W4:Y:S04]  /*2cf00*/  LDL.LU R0, [R1+0x508] ;  /* 0x0005080001007983 */ /* 0x000f280000300800 */
[----:B------:R1:W-:Y:S04]  /*2cf10*/  STL [R1+0x9e8], R10 ;  /* 0x0009e80a01007387 */ /* 0x0003e80000100800 */
[----:B------:R-:W-:Y:S04]  /*2cf20*/  STL [R1+0xb20], R114 ;  /* 0x000b207201007387 */ /* 0x000fe80000100800 */
[----:B------:R-:W-:Y:S04]  /*2cf30*/  STL [R1+0x8fb8], R114 ;  /* 0x008fb87201007387 */ /* 0x000fe80000100800 */
[----:B------:R-:W4:Y:S01]  /*2cf40*/  LDL.LU R240, [R1+0x504] ;  /* 0x0005040001f07983 */ /* 0x000f220000300800 */
[----:B---3--:R-:W-:-:S03]  /*2cf50*/  IMAD R110, R252, c[0x0][0x190], RZ ;  /* 0x00006400fc6e7a24 */ /* 0x008fc600078e02ff */
[----:B------:R-:W3:Y:S01]  /*2cf60*/  LDL.LU R252, [R1+0x500] ;  /* 0x0005000001fc7983 */ /* 0x000ee20000300800 */
[----:B------:R-:W-:-:S03]  /*2cf70*/  IMAD R140, R249, c[0x0][0x190], RZ ;  /* 0x00006400f98c7a24 */ /* 0x000fc600078e02ff */
[----:B------:R-:W-:Y:S04]  /*2cf80*/  STL [R1+0x8fbc], R110 ;  /* 0x008fbc6e01007387 */ /* 0x000fe80000100800 */
[----:B------:R-:W3:Y:S04]  /*2cf90*/  LDL.LU R242, [R1+0x4fc] ;  /* 0x0004fc0001f27983 */ /* 0x000ee80000300800 */
[----:B------:R-:W3:Y:S01]  /*2cfa0*/  LDL.LU R249, [R1+0x4f8] ;  /* 0x0004f80001f97983 */ /* 0x000ee20000300800 */
[----:B-1----:R-:W-:-:S05]  /*2cfb0*/  IMAD R10, R250, c[0x0][0x190], RZ ;  /* 0x00006400fa0a7a24 */ /* 0x002fca00078e02ff */
[----:B------:R1:W-:Y:S04]  /*2cfc0*/  STL [R1+0x964], R10 ;  /* 0x0009640a01007387 */ /* 0x0003e80000100800 */
[----:B------:R-:W3:Y:S01]  /*2cfd0*/  LDL.LU R250, [R1+0x4f4] ;  /* 0x0004f40001fa7983 */ /* 0x000ee20000300800 */
[----:B------:R-:W-:-:S05]  /*2cfe0*/  IMAD R156, R243, c[0x0][0x190], RZ ;  /* 0x00006400f39c7a24 */ /* 0x000fca00078e02ff */
[----:B------:R-:W-:Y:S04]  /*2cff0*/  STL [R1+0xab8], R156 ;  /* 0x000ab89c01007387 */ /* 0x000fe80000100800 */
[----:B------:R-:W-:Y:S01]  /*2d000*/  STL [R1+0x8fc0], R156 ;  /* 0x008fc09c01007387 */ /* 0x000fe20000100800 */
[----:B------:R-:W-:-:S03]  /*2d010*/  IMAD R98, R251, c[0x0][0x190], RZ ;  /* 0x00006400fb627a24 */ /* 0x000fc600078e02ff */
[----:B------:R-:W3:Y:S04]  /*2d020*/  LDL.LU R251, [R1+0x4f0] ;  /* 0x0004f00001fb7983 */ /* 0x000ee80000300800 */
[----:B------:R-:W-:Y:S04]  /*2d030*/  STL [R1+0x96c], R140 ;  /* 0x00096c8c01007387 */ /* 0x000fe80000100800 */
[----:B------:R-:W-:Y:S01]  /*2d040*/  STL [R1+0x8fc4], R140 ;  /* 0x008fc48c01007387 */ /* 0x000fe20000100800 */
[----:B-1----:R-:W-:-:S03]  /*2d050*/  IMAD R10, R6, c[0x0][0x190], RZ ;  /* 0x00006400060a7a24 */ /* 0x002fc600078e02ff */
[----:B------:R-:W3:Y:S04]  /*2d060*/  LDL.LU R6, [R1+0x4ec] ;  /* 0x0004ec0001067983 */ /* 0x000ee80000300800 */
[----:B------:R1:W-:Y:S04]  /*2d070*/  STL [R1+0x95c], R10 ;  /* 0x00095c0a01007387 */ /* 0x0003e80000100800 */
[----:B------:R-:W-:Y:S04]  /*2d080*/  STL [R1+0x960], R98 ;  /* 0x0009606201007387 */ /* 0x000fe80000100800 */
[----:B------:R-:W-:Y:S01]  /*2d090*/  STL [R1+0x8fc8], R98 ;  /* 0x008fc86201007387 */ /* 0x000fe20000100800 */
[----:B------:R-:W-:-:S03]  /*2d0a0*/  IMAD R150, R246, c[0x0][0x190], RZ ;  /* 0x00006400f6967a24 */ /* 0x000fc600078e02ff */
[----:B------:R-:W3:Y:S01]  /*2d0b0*/  LDL.LU R241, [R1+0x4e8] ;  /* 0x0004e80001f17983 */ /* 0x000ee20000300800 */
[----:B------:R-:W-:Y:S02]  /*2d0c0*/  IMAD R132, R247, c[0x0][0x190], RZ ;  /* 0x00006400f7847a24 */ /* 0x000fe400078e02ff */
[----:B--2---:R-:W-:Y:S02]  /*2d0d0*/  IMAD R100, R7, c[0x0][0x190], RZ ;  /* 0x0000640007647a24 */ /* 0x004fe400078e02ff */
[----:B------:R-:W2:Y:S04]  /*2d0e0*/  LDL.LU R7, [R1+0x4e4] ;  /* 0x0004e40001077983 */ /* 0x000ea80000300800 */
[----:B------:R-:W-:Y:S04]  /*2d0f0*/  STL [R1+0x958], R150 ;  /* 0x0009589601007387 */ /* 0x000fe80000100800 */
[----:B------:R-:W-:Y:S04]  /*2d100*/  STL [R1+0x8fcc], R150 ;  /* 0x008fcc9601007387 */ /* 0x000fe80000100800 */
[----:B------:R-:W2:Y:S01]  /*2d110*/  LDL.LU R243, [R1+0x4e0] ;  /* 0x0004e00001f37983 */ /* 0x000ea20000300800 */
[----:B-1----:R-:W-:-:S05]  /*2d120*/  IMAD R10, R248, c[0x0][0x190], RZ ;  /* 0x00006400f80a7a24 */ /* 0x002fca00078e02ff */
[----:B------:R3:W-:Y:S04]  /*2d130*/  STL [R1+0x94c], R10 ;  /* 0x00094c0a01007387 */ /* 0x0007e80000100800 */
[----:B------:R-:W2:Y:S04]  /*2d140*/  LDL.LU R247, [R1+0x4dc] ;  /* 0x0004dc0001f77983 */ /* 0x000ea80000300800 */
[----:B------:R-:W2:Y:S01]  /*2d150*/  LDL.LU R248, [R1+0x4d8] ;  /* 0x0004d80001f87983 */ /* 0x000ea20000300800 */
[----:B----4-:R-:W-:-:S03]  /*2d160*/  IMAD R246, R0, c[0x0][0x190], RZ ;  /* 0x0000640000f67a24 */ /* 0x010fc600078e02ff */
[----:B------:R-:W4:Y:S04]  /*2d170*/  LDL.LU R0, [R1+0x4d4] ;  /* 0x0004d40001007983 */ /* 0x000f280000300800 */
[----:B------:R-:W-:Y:S04]  /*2d180*/  STL [R1+0x954], R132 ;  /* 0x0009548401007387 */ /* 0x000fe80000100800 */
[----:B------:R-:W-:Y:S01]  /*2d190*/  STL [R1+0x8fd0], R132 ;  /* 0x008fd08401007387 */ /* 0x000fe20000100800 */
[----:B---3--:R-:W-:-:S03]  /*2d1a0*/  IMAD R10, R252, c[0x0][0x190], RZ ;  /* 0x00006400fc0a7a24 */ /* 0x008fc600078e02ff */
[----:B------:R-:W3:Y:S04]  /*2d1b0*/  LDL.LU R252, [R1+0x4d0] ;  /* 0x0004d00001fc7983 */ /* 0x000ee80000300800 */
[----:B------:R-:W-:Y:S04]  /*2d1c0*/  STL [R1+0x948], R246 ;  /* 0x000948f601007387 */ /* 0x000fe80000100800 */
[----:B------:R1:W-:Y:S01]  /*2d1d0*/  STL [R1+0x940], R10 ;  /* 0x0009400a01007387 */ /* 0x0003e20000100800 */
[----:B------:R-:W-:-:S03]  /*2d1e0*/  IMAD R120, R249, c[0x0][0x190], RZ ;  /* 0x00006400f9787a24 */ /* 0x000fc600078e02ff */
[----:B------:R-:W-:Y:S01]  /*2d1f0*/  STL [R1+0x8fd4], R246 ;  /* 0x008fd4f601007387 */ /* 0x000fe20000100800 */
[----:B------:R-:W-:-:S05]  /*2d200*/  IMAD R94, R250, c[0x0][0x190], RZ ;  /* 0x00006400fa5e7a24 */ /* 0x000fca00078e02ff */
[----:B------:R-:W-:Y:S04]  /*2d210*/  STL [R1+0x8fd8], R94 ;  /* 0x008fd85e01007387 */ /* 0x000fe80000100800 */
[----:B------:R-:W3:Y:S01]  /*2d220*/  LDL.LU R249, [R1+0x4cc] ;  /* 0x0004cc0001f97983 */ /* 0x000ee20000300800 */
[----:B------:R-:W-:-:S05]  /*2d230*/  IMAD R152, R242, c[0x0][0x190], RZ ;  /* 0x00006400f2987a24 */ /* 0x000fca00078e02ff */
[----:B------:R-:W-:Y:S01]  /*2d240*/  STL [R1+0x93c], R152 ;  /* 0x00093c9801007387 */ /* 0x000fe20000100800 */
[----:B-1----:R-:W-:-:S05]  /*2d250*/  IMAD R10, R251, c[0x0][0x190], RZ ;  /* 0x00006400fb0a7a24 */ /* 0x002fca00078e02ff */
[----:B------:R2:W-:Y:S04]  /*2d260*/  STL [R1+0x930], R10 ;  /* 0x0009300a01007387 */ /* 0x0005e80000100800 */
[----:B------:R-:W-:Y:S04]  /*2d270*/  STL [R1+0x8fdc], R152 ;  /* 0x008fdc9801007387 */ /* 0x000fe80000100800 */
[----:B------:R-:W3:Y:S04]  /*2d280*/  LDL.LU R242, [R1+0x4c8] ;  /* 0x0004c80001f27983 */ /* 0x000ee80000300800 */
[----:B------:R-:W3:Y:S01]  /*2d290*/  LDL.LU R250, [R1+0x4c4] ;  /* 0x0004c40001fa7983 */ /* 0x000ee20000300800 */
[----:B------:R-:W-:-:S03]  /*2d2a0*/  IMAD R238, R6, c[0x0][0x190], RZ ;  /* 0x0000640006ee7a24 */ /* 0x000fc600078e02ff */
[----:B------:R-:W3:Y:S04]  /*2d2b0*/  LDL.LU R251, [R1+0x4c0] ;  /* 0x0004c00001fb7983 */ /* 0x000ee80000300800 */
[----:B------:R-:W3:Y:S04]  /*2d2c0*/  LDL.LU R6, [R1+0x4bc] ;  /* 0x0004bc0001067983 */ /* 0x000ee80000300800 */
[----:B------:R-:W-:Y:S01]  /*2d2d0*/  STL [R1+0x938], R120 ;  /* 0x0009387801007387 */ /* 0x000fe20000100800 */
[----:B------:R-:W-:-:S03]  /*2d2e0*/  IMAD R93, R241, c[0x0][0x190], RZ ;  /* 0x00006400f15d7a24 */ /* 0x000fc600078e02ff */
[----:B------:R-:W-:Y:S04]  /*2d2f0*/  STL [R1+0x8fe0], R120 ;  /* 0x008fe07801007387 */ /* 0x000fe80000100800 */
[----:B------:R-:W-:Y:S01]  /*2d300*/  STL [R1+0x8fe4], R93 ;  /* 0x008fe45d01007387 */ /* 0x000fe20000100800 */
[----:B--2---:R-:W-:-:S03]  /*2d310*/  IMAD R10, R7, c[0x0][0x190], RZ ;  /* 0x00006400070a7a24 */ /* 0x004fc600078e02ff */
[----:B------:R-:W2:Y:S04]  /*2d320*/  LDL.LU R7, [R1+0x4b8] ;  /* 0x0004b80001077983 */ /* 0x000ea80000300800 */
[----:B------:R-:W-:Y:S04]  /*2d330*/  STL [R1+0x92c], R238 ;  /* 0x00092cee01007387 */ /* 0x000fe80000100800 */
[----:B------:R1:W-:Y:S01]  /*2d340*/  STL [R1+0x924], R10 ;  /* 0x0009240a01007387 */ /* 0x0003e20000100800 */
[----:B------:R-:W-:-:S03]  /*2d350*/  IMAD R155, R243, c[0x0][0x190], RZ ;  /* 0x00006400f39b7a24 */ /* 0x000fc600078e02ff */
[----:B------:R-:W-:Y:S01]  /*2d360*/  STL [R1+0x8ff8], R238 ;  /* 0x008ff8ee01007387 */ /* 0x000fe20000100800 */
[----:B-1----:R-:W-:-:S03]  /*2d370*/  IMAD R10, R248, c[0x0][0x190], RZ ;  /* 0x00006400f80a7a24 */ /* 0x002fc600078e02ff */
[----:B------:R-:W2:Y:S01]  /*2d380*/  LDL.LU R248, [R1+0x4b4] ;  /* 0x0004b40001f87983 */ /* 0x000ea20000300800 */
[----:B----4-:R-:W-:-:S03]  /*2d390*/  IMAD R230, R0, c[0x0][0x190], RZ ;  /* 0x0000640000e67a24 */ /* 0x010fc600078e02ff */
[----:B------:R1:W-:Y:S04]  /*2d3a0*/  STL [R1+0x918], R10 ;  /* 0x0009180a01007387 */ /* 0x0003e80000100800 */
[----:B------:R-:W4:Y:S04]  /*2d3b0*/  LDL.LU R0, [R1+0x4b0] ;  /* 0x0004b00001007983 */ /* 0x000f280000300800 */
[----:B------:R-:W-:Y:S04]  /*2d3c0*/  STL [R1+0x920], R155 ;  /* 0x0009209b01007387 */ /* 0x000fe80000100800 */
[----:B------:R-:W-:Y:S04]  /*2d3d0*/  STL [R1+0x8ffc], R155 ;  /* 0x008ffc9b01007387 */ /* 0x000fe80000100800 */
[----:B------:R-:W4:Y:S04]  /*2d3e0*/  LDL.LU R241, [R1+0x4ac] ;  /* 0x0004ac0001f17983 */ /* 0x000f280000300800 */
[----:B------:R-:W4:Y:S01]  /*2d3f0*/  LDL.LU R243, [R1+0x4a8] ;  /* 0x0004a80001f37983 */ /* 0x000f220000300800 */
[----:B---3--:R-:W-:-:S03]  /*2d400*/  IMAD R87, R252, c[0x0][0x190], RZ ;  /* 0x00006400fc577a24 */ /* 0x008fc600078e02ff */
[----:B------:R-:W3:Y:S01]  /*2d410*/  LDL.LU R252, [R1+0x4a4] ;  /* 0x0004a40001fc7983 */ /* 0x000ee20000300800 */
[----:B------:R-:W-:-:S03]  /*2d420*/  IMAD R112, R247, c[0x0][0x190], RZ ;  /* 0x00006400f7707a24 */ /* 0x000fc600078e02ff */
[----:B------:R-:W3:Y:S04]  /*2d430*/  LDL.LU R247, [R1+0x4a0] ;  /* 0x0004a00001f77983 */ /* 0x000ee80000300800 */
[----:B------:R-:W-:Y:S04]  /*2d440*/  STL [R1+0x91c], R112 ;  /* 0x00091c7001007387 */ /* 0x000fe80000100800 */
[----:B------:R-:W-:Y:S01]  /*2d450*/  STL [R1+0x9008], R112 ;  /* 0x0090087001007387 */ /* 0x000fe20000100800 */
[----:B-1----:R-:W-:-:S03]  /*2d460*/  IMAD R10, R249, c[0x0][0x190], RZ ;  /* 0x00006400f90a7a24 */ /* 0x002fc600078e02ff */
[----:B------:R-:W3:Y:S04]  /*2d470*/  LDL.LU R249, [R1+0x49c] ;  /* 0x00049c0001f97983 */ /* 0x000ee80000300800 */
[----:B------:R-:W-:Y:S04]  /*2d480*/  STL [R1+0x914], R230 ;  /* 0x000914e601007387 */ /* 0x000fe80000100800 */
[----:B------:R-:W-:Y:S04]  /*2d490*/  STL [R1+0x90c], R10 ;  /* 0x00090c0a01007387 */ /* 0x000fe80000100800 */
[----:B------:R-:W-:Y:S01]  /*2d4a0*/  STL [R1+0x900c], R230 ;  /* 0x00900ce601007387 */ /* 0x000fe20000100800 */
[----:B------:R-:W-:-:S02]  /*2d4b0*/  IMAD R162, R242, c[0x0][0x190], RZ ;  /* 0x00006400f2a27a24 */ /* 0x000fc400078e02ff */
[----:B------:R-:W-:Y:S02]  /*2d4c0*/  IMAD R104, R250, c[0x0][0x190], RZ ;  /* 0x00006400fa687a24 */ /* 0x000fe400078e02ff */
[----:B------:R-:W3:Y:S01]  /*2d4d0*/  LDL.LU R250, [R1+0x498] ;  /* 0x0004980001fa7983 */ /* 0x000ee20000300800 */
[----:B------:R-:W-:Y:S02]  /*2d4e0*/  IMAD R86, R251, c[0x0][0x190], RZ ;  /* 0x00006400fb567a24 */ /* 0x000fe400078e02ff */
[----:B------:R-:W-:-:S03]  /*2d4f0*/  IMAD R6, R6, c[0x0][0x190], RZ ;  /* 0x0000640006067a24 */ /* 0x000fc600078e02ff */
[----:B------:R-:W-:Y:S04]  /*2d500*/  STL.64 [R1+0x8fe8], R86 ;  /* 0x008fe85601007387 */ /* 0x000fe80000100a00 */
[----:B------:R-:W3:Y:S04]  /*2d510*/  LDL.LU R251, [R1+0x494] ;  /* 0x0004940001fb7983 */ /* 0x000ee80000300800 */
[----:B------:R-:W-:Y:S04]  /*2d520*/  STL [R1+0x908], R162 ;  /* 0x000908a201007387 */ /* 0x000fe80000100800 */
[----:B------:R1:W-:Y:S04]  /*2d530*/  STL [R1+0x8fc], R6 ;  /* 0x0008fc0601007387 */ /* 0x0003e80000100800 */
[----:B------:R-:W-:Y:S04]  /*2d540*/  STL [R1+0x9010], R162 ;  /* 0x009010a201007387 */ /* 0x000fe80000100800 */
[----:B------:R-:W3:Y:S01]  /*2d550*/  LDL.LU R242, [R1+0x490] ;  /* 0x0004900001f27983 */ /* 0x000ee20000300800 */
[----:B--2---:R-:W-:-:S03]  /*2d560*/  IMAD R222, R7, c[0x0][0x190], RZ ;  /* 0x0000640007de7a24 */ /* 0x004fc600078e02ff */
[----:B------:R-:W2:Y:S04]  /*2d570*/  LDL.LU R7, [R1+0x48c] ;  /* 0x00048c0001077983 */ /* 0x000ea80000300800 */
[----:B-1----:R-:W2:Y:S04]  /*2d580*/  LDL.LU R6, [R1+0x488] ;  /* 0x0004880001067983 */ /* 0x002ea80000300800 */
[----:B------:R-:W-:Y:S04]  /*2d590*/  STL [R1+0x904], R104 ;  /* 0x0009046801007387 */ /* 0x000fe80000100800 */
[----:B------:R-:W-:Y:S01]  /*2d5a0*/  STL [R1+0x9014], R104 ;  /* 0x0090146801007387 */ /* 0x000fe20000100800 */
[----:B------:R-:W-:-:S03]  /*2d5b0*/  IMAD R85, R248, c[0x0][0x190], RZ ;  /* 0x00006400f8557a24 */ /* 0x000fc600078e02ff */
[----:B------:R-:W2:Y:S01]  /*2d5c0*/  LDL.LU R248, [R1+0x484] ;  /* 0x0004840001f87983 */ /* 0x000ea20000300800 */
[----:B----4-:R-:W-:-:S03]  /*2d5d0*/  IMAD R10, R0, c[0x0][0x190], RZ ;  /* 0x00006400000a7a24 */ /* 0x010fc600078e02ff */
[----:B------:R-:W4:Y:S04]  /*2d5e0*/  LDL.LU R0, [R1+0x480] ;  /* 0x0004800001007983 */ /* 0x000f280000300800 */
[----:B------:R-:W-:Y:S04]  /*2d5f0*/  STL [R1+0x8f8], R222 ;  /* 0x0008f8de01007387 */ /* 0x000fe80000100800 */
[----:B------:R1:W-:Y:S04]  /*2d600*/  STL [R1+0x8f0], R10 ;  /* 0x0008f00a01007387 */ /* 0x0003e80000100800 */
[----:B------:R-:W-:Y:S01]  /*2d610*/  STL [R1+0x9018], R222 ;  /* 0x009018de01007387 */ /* 0x000fe20000100800 */
[----:B---3--:R-:W-:-:S03]  /*2d620*/  IMAD R84, R252, c[0x0][0x190], RZ ;  /* 0x00006400fc547a24 */ /* 0x008fc600078e02ff */
[----:B------:R-:W3:Y:S01]  /*2d630*/  LDL.LU R252, [R1+0x47c] ;  /* 0x00047c0001fc7983 */ /* 0x000ee20000300800 */
[----:B------:R-:W-:Y:S02]  /*2d640*/  IMAD R169, R241, c[0x0][0x190], RZ ;  /* 0x00006400f1a97a24 */ /* 0x000fe400078e02ff */
[----:B-1----:R-:W-:Y:S01]  /*2d650*/  IMAD R10, R247, c[0x0][0x190], RZ ;  /* 0x00006400f70a7a24 */ /* 0x002fe200078e02ff */
[----:B------:R-:W-:Y:S01]  /*2d660*/  STL.64 [R1+0x8ff0], R84 ;  /* 0x008ff05401007387 */ /* 0x000fe20000100a00 */
[----:B------:R-:W-:-:S03]  /*2d670*/  IMAD R96, R243, c[0x0][0x190], RZ ;  /* 0x00006400f3607a24 */ /* 0x000fc600078e02ff */
[----:B------:R-:W-:Y:S04]  /*2d680*/  STL [R1+0x8ec], R169 ;  /* 0x0008eca901007387 */ /* 0x000fe80000100800 */
[----:B------:R-:W-:Y:S04]  /*2d690*/  STL [R1+0x901c], R169 ;  /* 0x00901ca901007387 */ /* 0x000fe80000100800 */
[----:B------:R1:W-:Y:S04]  /*2d6a0*/  STL [R1+0x8e0], R10 ;  /* 0x0008e00a01007387 */ /* 0x0003e80000100800 */
[----:B------:R-:W3:Y:S01]  /*2d6b0*/  LDL.LU R243, [R1+0x478] ;  /* 0x0004780001f37983 */ /* 0x000ee20000300800 */
[----:B------:R-:W-:-:S03]  /*2d6c0*/  IMAD R214, R249, c[0x0][0x190], RZ ;  /* 0x00006400f9d67a24 */ /* 0x000fc600078e02ff */
[----:B------:R-:W3:Y:S04]  /*2d6d0*/  LDL.LU R249, [R1+0x474] ;  /* 0x0004740001f97983 */ /* 0x000ee80000300800 */
[----:B------:R-:W3:Y:S04]  /*2d6e0*/  LDL.LU R247, [R1+0x470] ;  /* 0x0004700001f77983 */ /* 0x000ee80000300800 */
[----:B------:R-:W-:Y:S04]  /*2d6f0*/  STL [R1+0x8e8], R96 ;  /* 0x0008e86001007387 */ /* 0x000fe80000100800 */
[----:B------:R-:W-:Y:S01]  /*2d700*/  STL [R1+0x9020], R96 ;  /* 0x0090206001007387 */ /* 0x000fe20000100800 */
[----:B------:R-:W-:-:S03]  /*2d710*/  IMAD R79, R250, c[0x0][0x190], RZ ;  /* 0x00006400fa4f7a24 */ /* 0x000fc600078e02ff */
[----:B------:R-:W3:Y:S04]  /*2d720*/  LDL.LU R250, [R1+0x46c] ;  /* 0x00046c0001fa7983 */ /* 0x000ee80000300800 */
[----:B------:R-:W-:Y:S01]  /*2d730*/  STL [R1+0x9024], R79 ;  /* 0x0090244f01007387 */ /* 0x000fe20000100800 */
[----:B-1----:R-:W-:-:S03]  /*2d740*/  IMAD R10, R251, c[0x0][0x190], RZ ;  /* 0x00006400fb0a7a24 */ /* 0x002fc600078e02ff */
[----:B------:R-:W3:Y:S04]  /*2d750*/  LDL.LU R251, [R1+0x468] ;  /* 0x0004680001fb7983 */ /* 0x000ee80000300800 */
[----:B------:R-:W-:Y:S04]  /*2d760*/  STL [R1+0x8dc], R214 ;  /* 0x0008dcd601007387 */ /* 0x000fe80000100800 */
[----:B------:R3:W-:Y:S04]  /*2d770*/  STL [R1+0x8d4], R10 ;  /* 0x0008d40a01007387 */ /* 0x0007e80000100800 */
[----:B------:R-:W-:Y:S01]  /*2d780*/  STL [R1+0x9028], R214 ;  /* 0x009028d601007387 */ /* 0x000fe20000100800 */
[----:B------:R-:W-:-:S02]  /*2d790*/  IMAD R224, R242, c[0x0][0x190], RZ ;  /* 0x00006400f2e07a24 */ /* 0x000fc400078e02ff */
[----:B--2---:R-:W-:Y:S02]  /*2d7a0*/  IMAD R88, R7, c[0x0][0x190], RZ ;  /* 0x0000640007587a24 */ /* 0x004fe400078e02ff */
[----:B------:R-:W2:Y:S01]  /*2d7b0*/  LDL.LU R7, [R1+0x464] ;  /* 0x0004640001077983 */ /* 0x000ea20000300800 */
[----:B------:R-:W-:-:S03]  /*2d7c0*/  IMAD R222, R6, c[0x0][0x190], RZ ;  /* 0x0000640006de7a24 */ /* 0x000fc600078e02ff */
[----:B------:R-:W2:Y:S04]  /*2d7d0*/  LDL.LU R6, [R1+0x460] ;  /* 0x0004600001067983 */ /* 0x000ea80000300800 */
[----:B------:R-:W-:Y:S04]  /*2d7e0*/  STL [R1+0x8d0], R224 ;  /* 0x0008d0e001007387 */ /* 0x000fe80000100800 */
[----:B------:R-:W-:Y:S01]  /*2d7f0*/  STL [R1+0x902c], R224 ;  /* 0x00902ce001007387 */ /* 0x000fe20000100800 */
[----:B----4-:R-:W-:-:S03]  /*2d800*/  IMAD R77, R0, c[0x0][0x190], RZ ;  /* 0x00006400004d7a24 */ /* 0x010fc600078e02ff */
[----:B------:R-:W4:Y:S04]  /*2d810*/  LDL.LU R0, [R1+0x45c] ;  /* 0x00045c0001007983 */ /* 0x000f280000300800 */
[----:B------:R-:W-:Y:S04]  /*2d820*/  STL [R1+0x8c8], R222 ;  /* 0x0008c8de01007387 */ /* 0x000fe80000100800 */
[----:B------:R-:W-:Y:S04]  /*2d830*/  STL [R1+0x9030], R222 ;  /* 0x009030de01007387 */ /* 0x000fe80000100800 */
[----:B------:R-:W-:Y:S04]  /*2d840*/  STL [R1+0x8cc], R88 ;  /* 0x0008cc5801007387 */ /* 0x000fe80000100800 */
[----:B------:R-:W-:Y:S01]  /*2d850*/  STL [R1+0x9034], R88 ;  /* 0x0090345801007387 */ /* 0x000fe20000100800 */
[----:B---3--:R-:W-:-:S03]  /*2d860*/  IMAD R10, R252, c[0x0][0x190], RZ ;  /* 0x00006400fc0a7a24 */ /* 0x008fc600078e02ff */
[----:B------:R-:W3:Y:S01]  /*2d870*/  LDL.LU R252, [R1+0x458] ;  /* 0x0004580001fc7983 */ /* 0x000ee20000300800 */
[----:B------:R-:W-:-:S03]  /*2d880*/  IMAD R206, R248, c[0x0][0x190], RZ ;  /* 0x00006400f8ce7a24 */ /* 0x000fc600078e02ff */
[----:B------:R-:W3:Y:S04]  /*2d890*/  LDL.LU R248, [R1+0x454] ;  /* 0x0004540001f87983 */ /* 0x000ee80000300800 */
[----:B------:R1:W-:Y:S04]  /*2d8a0*/  STL [R1+0x8bc], R10 ;  /* 0x0008bc0a01007387 */ /* 0x0003e80000100800 */
[----:B------:R-:W-:Y:S04]  /*2d8b0*/  STL [R1+0x8c4], R206 ;  /* 0x0008c4ce01007387 */ /* 0x000fe80000100800 */
[----:B------:R-:W-:Y:S01]  /*2d8c0*/  STL [R1+0x9038], R206 ;  /* 0x009038ce01007387 */ /* 0x000fe20000100800 */
[----:B------:R-:W-:-:S03]  /*2d8d0*/  IMAD R76, R249, c[0x0][0x190], RZ ;  /* 0x00006400f94c7a24 */ /* 0x000fc600078e02ff */
[----:B------:R-:W3:Y:S01]  /*2d8e0*/  LDL.LU R249, [R1+0x450] ;  /* 0x0004500001f97983 */ /* 0x000ee20000300800 */
[----:B-1----:R-:W-:-:S03]  /*2d8f0*/  IMAD R10, R243, c[0x0][0x190], RZ ;  /* 0x00006400f30a7a24 */ /* 0x002fc600078e02ff */
[----:B------:R-:W-:Y:S01]  /*2d900*/  STL.64 [R1+0x9000], R76 ;  /* 0x0090004c01007387 */ /* 0x000fe20000100a00 */
[----:B------:R-:W-:-:S03]  /*2d910*/  IMAD R175, R247, c[0x0][0x190], RZ ;  /* 0x00006400f7af7a24 */ /* 0x000fc600078e02ff */
[----:B------:R-:W3:Y:S04]  /*2d920*/  LDL.LU R242, [R1+0x88c] ;  /* 0x00088c0001f27983 */ /* 0x000ee80000300800 */
[----:B------:R-:W-:Y:S04]  /*2d930*/  STL [R1+0x8b8], R10 ;  /* 0x0008b80a01007387 */ /* 0x000fe80000100800 */
[----:B------:R1:W-:Y:S04]  /*2d940*/  STL [R1+0x903c], R10 ;  /* 0x00903c0a01007387 */ /* 0x0003e80000100800 */
[----:B------:R-:W3:Y:S01]  /*2d950*/  LDL.LU R243, [R1+0x888] ;  /* 0x0008880001f37983 */ /* 0x000ee20000300800 */
[----:B------:R-:W-:-:S03]  /*2d960*/  IMAD R80, R250, c[0x0][0x190], RZ ;  /* 0x00006400fa507a24 */ /* 0x000fc600078e02ff */
[----:B------:R-:W3:Y:S04]  /*2d970*/  LDL.LU R250, [R1+0x884] ;  /* 0x0008840001fa7983 */ /* 0x000ee80000300800 */
[----:B------:R-:W-:Y:S04]  /*2d980*/  STL [R1+0x8b0], R175 ;  /* 0x0008b0af01007387 */ /* 0x000fe80000100800 */
[----:B------:R-:W-:Y:S01]  /*2d990*/  STL [R1+0x9040], R175 ;  /* 0x009040af01007387 */ /* 0x000fe20000100800 */
[----:B------:R-:W-:Y:S02]  /*2d9a0*/  IMAD R162, R251, c[0x0][0x190], RZ ;  /* 0x00006400fba27a24 */ /* 0x000fe400078e02ff */
[----:B--2---:R-:W-:-:S02]  /*2d9b0*/  IMAD R198, R7, c[0x0][0x190], RZ ;  /* 0x0000640007c67a24 */ /* 0x004fc400078e02ff */
[----:B------:R-:W2:Y:S01]  /*2d9c0*/  LDL.LU R7, [R1+0x880] ;  /* 0x0008800001077983 */ /* 0x000ea20000300800 */
[----:B-1----:R-:W-:-:S03]  /*2d9d0*/  IMAD R10, R6, c[0x0][0x190], RZ ;  /* 0x00006400060a7a24 */ /* 0x002fc600078e02ff */
[----:B------:R-:W2:Y:S04]  /*2d9e0*/  LDL.LU R251, [R1+0x87c] ;  /* 0x00087c0001fb7983 */ /* 0x000ea80000300800 */
[----:B------:R-:W2:Y:S04]  /*2d9f0*/  LDL.LU R6, [R1+0x878] ;  /* 0x0008780001067983 */ /* 0x000ea80000300800 */
[----:B------:R1:W-:Y:S04]  /*2da00*/  STL [R1+0x8a0], R10 ;  /* 0x0008a00a01007387 */ /* 0x0003e80000100800 */
[----:B------:R-:W2:Y:S04]  /*2da10*/  LDL.LU R247, [R1+0x874] ;  /* 0x0008740001f77983 */ /* 0x000ea80000300800 */
[----:B------:R-:W-:Y:S04]  /*2da20*/  STL [R1+0x8a8], R162 ;  /* 0x0008a8a201007387 */ /* 0x000fe80000100800 */
[----:B------:R-:W-:Y:S04]  /*2da30*/  STL [R1+0x9044], R162 ;  /* 0x009044a201007387 */ /* 0x000fe80000100800 */
[----:B------:R-:W-:Y:S04]  /*2da40*/  STL [R1+0x8ac], R80 ;  /* 0x0008ac5001007387 */ /* 0x000fe80000100800 */
[----:B------:R-:W-:Y:S01]  /*2da50*/  STL [R1+0x9048], R80 ;  /* 0x0090485001007387 */ /* 0x000fe20000100800 */
[----:B----4-:R-:W-:-:S03]  /*2da60*/  IMAD R33, R0, c[0x0][0x190], RZ ;  /* 0x0000640000217a24 */ /* 0x010fc600078e02ff */
[----:B------:R-:W4:Y:S04]  /*2da70*/  LDL.LU R0, [R1+0x870] ;  /* 0x0008700001007983 */ /* 0x000f280000300800 */
[----:B------:R-:W-:Y:S04]  /*2da80*/  STL [R1+0x8a4], R198 ;  /* 0x0008a4c601007387 */ /* 0x000fe80000100800 */
[----:B------:R-:W-:Y:S01]  /*2da90*/  STL [R1+0x904c], R198 ;  /* 0x00904cc601007387 */ /* 0x000fe20000100800 */
        /* <DEDUP_REMOVED lines=8> */
[----:B------:R1:W-:Y:S01]  /*2db20*/  STL [R1+0x890], R10 ;  /* 0x0008900a01007387 */ /* 0x0003e20000100800 */
[----:B------:R-:W-:-:S03]  /*2db30*/  IMAD R159, R242, c[0x0][0x190], RZ ;  /* 0x00006400f29f7a24 */ /* 0x000fc600078e02ff */
[----:B------:R-:W-:Y:S04]  /*2db40*/  STL [R1+0x894], R112 ;  /* 0x0008947001007387 */ /* 0x000fe80000100800 */
[----:B------:R-:W-:Y:S04]  /*2db50*/  STL [R1+0x9054], R112 ;  /* 0x0090547001007387 */ /* 0x000fe80000100800 */
[----:B------:R-:W-:Y:S01]  /*2db60*/  STL [R1+0x898], R72 ;  /* 0x0008984801007387 */ /* 0x000fe20000100800 */
[----:B-1----:R-:W-:-:S03]  /*2db70*/  IMAD R10, R243, c[0x0][0x190], RZ ;  /* 0x00006400f30a7a24 */ /* 0x002fc600078e02ff */
[----:B------:R-:W-:Y:S01]  /*2db80*/  STL [R1+0x9058], R72 ;  /* 0x0090584801007387 */ /* 0x000fe20000100800 */
[----:B------:R-:W-:-:S03]  /*2db90*/  IMAD R77, R250, c[0x0][0x190], RZ ;  /* 0x00006400fa4d7a24 */ /* 0x000fc600078e02ff */
[----:B------:R-:W3:Y:S04]  /*2dba0*/  LDL.LU R250, [R1+0x860] ;  /* 0x0008600001fa7983 */ /* 0x000ee80000300800 */
[----:B------:R1:W-:Y:S04]  /*2dbb0*/  STL [R1+0x888], R10 ;  /* 0x0008880a01007387 */ /* 0x0003e80000100800 */
[----:B------:R-:W-:Y:S04]  /*2dbc0*/  STL [R1+0x88c], R159 ;  /* 0x00088c9f01007387 */ /* 0x000fe80000100800 */
[----:B------:R-:W-:Y:S01]  /*2dbd0*/  STL [R1+0x905c], R159 ;  /* 0x00905c9f01007387 */ /* 0x000fe20000100800 */
[----:B--2---:R-:W-:-:S03]  /*2dbe0*/  IMAD R151, R7, c[0x0][0x190], RZ ;  /* 0x0000640007977a24 */ /* 0x004fc600078e02ff */
[----:B------:R-:W2:Y:S01]  /*2dbf0*/  LDL.LU R7, [R1+0x85c] ;  /* 0x00085c0001077983 */ /* 0x000ea20000300800 */
[----:B------:R-:W-:-:S03]  /*2dc00*/  IMAD R11, R251, c[0x0][0x190], RZ ;  /* 0x00006400fb0b7a24 */ /* 0x000fc600078e02ff */
[----:B------:R-:W-:Y:S01]  /*2dc10*/  STL [R1+0x884], R77 ;  /* 0x0008844d01007387 */ /* 0x000fe20000100800 */
[----:B-1----:R-:W-:-:S03]  /*2dc20*/  IMAD R10, R6, c[0x0][0x190], RZ ;  /* 0x00006400060a7a24 */ /* 0x002fc600078e02ff */
[----:B------:R-:W-:Y:S04]  /*2dc30*/  STL [R1+0x9080], R77 ;  /* 0x0090804d01007387 */ /* 0x000fe80000100800 */
[----:B------:R-:W2:Y:S04]  /*2dc40*/  LDL.LU R251, [R1+0x858] ;  /* 0x0008580001fb7983 */ /* 0x000ea80000300800 */
[----:B------:R-:W-:Y:S04]  /*2dc50*/  STL [R1+0x87c], R11 ;  /* 0x00087c0b01007387 */ /* 0x000fe80000100800 */
[----:B------:R-:W2:Y:S04]  /*2dc60*/  LDL.LU R6, [R1+0x854] ;  /* 0x0008540001067983 */ /* 0x000ea80000300800 */
[----:B------:R1:W-:Y:S04]  /*2dc70*/  STL [R1+0x878], R10 ;  /* 0x0008780a01007387 */ /* 0x0003e80000100800 */
[----:B------:R-:W-:Y:S04]  /*2dc80*/  STL [R1+0x880], R151 ;  /* 0x0008809701007387 */ /* 0x000fe80000100800 */
[----:B------:R-:W-:Y:S01]  /*2dc90*/  STL [R1+0x9060], R151 ;  /* 0x0090609701007387 */ /* 0x000fe20000100800 */
[----:B----4-:R-:W-:-:S03]  /*2dca0*/  IMAD R64, R0, c[0x0][0x190], RZ ;  /* 0x0000640000407a24 */ /* 0x010fc600078e02ff */
[----:B------:R-:W4:Y:S04]  /*2dcb0*/  LDL.LU R241, [R1+0x850] ;  /* 0x0008500001f17983 */ /* 0x000f280000300800 */
[----:B------:R-:W4:Y:S01]  /*2dcc0*/  LDL.LU R0, [R1+0x84c] ;  /* 0x00084c0001007983 */ /* 0x000f220000300800 */
[----:B---3--:R-:W-:-:S03]  /*2dcd0*/  IMAD R143, R252, c[0x0][0x190], RZ ;  /* 0x00006400fc8f7a24 */ /* 0x008fc600078e02ff */
[----:B------:R-:W3:Y:S01]  /*2dce0*/  LDL.LU R252, [R1+0x848] ;  /* 0x0008480001fc7983 */ /* 0x000ee20000300800 */
[----:B------:R-:W-:Y:S02]  /*2dcf0*/  IMAD R221, R247, c[0x0][0x190], RZ ;  /* 0x00006400f7dd7a24 */ /* 0x000fe400078e02ff */
[----:B------:R-:W-:-:S03]  /*2dd00*/  IMAD R155, R248, c[0x0][0x190], RZ ;  /* 0x00006400f89b7a24 */ /* 0x000fc600078e02ff */
[----:B------:R-:W-:Y:S04]  /*2dd10*/  STL [R1+0x874], R221 ;  /* 0x000874dd01007387 */ /* 0x000fe80000100800 */
[----:B------:R-:W-:Y:S04]  /*2dd20*/  STL [R1+0x9064], R221 ;  /* 0x009064dd01007387 */ /* 0x000fe80000100800 */
        /* <DEDUP_REMOVED lines=11> */
[----:B------:R-:W3:Y:S01]  /*2dde0*/  LDL.LU R242, [R1+0x834] ;  /* 0x0008340001f27983 */ /* 0x000ee20000300800 */
[----:B-1----:R-:W-:-:S03]  /*2ddf0*/  IMAD R10, R250, c[0x0][0x190], RZ ;  /* 0x00006400fa0a7a24 */ /* 0x002fc600078e02ff */
[----:B------:R-:W3:Y:S04]  /*2de00*/  LDL.LU R250, [R1+0x830] ;  /* 0x0008300001fa7983 */ /* 0x000ee80000300800 */
[----:B------:R1:W-:Y:S01]  /*2de10*/  STL [R1+0x860], R10 ;  /* 0x0008600a01007387 */ /* 0x0003e20000100800 */
[----:B--2---:R-:W-:-:S03]  /*2de20*/  IMAD R238, R7, c[0x0][0x190], RZ ;  /* 0x0000640007ee7a24 */ /* 0x004fc600078e02ff */
[----:B------:R-:W2:Y:S04]  /*2de30*/  LDL.LU R7, [R1+0x82c] ;  /* 0x00082c0001077983 */ /* 0x000ea80000300800 */
[----:B------:R-:W-:Y:S04]  /*2de40*/  STL [R1+0x864], R135 ;  /* 0x0008648701007387 */ /* 0x000fe80000100800 */
[----:B------:R-:W-:Y:S01]  /*2de50*/  STL [R1+0x9074], R135 ;  /* 0x0090748701007387 */ /* 0x000fe20000100800 */
[----:B------:R-:W-:-:S03]  /*2de60*/  IMAD R49, R251, c[0x0][0x190], RZ ;  /* 0x00006400fb317a24 */ /* 0x000fc600078e02ff */
[----:B------:R-:W2:Y:S01]  /*2de70*/  LDL.LU R251, [R1+0x828] ;  /* 0x0008280001fb7983 */ /* 0x000ea20000300800 */
[----:B-1----:R-:W-:-:S03]  /*2de80*/  IMAD R10, R6, c[0x0][0x190], RZ ;  /* 0x00006400060a7a24 */ /* 0x002fc600078e02ff */
[----:B------:R-:W2:Y:S04]  /*2de90*/  LDL.LU R6, [R1+0x824] ;  /* 0x0008240001067983 */ /* 0x000ea80000300800 */
[----:B------:R4:W-:Y:S04]  /*2dea0*/  STL [R1+0x854], R10 ;  /* 0x0008540a01007387 */ /* 0x0009e80000100800 */
[----:B------:R-:W-:Y:S04]  /*2deb0*/  STL [R1+0x85c], R238 ;  /* 0x00085cee01007387 */ /* 0x000fe80000100800 */
[----:B------:R-:W-:Y:S01]  /*2dec0*/  STL [R1+0x9078], R238 ;  /* 0x009078ee01007387 */ /* 0x000fe20000100800 */
[----:B----4-:R-:W-:-:S03]  /*2ded0*/  IMAD R10, R0, c[0x0][0x190], RZ ;  /* 0x00006400000a7a24 */ /* 0x010fc600078e02ff */
[----:B------:R-:W4:Y:S04]  /*2dee0*/  LDL.LU R0, [R1+0x820] ;  /* 0x0008200001007983 */ /* 0x000f280000300800 */
[----:B------:R-:W-:Y:S04]  /*2def0*/  STL [R1+0x858], R49 ;  /* 0x0008583101007387 */ /* 0x000fe80000100800 */
[----:B------:R3:W-:Y:S04]  /*2df00*/  STL [R1+0x84c], R10 ;  /* 0x00084c0a01007387 */ /* 0x0007e80000100800 */
[----:B------:R-:W-:Y:S01]  /*2df10*/  STL [R1+0x907c], R49 ;  /* 0x00907c3101007387 */ /* 0x000fe20000100800 */
[----:B---3--:R-:W-:-:S03]  /*2df20*/  IMAD R10, R252, c[0x0][0x190], RZ ;  /* 0x00006400fc0a7a24 */ /* 0x008fc600078e02ff */
[----:B------:R-:W3:Y:S01]  /*2df30*/  LDL.LU R252, [R1+0x81c] ;  /* 0x00081c0001fc7983 */ /* 0x000ee20000300800 */
[----:B------:R-:W-:-:S03]  /*2df40*/  IMAD R123, R241, c[0x0][0x190], RZ ;  /* 0x00006400f17b7a24 */ /* 0x000fc600078e02ff */
[----:B------:R1:W-:Y:S04]  /*2df50*/  STL [R1+0x848], R10 ;  /* 0x0008480a01007387 */ /* 0x0003e80000100800 */
[----:B------:R-:W-:Y:S01]  /*2df60*/  STL [R1+0x850], R123 ;  /* 0x0008507b01007387 */ /* 0x000fe20000100800 */
[----:B------:R-:W-:-:S03]  /*2df70*/  IMAD R115, R243, c[0x0][0x190], RZ ;  /* 0x00006400f3737a24 */ /* 0x000fc600078e02ff */
[----:B------:R-:W-:Y:S01]  /*2df80*/  STL [R1+0x9084], R123 ;  /* 0x0090847b01007387 */ /* 0x000fe20000100800 */
[----:B-1----:R-:W-:-:S03]  /*2df90*/  IMAD R10, R248, c[0x0][0x190], RZ ;  /* 0x00006400f80a7a24 */ /* 0x002fc600078e02ff */
[----:B------:R-:W3:Y:S01]  /*2dfa0*/  LDL.LU R243, [R1+0x818] ;  /* 0x0008180001f37983 */ /* 0x000ee20000300800 */
[----:B------:R-:W-:-:S03]  /*2dfb0*/  IMAD R107, R247, c[0x0][0x190], RZ ;  /* 0x00006400f76b7a24 */ /* 0x000fc600078e02ff */
[----:B------:R-:W3:Y:S04]  /*2dfc0*/  LDL.LU R248, [R1+0x814] ;  /* 0x0008140001f87983 */ /* 0x000ee80000300800 */
[----:B------:R1:W-:Y:S04]  /*2dfd0*/  STL [R1+0x840], R10 ;  /* 0x0008400a01007387 */ /* 0x0003e80000100800 */
[----:B------:R-:W3:Y:S01]  /*2dfe0*/  LDL.LU R247, [R1+0x810] ;  /* 0x0008100001f77983 */ /* 0x000ee20000300800 */
[----:B-1----:R-:W-:-:S03]  /*2dff0*/  IMAD R10, R249, c[0x0][0x190], RZ ;  /* 0x00006400f90a7a24 */ /* 0x002fc600078e02ff */
[----:B------:R-:W3:Y:S04]  /*2e000*/  LDL.LU R249, [R1+0x80c] ;  /* 0x00080c0001f97983 */ /* 0x000ee80000300800 */
[----:B------:R-:W-:Y:S04]  /*2e010*/  STL [R1+0x844], R115 ;  /* 0x0008447301007387 */ /* 0x000fe80000100800 */
[----:B------:R2:W-:Y:S04]  /*2e020*/  STL [R1+0x838], R10 ;  /* 0x0008380a01007387 */ /* 0x0005e80000100800 */
[----:B------:R-:W-:Y:S01]  /*2e030*/  STL [R1+0x9088], R115 ;  /* 0x0090887301007387 */ /* 0x000fe20000100800 */
[----:B------:R-:W-:-:S02]  /*2e040*/  IMAD R84, R242, c[0x0][0x190], RZ ;  /* 0x00006400f2547a24 */ /* 0x000fc400078e02ff */
[----:B------:R-:W-:Y:S02]  /*2e050*/  IMAD R99, R250, c[0x0][0x190], RZ ;  /* 0x00006400fa637a24 */ /* 0x000fe400078e02ff */
[----:B------:R-:W3:Y:S04]  /*2e060*/  LDL.LU R250, [R1+0x808] ;  /* 0x0008080001fa7983 */ /* 0x000ee80000300800 */
[----:B------:R-:W-:Y:S04]  /*2e070*/  STL [R1+0x83c], R107 ;  /* 0x00083c6b01007387 */ /* 0x000fe80000100800 */
[----:B------:R-:W-:Y:S01]  /*2e080*/  STL [R1+0x908c], R107 ;  /* 0x00908c6b01007387 */ /* 0x000fe20000100800 */
[----:B--2---:R-:W-:-:S03]  /*2e090*/  IMAD R10, R7, c[0x0][0x190], RZ ;  /* 0x00006400070a7a24 */ /* 0x004fc600078e02ff */
[----:B------:R-:W2:Y:S04]  /*2e0a0*/  LDL.LU R7, [R1+0x804] ;  /* 0x0008040001077983 */ /* 0x000ea80000300800 */
[----:B------:R-:W-:Y:S04]  /*2e0b0*/  STL [R1+0x834], R84 ;  /* 0x0008345401007387 */ /* 0x000fe80000100800 */
[----:B------:R-:W-:Y:S01]  /*2e0c0*/  STL [R1+0x82c], R10 ;  /* 0x00082c0a01007387 */ /* 0x000fe20000100800 */
[----:B------:R-:W-:-:S03]  /*2e0d0*/  IMAD R135, R251, c[0x0][0x190], RZ ;  /* 0x00006400fb877a24 */ /* 0x000fc600078e02ff */
[----:B------:R-:W-:Y:S04]  /*2e0e0*/  STL [R1+0x9090], R84 ;  /* 0x0090905401007387 */ /* 0x000fe80000100800 */
[----:B------:R-:W2:Y:S01]  /*2e0f0*/  LDL.LU R251, [R1+0x800] ;  /* 0x0008000001fb7983 */ /* 0x000ea20000300800 */
[----:B------:R-:W-:-:S03]  /*2e100*/  IMAD R41, R6, c[0x0][0x190], RZ ;  /* 0x0000640006297a24 */ /* 0x000fc600078e02ff */
[----:B------:R-:W-:Y:S04]  /*2e110*/  STL [R1+0x830], R99 ;  /* 0x0008306301007387 */ /* 0x000fe80000100800 */
[----:B------:R-:W-:Y:S04]  /*2e120*/  STL [R1+0x9094], R99 ;  /* 0x0090946301007387 */ /* 0x000fe80000100800 */
[----:B------:R-:W2:Y:S04]  /*2e130*/  LDL.LU R6, [R1+0xff8] ;  /* 0x000ff80001067983 */ /* 0x000ea80000300800 */
[----:B------:R-:W-:Y:S01]  /*2e140*/  STL [R1+0x828], R135 ;  /* 0x0008288701007387 */ /* 0x000fe20000100800 */
[----:B----4-:R-:W-:-:S05]  /*2e150*/  IMAD R0, R0, c[0x0][0x190], RZ ;  /* 0x0000640000007a24 */ /* 0x010fca00078e02ff */
[----:B------:R1:W-:Y:S04]  /*2e160*/  STL [R1+0x820], R0 ;  /* 0x0008200001007387 */ /* 0x0003e80000100800 */
[----:B------:R-:W-:Y:S04]  /*2e170*/  STL [R1+0x9098], R135 ;  /* 0x0090988701007387 */ /* 0x000fe80000100800 */
[----:B-1----:R-:W4:Y:S01]  /*2e180*/  LDL.LU R0, [R1+0xff4] ;  /* 0x000ff40001007983 */ /* 0x002f220000300800 */
[----:B---3--:R-:W-:-:S03]  /*2e190*/  IMAD R91, R252, c[0x0][0x190], RZ ;  /* 0x00006400fc5b7a24 */ /* 0x008fc600078e02ff */
[----:B------:R-:W3:Y:S04]  /*2e1a0*/  LDL.LU R252, [R1+0xff0] ;  /* 0x000ff00001fc7983 */ /* 0x000ee80000300800 */
[----:B------:R-:W-:Y:S04]  /*2e1b0*/  STL [R1+0x824], R41 ;  /* 0x0008242901007387 */ /* 0x000fe80000100800 */
[----:B------:R-:W-:Y:S01]  /*2e1c0*/  STL [R1+0x909c], R41 ;  /* 0x00909c2901007387 */ /* 0x000fe20000100800 */
[----:B------:R-:W-:-:S03]  /*2e1d0*/  IMAD R32, R248, c[0x0][0x190], RZ ;  /* 0x00006400f8207a24 */ /* 0x000fc600078e02ff */
[----:B------:R-:W3:Y:S04]  /*2e1e0*/  LDL.LU R248, [R1+0xfec] ;  /* 0x000fec0001f87983 */ /* 0x000ee80000300800 */
[----:B------:R-:W-:Y:S04]  /*2e1f0*/  STL [R1+0x81c], R91 ;  /* 0x00081c5b01007387 */ /* 0x000fe80000100800 */
[----:B------:R-:W-:Y:S01]  /*2e200*/  STL [R1+0x90a0], R91 ;  /* 0x0090a05b01007387 */ /* 0x000fe20000100800 */
[----:B------:R-:W-:-:S03]  /*2e210*/  IMAD R82, R249, c[0x0][0x190], RZ ;  /* 0x00006400f9527a24 */ /* 0x000fc600078e02ff */
[----:B------:R-:W3:Y:S01]  /*2e220*/  LDL.LU R249, [R1+0xfe8] ;  /* 0x000fe80001f97983 */ /* 0x000ee20000300800 */
[----:B------:R-:W-:Y:S02]  /*2e230*/  IMAD R90, R243, c[0x0][0x190], RZ ;  /* 0x00006400f35a7a24 */ /* 0x000fe400078e02ff */
[----:B------:R-:W-:-:S03]  /*2e240*/  IMAD R83, R247, c[0x0][0x190], RZ ;  /* 0x00006400f7537a24 */ /* 0x000fc600078e02ff */
[----:B------:R-:W-:Y:S04]  /*2e250*/  STL [R1+0x818], R90 ;  /* 0x0008185a01007387 */ /* 0x000fe80000100800 */
[----:B------:R-:W-:Y:S04]  /*2e260*/  STL [R1+0x90a4], R90 ;  /* 0x0090a45a01007387 */ /* 0x000fe80000100800 */
[----:B------:R-:W-:Y:S04]  /*2e270*/  STL [R1+0x814], R32 ;  /* 0x0008142001007387 */ /* 0x000fe80000100800 */
[----:B------:R-:W-:Y:S01]  /*2e280*/  STL [R1+0x90a8], R32 ;  /* 0x0090a82001007387 */ /* 0x000fe20000100800 */
[----:B------:R-:W-:-:S05]  /*2e290*/  IMAD R10, R250, c[0x0][0x190], RZ ;  /* 0x00006400fa0a7a24 */ /* 0x000fca00078e02ff */
[----:B------:R1:W-:Y:S04]  /*2e2a0*/  STL [R1+0x808], R10 ;  /* 0x0008080a01007387 */ /* 0x0003e80000100800 */
[----:B------:R-:W-:Y:S04]  /*2e2b0*/  STL [R1+0x810], R83 ;  /* 0x0008105301007387 */ /* 0x000fe80000100800 */
[----:B------:R-:W-:Y:S04]  /*2e2c0*/  STL [R1+0x90ac], R83 ;  /* 0x0090ac5301007387 */ /* 0x000fe80000100800 */
[----:B------:R-:W3:Y:S01]  /*2e2d0*/  LDL.LU R243, [R1+0xfe4] ;  /* 0x000fe40001f37983 */ /* 0x000ee20000300800 */
[----:B--2---:R-:W-:-:S03]  /*2e2e0*/  IMAD R155, R7, c[0x0][0x190], RZ ;  /* 0x00006400079b7a24 */ /* 0x004fc600078e02ff */
[----:B------:R-:W2:Y:S04]  /*2e2f0*/  LDL.LU R7, [R1+0xfe0] ;  /* 0x000fe00001077983 */ /* 0x000ea80000300800 */
[----:B------:R-:W-:Y:S04]  /*2e300*/  STL [R1+0x80c], R82 ;  /* 0x00080c5201007387 */ /* 0x000fe80000100800 */
[----:B------:R-:W-:Y:S04]  /*2e310*/  STL [R1+0x90b0], R82 ;  /* 0x0090b05201007387 */ /* 0x000fe80000100800 */
[----:B------:R-:W1:Y:S01]  /*2e320*/  LDL.LU R250, [R1+0xfdc] ;  /* 0x000fdc0001fa7983 */ /* 0x000e620000300800 */
[----:B------:R-:W-:-:S03]  /*2e330*/  IMAD R183, R251, c[0x0][0x190], RZ ;  /* 0x00006400fbb77a24 */ /* 0x000fc600078e02ff */
[----:B------:R-:W2:Y:S01]  /*2e340*/  LDL.LU R251, [R1+0xfd8] ;  /* 0x000fd80001fb7983 */ /* 0x000ea20000300800 */
[----:B------:R-:W-:-:S03]  /*2e350*/  IMAD R75, R6, c[0x0][0x190], RZ ;  /* 0x00006400064b7a24 */ /* 0x000fc600078e02ff */
[----:B------:R-:W2:Y:S04]  /*2e360*/  LDL.LU R6, [R1+0xfd4] ;  /* 0x000fd40001067983 */ /* 0x000ea80000300800 */
[----:B------:R-:W-:Y:S04]  /*2e370*/  STL [R1+0x804], R155 ;  /* 0x0008049b01007387 */ /* 0x000fe80000100800 */
[----:B------:R-:W-:Y:S01]  /*2e380*/  STL [R1+0x90b4], R155 ;  /* 0x0090b49b01007387 */ /* 0x000fe20000100800 */
[----:B----4-:R-:W-:-:S03]  /*2e390*/  IMAD R74, R0, c[0x0][0x190], RZ ;  /* 0x00006400004a7a24 */ /* 0x010fc600078e02ff */
[----:B------:R-:W4:Y:S01]  /*2e3a0*/  LDL.LU R0, [R1+0xfd0] ;  /* 0x000fd00001007983 */ /* 0x000f220000300800 */
[----:B---3--:R-:W-:-:S03]  /*2e3b0*/  IMAD R143, R252, c[0x0][0x190], RZ ;  /* 0x00006400fc8f7a24 */ /* 0x008fc600078e02ff */
        /* <DEDUP_REMOVED lines=8> */
[----:B------:R-:W-:-:S03]  /*2e440*/  IMAD R86, R248, c[0x0][0x190], RZ ;  /* 0x00006400f8567a24 */ /* 0x000fc600078e02ff */
[----:B------:R-:W3:Y:S01]  /*2e450*/  LDL.LU R247, [R1+0xfc4] ;  /* 0x000fc40001f77983 */ /* 0x000ee20000300800 */
[----:B------:R-:W-:-:S03]  /*2e460*/  IMAD R245, R249, c[0x0][0x190], RZ ;  /* 0x00006400f9f57a24 */ /* 0x000fc600078e02ff */
[----:B------:R-:W3:Y:S04]  /*2e470*/  LDL.LU R248, [R1+0xfc0] ;  /* 0x000fc00001f87983 */ /* 0x000ee80000300800 */
[----:B------:R-:W3:Y:S04]  /*2e480*/  LDL.LU R249, [R1+0xfbc] ;  /* 0x000fbc0001f97983 */ /* 0x000ee80000300800 */
[----:B------:R-:W-:Y:S04]  /*2e490*/  STL [R1+0x7f8], R74 ;  /* 0x0007f84a01007387 */ /* 0x000fe80000100800 */
[----:B------:R-:W-:Y:S04]  /*2e4a0*/  STL [R1+0x90c4], R74 ;  /* 0x0090c44a01007387 */ /* 0x000fe80000100800 */
[----:B------:R-:W-:Y:S04]  /*2e4b0*/  STL [R1+0x7f0], R86 ;  /* 0x0007f05601007387 */ /* 0x000fe80000100800 */
[----:B------:R-:W-:Y:S01]  /*2e4c0*/  STL [R1+0x90c8], R86 ;  /* 0x0090c85601007387 */ /* 0x000fe20000100800 */
[----:B------:R-:W-:-:S02]  /*2e4d0*/  IMAD R67, R243, c[0x0][0x190], RZ ;  /* 0x00006400f3437a24 */ /* 0x000fc400078e02ff */
[----:B--2---:R-:W-:Y:S02]  /*2e4e0*/  IMAD R66, R7, c[0x0][0x190], RZ ;  /* 0x0000640007427a24 */ /* 0x004fe400078e02ff */
[----:B------:R-:W2:Y:S04]  /*2e4f0*/  LDL.LU R7, [R1+0xfb8] ;  /* 0x000fb80001077983 */ /* 0x000ea80000300800 */
[----:B------:R-:W-:Y:S01]  /*2e500*/  STL [R1+0x7ec], R245 ;  /* 0x0007ecf501007387 */ /* 0x000fe20000100800 */
[----:B-1----:R-:W-:-:S03]  /*2e510*/  IMAD R10, R250, c[0x0][0x190], RZ ;  /* 0x00006400fa0a7a24 */ /* 0x002fc600078e02ff */
[----:B------:R-:W-:Y:S04]  /*2e520*/  STL [R1+0x90cc], R245 ;  /* 0x0090ccf501007387 */ /* 0x000fe80000100800 */
[----:B------:R-:W2:Y:S01]  /*2e530*/  LDL.LU R243, [R1+0xfb4] ;  /* 0x000fb40001f37983 */ /* 0x000ea20000300800 */
[----:B------:R-:W-:-:S03]  /*2e540*/  IMAD R17, R251, c[0x0][0x190], RZ ;  /* 0x00006400fb117a24 */ /* 0x000fc600078e02ff */
[----:B------:R-:W-:Y:S04]  /*2e550*/  STL [R1+0x7e0], R10 ;  /* 0x0007e00a01007387 */ /* 0x000fe80000100800 */
[----:B------:R-:W-:Y:S01]  /*2e560*/  STL [R1+0x7e8], R67 ;  /* 0x0007e84301007387 */ /* 0x000fe20000100800 */
[----:B------:R-:W-:-:S03]  /*2e570*/  IMAD R59, R6, c[0x0][0x190], RZ ;  /* 0x00006400063b7a24 */ /* 0x000fc600078e02ff */
[----:B------:R-:W-:Y:S04]  /*2e580*/  STL [R1+0x90d0], R67 ;  /* 0x0090d04301007387 */ /* 0x000fe80000100800 */
[----:B------:R-:W2:Y:S04]  /*2e590*/  LDL.LU R251, [R1+0xfb0] ;  /* 0x000fb00001fb7983 */ /* 0x000ea80000300800 */
[----:B------:R-:W2:Y:S04]  /*2e5a0*/  LDL.LU R6, [R1+0xfac] ;  /* 0x000fac0001067983 */ /* 0x000ea80000300800 */
[----:B------:R-:W-:Y:S04]  /*2e5b0*/  STL [R1+0x7e4], R66 ;  /* 0x0007e44201007387 */ /* 0x000fe80000100800 */
[----:B------:R-:W-:Y:S04]  /*2e5c0*/  STL [R1+0x90d4], R66 ;  /* 0x0090d44201007387 */ /* 0x000fe80000100800 */
[----:B------:R-:W2:Y:S01]  /*2e5d0*/  LDL.LU R250, [R1+0xfa8] ;  /* 0x000fa80001fa7983 */ /* 0x000ea20000300800 */
[----:B----4-:R-:W-:-:S03]  /*2e5e0*/  IMAD R58, R0, c[0x0][0x190], RZ ;  /* 0x00006400003a7a24 */ /* 0x010fc600078e02ff */
[----:B------:R-:W4:Y:S01]  /*2e5f0*/  LDL.LU R0, [R1+0xfa4] ;  /* 0x000fa40001007983 */ /* 0x000f220000300800 */
[----:B---3--:R-:W-:-:S03]  /*2e600*/  IMAD R64, R252, c[0x0][0x190], RZ ;  /* 0x00006400fc407a24 */ /* 0x008fc600078e02ff */
[----:B------:R-:W3:Y:S04]  /*2e610*/  LDL.LU R252, [R1+0xfa0] ;  /* 0x000fa00001fc7983 */ /* 0x000ee80000300800 */
[----:B------:R-:W-:Y:S04]  /*2e620*/  STL [R1+0x7dc], R17 ;  /* 0x0007dc1101007387 */ /* 0x000fe80000100800 */
[----:B------:R1:W-:Y:S04]  /*2e630*/  STL [R1+0x90d8], R17 ;  /* 0x0090d81101007387 */ /* 0x0003e80000100800 */
[----:B------:R-:W-:Y:S04]  /*2e640*/  STL [R1+0x7d8], R59 ;  /* 0x0007d83b01007387 */ /* 0x000fe80000100800 */
[----:B------:R-:W-:Y:S04]  /*2e650*/  STL [R1+0x7d0], R64 ;  /* 0x0007d04001007387 */ /* 0x000fe80000100800 */
[----:B------:R-:W-:Y:S01]  /*2e660*/  STL [R1+0x7d4], R58 ;  /* 0x0007d43a01007387 */ /* 0x000fe20000100800 */
[----:B------:R-:W-:-:S03]  /*2e670*/  IMAD R93, R242, c[0x0][0x190], RZ ;  /* 0x00006400f25d7a24 */ /* 0x000fc600078e02ff */
[----:B------:R-:W-:Y:S01]  /*2e680*/  STL.64 [R1+0x90e0], R58 ;  /* 0x0090e03a01007387 */ /* 0x000fe20000100a00 */
[----:B------:R-:W-:-:S03]  /*2e690*/  IMAD R51, R247, c[0x0][0x190], RZ ;  /* 0x00006400f7337a24 */ /* 0x000fc600078e02ff */
[----:B------:R-:W-:Y:S01]  /*2e6a0*/  STL [R1+0x7cc], R93 ;  /* 0x0007cc5d01007387 */ /* 0x000fe20000100800 */
[----:B------:R-:W-:-:S03]  /*2e6b0*/  IMAD R50, R248, c[0x0][0x190], RZ ;  /* 0x00006400f8327a24 */ /* 0x000fc600078e02ff */
[----:B------:R-:W3:Y:S01]  /*2e6c0*/  LDL.LU R241, [R1+0xf9c] ;  /* 0x000f9c0001f17983 */ /* 0x000ee20000300800 */
[----:B-1----:R-:W-:-:S03]  /*2e6d0*/  IMAD R17, R249, c[0x0][0x190], RZ ;  /* 0x00006400f9117a24 */ /* 0x002fc600078e02ff */
[----:B------:R-:W3:Y:S04]  /*2e6e0*/  LDL.LU R247, [R1+0xf98] ;  /* 0x000f980001f77983 */ /* 0x000ee80000300800 */
[----:B------:R-:W3:Y:S04]  /*2e6f0*/  LDL.LU R248, [R1+0xf94] ;  /* 0x000f940001f87983 */ /* 0x000ee80000300800 */
[----:B------:R-:W3:Y:S01]  /*2e700*/  LDL.LU R249, [R1+0xf90] ;  /* 0x000f900001f97983 */ /* 0x000ee20000300800 */
[----:B--2---:R-:W-:-:S03]  /*2e710*/  IMAD R120, R7, c[0x0][0x190], RZ ;  /* 0x0000640007787a24 */ /* 0x004fc600078e02ff */
[----:B------:R-:W2:Y:S04]  /*2e720*/  LDL.LU R7, [R1+0xf8c] ;  /* 0x000f8c0001077983 */ /* 0x000ea80000300800 */
[----:B------:R-:W-:Y:S04]  /*2e730*/  STL [R1+0x7c8], R51 ;  /* 0x0007c83301007387 */ /* 0x000fe80000100800 */
[----:B------:R-:W-:Y:S04]  /*2e740*/  STL [R1+0x7c0], R17 ;  /* 0x0007c01101007387 */ /* 0x000fe80000100800 */
[----:B------:R-:W-:Y:S01]  /*2e750*/  STL [R1+0x7c4], R50 ;  /* 0x0007c43201007387 */ /* 0x000fe20000100800 */
[----:B------:R-:W-:-:S03]  /*2e760*/  IMAD R220, R243, c[0x0][0x190], RZ ;  /* 0x00006400f3dc7a24 */ /* 0x000fc600078e02ff */
[----:B------:R-:W-:Y:S04]  /*2e770*/  STL.64 [R1+0x90e8], R50 ;  /* 0x0090e83201007387 */ /* 0x000fe80000100a00 */
[----:B------:R-:W-:Y:S04]  /*2e780*/  STL [R1+0x7bc], R120 ;  /* 0x0007bc7801007387 */ /* 0x000fe80000100800 */
[----:B------:R-:W2:Y:S01]  /*2e790*/  LDL.LU R242, [R1+0xf88] ;  /* 0x000f880001f27983 */ /* 0x000ea20000300800 */
[----:B------:R-:W-:-:S03]  /*2e7a0*/  IMAD R43, R251, c[0x0][0x190], RZ ;  /* 0x00006400fb2b7a24 */ /* 0x000fc600078e02ff */
[----:B------:R-:W2:Y:S01]  /*2e7b0*/  LDL.LU R251, [R1+0xf84] ;  /* 0x000f840001fb7983 */ /* 0x000ea20000300800 */
[----:B------:R-:W-:-:S03]  /*2e7c0*/  IMAD R42, R6, c[0x0][0x190], RZ ;  /* 0x00006400062a7a24 */ /* 0x000fc600078e02ff */
[----:B------:R-:W2:Y:S04]  /*2e7d0*/  LDL.LU R6, [R1+0xf80] ;  /* 0x000f800001067983 */ /* 0x000ea80000300800 */
[----:B------:R-:W-:Y:S01]  /*2e7e0*/  STL [R1+0x7b8], R220 ;  /* 0x0007b8dc01007387 */ /* 0x000fe20000100800 */
[----:B------:R-:W-:Y:S02]  /*2e7f0*/  IMAD R221, R250, c[0x0][0x190], RZ ;  /* 0x00006400fadd7a24 */ /* 0x000fe400078e02ff */
[----:B----4-:R-:W-:Y:S02]  /*2e800*/  IMAD R213, R0, c[0x0][0x190], RZ ;  /* 0x0000640000d57a24 */ /* 0x010fe400078e02ff */
[----:B------:R-:W4:Y:S01]  /*2e810*/  LDL.LU R0, [R1+0xf7c] ;  /* 0x000f7c0001007983 */ /* 0x000f220000300800 */
[----:B---3--:R-:W-:-:S03]  /*2e820*/  IMAD R10, R252, c[0x0][0x190], RZ ;  /* 0x00006400fc0a7a24 */ /* 0x008fc600078e02ff */
[----:B------:R-:W-:Y:S04]  /*2e830*/  STL [R1+0x7b4], R43 ;  /* 0x0007b42b01007387 */ /* 0x000fe80000100800 */
[----:B------:R-:W3:Y:S04]  /*2e840*/  LDL.LU R243, [R1+0xf78] ;  /* 0x000f780001f37983 */ /* 0x000ee80000300800 */
[----:B------:R-:W3:Y:S04]  /*2e850*/  LDL.LU R250, [R1+0xf74] ;  /* 0x000f740001fa7983 */ /* 0x000ee80000300800 */
[----:B------:R1:W-:Y:S04]  /*2e860*/  STL [R1+0x7a4], R10 ;  /* 0x0007a40a01007387 */ /* 0x0003e80000100800 */
[----:B------:R-:W3:Y:S04]  /*2e870*/  LDL.LU R252, [R1+0xf70] ;  /* 0x000f700001fc7983 */ /* 0x000ee80000300800 */
[----:B------:R-:W-:Y:S04]  /*2e880*/  STL [R1+0x7ac], R221 ;  /* 0x0007acdd01007387 */ /* 0x000fe80000100800 */
[----:B------:R-:W-:Y:S04]  /*2e890*/  STL.64 [R1+0x90f0], R220 ;  /* 0x0090f0dc01007387 */ /* 0x000fe80000100a00 */
[----:B------:R-:W-:Y:S04]  /*2e8a0*/  STL [R1+0x7b0], R42 ;  /* 0x0007b02a01007387 */ /* 0x000fe80000100800 */
[----:B------:R-:W-:Y:S01]  /*2e8b0*/  STL.64 [R1+0x90f8], R42 ;  /* 0x0090f82a01007387 */ /* 0x000fe20000100a00 */
[----:B------:R-:W-:-:S03]  /*2e8c0*/  IMAD R35, R241, c[0x0][0x190], RZ ;  /* 0x00006400f1237a24 */ /* 0x000fc600078e02ff */
[----:B------:R-:W-:Y:S01]  /*2e8d0*/  STL [R1+0x7a8], R213 ;  /* 0x0007a8d501007387 */ /* 0x000fe20000100800 */
[----:B------:R-:W-:Y:S02]  /*2e8e0*/  IMAD R34, R247, c[0x0][0x190], RZ ;  /* 0x00006400f7227a24 */ /* 0x000fe400078e02ff */
[----:B------:R-:W-:Y:S02]  /*2e8f0*/  IMAD R212, R249, c[0x0][0x190], RZ ;  /* 0x00006400f9d47a24 */ /* 0x000fe400078e02ff */
[----:B------:R-:W3:Y:S04]  /*2e900*/  LDL.LU R249, [R1+0xf6c] ;  /* 0x000f6c0001f97983 */ /* 0x000ee80000300800 */
[----:B------:R-:W-:Y:S04]  /*2e910*/  STL [R1+0x7a0], R35 ;  /* 0x0007a02301007387 */ /* 0x000fe80000100800 */
[----:B------:R-:W3:Y:S01]  /*2e920*/  LDL.LU R247, [R1+0xf68] ;  /* 0x000f680001f77983 */ /* 0x000ee20000300800 */
[----:B------:R-:W-:-:S02]  /*2e930*/  IMAD R66, R248, c[0x0][0x190], RZ ;  /* 0x00006400f8427a24 */ /* 0x000fc400078e02ff */
[----:B--2---:R-:W-:Y:S02]  /*2e940*/  IMAD R27, R7, c[0x0][0x190], RZ ;  /* 0x00006400071b7a24 */ /* 0x004fe400078e02ff */
[----:B------:R-:W2:Y:S04]  /*2e950*/  LDL.LU R7, [R1+0xf64] ;  /* 0x000f640001077983 */ /* 0x000ea80000300800 */
[----:B------:R-:W2:Y:S04]  /*2e960*/  LDL.LU R248, [R1+0xf60] ;  /* 0x000f600001f87983 */ /* 0x000ea80000300800 */
[----:B------:R-:W-:Y:S04]  /*2e970*/  STL [R1+0x798], R66 ;  /* 0x0007984201007387 */ /* 0x000fe80000100800 */
[----:B------:R-:W-:Y:S04]  /*2e980*/  STL [R1+0x79c], R34 ;  /* 0x00079c2201007387 */ /* 0x000fe80000100800 */
[----:B------:R1:W-:Y:S04]  /*2e990*/  STL.64 [R1+0x9100], R34 ;  /* 0x0091002201007387 */ /* 0x0003e80000100a00 */
[----:B------:R-:W-:Y:S01]  /*2e9a0*/  STL [R1+0x794], R212 ;  /* 0x000794d401007387 */ /* 0x000fe20000100800 */
[----:B------:R-:W-:-:S03]  /*2e9b0*/  IMAD R26, R242, c[0x0][0x190], RZ ;  /* 0x00006400f21a7a24 */ /* 0x000fc600078e02ff */
[----:B------:R-:W-:Y:S04]  /*2e9c0*/  STL.64 [R1+0x9108], R212 ;  /* 0x009108d401007387 */ /* 0x000fe80000100a00 */
[----:B------:R-:W2:Y:S01]  /*2e9d0*/  LDL.LU R242, [R1+0xf5c] ;  /* 0x000f5c0001f27983 */ /* 0x000ea20000300800 */
[----:B------:R-:W-:-:S03]  /*2e9e0*/  IMAD R151, R251, c[0x0][0x190], RZ ;  /* 0x00006400fb977a24 */ /* 0x000fc600078e02ff */
[----:B------:R-:W-:Y:S01]  /*2e9f0*/  STL [R1+0x790], R27 ;  /* 0x0007901b01007387 */ /* 0x000fe20000100800 */
[----:B------:R-:W-:-:S03]  /*2ea00*/  IMAD R19, R6, c[0x0][0x190], RZ ;  /* 0x0000640006137a24 */ /* 0x000fc600078e02ff */
[----:B------:R-:W2:Y:S04]  /*2ea10*/  LDL.LU R6, [R1+0xf58] ;  /* 0x000f580001067983 */ /* 0x000ea80000300800 */
[----:B------:R-:W2:Y:S01]  /*2ea20*/  LDL.LU R251, [R1+0xf54] ;  /* 0x000f540001fb7983 */ /* 0x000ea20000300800 */
[----:B----4-:R-:W-:-:S03]  /*2ea30*/  IMAD R18, R0, c[0x0][0x190], RZ ;  /* 0x0000640000127a24 */ /* 0x010fc600078e02ff */
[----:B------:R-:W4:Y:S04]  /*2ea40*/  LDL.LU R0, [R1+0xf50] ;  /* 0x000f500001007983 */ /* 0x000f280000300800 */
[----:B------:R-:W-:Y:S04]  /*2ea50*/  STL [R1+0x788], R151 ;  /* 0x0007889701007387 */ /* 0x000fe80000100800 */
[----:B------:R-:W-:Y:S04]  /*2ea60*/  STL [R1+0x78c], R26 ;  /* 0x00078c1a01007387 */ /* 0x000fe80000100800 */
[----:B------:R-:W-:Y:S01]  /*2ea70*/  STL [R1+0x784], R19 ;  /* 0x0007841301007387 */ /* 0x000fe20000100800 */
[----:B---3--:R-:W-:-:S03]  /*2ea80*/  IMAD R237, R252, c[0x0][0x190], RZ ;  /* 0x00006400fced7a24 */ /* 0x008fc600078e02ff */
[----:B------:R-:W3:Y:S01]  /*2ea90*/  LDL.LU R252, [R1+0xf4c] ;  /* 0x000f4c0001fc7983 */ /* 0x000ee20000300800 */
[----:B------:R-:W-:Y:S02]  /*2eaa0*/  IMAD R67, R243, c[0x0][0x190], RZ ;  /* 0x00006400f3437a24 */ /* 0x000fe400078e02ff */
[----:B------:R-:W-:Y:S01]  /*2eab0*/  IMAD R152, R250, c[0x0][0x190], RZ ;  /* 0x00006400fa987a24 */ /* 0x000fe200078e02ff */
[----:B------:R-:W3:Y:S04]  /*2eac0*/  LDL.LU R239, [R1+0xf48] ;  /* 0x000f480001ef7983 */ /* 0x000ee80000300800 */
[----:B------:R-:W3:Y:S04]  /*2ead0*/  LDL.LU R250, [R1+0xf44] ;  /* 0x000f440001fa7983 */ /* 0x000ee80000300800 */
[----:B------:R-:W-:Y:S04]  /*2eae0*/  STL [R1+0x77c], R67 ;  /* 0x00077c4301007387 */ /* 0x000fe80000100800 */
[----:B------:R-:W-:Y:S04]  /*2eaf0*/  STL [R1+0x780], R18 ;  /* 0x0007801201007387 */ /* 0x000fe80000100800 */
[----:B------:R-:W-:Y:S01]  /*2eb00*/  STL [R1+0x778], R152 ;  /* 0x0007789801007387 */ /* 0x000fe20000100800 */
[----:B------:R-:W-:-:S03]  /*2eb10*/  IMAD R16, R249, c[0x0][0x190], RZ ;  /* 0x00006400f9107a24 */ /* 0x000fc600078e02ff */
[----:B------:R-:W3:Y:S01]  /*2eb20*/  LDL.LU R249, [R1+0xf40] ;  /* 0x000f400001f97983 */ /* 0x000ee20000300800 */
[----:B------:R-:W-:-:S03]  /*2eb30*/  IMAD R11, R247, c[0x0][0x190], RZ ;  /* 0x00006400f70b7a24 */ /* 0x000fc600078e02ff */
[----:B------:R-:W3:Y:S04]  /*2eb40*/  LDL.LU R247, [R1+0xf3c] ;  /* 0x000f3c0001f77983 */ /* 0x000ee80000300800 */
[----:B------:R-:W-:Y:S01]  /*2eb50*/  STL [R1+0x774], R237 ;  /* 0x000774ed01007387 */ /* 0x000fe20000100800 */
[----:B------:R-:W-:Y:S02]  /*2eb60*/  IMAD R95, R240, c[0x0][0x190], RZ ;  /* 0x00006400f05f7a24 */ /* 0x000fe400078e02ff */
[----:B--2---:R-:W-:Y:S02]  /*2eb70*/  IMAD R7, R7, c[0x0][0x190], RZ ;  /* 0x0000640007077a24 */ /* 0x004fe400078e02ff */
[----:B------:R-:W-:Y:S02]  /*2eb80*/  IMAD R159, R248, c[0x0][0x190], RZ ;  /* 0x00006400f89f7a24 */ /* 0x000fe400078e02ff */
[----:B------:R-:W2:Y:S04]  /*2eb90*/  LDL.LU R248, [R1+0xf38] ;  /* 0x000f380001f87983 */ /* 0x000ea80000300800 */
[----:B------:R-:W2:Y:S04]  /*2eba0*/  LDL.LU R243, [R1+0xf34] ;  /* 0x000f340001f37983 */ /* 0x000ea80000300800 */
[----:B------:R-:W2:Y:S04]  /*2ebb0*/  LDL.LU R232, [R1+0xf30] ;  /* 0x000f300001e87983 */ /* 0x000ea80000300800 */
[----:B------:R-:W-:Y:S04]  /*2ebc0*/  STL [R1+0x76c], R11 ;  /* 0x00076c0b01007387 */ /* 0x000fe80000100800 */
[----:B------:R-:W-:Y:S04]  /*2ebd0*/  STL [R1+0x770], R16 ;  /* 0x0007701001007387 */ /* 0x000fe80000100800 */
[----:B------:R-:W-:Y:S01]  /*2ebe0*/  STL [R1+0x768], R7 ;  /* 0x0007680701007387 */ /* 0x000fe20000100800 */
[----:B------:R-:W-:-:S03]  /*2ebf0*/  IMAD R236, R242, c[0x0][0x190], RZ ;  /* 0x00006400f2ec7a24 */ /* 0x000fc600078e02ff */
[----:B------:R-:W-:Y:S04]  /*2ec00*/  STL [R1+0x764], R159 ;  /* 0x0007649f01007387 */ /* 0x000fe80000100800 */
[----:B------:R-:W2:Y:S01]  /*2ec10*/  LDL.LU R231, [R1+0xf2c] ;  /* 0x000f2c0001e77983 */ /* 0x000ea20000300800 */
[----:B------:R-:W-:-:S03]  /*2ec20*/  IMAD R6, R6, c[0x0][0x190], RZ ;  /* 0x0000640006067a24 */ /* 0x000fc600078e02ff */
[----:B------:R-:W2:Y:S04]  /*2ec30*/  LDL.LU R242, [R1+0xf28] ;  /* 0x000f280001f27983 */ /* 0x000ea80000300800 */
[----:B------:R-:W2:Y:S01]  /*2ec40*/  LDL.LU R241, [R1+0xf24] ;  /* 0x000f240001f17983 */ /* 0x000ea20000300800 */
[----:B----4-:R-:W-:-:S03]  /*2ec50*/  IMAD R245, R0, c[0x0][0x190], RZ ;  /* 0x0000640000f57a24 */ /* 0x010fc600078e02ff */
[----:B------:R-:W4:Y:S04]  /*2ec60*/  LDL.LU R0, [R1+0xf20] ;  /* 0x000f200001007983 */ /* 0x000f280000300800 */
[----:B------:R-:W4:Y:S04]  /*2ec70*/  LDL.LU R240, [R1+0xf1c] ;  /* 0x000f1c0001f07983 */ /* 0x000f280000300800 */
[----:B------:R-:W-:Y:S04]  /*2ec80*/  STL [R1+0x760], R236 ;  /* 0x000760ec01007387 */ /* 0x000fe80000100800 */
[----:B------:R-:W-:Y:S01]  /*2ec90*/  STL [R1+0x75c], R6 ;  /* 0x00075c0601007387 */ /* 0x000fe20000100800 */
[----:B---3--:R-:W-:-:S03]  /*2eca0*/  IMAD R94, R252, c[0x0][0x190], RZ ;  /* 0x00006400fc5e7a24 */ /* 0x008fc600078e02ff */
[----:B------:R-:W3:Y:S04]  /*2ecb0*/  LDL.LU R252, [R1+0xf18] ;  /* 0x000f180001fc7983 */ /* 0x000ee80000300800 */
[----:B------:R-:W-:Y:S04]  /*2ecc0*/  STL [R1+0x754], R245 ;  /* 0x000754f501007387 */ /* 0x000fe80000100800 */
[----:B------:R-:W3:Y:S04]  /*2ecd0*/  LDL.LU R235, [R1+0xf14] ;  /* 0x000f140001eb7983 */ /* 0x000ee80000300800 */
[----:B------:R-:W3:Y:S01]  /*2ece0*/  LDL.LU R225, [R1+0xf10] ;  /* 0x000f100001e17983 */ /* 0x000ee20000300800 */
[----:B------:R-:W-:-:S03]  /*2ecf0*/  IMAD R204, R239, c[0x0][0x190], RZ ;  /* 0x00006400efcc7a24 */ /* 0x000fc600078e02ff */
[----:B------:R-:W3:Y:S04]  /*2ed00*/  LDL.LU R233, [R1+0xf0c] ;  /* 0x000f0c0001e97983 */ /* 0x000ee80000300800 */
[----:B------:R-:W3:Y:S04]  /*2ed10*/  LDL.LU R234, [R1+0xf08] ;  /* 0x000f080001ea7983 */ /* 0x000ee80000300800 */
[----:B------:R-:W-:Y:S04]  /*2ed20*/  STL [R1+0x750], R94 ;  /* 0x0007505e01007387 */ /* 0x000fe80000100800 */
[----:B------:R-:W3:Y:S04]  /*2ed30*/  LDL.LU R239, [R1+0xf04] ;  /* 0x000f040001ef7983 */ /* 0x000ee80000300800 */
[----:B------:R-:W-:Y:S01]  /*2ed40*/  STL [R1+0x74c], R204 ;  /* 0x00074ccc01007387 */ /* 0x000fe20000100800 */
[----:B------:R-:W-:-:S03]  /*2ed50*/  IMAD R72, R247, c[0x0][0x190], RZ ;  /* 0x00006400f7487a24 */ /* 0x000fc600078e02ff */
[----:B------:R-:W3:Y:S04]  /*2ed60*/  LDL.LU R247, [R1+0xf00] ;  /* 0x000f000001f77983 */ /* 0x000ee80000300800 */
[----:B------:R-:W-:Y:S04]  /*2ed70*/  STL [R1+0x740], R72 ;  /* 0x0007404801007387 */ /* 0x000fe80000100800 */
[----:B------:R-:W3:Y:S01]  /*2ed80*/  LDL.LU R223, [R1+0xefc] ;  /* 0x000efc0001df7983 */ /* 0x000ee20000300800 */
[----:B--2---:R-:W-:-:S03]  /*2ed90*/  IMAD R86, R232, c[0x0][0x190], RZ ;  /* 0x00006400e8567a24 */ /* 0x004fc600078e02ff */
[----:B------:R-:W2:Y:S04]  /*2eda0*/  LDL.LU R232, [R1+0xef8] ;  /* 0x000ef80001e87983 */ /* 0x000ea80000300800 */
[----:B------:R-:W2:Y:S01]  /*2edb0*/  LDL.LU R227, [R1+0xef4] ;  /* 0x000ef40001e37983 */ /* 0x000ea20000300800 */
[----:B------:R-:W-:-:S03]  /*2edc0*/  IMAD R246, R231, c[0x0][0x190], RZ ;  /* 0x00006400e7f67a24 */ /* 0x000fc600078e02ff */
[----:B------:R-:W2:Y:S04]  /*2edd0*/  LDL.LU R231, [R1+0xef0] ;  /* 0x000ef00001e77983 */ /* 0x000ea80000300800 */
[----:B------:R-:W-:Y:S01]  /*2ede0*/  STL [R1+0x734], R86 ;  /* 0x0007345601007387 */ /* 0x000fe20000100800 */
[----:B----4-:R-:W-:-:S03]  /*2edf0*/  IMAD R112, R0, c[0x0][0x190], RZ ;  /* 0x0000640000707a24 */ /* 0x010fc600078e02ff */
[----:B------:R-:W4:Y:S01]  /*2ee00*/  LDL.LU R0, [R1+0xeec] ;  /* 0x000eec0001007983 */ /* 0x000f220000300800 */
[----:B------:R-:W-:-:S03]  /*2ee10*/  IMAD R48, R240, c[0x0][0x190], RZ ;  /* 0x00006400f0307a24 */ /* 0x000fc600078e02ff */
[----:B------:R-:W-:Y:S04]  /*2ee20*/  STL [R1+0x730], R246 ;  /* 0x000730f601007387 */ /* 0x000fe80000100800 */
[----:B------:R-:W4:Y:S01]  /*2ee30*/  LDL.LU R215, [R1+0xee8] ;  /* 0x000ee80001d77983 */ /* 0x000f220000300800 */
[----:B---3--:R-:W-:-:S03]  /*2ee40*/  IMAD R240, R252, c[0x0][0x190], RZ ;  /* 0x00006400fcf07a24 */ /* 0x008fc600078e02ff */
[----:B------:R-:W3:Y:S04]  /*2ee50*/  LDL.LU R252, [R1+0xee4] ;  /* 0x000ee40001fc7983 */ /* 0x000ee80000300800 */
[----:B------:R-:W-:Y:S04]  /*2ee60*/  STL [R1+0x724], R112 ;  /* 0x0007247001007387 */ /* 0x000fe80000100800 */
[----:B------:R-:W3:Y:S01]  /*2ee70*/  LDL.LU R226, [R1+0xee0] ;  /* 0x000ee00001e27983 */ /* 0x000ee20000300800 */
[----:B------:R-:W-:-:S03]  /*2ee80*/  IMAD R74, R225, c[0x0][0x190], RZ ;  /* 0x00006400e14a7a24 */ /* 0x000fc600078e02ff */
[----:B------:R-:W3:Y:S01]  /*2ee90*/  LDL.LU R225, [R1+0xedc] ;  /* 0x000edc0001e17983 */ /* 0x000ee20000300800 */
[----:B------:R-:W-:-:S03]  /*2eea0*/  IMAD R132, R233, c[0x0][0x190], RZ ;  /* 0x00006400e9847a24 */ /* 0x000fc600078e02ff */
[----:B------:R-:W-:Y:S04]  /*2eeb0*/  STL [R1+0x720], R48 ;  /* 0x0007203001007387 */ /* 0x000fe80000100800 */
[----:B------:R-:W3:Y:S04]  /*2eec0*/  LDL.LU R218, [R1+0xed8] ;  /* 0x000ed80001da7983 */ /* 0x000ee80000300800 */
[----:B------:R-:W-:Y:S01]  /*2eed0*/  STL [R1+0x714], R74 ;  /* 0x0007144a01007387 */ /* 0x000fe20000100800 */
[----:B------:R-:W-:-:S03]  /*2eee0*/  IMAD R233, R239, c[0x0][0x190], RZ ;  /* 0x00006400efe97a24 */ /* 0x000fc600078e02ff */
[----:B------:R-:W3:Y:S04]  /*2eef0*/  LDL.LU R239, [R1+0xed4] ;  /* 0x000ed40001ef7983 */ /* 0x000ee80000300800 */
[----:B------:R-:W3:Y:S01]  /*2ef00*/  LDL.LU R219, [R1+0xed0] ;  /* 0x000ed00001db7983 */ /* 0x000ee20000300800 */
[----:B------:R-:W-:-:S03]  /*2ef10*/  IMAD R33, R247, c[0x0][0x190], RZ ;  /* 0x00006400f7217a24 */ /* 0x000fc600078e02ff */
        /* <DEDUP_REMOVED lines=8> */
[----:B------:R-:W-:Y:S04]  /*2efa0*/  STL [R1+0x700], R40 ;  /* 0x0007002801007387 */ /* 0x000fe80000100800 */
[----:B------:R-:W2:Y:S01]  /*2efb0*/  LDL.LU R211, [R1+0xebc] ;  /* 0x000ebc0001d37983 */ /* 0x000ea20000300800 */
[----:B----4-:R-:W-:-:S03]  /*2efc0*/  IMAD R150, R0, c[0x0][0x190], RZ ;  /* 0x0000640000967a24 */ /* 0x010fc600078e02ff */
[----:B------:R-:W4:Y:S04]  /*2efd0*/  LDL.LU R0, [R1+0xeb8] ;  /* 0x000eb80001007983 */ /* 0x000f280000300800 */
[----:B------:R-:W-:Y:S04]  /*2efe0*/  STL [R1+0x6f4], R143 ;  /* 0x0006f48f01007387 */ /* 0x000fe80000100800 */
[----:B------:R-:W4:Y:S01]  /*2eff0*/  LDL.LU R209, [R1+0xeb4] ;  /* 0x000eb40001d17983 */ /* 0x000f220000300800 */
[----:B---3--:R-:W-:-:S03]  /*2f000*/  IMAD R167, R252, c[0x0][0x190], RZ ;  /* 0x00006400fca77a24 */ /* 0x008fc600078e02ff */
[----:B------:R-:W3:Y:S01]  /*2f010*/  LDL.LU R252, [R1+0xeb0] ;  /* 0x000eb00001fc7983 */ /* 0x000ee20000300800 */
[----:B------:R-:W-:-:S03]  /*2f020*/  IMAD R205, R215, c[0x0][0x190], RZ ;  /* 0x00006400d7cd7a24 */ /* 0x000fc600078e02ff */
[----:B------:R-:W-:Y:S04]  /*2f030*/  STL [R1+0x6f0], R150 ;  /* 0x0006f09601007387 */ /* 0x000fe80000100800 */
[----:B------:R-:W3:Y:S04]  /*2f040*/  LDL.LU R210, [R1+0xeac] ;  /* 0x000eac0001d27983 */ /* 0x000ee80000300800 */
[----:B------:R-:W3:Y:S04]  /*2f050*/  LDL.LU R215, [R1+0xea8] ;  /* 0x000ea80001d77983 */ /* 0x000ee80000300800 */
[----:B------:R-:W-:Y:S04]  /*2f060*/  STL [R1+0x6ec], R205 ;  /* 0x0006eccd01007387 */ /* 0x000fe80000100800 */
[----:B------:R-:W-:Y:S04]  /*2f070*/  STL [R1+0x6e8], R167 ;  /* 0x0006e8a701007387 */ /* 0x000fe80000100800 */
[----:B------:R-:W3:Y:S01]  /*2f080*/  LDL.LU R208, [R1+0xea4] ;  /* 0x000ea40001d07983 */ /* 0x000ee20000300800 */
[----:B------:R-:W-:-:S03]  /*2f090*/  IMAD R25, R239, c[0x0][0x190], RZ ;  /* 0x00006400ef197a24 */ /* 0x000fc600078e02ff */
[----:B------:R-:W3:Y:S01]  /*2f0a0*/  LDL.LU R239, [R1+0xea0] ;  /* 0x000ea00001ef7983 */ /* 0x000ee20000300800 */
[----:B------:R-:W-:-:S03]  /*2f0b0*/  IMAD R198, R218, c[0x0][0x190], RZ ;  /* 0x00006400dac67a24 */ /* 0x000fc600078e02ff */
[----:B------:R-:W3:Y:S01]  /*2f0c0*/  LDL.LU R202, [R1+0xe9c] ;  /* 0x000e9c0001ca7983 */ /* 0x000ee20000300800 */
[----:B------:R-:W-:-:S03]  /*2f0d0*/  IMAD R218, R247, c[0x0][0x190], RZ ;  /* 0x00006400f7da7a24 */ /* 0x000fc600078e02ff */
[----:B------:R-:W3:Y:S04]  /*2f0e0*/  LDL.LU R247, [R1+0xe98] ;  /* 0x000e980001f77983 */ /* 0x000ee80000300800 */
[----:B------:R-:W3:Y:S01]  /*2f0f0*/  LDL.LU R207, [R1+0xe94] ;  /* 0x000e940001cf7983 */ /* 0x000ee20000300800 */
[----:B------:R-:W-:-:S03]  /*2f100*/  IMAD R75, R216, c[0x0][0x190], RZ ;  /* 0x00006400d84b7a24 */ /* 0x000fc600078e02ff */
[----:B------:R-:W-:Y:S04]  /*2f110*/  STL [R1+0x6dc], R198 ;  /* 0x0006dcc601007387 */ /* 0x000fe80000100800 */
[----:B------:R-:W-:Y:S01]  /*2f120*/  STL [R1+0x6d8], R25 ;  /* 0x0006d81901007387 */ /* 0x000fe20000100800 */
[----:B------:R-:W-:-:S03]  /*2f130*/  IMAD R98, R223, c[0x0][0x190], RZ ;  /* 0x00006400df627a24 */ /* 0x000fc600078e02ff */
[----:B------:R-:W3:Y:S01]  /*2f140*/  LDL.LU R223, [R1+0xe90] ;  /* 0x000e900001df7983 */ /* 0x000ee20000300800 */
[----:B--2---:R-:W-:-:S03]  /*2f150*/  IMAD R216, R231, c[0x0][0x190], RZ ;  /* 0x00006400e7d87a24 */ /* 0x004fc600078e02ff */
[----:B------:R-:W2:Y:S04]  /*2f160*/  LDL.LU R231, [R1+0xe8c] ;  /* 0x000e8c0001e77983 */ /* 0x000ea80000300800 */
[----:B------:R-:W-:Y:S01]  /*2f170*/  STL [R1+0x6cc], R75 ;  /* 0x0006cc4b01007387 */ /* 0x000fe20000100800 */
[----:B----4-:R-:W-:-:S03]  /*2f180*/  IMAD R85, R0, c[0x0][0x190], RZ ;  /* 0x0000640000557a24 */ /* 0x010fc600078e02ff */
[----:B------:R-:W4:Y:S04]  /*2f190*/  LDL.LU R0, [R1+0xe88] ;  /* 0x000e880001007983 */ /* 0x000f280000300800 */
[----:B------:R-:W4:Y:S04]  /*2f1a0*/  LDL.LU R195, [R1+0xe84] ;  /* 0x000e840001c37983 */ /* 0x000f280000300800 */
[----:B------:R-:W-:Y:S04]  /*2f1b0*/  STL [R1+0x6c8], R98 ;  /* 0x0006c86201007387 */ /* 0x000fe80000100800 */
[----:B------:R-:W4:Y:S01]  /*2f1c0*/  LDL.LU R199, [R1+0xe80] ;  /* 0x000e800001c77983 */ /* 0x000f220000300800 */
[----:B---3--:R-:W-:-:S03]  /*2f1d0*/  IMAD R196, R252, c[0x0][0x190], RZ ;  /* 0x00006400fcc47a24 */ /* 0x008fc600078e02ff */
[----:B------:R-:W3:Y:S01]  /*2f1e0*/  LDL.LU R252, [R1+0xe7c] ;  /* 0x000e7c0001fc7983 */ /* 0x000ee20000300800 */
[----:B------:R-:W-:-:S03]  /*2f1f0*/  IMAD R190, R209, c[0x0][0x190], RZ ;  /* 0x00006400d1be7a24 */ /* 0x000fc600078e02ff */
[----:B------:R-:W-:Y:S04]  /*2f200*/  STL [R1+0x6bc], R85 ;  /* 0x0006bc5501007387 */ /* 0x000fe80000100800 */
[----:B------:R-:W3:Y:S01]  /*2f210*/  LDL.LU R193, [R1+0xe78] ;  /* 0x000e780001c17983 */ /* 0x000ee20000300800 */
[----:B------:R-:W-:-:S03]  /*2f220*/  IMAD R209, R215, c[0x0][0x190], RZ ;  /* 0x00006400d7d17a24 */ /* 0x000fc600078e02ff */
        /* <DEDUP_REMOVED lines=8> */
[----:B------:R-:W-:Y:S02]  /*2f2b0*/  IMAD R140, R202, c[0x0][0x190], RZ ;  /* 0x00006400ca8c7a24 */ /* 0x000fe400078e02ff */
[----:B------:R-:W-:Y:S01]  /*2f2c0*/  IMAD R202, R207, c[0x0][0x190], RZ ;  /* 0x00006400cfca7a24 */ /* 0x000fe200078e02ff */
[----:B------:R-:W3:Y:S04]  /*2f2d0*/  LDL.LU R185, [R1+0xe64] ;  /* 0x000e640001b97983 */ /* 0x000ee80000300800 */
[----:B------:R-:W3:Y:S04]  /*2f2e0*/  LDL.LU R207, [R1+0xe60] ;  /* 0x000e600001cf7983 */ /* 0x000ee80000300800 */
[----:B------:R-:W-:Y:S01]  /*2f2f0*/  STL [R1+0x6a4], R183 ;  /* 0x0006a4b701007387 */ /* 0x000fe20000100800 */
[----:B------:R-:W-:-:S03]  /*2f300*/  IMAD R201, R223, c[0x0][0x190], RZ ;  /* 0x00006400dfc97a24 */ /* 0x000fc600078e02ff */
[----:B------:R-:W3:Y:S04]  /*2f310*/  LDL.LU R223, [R1+0xe5c] ;  /* 0x000e5c0001df7983 */ /* 0x000ee80000300800 */
[----:B------:R-:W-:Y:S01]  /*2f320*/  STL [R1+0x6a0], R140 ;  /* 0x0006a08c01007387 */ /* 0x000fe20000100800 */
[----:B--2---:R-:W-:-:S03]  /*2f330*/  IMAD R80, R231, c[0x0][0x190], RZ ;  /* 0x00006400e7507a24 */ /* 0x004fc600078e02ff */
[----:B------:R-:W2:Y:S04]  /*2f340*/  LDL.LU R231, [R1+0xe58] ;  /* 0x000e580001e77983 */ /* 0x000ea80000300800 */
[----:B------:R-:W-:Y:S01]  /*2f350*/  STL [R1+0x69c], R189 ;  /* 0x00069cbd01007387 */ /* 0x000fe20000100800 */
[----:B----4-:R-:W-:-:S03]  /*2f360*/  IMAD R182, R0, c[0x0][0x190], RZ ;  /* 0x0000640000b67a24 */ /* 0x010fc600078e02ff */
[----:B------:R-:W4:Y:S04]  /*2f370*/  LDL.LU R0, [R1+0xe54] ;  /* 0x000e540001007983 */ /* 0x000f280000300800 */
[----:B------:R-:W4:Y:S04]  /*2f380*/  LDL.LU R177, [R1+0xe50] ;  /* 0x000e500001b17983 */ /* 0x000f280000300800 */
[----:B------:R-:W4:Y:S01]  /*2f390*/  LDL.LU R178, [R1+0xe4c] ;  /* 0x000e4c0001b27983 */ /* 0x000f220000300800 */
[----:B------:R-:W-:-:S03]  /*2f3a0*/  IMAD R194, R199, c[0x0][0x190], RZ ;  /* 0x00006400c7c27a24 */ /* 0x000fc600078e02ff */
[----:B------:R-:W-:Y:S04]  /*2f3b0*/  STL [R1+0x690], R80 ;  /* 0x0006905001007387 */ /* 0x000fe80000100800 */
[----:B------:R-:W4:Y:S01]  /*2f3c0*/  LDL.LU R199, [R1+0xe48] ;  /* 0x000e480001c77983 */ /* 0x000f220000300800 */
[----:B---3--:R-:W-:-:S03]  /*2f3d0*/  IMAD R155, R252, c[0x0][0x190], RZ ;  /* 0x00006400fc9b7a24 */ /* 0x008fc600078e02ff */
[----:B------:R-:W3:Y:S04]  /*2f3e0*/  LDL.LU R252, [R1+0xe44] ;  /* 0x000e440001fc7983 */ /* 0x000ee80000300800 */
[----:B------:R-:W-:Y:S01]  /*2f3f0*/  STL [R1+0x68c], R182 ;  /* 0x00068cb601007387 */ /* 0x000fe20000100800 */
[----:B------:R-:W-:-:S03]  /*2f400*/  IMAD R156, R193, c[0x0][0x190], RZ ;  /* 0x00006400c19c7a24 */ /* 0x000fc600078e02ff */
[----:B------:R-:W3:Y:S01]  /*2f410*/  LDL.LU R191, [R1+0xe40] ;  /* 0x000e400001bf7983 */ /* 0x000ee20000300800 */
[----:B------:R-:W-:-:S03]  /*2f420*/  IMAD R193, R215, c[0x0][0x190], RZ ;  /* 0x00006400d7c17a24 */ /* 0x000fc600078e02ff */
[----:B------:R-:W3:Y:S04]  /*2f430*/  LDL.LU R215, [R1+0xe3c] ;  /* 0x000e3c0001d77983 */ /* 0x000ee80000300800 */
[----:B------:R-:W-:Y:S01]  /*2f440*/  STL [R1+0x680], R155 ;  /* 0x0006809b01007387 */ /* 0x000fe20000100800 */
[----:B------:R-:W-:-:S03]  /*2f450*/  IMAD R187, R239, c[0x0][0x190], RZ ;  /* 0x00006400efbb7a24 */ /* 0x000fc600078e02ff */
[----:B------:R-:W3:Y:S04]  /*2f460*/  LDL.LU R239, [R1+0xe38] ;  /* 0x000e380001ef7983 */ /* 0x000ee80000300800 */
[----:B------:R-:W-:Y:S01]  /*2f470*/  STL [R1+0x67c], R156 ;  /* 0x00067c9c01007387 */ /* 0x000fe20000100800 */
[----:B------:R-:W-:-:S03]  /*2f480*/  IMAD R162, R247, c[0x0][0x190], RZ ;  /* 0x00006400f7a27a24 */ /* 0x000fc600078e02ff */
[----:B------:R-:W3:Y:S01]  /*2f490*/  LDL.LU R247, [R1+0xe34] ;  /* 0x000e340001f77983 */ /* 0x000ee20000300800 */
[----:B------:R-:W-:-:S03]  /*2f4a0*/  IMAD R174, R185, c[0x0][0x190], RZ ;  /* 0x00006400b9ae7a24 */ /* 0x000fc600078e02ff */
[----:B------:R-:W3:Y:S01]  /*2f4b0*/  LDL.LU R173, [R1+0xe30] ;  /* 0x000e300001ad7983 */ /* 0x000ee20000300800 */
[----:B------:R-:W-:-:S03]  /*2f4c0*/  IMAD R180, R207, c[0x0][0x190], RZ ;  /* 0x00006400cfb47a24 */ /* 0x000fc600078e02ff */
[----:B------:R-:W3:Y:S01]  /*2f4d0*/  LDL.LU R207, [R1+0xe2c] ;  /* 0x000e2c0001cf7983 */ /* 0x000ee20000300800 */
[----:B------:R-:W-:-:S03]  /*2f4e0*/  IMAD R185, R223, c[0x0][0x190], RZ ;  /* 0x00006400dfb97a24 */ /* 0x000fc600078e02ff */
[----:B------:R-:W3:Y:S04]  /*2f4f0*/  LDL.LU R223, [R1+0xe28] ;  /* 0x000e280001df7983 */ /* 0x000ee80000300800 */
[----:B------:R-:W-:Y:S01]  /*2f500*/  STL [R1+0x66c], R162 ;  /* 0x00066ca201007387 */ /* 0x000fe20000100800 */
[----:B--2---:R-:W-:-:S03]  /*2f510*/  IMAD R184, R231, c[0x0][0x190], RZ ;  /* 0x00006400e7b87a24 */ /* 0x004fc600078e02ff */
[----:B------:R-:W2:Y:S04]  /*2f520*/  LDL.LU R231, [R1+0xe24] ;  /* 0x000e240001e77983 */ /* 0x000ea80000300800 */
[----:B------:R-:W-:Y:S01]  /*2f530*/  STL [R1+0x668], R174 ;  /* 0x000668ae01007387 */ /* 0x000fe20000100800 */
[----:B----4-:R-:W-:-:S03]  /*2f540*/  IMAD R82, R0, c[0x0][0x190], RZ ;  /* 0x0000640000527a24 */ /* 0x010fc600078e02ff */
[----:B------:R-:W1:Y:S01]  /*2f550*/  LDL.LU R0, [R1+0xe20] ;  /* 0x000e200001007983 */ /* 0x000e620000300800 */
[----:B------:R-:W-:-:S03]  /*2f560*/  IMAD R110, R177, c[0x0][0x190], RZ ;  /* 0x00006400b16e7a24 */ /* 0x000fc600078e02ff */
[----:B------:R-:W-:Y:S04]  /*2f570*/  STL [R1+0x664], R180 ;  /* 0x000664b401007387 */ /* 0x000fe80000100800 */
[----:B------:R-:W4:Y:S04]  /*2f580*/  LDL.LU R161, [R1+0xe1c] ;  /* 0x000e1c0001a17983 */ /* 0x000f280000300800 */
[----:B------:R-:W4:Y:S01]  /*2f590*/  LDL.LU R165, [R1+0xe18] ;  /* 0x000e180001a57983 */ /* 0x000f220000300800 */
[----:B------:R-:W-:-:S03]  /*2f5a0*/  IMAD R177, R199, c[0x0][0x190], RZ ;  /* 0x00006400c7b17a24 */ /* 0x000fc600078e02ff */
[----:B------:R-:W-:Y:S01]  /*2f5b0*/  STL [R1+0x658], R82 ;  /* 0x0006585201007387 */ /* 0x000fe20000100800 */
[----:B---3--:R-:W-:-:S03]  /*2f5c0*/  IMAD R175, R252, c[0x0][0x190], RZ ;  /* 0x00006400fcaf7a24 */ /* 0x008fc600078e02ff */
[----:B------:R-:W3:Y:S04]  /*2f5d0*/  LDL.LU R199, [R1+0xe14] ;  /* 0x000e140001c77983 */ /* 0x000ee80000300800 */
[----:B------:R-:W3:Y:S01]  /*2f5e0*/  LDL.LU R252, [R1+0xe10] ;  /* 0x000e100001fc7983 */ /* 0x000ee20000300800 */
[----:B------:R-:W-:-:S03]  /*2f5f0*/  IMAD R166, R191, c[0x0][0x190], RZ ;  /* 0x00006400bfa67a24 */ /* 0x000fc600078e02ff */
[----:B------:R-:W-:Y:S01]  /*2f600*/  STL [R1+0x654], R110 ;  /* 0x0006546e01007387 */ /* 0x000fe20000100800 */
[----:B------:R-:W-:-:S03]  /*2f610*/  IMAD R171, R215, c[0x0][0x190], RZ ;  /* 0x00006400d7ab7a24 */ /* 0x000fc600078e02ff */
[----:B------:R-:W4:Y:S04]  /*2f620*/  LDL.LU R191, [R1+0xe0c] ;  /* 0x000e0c0001bf7983 */ /* 0x000f280000300800 */
[----:B------:R-:W4:Y:S04]  /*2f630*/  LDL.LU R215, [R1+0xe08] ;  /* 0x000e080001d77983 */ /* 0x000f280000300800 */
[----:B------:R-:W-:Y:S01]  /*2f640*/  STL [R1+0x648], R175 ;  /* 0x000648af01007387 */ /* 0x000fe20000100800 */
[----:B------:R-:W-:-:S03]  /*2f650*/  IMAD R170, R239, c[0x0][0x190], RZ ;  /* 0x00006400efaa7a24 */ /* 0x000fc600078e02ff */
[----:B------:R-:W4:Y:S01]  /*2f660*/  LDL.LU R239, [R1+0xe04] ;  /* 0x000e040001ef7983 */ /* 0x000f220000300800 */
[----:B------:R-:W-:-:S03]  /*2f670*/  IMAD R83, R247, c[0x0][0x190], RZ ;  /* 0x00006400f7537a24 */ /* 0x000fc600078e02ff */
[----:B------:R-:W4:Y:S01]  /*2f680*/  LDL.LU R247, [R1+0xe00] ;  /* 0x000e000001f77983 */ /* 0x000f220000300800 */
[----:B------:R-:W-:-:S03]  /*2f690*/  IMAD R114, R173, c[0x0][0x190], RZ ;  /* 0x00006400ad727a24 */ /* 0x000fc600078e02ff */
[----:B------:R-:W-:Y:S01]  /*2f6a0*/  STL [R1+0x644], R166 ;  /* 0x000644a601007387 */ /* 0x000fe20000100800 */
[----:B------:R-:W-:-:S03]  /*2f6b0*/  IMAD R173, R207, c[0x0][0x190], RZ ;  /* 0x00006400cfad7a24 */ /* 0x000fc600078e02ff */
[----:B------:R-:W4:Y:S04]  /*2f6c0*/  LDL.LU R149, [R1+0xdfc] ;  /* 0x000dfc0001957983 */ /* 0x000f280000300800 */
[----:B------:R-:W-:Y:S01]  /*2f6d0*/  STL [R1+0x638], R83 ;  /* 0x0006385301007387 */ /* 0x000fe20000100800 */
[----:B------:R-:W-:-:S03]  /*2f6e0*/  IMAD R168, R223, c[0x0][0x190], RZ ;  /* 0x00006400dfa87a24 */ /* 0x000fc600078e02ff */
[----:B------:R-:W4:Y:S04]  /*2f6f0*/  LDL.LU R207, [R1+0xdf8] ;  /* 0x000df80001cf7983 */ /* 0x000f280000300800 */
[----:B------:R-:W4:Y:S04]  /*2f700*/  LDL.LU R223, [R1+0xdf4] ;  /* 0x000df40001df7983 */ /* 0x000f280000300800 */
[----:B------:R-:W-:Y:S01]  /*2f710*/  STL [R1+0x634], R114 ;  /* 0x0006347201007387 */ /* 0x000fe20000100800 */
[----:B--2---:R-:W-:-:S03]  /*2f720*/  IMAD R163, R231, c[0x0][0x190], RZ ;  /* 0x00006400e7a37a24 */ /* 0x004fc600078e02ff */
[----:B------:R-:W2:Y:S01]  /*2f730*/  LDL.LU R231, [R1+0xdf0] ;  /* 0x000df00001e77983 */ /* 0x000ea20000300800 */
[----:B-1----:R-:W-:-:S03]  /*2f740*/  IMAD R10, R0, c[0x0][0x190], RZ ;  /* 0x00006400000a7a24 */ /* 0x002fc600078e02ff */
[----:B------:R-:W2:Y:S04]  /*2f750*/  LDL.LU R0, [R1+0xdec] ;  /* 0x000dec0001007983 */ /* 0x000ea80000300800 */
[----:B------:R-:W-:Y:S04]  /*2f760*/  STL [R1+0x630], R173 ;  /* 0x000630ad01007387 */ /* 0x000fe80000100800 */
[----:B------:R-:W2:Y:S04]  /*2f770*/  LDL.LU R145, [R1+0xde8] ;  /* 0x000de80001917983 */ /* 0x000ea80000300800 */
[----:B------:R-:W2:Y:S04]  /*2f780*/  LDL.LU R157, [R1+0xde4] ;  /* 0x000de400019d7983 */ /* 0x000ea80000300800 */
[----:B------:R-:W-:Y:S01]  /*2f790*/  STL [R1+0x624], R10 ;  /* 0x0006240a01007387 */ /* 0x000fe20000100800 */
[----:B---3--:R-:W-:-:S03]  /*2f7a0*/  IMAD R32, R252, c[0x0][0x190], RZ ;  /* 0x00006400fc207a24 */ /* 0x008fc600078e02ff */
[----:B------:R-:W3:Y:S01]  /*2f7b0*/  LDL.LU R252, [R1+0xde0] ;  /* 0x000de00001fc7983 */ /* 0x000ee20000300800 */
[----:B------:R-:W-:-:S03]  /*2f7c0*/  IMAD R160, R199, c[0x0][0x190], RZ ;  /* 0x00006400c7a07a24 */ /* 0x000fc600078e02ff */
[----:B------:R-:W3:Y:S01]  /*2f7d0*/  LDL.LU R199, [R1+0xddc] ;  /* 0x000ddc0001c77983 */ /* 0x000ee20000300800 */
[----:B----4-:R-:W-:Y:S02]  /*2f7e0*/  IMAD R203, R161, c[0x0][0x190], RZ ;  /* 0x00006400a1cb7a24 */ /* 0x010fe400078e02ff */
[----:B------:R-:W-:-:S03]  /*2f7f0*/  IMAD R161, R165, c[0x0][0x190], RZ ;  /* 0x00006400a5a17a24 */ /* 0x000fc600078e02ff */
[----:B------:R-:W-:Y:S01]  /*2f800*/  STL [R1+0x620], R203 ;  /* 0x000620cb01007387 */ /* 0x000fe20000100800 */
[----:B------:R-:W-:-:S03]  /*2f810*/  IMAD R148, R191, c[0x0][0x190], RZ ;  /* 0x00006400bf947a24 */ /* 0x000fc600078e02ff */
[----:B------:R-:W4:Y:S01]  /*2f820*/  LDL.LU R141, [R1+0xdd8] ;  /* 0x000dd800018d7983 */ /* 0x000f220000300800 */
[----:B------:R-:W-:-:S03]  /*2f830*/  IMAD R165, R215, c[0x0][0x190], RZ ;  /* 0x00006400d7a57a24 */ /* 0x000fc600078e02ff */
[----:B------:R-:W-:Y:S01]  /*2f840*/  STL [R1+0x614], R32 ;  /* 0x0006142001007387 */ /* 0x000fe20000100800 */
[----:B------:R-:W-:-:S03]  /*2f850*/  IMAD R154, R239, c[0x0][0x190], RZ ;  /* 0x00006400ef9a7a24 */ /* 0x000fc600078e02ff */
[----:B------:R-:W4:Y:S04]  /*2f860*/  LDL.LU R239, [R1+0xdd4] ;  /* 0x000dd40001ef7983 */ /* 0x000f280000300800 */
[----:B------:R-:W4:Y:S04]  /*2f870*/  LDL.LU R191, [R1+0xdd0] ;  /* 0x000dd00001bf7983 */ /* 0x000f280000300800 */
[----:B------:R-:W4:Y:S01]  /*2f880*/  LDL.LU R215, [R1+0xdcc] ;  /* 0x000dcc0001d77983 */ /* 0x000f220000300800 */
[----:B------:R-:W-:-:S03]  /*2f890*/  IMAD R153, R247, c[0x0][0x190], RZ ;  /* 0x00006400f7997a24 */ /* 0x000fc600078e02ff */
[----:B------:R-:W4:Y:S04]  /*2f8a0*/  LDL.LU R247, [R1+0xdc8] ;  /* 0x000dc80001f77983 */ /* 0x000f280000300800 */
[----:B------:R-:W-:Y:S01]  /*2f8b0*/  STL [R1+0x610], R148 ;  /* 0x0006109401007387 */ /* 0x000fe20000100800 */
[----:B------:R-:W-:-:S03]  /*2f8c0*/  IMAD R206, R149, c[0x0][0x190], RZ ;  /* 0x0000640095ce7a24 */ /* 0x000fc600078e02ff */
[----:B------:R-:W-:Y:S04]  /*2f8d0*/  STL [R1+0x60c], R165 ;  /* 0x00060ca501007387 */ /* 0x000fe80000100800 */
[----:B------:R-:W4:Y:S01]  /*2f8e0*/  LDL.LU R149, [R1+0xdc4] ;  /* 0x000dc40001957983 */ /* 0x000f220000300800 */
[----:B------:R-:W-:Y:S02]  /*2f8f0*/  IMAD R158, R207, c[0x0][0x190], RZ ;  /* 0x00006400cf9e7a24 */ /* 0x000fe400078e02ff */
[----:B------:R-:W-:Y:S02]  /*2f900*/  IMAD R147, R223, c[0x0][0x190], RZ ;  /* 0x00006400df937a24 */ /* 0x000fe400078e02ff */
[----:B------:R-:W4:Y:S04]  /*2f910*/  LDL.LU R223, [R1+0xdc0] ;  /* 0x000dc00001df7983 */ /* 0x000f280000300800 */
[----:B------:R-:W-:Y:S04]  /*2f920*/  STL [R1+0x600], R206 ;  /* 0x000600ce01007387 */ /* 0x000fe80000100800 */
[----:B------:R-:W4:Y:S01]  /*2f930*/  LDL.LU R207, [R1+0xdbc] ;  /* 0x000dbc0001cf7983 */ /* 0x000f220000300800 */
[----:B--2---:R-:W-:-:S02]  /*2f940*/  IMAD R146, R231, c[0x0][0x190], RZ ;  /* 0x00006400e7927a24 */ /* 0x004fc400078e02ff */
[----:B------:R-:W-:Y:S02]  /*2f950*/  IMAD R90, R0, c[0x0][0x190], RZ ;  /* 0x00006400005a7a24 */ /* 0x000fe400078e02ff */
[----:B------:R-:W2:Y:S04]  /*2f960*/  LDL.LU R0, [R1+0xdb8] ;  /* 0x000db80001007983 */ /* 0x000ea80000300800 */
[----:B------:R-:W2:Y:S01]  /*2f970*/  LDL.LU R231, [R1+0xdb4] ;  /* 0x000db40001e77983 */ /* 0x000ea20000300800 */
[----:B------:R-:W-:-:S03]  /*2f980*/  IMAD R117, R145, c[0x0][0x190], RZ ;  /* 0x0000640091757a24 */ /* 0x000fc600078e02ff */
[----:B------:R-:W-:Y:S04]  /*2f990*/  STL [R1+0x5fc], R158 ;  /* 0x0005fc9e01007387 */ /* 0x000fe80000100800 */
[----:B------:R-:W2:Y:S04]  /*2f9a0*/  LDL.LU R128, [R1+0xdb0] ;  /* 0x000db00001807983 */ /* 0x000ea80000300800 */
[----:B------:R-:W-:Y:S01]  /*2f9b0*/  STL [R1+0x5f0], R90 ;  /* 0x0005f05a01007387 */ /* 0x000fe20000100800 */
[----:B---3--:R-:W-:-:S03]  /*2f9c0*/  IMAD R145, R252, c[0x0][0x190], RZ ;  /* 0x00006400fc917a24 */ /* 0x008fc600078e02ff */
[----:B------:R-:W3:Y:S01]  /*2f9d0*/  LDL.LU R252, [R1+0xdac] ;  /* 0x000dac0001fc7983 */ /* 0x000ee20000300800 */
[----:B------:R-:W-:-:S03]  /*2f9e0*/  IMAD R144, R199, c[0x0][0x190], RZ ;  /* 0x00006400c7907a24 */ /* 0x000fc600078e02ff */
[----:B------:R-:W3:Y:S01]  /*2f9f0*/  LDL.LU R199, [R1+0xda8] ;  /* 0x000da80001c77983 */ /* 0x000ee20000300800 */
[----:B------:R-:W-:-:S03]  /*2fa00*/  IMAD R157, R157, c[0x0][0x190], RZ ;  /* 0x000064009d9d7a24 */ /* 0x000fc600078e02ff */
[----:B------:R-:W-:Y:S04]  /*2fa10*/  STL [R1+0x5ec], R117 ;  /* 0x0005ec7501007387 */ /* 0x000fe80000100800 */
[----:B------:R-:W3:Y:S01]  /*2fa20*/  LDL.LU R133, [R1+0xda4] ;  /* 0x000da40001857983 */ /* 0x000ee20000300800 */
[----:B----4-:R-:W-:-:S03]  /*2fa30*/  IMAD R139, R141, c[0x0][0x190], RZ ;  /* 0x000064008d8b7a24 */ /* 0x010fc600078e02ff */
[----:B------:R-:W-:Y:S01]  /*2fa40*/  STL [R1+0x5e8], R157 ;  /* 0x0005e89d01007387 */ /* 0x000fe20000100800 */
[----:B------:R-:W-:-:S03]  /*2fa50*/  IMAD R88, R239, c[0x0][0x190], RZ ;  /* 0x00006400ef587a24 */ /* 0x000fc600078e02ff */
[----:B------:R-:W4:Y:S01]  /*2fa60*/  LDL.LU R239, [R1+0xda0] ;  /* 0x000da00001ef7983 */ /* 0x000f220000300800 */
[----:B------:R-:W-:-:S03]  /*2fa70*/  IMAD R142, R191, c[0x0][0x190], RZ ;  /* 0x00006400bf8e7a24 */ /* 0x000fc600078e02ff */
[----:B------:R-:W4:Y:S01]  /*2fa80*/  LDL.LU R141, [R1+0xd9c] ;  /* 0x000d9c00018d7983 */ /* 0x000f220000300800 */
[----:B------:R-:W-:-:S03]  /*2fa90*/  IMAD R137, R215, c[0x0][0x190], RZ ;  /* 0x00006400d7897a24 */ /* 0x000fc600078e02ff */
[----:B------:R-:W4:Y:S01]  /*2faa0*/  LDL.LU R215, [R1+0xd98] ;  /* 0x000d980001d77983 */ /* 0x000f220000300800 */
[----:B------:R-:W-:-:S03]  /*2fab0*/  IMAD R136, R247, c[0x0][0x190], RZ ;  /* 0x00006400f7887a24 */ /* 0x000fc600078e02ff */
[----:B------:R-:W4:Y:S04]  /*2fac0*/  LDL.LU R191, [R1+0xd94] ;  /* 0x000d940001bf7983 */ /* 0x000f280000300800 */
[----:B------:R-:W4:Y:S04]  /*2fad0*/  LDL.LU R247, [R1+0xd90] ;  /* 0x000d900001f77983 */ /* 0x000f280000300800 */
[----:B------:R-:W-:Y:S01]  /*2fae0*/  STL [R1+0x5d8], R88 ;  /* 0x0005d85801007387 */ /* 0x000fe20000100800 */
[----:B------:R-:W-:-:S03]  /*2faf0*/  IMAD R91, R149, c[0x0][0x190], RZ ;  /* 0x00006400955b7a24 */ /* 0x000fc600078e02ff */
[----:B------:R-:W-:Y:S01]  /*2fb00*/  STL [R1+0x5d4], R142 ;  /* 0x0005d48e01007387 */ /* 0x000fe20000100800 */
[----:B------:R-:W-:-:S03]  /*2fb10*/  IMAD R134, R223, c[0x0][0x190], RZ ;  /* 0x00006400df867a24 */ /* 0x000fc600078e02ff */
[----:B------:R-:W4:Y:S04]  /*2fb20*/  LDL.LU R223, [R1+0xd8c] ;  /* 0x000d8c0001df7983 */ /* 0x000f280000300800 */
[----:B------:R-:W-:Y:S01]  /*2fb30*/  STL [R1+0x5c8], R91 ;  /* 0x0005c85b01007387 */ /* 0x000fe20000100800 */
[----:B------:R-:W-:Y:S02]  /*2fb40*/  IMAD R149, R207, c[0x0][0x190], RZ ;  /* 0x00006400cf957a24 */ /* 0x000fe400078e02ff */
[----:B--2---:R-:W-:Y:S02]  /*2fb50*/  IMAD R130, R0, c[0x0][0x190], RZ ;  /* 0x0000640000827a24 */ /* 0x004fe400078e02ff */
[----:B------:R-:W2:Y:S01]  /*2fb60*/  LDL.LU R0, [R1+0xd88] ;  /* 0x000d880001007983 */ /* 0x000ea20000300800 */
[----:B------:R-:W-:-:S03]  /*2fb70*/  IMAD R129, R231, c[0x0][0x190], RZ ;  /* 0x00006400e7817a24 */ /* 0x000fc600078e02ff */
[----:B------:R-:W2:Y:S04]  /*2fb80*/  LDL.LU R207, [R1+0xd84] ;  /* 0x000d840001cf7983 */ /* 0x000ea80000300800 */
[----:B------:R-:W2:Y:S04]  /*2fb90*/  LDL.LU R231, [R1+0xd80] ;  /* 0x000d800001e77983 */ /* 0x000ea80000300800 */
[----:B------:R-:W-:Y:S04]  /*2fba0*/  STL [R1+0x5c4], R134 ;  /* 0x0005c48601007387 */ /* 0x000fe80000100800 */
[----:B------:R-:W-:Y:S04]  /*2fbb0*/  STL [R1+0x5c0], R149 ;  /* 0x0005c09501007387 */ /* 0x000fe80000100800 */
[----:B------:R-:W2:Y:S01]  /*2fbc0*/  LDL.LU R108, [R1+0xd7c] ;  /* 0x000d7c00016c7983 */ /* 0x000ea20000300800 */
[----:B---3--:R-:W-:-:S03]  /*2fbd0*/  IMAD R122, R252, c[0x0][0x190], RZ ;  /* 0x00006400fc7a7a24 */ /* 0x008fc600078e02ff */
[----:B------:R-:W3:Y:S01]  /*2fbe0*/  LDL.LU R252, [R1+0xd78] ;  /* 0x000d780001fc7983 */ /* 0x000ee20000300800 */
[----:B------:R-:W-:Y:S02]  /*2fbf0*/  IMAD R76, R128, c[0x0][0x190], RZ ;  /* 0x00006400804c7a24 */ /* 0x000fe400078e02ff */
[----:B------:R-:W-:Y:S02]  /*2fc00*/  IMAD R128, R199, c[0x0][0x190], RZ ;  /* 0x00006400c7807a24 */ /* 0x000fe400078e02ff */
[----:B------:R-:W3:Y:S04]  /*2fc10*/  LDL.LU R199, [R1+0xd74] ;  /* 0x000d740001c77983 */ /* 0x000ee80000300800 */
[----:B------:R-:W-:Y:S01]  /*2fc20*/  STL [R1+0x5b4], R76 ;  /* 0x0005b44c01007387 */ /* 0x000fe20000100800 */
[----:B------:R-:W-:-:S03]  /*2fc30*/  IMAD R119, R133, c[0x0][0x190], RZ ;  /* 0x0000640085777a24 */ /* 0x000fc600078e02ff */
[----:B------:R-:W3:Y:S04]  /*2fc40*/  LDL.LU R133, [R1+0xd70] ;  /* 0x000d700001857983 */ /* 0x000ee80000300800 */
[----:B------:R-:W3:Y:S01]  /*2fc50*/  LDL.LU R113, [R1+0xd6c] ;  /* 0x000d6c0001717983 */ /* 0x000ee20000300800 */
[----:B----4-:R-:W-:-:S03]  /*2fc60*/  IMAD R118, R239, c[0x0][0x190], RZ ;  /* 0x00006400ef767a24 */ /* 0x010fc600078e02ff */
[----:B------:R-:W4:Y:S01]  /*2fc70*/  LDL.LU R239, [R1+0xd68] ;  /* 0x000d680001ef7983 */ /* 0x000f220000300800 */
[----:B------:R-:W-:-:S03]  /*2fc80*/  IMAD R41, R141, c[0x0][0x190], RZ ;  /* 0x000064008d297a24 */ /* 0x000fc600078e02ff */
[----:B------:R-:W-:Y:S01]  /*2fc90*/  STL [R1+0x5b0], R122 ;  /* 0x0005b07a01007387 */ /* 0x000fe20000100800 */
[----:B------:R-:W-:-:S03]  /*2fca0*/  IMAD R131, R215, c[0x0][0x190], RZ ;  /* 0x00006400d7837a24 */ /* 0x000fc600078e02ff */
[----:B------:R-:W4:Y:S01]  /*2fcb0*/  LDL.LU R215, [R1+0xd64] ;  /* 0x000d640001d77983 */ /* 0x000f220000300800 */
[----:B------:R-:W-:-:S03]  /*2fcc0*/  IMAD R141, R191, c[0x0][0x190], RZ ;  /* 0x00006400bf8d7a24 */ /* 0x000fc600078e02ff */
[----:B------:R-:W4:Y:S01]  /*2fcd0*/  LDL.LU R121, [R1+0xd60] ;  /* 0x000d600001797983 */ /* 0x000f220000300800 */
[----:B------:R-:W-:-:S03]  /*2fce0*/  IMAD R116, R247, c[0x0][0x190], RZ ;  /* 0x00006400f7747a24 */ /* 0x000fc600078e02ff */
[----:B------:R-:W4:Y:S04]  /*2fcf0*/  LDL.LU R247, [R1+0xd5c] ;  /* 0x000d5c0001f77983 */ /* 0x000f280000300800 */
[----:B------:R-:W-:Y:S04]  /*2fd00*/  STL [R1+0x5a0], R41 ;  /* 0x0005a02901007387 */ /* 0x000fe80000100800 */
[----:B------:R-:W4:Y:S01]  /*2fd10*/  LDL.LU R191, [R1+0xd58] ;  /* 0x000d580001bf7983 */ /* 0x000f220000300800 */
[----:B------:R-:W-:-:S03]  /*2fd20*/  IMAD R111, R223, c[0x0][0x190], RZ ;  /* 0x00006400df6f7a24 */ /* 0x000fc600078e02ff */
[----:B------:R-:W4:Y:S04]  /*2fd30*/  LDL.LU R223, [R1+0xd54] ;  /* 0x000d540001df7983 */ /* 0x000f280000300800 */
[----:B------:R-:W-:Y:S01]  /*2fd40*/  STL [R1+0x59c], R131 ;  /* 0x00059c8301007387 */ /* 0x000fe20000100800 */
[----:B--2---:R-:W-:-:S03]  /*2fd50*/  IMAD R222, R0, c[0x0][0x190], RZ ;  /* 0x0000640000de7a24 */ /* 0x004fc600078e02ff */
[----:B------:R-:W2:Y:S01]  /*2fd60*/  LDL.LU R0, [R1+0xd50] ;  /* 0x000d500001007983 */ /* 0x000ea20000300800 */
[----:B------:R-:W-:-:S03]  /*2fd70*/  IMAD R106, R207, c[0x0][0x190], RZ ;  /* 0x00006400cf6a7a24 */ /* 0x000fc600078e02ff */
[----:B------:R-:W-:Y:S01]  /*2fd80*/  STL [R1+0x598], R141 ;  /* 0x0005988d01007387 */ /* 0x000fe20000100800 */
[----:B------:R-:W-:-:S03]  /*2fd90*/  IMAD R109, R231, c[0x0][0x190], RZ ;  /* 0x00006400e76d7a24 */ /* 0x000fc600078e02ff */
[----:B------:R-:W2:Y:S04]  /*2fda0*/  LDL.LU R207, [R1+0xd4c] ;  /* 0x000d4c0001cf7983 */ /* 0x000ea80000300800 */
[----:B------:R-:W2:Y:S04]  /*2fdb0*/  LDL.LU R231, [R1+0xd48] ;  /* 0x000d480001e77983 */ /* 0x000ea80000300800 */
[----:B------:R-:W-:Y:S01]  /*2fdc0*/  STL [R1+0x58c], R222 ;  /* 0x00058cde01007387 */ /* 0x000fe20000100800 */
[----:B---3--:R-:W-:-:S03]  /*2fdd0*/  IMAD R135, R252, c[0x0][0x190], RZ ;  /* 0x00006400fc877a24 */ /* 0x008fc600078e02ff */
[----:B------:R-:W3:Y:S01]  /*2fde0*/  LDL.LU R252, [R1+0xd44] ;  /* 0x000d440001fc7983 */ /* 0x000ee20000300800 */
[----:B------:R-:W-:-:S03]  /*2fdf0*/  IMAD R138, R199, c[0x0][0x190], RZ ;  /* 0x00006400c78a7a24 */ /* 0x000fc600078e02ff */
[----:B------:R-:W-:Y:S04]  /*2fe00*/  STL [R1+0x588], R106 ;  /* 0x0005886a01007387 */ /* 0x000fe80000100800 */
[----:B------:R-:W3:Y:S01]  /*2fe10*/  LDL.LU R199, [R1+0xd40] ;  /* 0x000d400001c77983 */ /* 0x000ee20000300800 */
[----:B------:R-:W-:-:S03]  /*2fe20*/  IMAD R133, R133, c[0x0][0x190], RZ ;  /* 0x0000640085857a24 */ /* 0x000fc600078e02ff */
[----:B------:R-:W-:Y:S04]  /*2fe30*/  STL [R1+0x57c], R135 ;  /* 0x00057c8701007387 */ /* 0x000fe80000100800 */
[----:B------:R-:W3:Y:S01]  /*2fe40*/  LDL.LU R105, [R1+0xd3c] ;  /* 0x000d3c0001697983 */ /* 0x000ee20000300800 */
[----:B------:R-:W-:Y:S02]  /*2fe50*/  IMAD R103, R113, c[0x0][0x190], RZ ;  /* 0x0000640071677a24 */ /* 0x000fe400078e02ff */
[----:B----4-:R-:W-:Y:S02]  /*2fe60*/  IMAD R102, R239, c[0x0][0x190], RZ ;  /* 0x00006400ef667a24 */ /* 0x010fe400078e02ff */
[----:B------:R-:W4:Y:S04]  /*2fe70*/  LDL.LU R239, [R1+0xd38] ;  /* 0x000d380001ef7983 */ /* 0x000f280000300800 */
[----:B------:R-:W-:Y:S01]  /*2fe80*/  STL [R1+0x578], R138 ;  /* 0x0005788a01007387 */ /* 0x000fe20000100800 */
[----:B------:R-:W-:-:S03]  /*2fe90*/  IMAD R101, R215, c[0x0][0x190], RZ ;  /* 0x00006400d7657a24 */ /* 0x000fc600078e02ff */
[----:B------:R-:W4:Y:S04]  /*2fea0*/  LDL.LU R215, [R1+0xd34] ;  /* 0x000d340001d77983 */ /* 0x000f280000300800 */
[----:B------:R-:W-:Y:S04]  /*2feb0*/  STL [R1+0x574], R133 ;  /* 0x0005748501007387 */ /* 0x000fe80000100800 */
[----:B------:R-:W4:Y:S04]  /*2fec0*/  LDL.LU R89, [R1+0xd30] ;  /* 0x000d300001597983 */ /* 0x000f280000300800 */
[----:B------:R-:W4:Y:S01]  /*2fed0*/  LDL.LU R92, [R1+0xd2c] ;  /* 0x000d2c00015c7983 */ /* 0x000f220000300800 */
[----:B------:R-:W-:-:S03]  /*2fee0*/  IMAD R69, R191, c[0x0][0x190], RZ ;  /* 0x00006400bf457a24 */ /* 0x000fc600078e02ff */
[----:B------:R-:W4:Y:S04]  /*2fef0*/  LDL.LU R113, [R1+0xd28] ;  /* 0x000d280001717983 */ /* 0x000f280000300800 */
[----:B------:R-:W4:Y:S01]  /*2ff00*/  LDL.LU R191, [R1+0xd24] ;  /* 0x000d240001bf7983 */ /* 0x000f220000300800 */
[----:B------:R-:W-:Y:S02]  /*2ff10*/  IMAD R224, R121, c[0x0][0x190], RZ ;  /* 0x0000640079e07a24 */ /* 0x000fe400078e02ff */
[----:B------:R-:W-:Y:S02]  /*2ff20*/  IMAD R247, R247, c[0x0][0x190], RZ ;  /* 0x00006400f7f77a24 */ /* 0x000fe400078e02ff */
[----:B------:R-:W-:Y:S01]  /*2ff30*/  IMAD R38, R223, c[0x0][0x190], RZ ;  /* 0x00006400df267a24 */ /* 0x000fe200078e02ff */
[----:B------:R-:W-:Y:S04]  /*2ff40*/  STL [R1+0x564], R224 ;  /* 0x000564e001007387 */ /* 0x000fe80000100800 */
[----:B------:R-:W4:Y:S01]  /*2ff50*/  LDL.LU R223, [R1+0xd20] ;  /* 0x000d200001df7983 */ /* 0x000f220000300800 */
[----:B--2---:R-:W-:-:S03]  /*2ff60*/  IMAD R99, R0, c[0x0][0x190], RZ ;  /* 0x0000640000637a24 */ /* 0x004fc600078e02ff */
[----:B------:R-:W2:Y:S04]  /*2ff70*/  LDL.LU R0, [R1+0xd1c] ;  /* 0x000d1c0001007983 */ /* 0x000ea80000300800 */
[----:B------:R-:W-:Y:S01]  /*2ff80*/  STL [R1+0x560], R247 ;  /* 0x000560f701007387 */ /* 0x000fe20000100800 */
[----:B------:R-:W-:-:S03]  /*2ff90*/  IMAD R164, R207, c[0x0][0x190], RZ ;  /* 0x00006400cfa47a24 */ /* 0x000fc600078e02ff */
[----:B------:R-:W2:Y:S01]  /*2ffa0*/  LDL.LU R207, [R1+0xd18] ;  /* 0x000d180001cf7983 */ /* 0x000ea20000300800 */
[----:B------:R-:W-:-:S03]  /*2ffb0*/  IMAD R121, R231, c[0x0][0x190], RZ ;  /* 0x00006400e7797a24 */ /* 0x000fc600078e02ff */
[----:B------:R-:W2:Y:S04]  /*2ffc0*/  LDL.LU R231, [R1+0xd14] ;  /* 0x000d140001e77983 */ /* 0x000ea80000300800 */
[----:B------:R-:W-:Y:S01]  /*2ffd0*/  STL [R1+0x554], R99 ;  /* 0x0005546301007387 */ /* 0x000fe20000100800 */
[----:B---3--:R-:W-:-:S03]  /*2ffe0*/  IMAD R68, R252, c[0x0][0x190], RZ ;  /* 0x00006400fc447a24 */ /* 0x008fc600078e02ff */
[----:B------:R-:W3:Y:S04]  /*2fff0*/  LDL.LU R252, [R1+0xd10] ;  /* 0x000d100001fc7983 */ /* 0x000ee80000300800 */
[----:B------:R-:W3:Y:S01]  /*30000*/  LDL.LU R97, [R1+0xd0c] ;  /* 0x000d0c0001617983 */ /* 0x000ee20000300800 */
[----:B------:R-:W-:-:S03]  /*30010*/  IMAD R37, R199, c[0x0][0x190], RZ ;  /* 0x00006400c7257a24 */ /* 0x000fc600078e02ff */
[----:B------:R-:W3:Y:S04]  /*30020*/  LDL.LU R199, [R1+0xd08] ;  /* 0x000d080001c77983 */ /* 0x000ee80000300800 */
[----:B------:R-:W-:Y:S01]  /*30030*/  STL [R1+0x550], R164 ;  /* 0x000550a401007387 */ /* 0x000fe20000100800 */
[----:B------:R-:W-:-:S03]  /*30040*/  IMAD R214, R105, c[0x0][0x190], RZ ;  /* 0x0000640069d67a24 */ /* 0x000fc600078e02ff */
[----:B------:R-:W-:Y:S04]  /*30050*/  STL [R1+0x54c], R121 ;  /* 0x00054c7901007387 */ /* 0x000fe80000100800 */
[----:B------:R-:W3:Y:S01]  /*30060*/  LDL.LU R78, [R1+0xd04] ;  /* 0x000d0400014e7983 */ /* 0x000ee20000300800 */
[----:B----4-:R-:W-:-:S03]  /*30070*/  IMAD R239, R239, c[0x0][0x190], RZ ;  /* 0x00006400efef7a24 */ /* 0x010fc600078e02ff */
[----:B------:R-:W4:Y:S04]  /*30080*/  LDL.LU R81, [R1+0xd00] ;  /* 0x000d000001517983 */ /* 0x000f280000300800 */
[----:B------:R-:W4:Y:S01]  /*30090*/  LDL.LU R105, [R1+0xcfc] ;  /* 0x000cfc0001697983 */ /* 0x000f220000300800 */
[----:B------:R-:W-:-:S03]  /*300a0*/  IMAD R63, R215, c[0x0][0x190], RZ ;  /* 0x00006400d73f7a24 */ /* 0x000fc600078e02ff */
[----:B------:R-:W4:Y:S04]  /*300b0*/  LDL.LU R215, [R1+0xcf8] ;  /* 0x000cf80001d77983 */ /* 0x000f280000300800 */
[----:B------:R-:W-:Y:S01]  /*300c0*/  STL [R1+0x540], R214 ;  /* 0x000540d601007387 */ /* 0x000fe20000100800 */
[----:B------:R-:W-:-:S03]  /*300d0*/  IMAD R36, R89, c[0x0][0x190], RZ ;  /* 0x0000640059247a24 */ /* 0x000fc600078e02ff */
[----:B------:R-:W4:Y:S04]  /*300e0*/  LDL.LU R89, [R1+0xcf4] ;  /* 0x000cf40001597983 */ /* 0x000f280000300800 */
[----:B------:R-:W-:Y:S01]  /*300f0*/  STL [R1+0x53c], R239 ;  /* 0x00053cef01007387 */ /* 0x000fe20000100800 */
[----:B------:R-:W-:Y:S02]  /*30100*/  IMAD R200, R113, c[0x0][0x190], RZ ;  /* 0x0000640071c87a24 */ /* 0x000fe400078e02ff */
[----:B------:R-:W-:Y:S02]  /*30110*/  IMAD R113, R191, c[0x0][0x190], RZ ;  /* 0x00006400bf717a24 */ /* 0x000fe400078e02ff */
[----:B------:R-:W4:Y:S01]  /*30120*/  LDL.LU R191, [R1+0xcf0] ;  /* 0x000cf00001bf7983 */ /* 0x000f220000300800 */
[----:B------:R-:W-:-:S05]  /*30130*/  IMAD R84, R92, c[0x0][0x190], RZ ;  /* 0x000064005c547a24 */ /* 0x000fca00078e02ff */
[----:B------:R-:W-:Y:S01]  /*30140*/  STL [R1+0x530], R84 ;  /* 0x0005305401007387 */ /* 0x000fe20000100800 */
[----:B------:R-:W-:-:S03]  /*30150*/  IMAD R62, R223, c[0x0][0x190], RZ ;  /* 0x00006400df3e7a24 */ /* 0x000fc600078e02ff */
[----:B------:R-:W4:Y:S01]  /*30160*/  LDL.LU R223, [R1+0xcec] ;  /* 0x000cec0001df7983 */ /* 0x000f220000300800 */
[----:B--2---:R-:W-:-:S03]  /*30170*/  IMAD R31, R0, c[0x0][0x190], RZ ;  /* 0x00006400001f7a24 */ /* 0x004fc600078e02ff */
[----:B------:R-:W2:Y:S04]  /*30180*/  LDL.LU R0, [R1+0xce8] ;  /* 0x000ce80001007983 */ /* 0x000ea80000300800 */
[----:B------:R-:W-:Y:S01]  /*30190*/  STL [R1+0x52c], R200 ;  /* 0x00052cc801007387 */ /* 0x000fe20000100800 */
[----:B------:R-:W-:-:S03]  /*301a0*/  IMAD R79, R207, c[0x0][0x190], RZ ;  /* 0x00006400cf4f7a24 */ /* 0x000fc600078e02ff */
[----:B------:R-:W-:Y:S04]  /*301b0*/  STL [R1+0x528], R113 ;  /* 0x0005287101007387 */ /* 0x000fe80000100800 */
[----:B------:R-:W2:Y:S01]  /*301c0*/  LDL.LU R207, [R1+0xce4] ;  /* 0x000ce40001cf7983 */ /* 0x000ea20000300800 */
[----:B---3--:R-:W-:-:S03]  /*301d0*/  IMAD R92, R252, c[0x0][0x190], RZ ;  /* 0x00006400fc5c7a24 */ /* 0x008fc600078e02ff */
[----:B------:R-:W3:Y:S04]  /*301e0*/  LDL.LU R252, [R1+0xce0] ;  /* 0x000ce00001fc7983 */ /* 0x000ee80000300800 */
[----:B------:R-:W-:Y:S01]  /*301f0*/  STL [R1+0x51c], R79 ;  /* 0x00051c4f01007387 */ /* 0x000fe20000100800 */
[----:B------:R-:W-:-:S03]  /*30200*/  IMAD R30, R199, c[0x0][0x190], RZ ;  /* 0x00006400c71e7a24 */ /* 0x000fc600078e02ff */
[----:B------:R-:W3:Y:S01]  /*30210*/  LDL.LU R199, [R1+0xcdc] ;  /* 0x000cdc0001c77983 */ /* 0x000ee20000300800 */
[----:B------:R-:W-:Y:S02]  /*30220*/  IMAD R231, R231, c[0x0][0x190], RZ ;  /* 0x00006400e7e77a24 */ /* 0x000fe400078e02ff */
[----:B------:R-:W-:Y:S02]  /*30230*/  IMAD R61, R97, c[0x0][0x190], RZ ;  /* 0x00006400613d7a24 */ /* 0x000fe400078e02ff */
[----:B------:R-:W3:Y:S04]  /*30240*/  LDL.LU R97, [R1+0xcd8] ;  /* 0x000cd80001617983 */ /* 0x000ee80000300800 */
[----:B------:R-:W-:Y:S01]  /*30250*/  STL [R1+0x518], R231 ;  /* 0x000518e701007387 */ /* 0x000fe20000100800 */
[----:B------:R-:W-:-:S03]  /*30260*/  IMAD R107, R78, c[0x0][0x190], RZ ;  /* 0x000064004e6b7a24 */ /* 0x000fc600078e02ff */
[----:B------:R-:W3:Y:S01]  /*30270*/  LDL.LU R73, [R1+0xcd4] ;  /* 0x000cd40001497983 */ /* 0x000ee20000300800 */
[----:B----4-:R-:W-:-:S03]  /*30280*/  IMAD R172, R81, c[0x0][0x190], RZ ;  /* 0x0000640051ac7a24 */ /* 0x010fc600078e02ff */
[----:B------:R-:W4:Y:S04]  /*30290*/  LDL.LU R70, [R1+0xcd0] ;  /* 0x000cd00001467983 */ /* 0x000f280000300800 */
[----:B------:R-:W4:Y:S01]  /*302a0*/  LDL.LU R71, [R1+0xccc] ;  /* 0x000ccc0001477983 */ /* 0x000f220000300800 */
[----:B------:R-:W-:-:S03]  /*302b0*/  IMAD R60, R215, c[0x0][0x190], RZ ;  /* 0x00006400d73c7a24 */ /* 0x000fc600078e02ff */
[----:B------:R-:W4:Y:S04]  /*302c0*/  LDL.LU R215, [R1+0xcc8] ;  /* 0x000cc80001d77983 */ /* 0x000f280000300800 */
[----:B------:R-:W-:Y:S04]  /*302d0*/  STL [R1+0x508], R107 ;  /* 0x0005086b01007387 */ /* 0x000fe80000100800 */
[----:B------:R-:W4:Y:S04]  /*302e0*/  LDL.LU R81, [R1+0xcc4] ;  /* 0x000cc40001517983 */ /* 0x000f280000300800 */
[----:B------:R-:W-:Y:S01]  /*302f0*/  STL [R1+0x504], R172 ;  /* 0x000504ac01007387 */ /* 0x000fe20000100800 */
[----:B------:R-:W-:-:S03]  /*30300*/  IMAD R96, R191, c[0x0][0x190], RZ ;  /* 0x00006400bf607a24 */ /* 0x000fc600078e02ff */
[----:B------:R-:W4:Y:S01]  /*30310*/  LDL.LU R191, [R1+0xcc0] ;  /* 0x000cc00001bf7983 */ /* 0x000f220000300800 */
[----:B------:R-:W-:Y:S02]  /*30320*/  IMAD R105, R105, c[0x0][0x190], RZ ;  /* 0x0000640069697a24 */ /* 0x000fe400078e02ff */
[----:B------:R-:W-:-:S03]  /*30330*/  IMAD R29, R89, c[0x0][0x190], RZ ;  /* 0x00006400591d7a24 */ /* 0x000fc600078e02ff */
[----:B------:R-:W-:Y:S04]  /*30340*/  STL [R1+0x500], R105 ;  /* 0x0005006901007387 */ /* 0x000fe80000100800 */
[----:B------:R-:W4:Y:S04]  /*30350*/  LDL.LU R47, [R1+0xcbc] ;  /* 0x000cbc00012f7983 */ /* 0x000f280000300800 */
[----:B------:R-:W4:Y:S04]  /*30360*/  LDL.LU R52, [R1+0xcb8] ;  /* 0x000cb80001347983 */ /* 0x000f280000300800 */
[----:B------:R-:W4:Y:S01]  /*30370*/  LDL.LU R89, [R1+0xcb4] ;  /* 0x000cb40001597983 */ /* 0x000f220000300800 */
[----:B------:R-:W-:-:S02]  /*30380*/  IMAD R223, R223, c[0x0][0x190], RZ ;  /* 0x00006400dfdf7a24 */ /* 0x000fc400078e02ff */
[----:B--2---:R-:W-:Y:S02]  /*30390*/  IMAD R55, R0, c[0x0][0x190], RZ ;  /* 0x0000640000377a24 */ /* 0x004fe400078e02ff */
[----:B------:R-:W2:Y:S04]  /*303a0*/  LDL.LU R0, [R1+0xcb0] ;  /* 0x000cb00001007983 */ /* 0x000ea80000300800 */
[----:B------:R-:W-:Y:S04]  /*303b0*/  STL [R1+0x4f4], R96 ;  /* 0x0004f46001007387 */ /* 0x000fe80000100800 */
[----:B------:R-:W2:Y:S01]  /*303c0*/  LDL.LU R78, [R1+0xcac] ;  /* 0x000cac00014e7983 */ /* 0x000ea20000300800 */
[----:B------:R-:W-:-:S03]  /*303d0*/  IMAD R28, R207, c[0x0][0x190], RZ ;  /* 0x00006400cf1c7a24 */ /* 0x000fc600078e02ff */
[----:B------:R-:W2:Y:S01]  /*303e0*/  LDL.LU R207, [R1+0xca8] ;  /* 0x000ca80001cf7983 */ /* 0x000ea20000300800 */
        /* <DEDUP_REMOVED lines=9> */
[----:B------:R-:W3:Y:S01]  /*30480*/  LDL.LU R73, [R1+0xc98] ;  /* 0x000c980001497983 */ /* 0x000ee20000300800 */
[----:B----4-:R-:W-:-:S03]  /*30490*/  IMAD R23, R70, c[0x0][0x190], RZ ;  /* 0x0000640046177a24 */ /* 0x010fc600078e02ff */
[----:B------:R-:W-:Y:S01]  /*304a0*/  STL [R1+0x4e0], R217 ;  /* 0x0004e0d901007387 */ /* 0x000fe20000100800 */
[----:B------:R-:W-:-:S03]  /*304b0*/  IMAD R87, R71, c[0x0][0x190], RZ ;  /* 0x0000640047577a24 */ /* 0x000fc600078e02ff */
[----:B------:R-:W-:Y:S04]  /*304c0*/  STL [R1+0x4dc], R97 ;  /* 0x0004dc6101007387 */ /* 0x000fe80000100800 */
[----:B------:R-:W4:Y:S04]  /*304d0*/  LDL.LU R70, [R1+0xc94] ;  /* 0x000c940001467983 */ /* 0x000f280000300800 */
[----:B------:R-:W4:Y:S01]  /*304e0*/  LDL.LU R71, [R1+0xc90] ;  /* 0x000c900001477983 */ /* 0x000f220000300800 */
[----:B------:R-:W-:-:S03]  /*304f0*/  IMAD R53, R81, c[0x0][0x190], RZ ;  /* 0x0000640051357a24 */ /* 0x000fc600078e02ff */
[----:B------:R-:W4:Y:S04]  /*30500*/  LDL.LU R81, [R1+0xc8c] ;  /* 0x000c8c0001517983 */ /* 0x000f280000300800 */
[----:B------:R-:W-:Y:S01]  /*30510*/  STL [R1+0x4d0], R87 ;  /* 0x0004d05701007387 */ /* 0x000fe20000100800 */
[----:B------:R-:W-:-:S03]  /*30520*/  IMAD R22, R191, c[0x0][0x190], RZ ;  /* 0x00006400bf167a24 */ /* 0x000fc600078e02ff */
[----:B------:R-:W4:Y:S01]  /*30530*/  LDL.LU R191, [R1+0xc88] ;  /* 0x000c880001bf7983 */ /* 0x000f220000300800 */
[----:B------:R-:W-:Y:S02]  /*30540*/  IMAD R215, R215, c[0x0][0x190], RZ ;  /* 0x00006400d7d77a24 */ /* 0x000fe400078e02ff */
[----:B------:R-:W-:-:S03]  /*30550*/  IMAD R123, R47, c[0x0][0x190], RZ ;  /* 0x000064002f7b7a24 */ /* 0x000fc600078e02ff */
[----:B------:R-:W-:Y:S01]  /*30560*/  STL [R1+0x4cc], R215 ;  /* 0x0004ccd701007387 */ /* 0x000fe20000100800 */
[----:B------:R-:W-:-:S03]  /*30570*/  IMAD R176, R52, c[0x0][0x190], RZ ;  /* 0x0000640034b07a24 */ /* 0x000fc600078e02ff */
[----:B------:R-:W-:Y:S01]  /*30580*/  STL [R1+0x4c0], R123 ;  /* 0x0004c07b01007387 */ /* 0x000fe20000100800 */
[----:B------:R-:W-:Y:S02]  /*30590*/  IMAD R89, R89, c[0x0][0x190], RZ ;  /* 0x0000640059597a24 */ /* 0x000fe400078e02ff */
[----:B--2---:R-:W-:Y:S02]  /*305a0*/  IMAD R52, R0, c[0x0][0x190], RZ ;  /* 0x0000640000347a24 */ /* 0x004fe400078e02ff */
[----:B------:R-:W2:Y:S04]  /*305b0*/  LDL.LU R0, [R1+0xc84] ;  /* 0x000c840001007983 */ /* 0x000ea80000300800 */
[----:B------:R-:W-:Y:S04]  /*305c0*/  STL [R1+0x4bc], R176 ;  /* 0x0004bcb001007387 */ /* 0x000fe80000100800 */
[----:B------:R-:W-:Y:S01]  /*305d0*/  STL [R1+0x4b8], R89 ;  /* 0x0004b85901007387 */ /* 0x000fe20000100800 */
[----:B------:R-:W-:-:S02]  /*305e0*/  IMAD R169, R207, c[0x0][0x190], RZ ;  /* 0x00006400cfa97a24 */ /* 0x000fc400078e02ff */
[----:B------:R-:W-:Y:S02]  /*305f0*/  IMAD R21, R78, c[0x0][0x190], RZ ;  /* 0x000064004e157a24 */ /* 0x000fe400078e02ff */
[----:B---3--:R-:W-:Y:S02]  /*30600*/  IMAD R207, R252, c[0x0][0x190], RZ ;  /* 0x00006400fccf7a24 */ /* 0x008fe400078e02ff */
[----:B------:R-:W3:Y:S01]  /*30610*/  LDL.LU R252, [R1+0xc80] ;  /* 0x000c800001fc7983 */ /* 0x000ee20000300800 */
[----:B------:R-:W-:-:S03]  /*30620*/  IMAD R78, R199, c[0x0][0x190], RZ ;  /* 0x00006400c74e7a24 */ /* 0x000fc600078e02ff */
[----:B------:R-:W3:Y:S04]  /*30630*/  LDL.LU R199, [R1+0xc7c] ;  /* 0x000c7c0001c77983 */ /* 0x000ee80000300800 */
[----:B------:R-:W-:Y:S04]  /*30640*/  STL [R1+0x4ac], R169 ;  /* 0x0004aca901007387 */ /* 0x000fe80000100800 */
[----:B------:R-:W3:Y:S04]  /*30650*/  LDL.LU R45, [R1+0xc78] ;  /* 0x000c7800012d7983 */ /* 0x000ee80000300800 */
[----:B------:R-:W3:Y:S01]  /*30660*/  LDL.LU R14, [R1+0xc74] ;  /* 0x000c7400010e7983 */ /* 0x000ee20000300800 */
[----:B------:R-:W-:-:S03]  /*30670*/  IMAD R20, R73, c[0x0][0x190], RZ ;  /* 0x0000640049147a24 */ /* 0x000fc600078e02ff */
[----:B------:R-:W3:Y:S04]  /*30680*/  LDL.LU R49, [R1+0xc70] ;  /* 0x000c700001317983 */ /* 0x000ee80000300800 */
[----:B------:R-:W3:Y:S04]  /*30690*/  LDL.LU R197, [R1+0xc6c] ;  /* 0x000c6c0001c57983 */ /* 0x000ee80000300800 */
[----:B------:R-:W3:Y:S01]  /*306a0*/  LDL.LU R73, [R1+0xc68] ;  /* 0x000c680001497983 */ /* 0x000ee20000300800 */
[----:B----4-:R-:W-:-:S03]  /*306b0*/  IMAD R244, R71, c[0x0][0x190], RZ ;  /* 0x0000640047f47a24 */ /* 0x010fc600078e02ff */
[----:B------:R-:W-:Y:S01]  /*306c0*/  STL [R1+0x4a8], R207 ;  /* 0x0004a8cf01007387 */ /* 0x000fe20000100800 */
[----:B------:R-:W-:-:S03]  /*306d0*/  IMAD R77, R70, c[0x0][0x190], RZ ;  /* 0x00006400464d7a24 */ /* 0x000fc600078e02ff */
[----:B------:R-:W4:Y:S04]  /*306e0*/  LDL.LU R71, [R1+0xc64] ;  /* 0x000c640001477983 */ /* 0x000f280000300800 */
[----:B------:R-:W4:Y:S04]  /*306f0*/  LDL.LU R44, [R1+0xc60] ;  /* 0x000c6000012c7983 */ /* 0x000f280000300800 */
[----:B------:R-:W4:Y:S01]  /*30700*/  LDL.LU R13, [R1+0xc5c] ;  /* 0x000c5c00010d7983 */ /* 0x000f220000300800 */
[----:B------:R-:W-:-:S03]  /*30710*/  IMAD R46, R191, c[0x0][0x190], RZ ;  /* 0x00006400bf2e7a24 */ /* 0x000fc600078e02ff */
[----:B------:R-:W4:Y:S04]  /*30720*/  LDL.LU R230, [R1+0xc58] ;  /* 0x000c580001e67983 */ /* 0x000f280000300800 */
[----:B------:R-:W4:Y:S04]  /*30730*/  LDL.LU R191, [R1+0xc54] ;  /* 0x000c540001bf7983 */ /* 0x000f280000300800 */
[----:B------:R-:W4:Y:S04]  /*30740*/  LDL.LU R39, [R1+0xc50] ;  /* 0x000c500001277983 */ /* 0x000f280000300800 */
[----:B------:R-:W4:Y:S04]  /*30750*/  LDL.LU R12, [R1+0xc4c] ;  /* 0x000c4c00010c7983 */ /* 0x000f280000300800 */
[----:B------:R-:W4:Y:S04]  /*30760*/  LDL.LU R238, [R1+0xc48] ;  /* 0x000c480001ee7983 */ /* 0x000f280000300800 */
[----:B------:R-:W-:Y:S04]  /*30770*/  STL [R1+0x498], R77 ;  /* 0x0004984d01007387 */ /* 0x000fe80000100800 */
[----:B------:R-:W4:Y:S01]  /*30780*/  LDL.LU R24, [R1+0xc44] ;  /* 0x000c440001187983 */ /* 0x000f220000300800 */
[----:B------:R-:W-:-:S02]  /*30790*/  IMAD R47, R65, c[0x0][0x190], RZ ;  /* 0x00006400412f7a24 */ /* 0x000fc400078e02ff */
[----:B------:R-:W-:Y:S01]  /*307a0*/  IMAD R81, R81, c[0x0][0x190], RZ ;  /* 0x0000640051517a24 */ /* 0x000fe200078e02ff */
[----:B------:R-:W4:Y:S04]  /*307b0*/  LDL.LU R65, [R1+0xc40] ;  /* 0x000c400001417983 */ /* 0x000f280000300800 */
[----:B------:R-:W4:Y:S01]  /*307c0*/  LDL.LU R70, [R1+0xc3c] ;  /* 0x000c3c0001467983 */ /* 0x000f220000300800 */
[----:B--2---:R-:W-:-:S03]  /*307d0*/  IMAD R15, R0, c[0x0][0x190], RZ ;  /* 0x00006400000f7a24 */ /* 0x004fc600078e02ff */
[----:B------:R-:W2:Y:S04]  /*307e0*/  LDL.LU R0, [R1+0xc38] ;  /* 0x000c380001007983 */ /* 0x000ea80000300800 */
[----:B------:R-:W-:Y:S01]  /*307f0*/  STL [R1+0x494], R244 ;  /* 0x000494f401007387 */ /* 0x000fe20000100800 */
[----:B---3--:R-:W-:-:S03]  /*30800*/  IMAD R104, R252, c[0x0][0x190], RZ ;  /* 0x00006400fc687a24 */ /* 0x008fc600078e02ff */
[----:B------:R-:W3:Y:S04]  /*30810*/  LDL.LU R252, [R1+0xffc] ;  /* 0x000ffc0001fc7983 */ /* 0x000ee80000300800 */
[----:B------:R-:W-:Y:S04]  /*30820*/  STL [R1+0x490], R81 ;  /* 0x0004905101007387 */ /* 0x000fe80000100800 */
[----:B------:R-:W2:Y:S01]  /*30830*/  LDL.LU R51, [R1+0xc34] ;  /* 0x000c340001337983 */ /* 0x000ea20000300800 */
[----:B------:R-:W-:-:S03]  /*30840*/  IMAD R199, R199, c[0x0][0x190], RZ ;  /* 0x00006400c7c77a24 */ /* 0x000fc600078e02ff */
[----:B------:R-:W-:Y:S04]  /*30850*/  STL [R1+0x484], R104 ;  /* 0x0004846801007387 */ /* 0x000fe80000100800 */
[----:B------:R-:W-:Y:S04]  /*30860*/  STL [R1+0x480], R199 ;  /* 0x000480c701007387 */ /* 0x000fe80000100800 */
[----:B------:R-:W3:Y:S01]  /*30870*/  LDL R59, [R1+0xc30] ;  /* 0x000c3000013b7983 */ /* 0x000ee20000100800 */
[----:B------:R-:W-:Y:S02]  /*30880*/  IMAD R49, R49, c[0x0][0x190], RZ ;  /* 0x0000640031317a24 */ /* 0x000fe400078e02ff */
[----:B------:R-:W-:-:S03]  /*30890*/  IMAD R197, R197, c[0x0][0x190], RZ ;  /* 0x00006400c5c57a24 */ /* 0x000fc600078e02ff */
[----:B------:R-:W-:Y:S01]  /*308a0*/  STL [R1+0x474], R49 ;  /* 0x0004743101007387 */ /* 0x000fe20000100800 */
[----:B------:R-:W-:-:S03]  /*308b0*/  IMAD R73, R73, c[0x0][0x190], RZ ;  /* 0x0000640049497a24 */ /* 0x000fc600078e02ff */
[----:B------:R-:W-:Y:S04]  /*308c0*/  STL [R1+0x470], R197 ;  /* 0x000470c501007387 */ /* 0x000fe80000100800 */
[----:B------:R-:W-:Y:S01]  /*308d0*/  STL [R1+0x46c], R73 ;  /* 0x00046c4901007387 */ /* 0x000fe20000100800 */
[----:B----4-:R-:W-:Y:S02]  /*308e0*/  IMAD R230, R230, c[0x0][0x190], RZ ;  /* 0x00006400e6e67a24 */ /* 0x010fe400078e02ff */
[----:B------:R-:W-:-:S03]  /*308f0*/  IMAD R191, R191, c[0x0][0x190], RZ ;  /* 0x00006400bfbf7a24 */ /* 0x000fc600078e02ff */
[----:B------:R-:W-:Y:S04]  /*30900*/  STL [R1+0x45c], R230 ;  /* 0x00045ce601007387 */ /* 0x000fe80000100800 */
[----:B------:R-:W-:Y:S01]  /*30910*/  STL [R1+0x458], R191 ;  /* 0x000458bf01007387 */ /* 0x000fe20000100800 */
[----:B------:R-:W-:Y:S02]  /*30920*/  IMAD R238, R238, c[0x0][0x190], RZ ;  /* 0x00006400eeee7a24 */ /* 0x000fe400078e02ff */
[----:B------:R-:W-:-:S03]  /*30930*/  IMAD R24, R24, c[0x0][0x190], RZ ;  /* 0x0000640018187a24 */ /* 0x000fc600078e02ff */
[----:B------:R-:W-:Y:S04]  /*30940*/  STL [R1+0x44c], R238 ;  /* 0x00044cee01007387 */ /* 0x000fe80000100800 */
[----:B------:R-:W-:Y:S04]  /*30950*/  STL [R1+0x448], R24 ;  /* 0x0004481801007387 */ /* 0x000fe80000100800 */
[----:B------:R-:W4:Y:S01]  /*30960*/  LDL R58, [R1+0xba0] ;  /* 0x000ba000013a7983 */ /* 0x000f220000100800 */
[----:B------:R-:W-:-:S05]  /*30970*/  IMAD R65, R65, c[0x0][0x190], RZ ;  /* 0x0000640041417a24 */ /* 0x000fca00078e02ff */
[----:B------:R-:W-:Y:S04]  /*30980*/  STL [R1+0x444], R65 ;  /* 0x0004444101007387 */ /* 0x000fe80000100800 */
[----:B------:R-:W-:Y:S04]  /*30990*/  STL [R1+0x8e58], R4 ;  /* 0x008e580401007387 */ /* 0x000fe80000100800 */
[----:B------:R1:W-:Y:S01]  /*309a0*/  STL [R1+0x8e54], R5 ;  /* 0x008e540501007387 */ /* 0x0003e20000100800 */
[----:B--2---:R-:W-:-:S04]  /*309b0*/  IMAD.WIDE R34, R51, 0x4, R4 ;  /* 0x0000000433227825 */ /* 0x004fc800078e0204 */
[C---:B-----5:R-:W-:Y:S01]  /*309c0*/  IMAD.WIDE R42, R51.reuse, 0x4, R124 ;  /* 0x00000004332a7825 */ /* 0x060fe200078e027c */
[----:B------:R2:W-:Y:S03]  /*309d0*/  STL.64 [R1+0xfc0], R34 ;  /* 0x000fc02201007387 */ /* 0x0005e60000100a00 */
[C---:B-1----:R-:W-:Y:S01]  /*309e0*/  IMAD.WIDE R4, R51.reuse, 0x4, R126 ;  /* 0x0000000433047825 */ /* 0x042fe200078e027e */
[----:B------:R-:W-:Y:S04]  /*309f0*/  STL.64 [R1+0xf90], R42 ;  /* 0x000f902a01007387 */ /* 0x000fe80000100a00 */
[----:B------:R-:W-:Y:S01]  /*30a00*/  STL [R1+0x8e60], R126 ;  /* 0x008e607e01007387 */ /* 0x000fe20000100800 */
[----:B--2---:R-:W-:-:S05]  /*30a10*/  IMAD.WIDE R34, R51, 0x4, R2 ;  /* 0x0000000433227825 */ /* 0x004fca00078e0202 */
[----:B------:R1:W-:Y:S04]  /*30a20*/  STL.64 [R1+0xfb0], R34 ;  /* 0x000fb02201007387 */ /* 0x0003e80000100a00 */
[----:B------:R-:W-:Y:S04]  /*30a30*/  STL [R1+0x8e5c], R127 ;  /* 0x008e5c7f01007387 */ /* 0x000fe80000100800 */
[----:B------:R3:W-:Y:S01]  /*30a40*/  STL.64 [R1+0xf98], R4 ;  /* 0x000f980401007387 */ /* 0x0007e20000100a00 */
[----:B-1----:R-:W-:-:S03]  /*30a50*/  IMAD.WIDE R34, R95, 0x4, R124 ;  /* 0x000000045f227825 */ /* 0x002fc600078e027c */
[----:B------:R-:W-:Y:S01]  /*30a60*/  STL [R1+0x8e64], R95 ;  /* 0x008e645f01007387 */ /* 0x000fe20000100800 */
[----:B---3--:R-:W-:-:S05]  /*30a70*/  IMAD.WIDE R4, R59, 0x4, R124 ;  /* 0x000000043b047825 */ /* 0x008fca00078e027c */
[----:B------:R1:W-:Y:S04]  /*30a80*/  STL.64 [R1+0x2c70], R4 ;  /* 0x002c700401007387 */ /* 0x0003e80000100a00 */
[----:B------:R2:W-:Y:S04]  /*30a90*/  STL.64 [R1+0x4f60], R34 ;  /* 0x004f602201007387 */ /* 0x0005e80000100a00 */
[----:B------:R-:W-:Y:S01]  /*30aa0*/  STL [R1+0x8e68], R100 ;  /* 0x008e686401007387 */ /* 0x000fe20000100800 */
[----:B-1----:R-:W-:-:S04]  /*30ab0*/  IMAD.WIDE R4, R100, 0x4, R124 ;  /* 0x0000000464047825 */ /* 0x002fc800078e027c */
[--C-:B--2---:R-:W-:Y:S01]  /*30ac0*/  IMAD.WIDE R34, R179, 0x4, R124.reuse ;  /* 0x00000004b3227825 */ /* 0x104fe200078e027c */
[----:B------:R1:W-:Y:S04]  /*30ad0*/  STL.64 [R1+0x4f30], R4 ;  /* 0x004f300401007387 */ /* 0x0003e80000100a00 */
[----:B------:R-:W-:Y:S04]  /*30ae0*/  STL [R1+0x8e6c], R179 ;  /* 0x008e6cb301007387 */ /* 0x000fe80000100800 */
[----:B------:R2:W-:Y:S01]  /*30af0*/  STL.64 [R1+0x4900], R34 ;  /* 0x0049002201007387 */ /* 0x0005e20000100a00 */
[----:B-1----:R-:W-:-:S03]  /*30b00*/  IMAD.WIDE R4, R186, 0x4, R124 ;  /* 0x00000004ba047825 */ /* 0x002fc600078e027c */
[----:B------:R-:W-:Y:S04]  /*30b10*/  STL [R1+0x8e70], R186 ;  /* 0x008e70ba01007387 */ /* 0x000fe80000100800 */
[----:B------:R1:W-:Y:S01]  /*30b20*/  STL.64 [R1+0x48b0], R4 ;  /* 0x0048b00401007387 */ /* 0x0003e20000100a00 */
[----:B--2---:R-:W-:-:S03]  /*30b30*/  IMAD.WIDE R34, R8, 0x4, R124 ;  /* 0x0000000408227825 */ /* 0x004fc600078e027c */
[----:B------:R-:W-:Y:S04]  /*30b40*/  STL [R1+0x8e74], R8 ;  /* 0x008e740801007387 */ /* 0x000fe80000100800 */
[----:B------:R-:W-:Y:S04]  /*30b50*/  STL.64 [R1+0x2ab8], R34 ;  /* 0x002ab82201007387 */ /* 0x000fe80000100a00 */
[----:B------:R-:W2:Y:S01]  /*30b60*/  LDL R59, [R1+0xaec] ;  /* 0x000aec00013b7983 */ /* 0x000ea20000100800 */
[----:B-1----:R-:W-:-:S03]  /*30b70*/  IMAD.WIDE R4, R9, 0x4, R124 ;  /* 0x0000000409047825 */ /* 0x002fc600078e027c */
[----:B------:R-:W3:Y:S04]  /*30b80*/  LDL R126, [R1+0xae8] ;  /* 0x000ae800017e7983 */ /* 0x000ee80000100800 */
[----:B------:R1:W-:Y:S04]  /*30b90*/  STL.64 [R1+0x2a20], R4 ;  /* 0x002a200401007387 */ /* 0x0003e80000100a00 */
[----:B------:R4:W-:Y:S04]  /*30ba0*/  STL [R1+0x8e78], R9 ;  /* 0x008e780901007387 */ /* 0x0009e80000100800 */
[----:B-1----:R-:W3:Y:S01]  /*30bb0*/  LDL R5, [R1+0xae4] ;  /* 0x000ae40001057983 */ /* 0x002ee20000100800 */
[----:B----4-:R-:W-:-:S03]  /*30bc0*/  IMAD.WIDE R8, R56, 0x4, R124 ;  /* 0x0000000438087825 */ /* 0x010fc600078e027c */
[----:B------:R-:W-:Y:S04]  /*30bd0*/  STL [R1+0x8e7c], R56 ;  /* 0x008e7c3801007387 */ /* 0x000fe80000100800 */
[----:B------:R1:W-:Y:S04]  /*30be0*/  STL.64 [R1+0x1b40], R8 ;  /* 0x001b400801007387 */ /* 0x0003e80000100a00 */
[----:B------:R-:W4:Y:S04]  /*30bf0*/  LDL R212, [R1+0xad0] ;  /* 0x000ad00001d47983 */ /* 0x000f280000100800 */
[----:B------:R-:W-:Y:S01]  /*30c00*/  STL [R1+0x8e80], R57 ;  /* 0x008e803901007387 */ /* 0x000fe20000100800 */
[----:B-1----:R-:W-:-:S05]  /*30c10*/  IMAD.WIDE R8, R57, 0x4, R124 ;  /* 0x0000000439087825 */ /* 0x002fca00078e027c */
[----:B------:R1:W-:Y:S04]  /*30c20*/  STL.64 [R1+0x19e0], R8 ;  /* 0x0019e00801007387 */ /* 0x0003e80000100a00 */
[----:B------:R-:W4:Y:S01]  /*30c30*/  LDL R213, [R1+0xacc] ;  /* 0x000acc0001d57983 */ /* 0x000f220000100800 */
[----:B------:R-:W-:-:S04]  /*30c40*/  IMAD.WIDE R34, R181, 0x4, R124 ;  /* 0x00000004b5227825 */ /* 0x000fc800078e027c */
[----:B-1----:R-:W-:-:S05]  /*30c50*/  IMAD.WIDE R8, R58, 0x4, R124 ;  /* 0x000000043a087825 */ /* 0x002fca00078e027c */
[----:B------:R-:W-:Y:S04]  /*30c60*/  STL.64 [R1+0x1060], R8 ;  /* 0x0010600801007387 */ /* 0x000fe80000100a00 */
[----:B------:R-:W-:Y:S04]  /*30c70*/  STL [R1+0x8e84], R181 ;  /* 0x008e84b501007387 */ /* 0x000fe80000100800 */
[----:B------:R1:W-:Y:S04]  /*30c80*/  STL.64 [R1+0x4868], R34 ;  /* 0x0048682201007387 */ /* 0x0003e80000100a00 */
[----:B-1----:R-:W4:Y:S01]  /*30c90*/  LDL R34, [R1+0xac8] ;  /* 0x000ac80001227983 */ /* 0x002f220000100800 */
[----:B------:R-:W-:-:S03]  /*30ca0*/  IMAD.WIDE R8, R188, 0x4, R124 ;  /* 0x00000004bc087825 */ /* 0x000fc600078e027c */
[----:B------:R-:W4:Y:S04]  /*30cb0*/  LDL R35, [R1+0xabc] ;  /* 0x000abc0001237983 */ /* 0x000f280000100800 */
[----:B------:R1:W-:Y:S04]  /*30cc0*/  STL.64 [R1+0x4860], R8 ;  /* 0x0048600801007387 */ /* 0x0003e80000100a00 */
[----:B------:R-:W4:Y:S04]  /*30cd0*/  LDL R42, [R1+0xa7c] ;  /* 0x000a7c00012a7983 */ /* 0x000f280000100800 */
[----:B------:R-:W4:Y:S04]  /*30ce0*/  LDL R43, [R1+0xa78] ;  /* 0x000a7800012b7983 */ /* 0x000f280000100800 */
[----:B------:R-:W-:Y:S01]  /*30cf0*/  STL [R1+0x8e88], R188 ;  /* 0x008e88bc01007387 */ /* 0x000fe20000100800 */
[----:B-1----:R-:W-:-:S03]  /*30d00*/  IMAD.WIDE R8, R228, 0x4, R124 ;  /* 0x00000004e4087825 */ /* 0x002fc600078e027c */
[----:B------:R-:W4:Y:S04]  /*30d10*/  LDL R220, [R1+0xa68] ;  /* 0x000a680001dc7983 */ /* 0x000f280000100800 */
[----:B------:R-:W4:Y:S04]  /*30d20*/  LDL R221, [R1+0xa64] ;  /* 0x000a640001dd7983 */ /* 0x000f280000100800 */
[----:B------:R1:W-:Y:S04]  /*30d30*/  STL.64 [R1+0x3100], R8 ;  /* 0x0031000801007387 */ /* 0x0003e80000100a00 */
[----:B------:R-:W4:Y:S04]  /*30d40*/  LDL R56, [R1+0x9ec] ;  /* 0x0009ec0001387983 */ /* 0x000f280000100800 */
[----:B------:R-:W4:Y:S04]  /*30d50*/  LDL R4, [R1+0x888] ;  /* 0x0008880001047983 */ /* 0x000f280000100800 */
[----:B------:R-:W-:Y:S04]  /*30d60*/  STL [R1+0x8e8c], R228 ;  /* 0x008e8ce401007387 */ /* 0x000fe80000100800 */
[----:B------:R-:W4:Y:S01]  /*30d70*/  LDL R186, [R1+0x87c] ;  /* 0x00087c0001ba7983 */ /* 0x000f220000100800 */
[----:B-1----:R-:W-:-:S03]  /*30d80*/  IMAD.WIDE R8, R229, 0x4, R124 ;  /* 0x00000004e5087825 */ /* 0x002fc600078e027c */
[----:B------:R-:W4:Y:S04]  /*30d90*/  LDL R50, [R1+0x998] ;  /* 0x0009980001327983 */ /* 0x000f280000100800 */
[----:B------:R-:W-:Y:S04]  /*30da0*/  STL.64 [R1+0x2a98], R8 ;  /* 0x002a980801007387 */ /* 0x000fe80000100a00 */
[----:B------:R-:W4:Y:S04]  /*30db0*/  LDL R51, [R1+0x860] ;  /* 0x0008600001337983 */ /* 0x000f280000100800 */
[----:B------:R-:W4:Y:S04]  /*30dc0*/  LDL R58, [R1+0x84c] ;  /* 0x00084c00013a7983 */ /* 0x000f280000100800 */
[----:B------:R2:W-:Y:S02]  /*30dd0*/  STL [R1+0x8e90], R229 ;  /* 0x008e90e501007387 */ /* 0x0005e40000100800 */
[----:B--2---:R-:W-:-:S02]  /*30de0*/  IMAD.WIDE R228, R59, 0x4, R124 ;  /* 0x000000043be47825 */ /* 0x004fc400078e027c */
[----:B------:R-:W2:Y:S04]  /*30df0*/  LDL R59, [R1+0x840] ;  /* 0x00084000013b7983 */ /* 0x000ea80000100800 */
[----:B------:R1:W-:Y:S01]  /*30e00*/  STL.64 [R1+0x29d0], R228 ;  /* 0x0029d0e401007387 */ /* 0x0003e20000100a00 */
[----:B---3--:R-:W-:-:S03]  /*30e10*/  IMAD.WIDE R8, R126, 0x4, R124 ;  /* 0x000000047e087825 */ /* 0x008fc600078e027c */
[----:B------:R-:W3:Y:S04]  /*30e20*/  LDL R95, [R1+0x82c] ;  /* 0x00082c00015f7983 */ /* 0x000ee80000100800 */
[----:B-1----:R-:W3:Y:S01]  /*30e30*/  LDL R228, [R1+0x838] ;  /* 0x0008380001e47983 */ /* 0x002ee20000100800 */
[----:B------:R-:W-:-:S03]  /*30e40*/  IMAD.WIDE R126, R5, 0x4, R124 ;  /* 0x00000004057e7825 */ /* 0x000fc600078e027c */
[----:B------:R1:W-:Y:S04]  /*30e50*/  STL.64 [R1+0x28d8], R8 ;  /* 0x0028d80801007387 */ /* 0x0003e80000100a00 */
[----:B------:R-:W3:Y:S04]  /*30e60*/  LDL R188, [R1+0x99c] ;  /* 0x00099c0001bc7983 */ /* 0x000ee80000100800 */
[----:B-1----:R-:W3:Y:S04]  /*30e70*/  LDL R9, [R1+0x9a0] ;  /* 0x0009a00001097983 */ /* 0x002ee80000100800 */
[----:B------:R4:W-:Y:S02]  /*30e80*/  STL.64 [R1+0x27d8], R126 ;  /* 0x0027d87e01007387 */ /* 0x0009e40000100a00 */
[----:B----4-:R-:W-:-:S05]  /*30e90*/  IMAD.WIDE R126, R212, 0x4, R124 ;  /* 0x00000004d47e7825 */ /* 0x010fca00078e027c */
[----:B------:R1:W-:Y:S04]  /*30ea0*/  STL.64 [R1+0x1eb0], R126 ;  /* 0x001eb07e01007387 */ /* 0x0003e80000100a00 */
[----:B------:R-:W4:Y:S01]  /*30eb0*/  LDL R181, [R1+0x9a4] ;  /* 0x0009a40001b57983 */ /* 0x000f220000100800 */
[----:B------:R-:W-:-:S03]  /*30ec0*/  IMAD.WIDE R212, R213, 0x4, R124 ;  /* 0x00000004d5d47825 */ /* 0x000fc600078e027c */
[----:B------:R-:W4:Y:S04]  /*30ed0*/  LDL R8, [R1+0x7e0] ;  /* 0x0007e00001087983 */ /* 0x000f280000100800 */
[----:B-1----:R-:W4:Y:S04]  /*30ee0*/  LDL R127, [R1+0x808] ;  /* 0x00080800017f7983 */ /* 0x002f280000100800 */
[----:B------:R1:W-:Y:S04]  /*30ef0*/  STL.64 [R1+0x1d28], R212 ;  /* 0x001d28d401007387 */ /* 0x0003e80000100a00 */
[----:B------:R-:W4:Y:S01]  /*30f00*/  LDL R179, [R1+0x9a8] ;  /* 0x0009a80001b37983 */ /* 0x000f220000100800 */
[----:B-1----:R-:W-:-:S05]  /*30f10*/  IMAD.WIDE R212, R34, 0x4, R124 ;  /* 0x0000000422d47825 */ /* 0x002fca00078e027c */
[----:B------:R1:W-:Y:S04]  /*30f20*/  STL.64 [R1+0x1c48], R212 ;  /* 0x001c48d401007387 */ /* 0x0003e80000100a00 */
[----:B-1----:R-:W4:Y:S04]  /*30f30*/  LDL.LU.64 R212, [R1+0x9108] ;  /* 0x0091080001d47983 */ /* 0x002f280000300a00 */
[----:B------:R-:W4:Y:S01]  /*30f40*/  LDL R100, [R1+0x9ac] ;  /* 0x0009ac0001647983 */ /* 0x000f220000100800 */
[----:B------:R-:W-:-:S05]  /*30f50*/  IMAD.WIDE R34, R35, 0x4, R124 ;  /* 0x0000000423227825 */ /* 0x000fca00078e027c */
[----:B------:R1:W-:Y:S02]  /*30f60*/  STL.64 [R1+0x1008], R34 ;  /* 0x0010082201007387 */ /* 0x0003e40000100a00 */
[----:B-1----:R-:W-:-:S04]  /*30f70*/  IMAD.WIDE R34, R42, 0x4, R124 ;  /* 0x000000042a227825 */ /* 0x002fc800078e027c */
[--C-:B------:R-:W-:Y:S01]  /*30f80*/  IMAD.WIDE R42, R43, 0x4, R124.reuse ;  /* 0x000000042b2a7825 */ /* 0x100fe200078e027c */
[----:B------:R1:W-:Y:S04]  /*30f90*/  STL.64 [R1+0x26b8], R34 ;  /* 0x0026b82201007387 */ /* 0x0003e80000100a00 */
[----:B-1----:R-:W4:Y:S04]  /*30fa0*/  LDL.LU.64 R34, [R1+0x9100] ;  /* 0x0091000001227983 */ /* 0x002f280000300a00 */
[----:B------:R-:W4:Y:S04]  /*30fb0*/  LDL R126, [R1+0x9b0] ;  /* 0x0009b000017e7983 */ /* 0x000f280000100800 */
[----:B------:R1:W-:Y:S01]  /*30fc0*/  STL.64 [R1+0x25f0], R42 ;  /* 0x0025f02a01007387 */ /* 0x0003e20000100a00 */
[----:B------:R-:W-:-:S04]  /*30fd0*/  IMAD.WIDE R56, R56, 0x4, R124 ;  /* 0x0000000438387825 */ /* 0x000fc800078e027c */
[----:B-1----:R-:W-:-:S04]  /*30fe0*/  IMAD.WIDE R42, R220, 0x4, R124 ;  /* 0x00000004dc2a7825 */ /* 0x002fc800078e027c */
[--C-:B------:R-:W-:Y:S01]  /*30ff0*/  IMAD.WIDE R220, R221, 0x4, R124.reuse ;  /* 0x00000004dddc7825 */ /* 0x100fe200078e027c */
[----:B------:R1:W-:Y:S04]  /*31000*/  STL.64 [R1+0x2040], R42 ;  /* 0x0020402a01007387 */ /* 0x0003e80000100a00 */
[----:B-1----:R-:W4:Y:S04]  /*31010*/  LDL.LU.64 R42, [R1+0x90f8] ;  /* 0x0090f800012a7983 */ /* 0x002f280000300a00 */
[----:B------:R1:W-:Y:S04]  /*31020*/  STL.64 [R1+0x1f58], R220 ;  /* 0x001f58dc01007387 */ /* 0x0003e80000100a00 */
[----:B-1----:R-:W4:Y:S04]  /*31030*/  LDL.LU.64 R220, [R1+0x90f0] ;  /* 0x0090f00001dc7983 */ /* 0x002f280000300a00 */
[----:B------:R-:W4:Y:S04]  /*31040*/  LDL R5, [R1+0x9b4] ;  /* 0x0009b40001057983 */ /* 0x000f280000100800 */
[----:B------:R1:W-:Y:S02]  /*31050*/  STL.64 [R1+0xfc8], R56 ;  /* 0x000fc83801007387 */ /* 0x0003e40000100a00 */
[----:B-1----:R-:W-:-:S02]  /*31060*/  IMAD.WIDE R56, R4, 0x4, R124 ;  /* 0x0000000404387825 */ /* 0x002fc400078e027c */
[----:B------:R-:W4:Y:S04]  /*31070*/  LDL R4, [R1+0x9b8] ;  /* 0x0009b80001047983 */ /* 0x000f280000100800 */
[----:B------:R1:W-:Y:S02]  /*31080*/  STL.64 [R1+0x1768], R56 ;  /* 0x0017683801007387 */ /* 0x0003e40000100a00 */
[----:B-1----:R-:W-:-:S05]  /*31090*/  IMAD.WIDE R56, R186, 0x4, R124 ;  /* 0x00000004ba387825 */ /* 0x002fca00078e027c */
[----:B------:R1:W-:Y:S02]  /*310a0*/  STL.64 [R1+0x1838], R56 ;  /* 0x0018383801007387 */ /* 0x0003e40000100a00 */
[----:B-1----:R-:W-:-:S04]  /*310b0*/  IMAD.WIDE R56, R50, 0x4, R124 ;  /* 0x0000000432387825 */ /* 0x002fc800078e027c */
[--C-:B------:R-:W-:Y:S01]  /*310c0*/  IMAD.WIDE R50, R51, 0x4, R124.reuse ;  /* 0x0000000433327825 */ /* 0x100fe200078e027c */
[----:B------:R1:W-:Y:S04]  /*310d0*/  STL.64 [R1+0x1920], R56 ;  /* 0x0019203801007387 */ /* 0x0003e80000100a00 */
[----:B-1----:R-:W4:Y:S04]  /*310e0*/  LDL R57, [R1+0x9bc] ;  /* 0x0009bc0001397983 */ /* 0x002f280000100800 */
[----:B------:R1:W-:Y:S02]  /*310f0*/  STL.64 [R1+0x19f0], R50 ;  /* 0x0019f03201007387 */ /* 0x0003e40000100a00 */
[----:B-1----:R-:W-:-:S05]  /*31100*/  IMAD.WIDE R50, R58, 0x4, R124 ;  /* 0x000000043a327825 */ /* 0x002fca00078e027c */
[----:B------:R1:W-:Y:S04]  /*31110*/  STL.64 [R1+0x1b60], R50 ;  /* 0x001b603201007387 */ /* 0x0003e80000100a00 */
[----:B-1----:R-:W4:Y:S04]  /*31120*/  LDL.LU.64 R50, [R1+0x90e8] ;  /* 0x0090e80001327983 */ /* 0x002f280000300a00 */
[----:B------:R-:W4:Y:S01]  /*31130*/  LDL R56, [R1+0x9c0] ;  /* 0x0009c00001387983 */ /* 0x000f220000100800 */
[----:B--2---:R-:W-:-:S05]  /*31140*/  IMAD.WIDE R58, R59, 0x4, R124 ;  /* 0x000000043b3a7825 */ /* 0x004fca00078e027c */
[----:B------:R1:W-:Y:S01]  /*31150*/  STL.64 [R1+0x1cc8], R58 ;  /* 0x001cc83a01007387 */ /* 0x0003e20000100a00 */
[----:B---3--:R-:W-:-:S03]  /*31160*/  IMAD.WIDE R228, R228, 0x4, R124 ;  /* 0x00000004e4e47825 */ /* 0x008fc600078e027c */
[----:B-1----:R-:W2:Y:S04]  /*31170*/  LDL.LU.64 R58, [R1+0x90e0] ;  /* 0x0090e000013a7983 */ /* 0x002ea80000300a00 */
[----:B------:R-:W3:Y:S04]  /*31180*/  LDL R186, [R1+0x9c4] ;  /* 0x0009c40001ba7983 */ /* 0x000ee80000100800 */
[----:B------:R1:W-:Y:S02]  /*31190*/  STL.64 [R1+0x1dd8], R228 ;  /* 0x001dd8e401007387 */ /* 0x0003e40000100a00 */
[----:B-1----:R-:W-:-:S02]  /*311a0*/  IMAD.WIDE R228, R95, 0x4, R124 ;  /* 0x000000045fe47825 */ /* 0x002fc400078e027c */
[----:B------:R-:W2:Y:S04]  /*311b0*/  LDL R95, [R1+0x9c8] ;  /* 0x0009c800015f7983 */ /* 0x000ea80000100800 */
[----:B------:R1:W-:Y:S02]  /*311c0*/  STL.64 [R1+0x1f28], R228 ;  /* 0x001f28e401007387 */ /* 0x0003e40000100a00 */
[----:B-1----:R-:W-:-:S05]  /*311d0*/  IMAD.WIDE R228, R188, 0x4, R124 ;  /* 0x00000004bce47825 */ /* 0x002fca00078e027c */
[----:B------:R1:W-:Y:S02]  /*311e0*/  STL.64 [R1+0x2000], R228 ;  /* 0x002000e401007387 */ /* 0x0003e40000100a00 */
[--C-:B-1----:R-:W-:Y:S02]  /*311f0*/  IMAD.WIDE R228, R9, 0x4, R124.reuse ;  /* 0x0000000409e47825 */ /* 0x102fe400078e027c */
[----:B------:R-:W2:Y:S04]  /*31200*/  LDL R9, [R1+0x9cc] ;  /* 0x0009cc0001097983 */ /* 0x000ea80000100800 */
[----:B------:R4:W-:Y:S02]  /*31210*/  STL.64 [R1+0x2120], R228 ;  /* 0x002120e401007387 */ /* 0x0009e40000100a00 */
[----:B----4-:R-:W-:-:S02]  /*31220*/  IMAD.WIDE R228, R127, 0x4, R124 ;  /* 0x000000047fe47825 */ /* 0x010fc400078e027c */
[----:B------:R-:W4:Y:S04]  /*31230*/  LDL R127, [R1+0x9d0] ;  /* 0x0009d000017f7983 */ /* 0x000f280000100800 */
[----:B------:R1:W-:Y:S02]  /*31240*/  STL.64 [R1+0x21f0], R228 ;  /* 0x0021f0e401007387 */ /* 0x0003e40000100a00 */
[----:B-1----:R-:W-:-:S05]  /*31250*/  IMAD.WIDE R228, R181, 0x4, R124 ;  /* 0x00000004b5e47825 */ /* 0x002fca00078e027c */
[----:B------:R1:W-:Y:S02]  /*31260*/  STL.64 [R1+0x22d8], R228 ;  /* 0x0022d8e401007387 */ /* 0x0003e40000100a00 */
[----:B-1----:R-:W-:-:S05]  /*31270*/  IMAD.WIDE R228, R8, 0x4, R124 ;  /* 0x0000000408e47825 */ /* 0x002fca00078e027c */
[----:B------:R1:W-:Y:S02]  /*31280*/  STL.64 [R1+0x2390], R228 ;  /* 0x002390e401007387 */ /* 0x0003e40000100a00 */
[--C-:B-1----:R-:W-:Y:S02]  /*31290*/  IMAD.WIDE R228, R179, 0x4, R124.reuse ;  /* 0x00000004b3e47825 */ /* 0x102fe400078e027c */
[----:B------:R-:W4:Y:S04]  /*312a0*/  LDL R179, [R1+0x9d4] ;  /* 0x0009d40001b37983 */ /* 0x000f280000100800 */
[----:B------:R1:W-:Y:S02]  /*312b0*/  STL.64 [R1+0x2440], R228 ;  /* 0x002440e401007387 */ /* 0x0003e40000100a00 */
[----:B-1----:R-:W-:-:S02]  /*312c0*/  IMAD.WIDE R228, R17, 0x4, R124 ;  /* 0x0000000411e47825 */ /* 0x002fc400078e027c */
[----:B------:R-:W4:Y:S04]  /*312d0*/  LDL.LU R17, [R1+0x90d8] ;  /* 0x0090d80001117983 */ /* 0x000f280000300800 */
[----:B------:R1:W-:Y:S02]  /*312e0*/  STL.64 [R1+0x2508], R228 ;  /* 0x002508e401007387 */ /* 0x0003e40000100a00 */
[--C-:B-1----:R-:W-:Y:S02]  /*312f0*/  IMAD.WIDE R228, R100, 0x4, R124.reuse ;  /* 0x0000000464e47825 */ /* 0x102fe400078e027c */
[----:B------:R-:W4:Y:S04]  /*31300*/  LDL R100, [R1+0x9d8] ;  /* 0x0009d80001647983 */ /* 0x000f280000100800 */
[----:B------:R1:W-:Y:S02]  /*31310*/  STL.64 [R1+0x25b0], R228 ;  /* 0x0025b0e401007387 */ /* 0x0003e40000100a00 */
[----:B-1----:R-:W-:-:S02]  /*31320*/  IMAD.WIDE R228, R66, 0x4, R124 ;  /* 0x0000000442e47825 */ /* 0x002fc400078e027c */
[----:B------:R-:W4:Y:S04]  /*31330*/  LDL.LU R66, [R1+0x90d4] ;  /* 0x0090d40001427983 */ /* 0x000f280000300800 */
[----:B------:R1:W-:Y:S04]  /*31340*/  STL.64 [R1+0x2678], R228 ;  /* 0x002678e401007387 */ /* 0x0003e80000100a00 */
[----:B------:R-:W4:Y:S01]  /*31350*/  LDL R8, [R1+0x9dc] ;  /* 0x0009dc0001087983 */ /* 0x000f220000100800 */
[----:B-1----:R-:W-:-:S05]  /*31360*/  IMAD.WIDE R228, R126, 0x4, R124 ;  /* 0x000000047ee47825 */ /* 0x002fca00078e027c */
[----:B------:R1:W-:Y:S02]  /*31370*/  STL.64 [R1+0x2778], R228 ;  /* 0x002778e401007387 */ /* 0x0003e40000100a00 */
[--C-:B-1----:R-:W-:Y:S02]  /*31380*/  IMAD.WIDE R228, R67, 0x4, R124.reuse ;  /* 0x0000000443e47825 */ /* 0x102fe400078e027c */
        /* <DEDUP_REMOVED lines=13> */
[----:B------:R-:W4:Y:S04]  /*31460*/  LDL R4, [R1+0x9e8] ;  /* 0x0009e80001047983 */ /* 0x000f280000100800 */
[----:B------:R1:W-:Y:S02]  /*31470*/  STL.64 [R1+0x31a0], R228 ;  /* 0x0031a0e401007387 */ /* 0x0003e40000100a00 */
[----:B-1----:R-:W-:-:S05]  /*31480*/  IMAD.WIDE R228, R57, 0x4, R124 ;  /* 0x0000000439e47825 */ /* 0x002fca00078e027c */
[----:B------:R1:W-:Y:S02]  /*31490*/  STL.64 [R1+0x3438], R228 ;  /* 0x003438e401007387 */ /* 0x0003e40000100a00 */
[--C-:B-1----:R-:W-:Y:S02]  /*314a0*/  IMAD.WIDE R228, R74, 0x4, R124.reuse ;  /* 0x000000044ae47825 */ /* 0x102fe400078e027c */
[----:B------:R-:W4:Y:S04]  /*314b0*/  LDL.LU R74, [R1+0x90c4] ;  /* 0x0090c400014a7983 */ /* 0x000f280000300800 */
[----:B------:R1:W-:Y:S02]  /*314c0*/  STL.64 [R1+0x39a8], R228 ;  /* 0x0039a8e401007387 */ /* 0x0003e40000100a00 */
[----:B-1----:R-:W-:-:S04]  /*314d0*/  IMAD.WIDE R228, R56, 0x4, R124 ;  /* 0x0000000438e47825 */ /* 0x002fc800078e027c */
[--C-:B------:R-:W-:Y:S02]  /*314e0*/  IMAD.WIDE R56, R143, 0x4, R124.reuse ;  /* 0x000000048f387825 */ /* 0x100fe400078e027c */
[----:B------:R-:W4:Y:S04]  /*314f0*/  LDL.LU R143, [R1+0x90c0] ;  /* 0x0090c000018f7983 */ /* 0x000f280000300800 */
[----:B------:R3:W-:Y:S02]  /*31500*/  STL.64 [R1+0x39b8], R228 ;  /* 0x0039b8e401007387 */ /* 0x0007e40000100a00 */
[--C-:B---3--:R-:W-:Y:S02]  /*31510*/  IMAD.WIDE R228, R186, 0x4, R124.reuse ;  /* 0x00000004bae47825 */ /* 0x108fe400078e027c */
[----:B------:R-:W3:Y:S04]  /*31520*/  LDL R186, [R1+0x95c] ;  /* 0x00095c0001ba7983 */ /* 0x000ee80000100800 */
[----:B------:R1:W-:Y:S04]  /*31530*/  STL.64 [R1+0x39d8], R56 ;  /* 0x0039d83801007387 */ /* 0x0003e80000100a00 */
[----:B------:R2:W-:Y:S01]  /*31540*/  STL.64 [R1+0x3a30], R228 ;  /* 0x003a30e401007387 */ /* 0x0005e20000100a00 */
[----:B-1----:R-:W-:-:S03]  /*31550*/  IMAD.WIDE R56, R75, 0x4, R124 ;  /* 0x000000044b387825 */ /* 0x002fc600078e027c */
[----:B------:R-:W3:Y:S01]  /*31560*/  LDL.LU R75, [R1+0x90bc] ;  /* 0x0090bc00014b7983 */ /* 0x000ee20000300800 */
[----:B--2---:R-:W-:-:S03]  /*31570*/  IMAD.WIDE R228, R95, 0x4, R124 ;  /* 0x000000045fe47825 */ /* 0x004fc600078e027c */
[----:B------:R1:W-:Y:S02]  /*31580*/  STL.64 [R1+0x3ad0], R56 ;  /* 0x003ad03801007387 */ /* 0x0003e40000100a00 */
[--C-:B-1----:R-:W-:Y:S02]  /*31590*/  IMAD.WIDE R56, R183, 0x4, R124.reuse ;  /* 0x00000004b7387825 */ /* 0x102fe400078e027c */
[----:B------:R-:W2:Y:S04]  /*315a0*/  LDL.LU R183, [R1+0x90b8] ;  /* 0x0090b80001b77983 */ /* 0x000ea80000300800 */
[----:B------:R1:W-:Y:S04]  /*315b0*/  STL.64 [R1+0x3b28], R228 ;  /* 0x003b28e401007387 */ /* 0x0003e80000100a00 */
[----:B------:R-:W2:Y:S04]  /*315c0*/  LDL R95, [R1+0x940] ;  /* 0x00094000015f7983 */ /* 0x000ea80000100800 */
[----:B------:R1:W-:Y:S02]  /*315d0*/  STL.64 [R1+0x3b80], R56 ;  /* 0x003b803801007387 */ /* 0x0003e40000100a00 */
[----:B-1----:R-:W-:-:S04]  /*315e0*/  IMAD.WIDE R228, R9, 0x4, R124 ;  /* 0x0000000409e47825 */ /* 0x002fc800078e027c */
[--C-:B------:R-:W-:Y:S02]  /*315f0*/  IMAD.WIDE R56, R155, 0x4, R124.reuse ;  /* 0x000000049b387825 */ /* 0x100fe400078e027c */
[----:B------:R-:W2:Y:S04]  /*31600*/  LDL.LU R155, [R1+0x90b4] ;  /* 0x0090b400019b7983 */ /* 0x000ea80000300800 */
[----:B------:R4:W-:Y:S04]  /*31610*/  STL.64 [R1+0x3bd0], R228 ;  /* 0x003bd0e401007387 */ /* 0x0009e80000100a00 */
[----:B------:R-:W2:Y:S04]  /*31620*/  LDL R188, [R1+0x924] ;  /* 0x0009240001bc7983 */ /* 0x000ea80000100800 */
[----:B------:R1:W-:Y:S01]  /*31630*/  STL.64 [R1+0x3e60], R56 ;  /* 0x003e603801007387 */ /* 0x0003e20000100a00 */
[----:B----4-:R-:W-:-:S05]  /*31640*/  IMAD.WIDE R228, R127, 0x4, R124 ;  /* 0x000000047fe47825 */ /* 0x010fca00078e027c */
[----:B------:R4:W-:Y:S01]  /*31650*/  STL.64 [R1+0x3e58], R228 ;  /* 0x003e58e401007387 */ /* 0x0009e20000100a00 */
[----:B-1----:R-:W-:-:S03]  /*31660*/  IMAD.WIDE R56, R82, 0x4, R124 ;  /* 0x0000000452387825 */ /* 0x002fc600078e027c */
[----:B------:R-:W2:Y:S04]  /*31670*/  LDL.LU R82, [R1+0x90b0] ;  /* 0x0090b00001527983 */ /* 0x000ea80000300800 */
[----:B------:R-:W2:Y:S01]  /*31680*/  LDL R127, [R1+0x90c] ;  /* 0x00090c00017f7983 */ /* 0x000ea20000100800 */
[----:B----4-:R-:W-:-:S03]  /*31690*/  IMAD.WIDE R228, R179, 0x4, R124 ;  /* 0x00000004b3e47825 */ /* 0x010fc600078e027c */
[----:B------:R1:W-:Y:S02]  /*316a0*/  STL.64 [R1+0x3e50], R56 ;  /* 0x003e503801007387 */ /* 0x0003e40000100a00 */
[--C-:B-1----:R-:W-:Y:S02]  /*316b0*/  IMAD.WIDE R56, R83, 0x4, R124.reuse ;  /* 0x0000000453387825 */ /* 0x102fe400078e027c */
[----:B------:R-:W4:Y:S04]  /*316c0*/  LDL.LU R83, [R1+0x90ac] ;  /* 0x0090ac0001537983 */ /* 0x000f280000300800 */
[----:B------:R1:W-:Y:S04]  /*316d0*/  STL.64 [R1+0x3e48], R228 ;  /* 0x003e48e401007387 */ /* 0x0003e80000100a00 */
[----:B------:R-:W4:Y:S04]  /*316e0*/  LDL R179, [R1+0x8f0] ;  /* 0x0008f00001b37983 */ /* 0x000f280000100800 */
[----:B------:R1:W-:Y:S02]  /*316f0*/  STL.64 [R1+0x3e40], R56 ;  /* 0x003e403801007387 */ /* 0x0003e40000100a00 */
[----:B-1----:R-:W-:-:S04]  /*31700*/  IMAD.WIDE R228, R100, 0x4, R124 ;  /* 0x0000000464e47825 */ /* 0x002fc800078e027c */
[--C-:B------:R-:W-:Y:S02]  /*31710*/  IMAD.WIDE R56, R32, 0x4, R124.reuse ;  /* 0x0000000420387825 */ /* 0x100fe400078e027c */
[----:B------:R-:W4:Y:S04]  /*31720*/  LDL.LU R32, [R1+0x90a8] ;  /* 0x0090a80001207983 */ /* 0x000f280000300800 */
[----:B------:R-:W-:Y:S04]  /*31730*/  STL.64 [R1+0x3e38], R228 ;  /* 0x003e38e401007387 */ /* 0x000fe80000100a00 */
[----:B------:R-:W4:Y:S01]  /*31740*/  LDL R100, [R1+0x8d4] ;  /* 0x0008d40001647983 */ /* 0x000f220000100800 */
[----:B------:R-:W-:-:S03]  /*31750*/  IMAD.WIDE R8, R8, 0x4, R124 ;  /* 0x0000000408087825 */ /* 0x000fc600078e027c */
[----:B------:R1:W-:Y:S02]  /*31760*/  STL.64 [R1+0x3e30], R56 ;  /* 0x003e303801007387 */ /* 0x0003e40000100a00 */
[--C-:B-1----:R-:W-:Y:S02]  /*31770*/  IMAD.WIDE R56, R90, 0x4, R124.reuse ;  /* 0x000000045a387825 */ /* 0x102fe400078e027c */
[----:B------:R-:W4:Y:S04]  /*31780*/  LDL.LU R90, [R1+0x90a4] ;  /* 0x0090a400015a7983 */ /* 0x000f280000300800 */
[----:B------:R1:W-:Y:S04]  /*31790*/  STL.64 [R1+0x3e28], R8 ;  /* 0x003e280801007387 */ /* 0x0003e80000100a00 */
[----:B------:R-:W4:Y:S04]  /*317a0*/  LDL R181, [R1+0x8bc] ;  /* 0x0008bc0001b57983 */ /* 0x000f280000100800 */
[----:B------:R1:W-:Y:S02]  /*317b0*/  STL.64 [R1+0x3e20], R56 ;  /* 0x003e203801007387 */ /* 0x0003e40000100a00 */
[----:B-1----:R-:W-:-:S02]  /*317c0*/  IMAD.WIDE R8, R126, 0x4, R124 ;  /* 0x000000047e087825 */ /* 0x002fc400078e027c */
[----:B------:R-:W4:Y:S04]  /*317d0*/  LDL R126, [R1+0x8a0] ;  /* 0x0008a000017e7983 */ /* 0x000f280000100800 */
[----:B------:R1:W-:Y:S01]  /*317e0*/  STL.64 [R1+0x3e18], R8 ;  /* 0x003e180801007387 */ /* 0x0003e20000100a00 */
[----:B------:R-:W-:-:S03]  /*317f0*/  IMAD.WIDE R56, R91, 0x4, R124 ;  /* 0x000000045b387825 */ /* 0x000fc600078e027c */
[----:B------:R-:W4:Y:S01]  /*31800*/  LDL.LU R91, [R1+0x90a0] ;  /* 0x0090a000015b7983 */ /* 0x000f220000300800 */
[----:B------:R-:W-:-:S03]  /*31810*/  IMAD.WIDE R228, R41, 0x4, R124 ;  /* 0x0000000429e47825 */ /* 0x000fc600078e027c */
[----:B------:R1:W-:Y:S02]  /*31820*/  STL.64 [R1+0x3e10], R56 ;  /* 0x003e103801007387 */ /* 0x0003e40000100a00 */
[--C-:B-1----:R-:W-:Y:S02]  /*31830*/  IMAD.WIDE R8, R5, 0x4, R124.reuse ;  /* 0x0000000405087825 */ /* 0x102fe400078e027c */
[----:B------:R-:W4:Y:S04]  /*31840*/  LDL.LU R41, [R1+0x909c] ;  /* 0x00909c0001297983 */ /* 0x000f280000300800 */
[----:B------:R1:W-:Y:S04]  /*31850*/  STL.64 [R1+0x3e08], R8 ;  /* 0x003e080801007387 */ /* 0x0003e80000100a00 */
[----:B------:R-:W4:Y:S04]  /*31860*/  LDL R57, [R1+0x878] ;  /* 0x0008780001397983 */ /* 0x000f280000100800 */
[----:B------:R-:W-:Y:S04]  /*31870*/  STL.64 [R1+0x3e00], R228 ;  /* 0x003e00e401007387 */ /* 0x000fe80000100a00 */
[----:B------:R-:W4:Y:S01]  /*31880*/  LDL R5, [R1+0x9f0] ;  /* 0x0009f00001057983 */ /* 0x000f220000100800 */
[----:B-1----:R-:W-:-:S05]  /*31890*/  IMAD.WIDE R8, R4, 0x4, R124 ;  /* 0x0000000404087825 */ /* 0x002fca00078e027c */
[----:B------:R1:W-:Y:S02]  /*318a0*/  STL.64 [R1+0x3df8], R8 ;  /* 0x003df80801007387 */ /* 0x0003e40000100a00 */
[--C-:B-1----:R-:W-:Y:S02]  /*318b0*/  IMAD.WIDE R8, R135, 0x4, R124.reuse ;  /* 0x0000000487087825 */ /* 0x102fe400078e027c */
[----:B------:R-:W4:Y:S04]  /*318c0*/  LDL.LU R135, [R1+0x9098] ;  /* 0x0090980001877983 */ /* 0x000f280000300800 */
[----:B------:R-:W4:Y:S04]  /*318d0*/  LDL R56, [R1+0x9f4] ;  /* 0x0009f40001387983 */ /* 0x000f280000100800 */
[----:B------:R-:W4:Y:S04]  /*318e0*/  LDL R4, [R1+0x9f8] ;  /* 0x0009f80001047983 */ /* 0x000f280000100800 */
[----:B------:R1:W-:Y:S04]  /*318f0*/  STL.64 [R1+0x3df0], R8 ;  /* 0x003df00801007387 */ /* 0x0003e80000100a00 */
[----:B-1----:R-:W4:Y:S04]  /*31900*/  LDL R9, [R1+0x9fc] ;  /* 0x0009fc0001097983 */ /* 0x002f280000100800 */
[----:B------:R-:W4:Y:S01]  /*31910*/  LDL R8, [R1+0xa00] ;  /* 0x000a000001087983 */ /* 0x000f220000100800 */
[----:B---3--:R-:W-:-:S05]  /*31920*/  IMAD.WIDE R228, R186, 0x4, R124 ;  /* 0x00000004bae47825 */ /* 0x008fca00078e027c */
[----:B------:R1:W-:Y:S02]  /*31930*/  STL.64 [R1+0x3de8], R228 ;  /* 0x003de8e401007387 */ /* 0x0003e40000100a00 */
[--C-:B-1----:R-:W-:Y:S02]  /*31940*/  IMAD.WIDE R228, R99, 0x4, R124.reuse ;  /* 0x0000000463e47825 */ /* 0x102fe400078e027c */
[----:B------:R-:W3:Y:S04]  /*31950*/  LDL.LU R99, [R1+0x9094] ;  /* 0x0090940001637983 */ /* 0x000ee80000300800 */
[----:B------:R2:W-:Y:S02]  /*31960*/  STL.64 [R1+0x3de0], R228 ;  /* 0x003de0e401007387 */ /* 0x0005e40000100a00 */
[----:B--2---:R-:W-:-:S02]  /*31970*/  IMAD.WIDE R228, R95, 0x4, R124 ;  /* 0x000000045fe47825 */ /* 0x004fc400078e027c */
[----:B------:R-:W2:Y:S04]  /*31980*/  LDL R95, [R1+0xa04] ;  /* 0x000a0400015f7983 */ /* 0x000ea80000100800 */
[----:B------:R1:W-:Y:S02]  /*31990*/  STL.64 [R1+0x3dd8], R228 ;  /* 0x003dd8e401007387 */ /* 0x0003e40000100a00 */
[--C-:B-1----:R-:W-:Y:S02]  /*319a0*/  IMAD.WIDE R228, R84, 0x4, R124.reuse ;  /* 0x0000000454e47825 */ /* 0x102fe400078e027c */
[----:B------:R-:W2:Y:S04]  /*319b0*/  LDL.LU R84, [R1+0x9090] ;  /* 0x0090900001547983 */ /* 0x000ea80000300800 */
[----:B------:R-:W2:Y:S04]  /*319c0*/  LDL R186, [R1+0xa08] ;  /* 0x000a080001ba7983 */ /* 0x000ea80000100800 */
[----:B------:R1:W-:Y:S02]  /*319d0*/  STL.64 [R1+0x3dd0], R228 ;  /* 0x003dd0e401007387 */ /* 0x0003e40000100a00 */
[----:B-1----:R-:W-:-:S05]  /*319e0*/  IMAD.WIDE R228, R188, 0x4, R124 ;  /* 0x00000004bce47825 */ /* 0x002fca00078e027c */
[----:B------:R1:W-:Y:S02]  /*319f0*/  STL.64 [R1+0x3dc8], R228 ;  /* 0x003dc8e401007387 */ /* 0x0003e40000100a00 */
[--C-:B-1----:R-:W-:Y:S02]  /*31a00*/  IMAD.WIDE R228, R107, 0x4, R124.reuse ;  /* 0x000000046be47825 */ /* 0x102fe400078e027c */
[----:B------:R-:W2:Y:S04]  /*31a10*/  LDL.LU R107, [R1+0x908c] ;  /* 0x00908c00016b7983 */ /* 0x000ea80000300800 */
[----:B------:R1:W-:Y:S02]  /*31a20*/  STL.64 [R1+0x3dc0], R228 ;  /* 0x003dc0e401007387 */ /* 0x0003e40000100a00 */
[----:B-1----:R-:W-:-:S02]  /*31a30*/  IMAD.WIDE R228, R127, 0x4, R124 ;  /* 0x000000047fe47825 */ /* 0x002fc400078e027c */
[----:B------:R-:W2:Y:S04]  /*31a40*/  LDL R127, [R1+0xa0c] ;  /* 0x000a0c00017f7983 */ /* 0x000ea80000100800 */
[----:B------:R1:W-:Y:S02]  /*31a50*/  STL.64 [R1+0x3db8], R228 ;  /* 0x003db8e401007387 */ /* 0x0003e40000100a00 */
[--C-:B-1----:R-:W-:Y:S02]  /*31a60*/  IMAD.WIDE R228, R115, 0x4, R124.reuse ;  /* 0x0000000473e47825 */ /* 0x102fe400078e027c */
[----:B------:R-:W2:Y:S04]  /*31a70*/  LDL.LU R115, [R1+0x9088] ;  /* 0x0090880001737983 */ /* 0x000ea80000300800 */
[----:B------:R4:W-:Y:S02]  /*31a80*/  STL.64 [R1+0x3db0], R228 ;  /* 0x003db0e401007387 */ /* 0x0009e40000100a00 */
[----:B----4-:R-:W-:-:S02]  /*31a90*/  IMAD.WIDE R228, R179, 0x4, R124 ;  /* 0x00000004b3e47825 */ /* 0x010fc400078e027c */
[----:B------:R-:W4:Y:S04]  /*31aa0*/  LDL R179, [R1+0xa10] ;  /* 0x000a100001b37983 */ /* 0x000f280000100800 */
[----:B------:R1:W-:Y:S02]  /*31ab0*/  STL.64 [R1+0x3da8], R228 ;  /* 0x003da8e401007387 */ /* 0x0003e40000100a00 */
[--C-:B-1----:R-:W-:Y:S02]  /*31ac0*/  IMAD.WIDE R228, R123, 0x4, R124.reuse ;  /* 0x000000047be47825 */ /* 0x102fe400078e027c */
[----:B------:R-:W2:Y:S04]  /*31ad0*/  LDL.LU R123, [R1+0x9084] ;  /* 0x00908400017b7983 */ /* 0x000ea80000300800 */
[----:B------:R1:W-:Y:S02]  /*31ae0*/  STL.64 [R1+0x3da0], R228 ;  /* 0x003da0e401007387 */ /* 0x0003e40000100a00 */
[----:B-1----:R-:W-:-:S05]  /*31af0*/  IMAD.WIDE R228, R100, 0x4, R124 ;  /* 0x0000000464e47825 */ /* 0x002fca00078e027c */
[----:B------:R1:W-:Y:S02]  /*31b00*/  STL.64 [R1+0x3d98], R228 ;  /* 0x003d98e401007387 */ /* 0x0003e40000100a00 */
[--C-:B-1----:R-:W-:Y:S02]  /*31b10*/  IMAD.WIDE R228, R77, 0x4, R124.reuse ;  /* 0x000000044de47825 */ /* 0x102fe400078e027c */
[----:B------:R-:W2:Y:S04]  /*31b20*/  LDL.LU R77, [R1+0x9080] ;  /* 0x00908000014d7983 */ /* 0x000ea80000300800 */
[----:B------:R-:W3:Y:S04]  /*31b30*/  LDL R100, [R1+0xa14] ;  /* 0x000a140001647983 */ /* 0x000ee80000100800 */
[----:B------:R1:W-:Y:S02]  /*31b40*/  STL.64 [R1+0x3d90], R228 ;  /* 0x003d90e401007387 */ /* 0x0003e40000100a00 */
[----:B-1----:R-:W-:-:S05]  /*31b50*/  IMAD.WIDE R228, R181, 0x4, R124 ;  /* 0x00000004b5e47825 */ /* 0x002fca00078e027c */
[----:B------:R1:W-:Y:S02]  /*31b60*/  STL.64 [R1+0x3d88], R228 ;  /* 0x003d88e401007387 */ /* 0x0003e40000100a00 */
[--C-:B-1----:R-:W-:Y:S02]  /*31b70*/  IMAD.WIDE R228, R49, 0x4, R124.reuse ;  /* 0x0000000431e47825 */ /* 0x102fe400078e027c */
[----:B------:R-:W3:Y:S04]  /*31b80*/  LDL.LU R49, [R1+0x907c] ;  /* 0x00907c0001317983 */ /* 0x000ee80000300800 */
[----:B------:R1:W-:Y:S02]  /*31b90*/  STL.64 [R1+0x3d80], R228 ;  /* 0x003d80e401007387 */ /* 0x0003e40000100a00 */
[----:B-1----:R-:W-:-:S02]  /*31ba0*/  IMAD.WIDE R228, R126, 0x4, R124 ;  /* 0x000000047ee47825 */ /* 0x002fc400078e027c */
[----:B------:R-:W3:Y:S04]  /*31bb0*/  LDL R126, [R1+0xa18] ;  /* 0x000a1800017e7983 */ /* 0x000ee80000100800 */
[----:B------:R1:W-:Y:S02]  /*31bc0*/  STL.64 [R1+0x3d78], R228 ;  /* 0x003d78e401007387 */ /* 0x0003e40000100a00 */
[--C-:B-1----:R-:W-:Y:S02]  /*31bd0*/  IMAD.WIDE R228, R238, 0x4, R124.reuse ;  /* 0x00000004eee47825 */ /* 0x102fe400078e027c */
[----:B------:R-:W3:Y:S04]  /*31be0*/  LDL.LU R238, [R1+0x9078] ;  /* 0x0090780001ee7983 */ /* 0x000ee80000300800 */
[----:B------:R2:W-:Y:S02]  /*31bf0*/  STL.64 [R1+0x3d70], R228 ;  /* 0x003d70e401007387 */ /* 0x0005e40000100a00 */
[----:B--2---:R-:W-:-:S02]  /*31c00*/  IMAD.WIDE R228, R77, 0x4, R124 ;  /* 0x000000044de47825 */ /* 0x004fc400078e027c */
[----:B------:R-:W2:Y:S04]  /*31c10*/  LDL R77, [R1+0xa1c] ;  /* 0x000a1c00014d7983 */ /* 0x000ea80000100800 */
[----:B------:R1:W-:Y:S02]  /*31c20*/  STL.64 [R1+0x1788], R228 ;  /* 0x001788e401007387 */ /* 0x0003e40000100a00 */
[----:B-1----:R-:W-:-:S05]  /*31c30*/  IMAD.WIDE R228, R57, 0x4, R124 ;  /* 0x0000000439e47825 */ /* 0x002fca00078e027c */
[----:B------:R1:W-:Y:S02]  /*31c40*/  STL.64 [R1+0x1868], R228 ;  /* 0x001868e401007387 */ /* 0x0003e40000100a00 */
[--C-:B-1----:R-:W-:Y:S02]  /*31c50*/  IMAD.WIDE R228, R5, 0x4, R124.reuse ;  /* 0x0000000405e47825 */ /* 0x102fe400078e027c */
[----:B------:R-:W2:Y:S04]  /*31c60*/  LDL R5, [R1+0xa20] ;  /* 0x000a200001057983 */ /* 0x000ea80000100800 */
[----:B------:R1:W-:Y:S02]  /*31c70*/  STL.64 [R1+0x1940], R228 ;  /* 0x001940e401007387 */ /* 0x0003e40000100a00 */
[----:B-1----:R-:W-:-:S04]  /*31c80*/  IMAD.WIDE R228, R56, 0x4, R124 ;  /* 0x0000000438e47825 */ /* 0x002fc800078e027c */
[--C-:B------:R-:W-:Y:S02]  /*31c90*/  IMAD.WIDE R56, R4, 0x4, R124.reuse ;  /* 0x0000000404387825 */ /* 0x100fe400078e027c */
[----:B------:R-:W2:Y:S04]  /*31ca0*/  LDL R4, [R1+0xa24] ;  /* 0x000a240001047983 */ /* 0x000ea80000100800 */
[----:B------:R1:W-:Y:S04]  /*31cb0*/  STL.64 [R1+0x1a68], R228 ;  /* 0x001a68e401007387 */ /* 0x0003e80000100a00 */
[----:B------:R3:W-:Y:S01]  /*31cc0*/  STL.64 [R1+0x1bf0], R56 ;  /* 0x001bf03801007387 */ /* 0x0007e20000100a00 */
[----:B-1----:R-:W-:-:S04]  /*31cd0*/  IMAD.WIDE R228, R9, 0x4, R124 ;  /* 0x0000000409e47825 */ /* 0x002fc800078e027c */
[--C-:B---3--:R-:W-:Y:S01]  /*31ce0*/  IMAD.WIDE R56, R8, 0x4, R124.reuse ;  /* 0x0000000408387825 */ /* 0x108fe200078e027c */
[----:B------:R-:W-:Y:S03]  /*31cf0*/  STL.64 [R1+0x1cd8], R228 ;  /* 0x001cd8e401007387 */ /* 0x000fe60000100a00 */
[--C-:B------:R-:W-:Y:S02]  /*31d00*/  IMAD.WIDE R8, R135, 0x4, R124.reuse ;  /* 0x0000000487087825 */ /* 0x100fe400078e027c */
[----:B------:R-:W3:Y:S04]  /*31d10*/  LDL.LU R135, [R1+0x9074] ;  /* 0x0090740001877983 */ /* 0x000ee80000300800 */
[----:B------:R1:W-:Y:S04]  /*31d20*/  STL.64 [R1+0x1df0], R56 ;  /* 0x001df03801007387 */ /* 0x0003e80000100a00 */
[----:B-1----:R-:W3:Y:S01]  /*31d30*/  LDL R57, [R1+0xa28] ;  /* 0x000a280001397983 */ /* 0x002ee20000100800 */
[----:B------:R-:W-:-:S03]  /*31d40*/  IMAD.WIDE R228, R95, 0x4, R124 ;  /* 0x000000045fe47825 */ /* 0x000fc600078e027c */
[----:B------:R1:W-:Y:S04]  /*31d50*/  STL.64 [R1+0x1f48], R8 ;  /* 0x001f480801007387 */ /* 0x0003e80000100a00 */
[----:B------:R-:W3:Y:S04]  /*31d60*/  LDL R95, [R1+0xa2c] ;  /* 0x000a2c00015f7983 */ /* 0x000ee80000100800 */
[----:B------:R4:W-:Y:S01]  /*31d70*/  STL.64 [R1+0x2030], R228 ;  /* 0x002030e401007387 */ /* 0x0009e20000100a00 */
[----:B-1----:R-:W-:-:S04]  /*31d80*/  IMAD.WIDE R8, R186, 0x4, R124 ;  /* 0x00000004ba087825 */ /* 0x002fc800078e027c */
[--C-:B----4-:R-:W-:Y:S02]  /*31d90*/  IMAD.WIDE R228, R155, 0x4, R124.reuse ;  /* 0x000000049be47825 */ /* 0x110fe400078e027c */
[----:B------:R-:W4:Y:S04]  /*31da0*/  LDL.LU R155, [R1+0x9070] ;  /* 0x00907000019b7983 */ /* 0x000f280000300800 */
        /* <DEDUP_REMOVED lines=10> */
[----:B------:R-:W4:Y:S04]  /*31e50*/  LDL.LU R64, [R1+0x9068] ;  /* 0x0090680001407983 */ /* 0x000f280000300800 */
[----:B------:R1:W-:Y:S02]  /*31e60*/  STL.64 [R1+0x2450], R8 ;  /* 0x0024500801007387 */ /* 0x0003e40000100a00 */
[--C-:B-1----:R-:W-:Y:S02]  /*31e70*/  IMAD.WIDE R228, R179, 0x4, R124.reuse ;  /* 0x00000004b3e47825 */ /* 0x102fe400078e027c */
[----:B------:R-:W4:Y:S04]  /*31e80*/  LDL R9, [R1+0xa38] ;  /* 0x000a380001097983 */ /* 0x000f280000100800 */
[----:B------:R1:W-:Y:S02]  /*31e90*/  STL.64 [R1+0x2518], R228 ;  /* 0x002518e401007387 */ /* 0x0003e40000100a00 */
[----:B-1----:R-:W-:-:S02]  /*31ea0*/  IMAD.WIDE R228, R221, 0x4, R124 ;  /* 0x00000004dde47825 */ /* 0x002fc400078e027c */
[----:B------:R-:W4:Y:S04]  /*31eb0*/  LDL.LU R221, [R1+0x9064] ;  /* 0x0090640001dd7983 */ /* 0x000f280000300800 */
[----:B------:R-:W4:Y:S04]  /*31ec0*/  LDL R8, [R1+0xa3c] ;  /* 0x000a3c0001087983 */ /* 0x000f280000100800 */
        /* <DEDUP_REMOVED lines=8> */
[----:B-1----:R-:W-:-:S02]  /*31f50*/  IMAD.WIDE R228, R126, 0x4, R124 ;  /* 0x000000047ee47825 */ /* 0x002fc400078e027c */
[----:B------:R-:W4:Y:S04]  /*31f60*/  LDL R126, [R1+0xa48] ;  /* 0x000a4800017e7983 */ /* 0x000f280000100800 */
[----:B------:R1:W-:Y:S02]  /*31f70*/  STL.64 [R1+0x2898], R228 ;  /* 0x002898e401007387 */ /* 0x0003e40000100a00 */
[--C-:B-1----:R-:W-:Y:S02]  /*31f80*/  IMAD.WIDE R228, R159, 0x4, R124.reuse ;  /* 0x000000049fe47825 */ /* 0x102fe400078e027c */
[----:B------:R-:W4:Y:S04]  /*31f90*/  LDL.LU R159, [R1+0x905c] ;  /* 0x00905c00019f7983 */ /* 0x000f280000300800 */
[----:B------:R2:W-:Y:S02]  /*31fa0*/  STL.64 [R1+0x2990], R228 ;  /* 0x002990e401007387 */ /* 0x0005e40000100a00 */
[----:B--2---:R-:W-:-:S02]  /*31fb0*/  IMAD.WIDE R228, R77, 0x4, R124 ;  /* 0x000000044de47825 */ /* 0x004fc400078e027c */
[----:B------:R-:W2:Y:S04]  /*31fc0*/  LDL R77, [R1+0xa4c] ;  /* 0x000a4c00014d7983 */ /* 0x000ea80000100800 */
        /* <DEDUP_REMOVED lines=8> */
[----:B------:R-:W2:Y:S04]  /*32050*/  LDL R100, [R1+0x964] ;  /* 0x0009640001647983 */ /* 0x000ea80000100800 */
[----:B------:R1:W-:Y:S04]  /*32060*/  STL.64 [R1+0x34a0], R228 ;  /* 0x0034a0e401007387 */ /* 0x0003e80000100a00 */
[----:B------:R-:W2:Y:S01]  /*32070*/  LDL R5, [R1+0x94c] ;  /* 0x00094c0001057983 */ /* 0x000ea20000100800 */
[----:B-1----:R-:W-:-:S05]  /*32080*/  IMAD.WIDE R228, R4, 0x4, R124 ;  /* 0x0000000404e47825 */ /* 0x002fca00078e027c */
[----:B------:R1:W-:Y:S02]  /*32090*/  STL.64 [R1+0x3d68], R228 ;  /* 0x003d68e401007387 */ /* 0x0003e40000100a00 */
[--C-:B-1----:R-:W-:Y:S02]  /*320a0*/  IMAD.WIDE R228, R33, 0x4, R124.reuse ;  /* 0x0000000421e47825 */ /* 0x102fe400078e027c */
[----:B------:R-:W2:Y:S04]  /*320b0*/  LDL.LU R33, [R1+0x9050] ;  /* 0x0090500001217983 */ /* 0x000ea80000300800 */
[----:B------:R-:W2:Y:S04]  /*320c0*/  LDL R4, [R1+0x930] ;  /* 0x0009300001047983 */ /* 0x000ea80000100800 */
[----:B------:R3:W-:Y:S02]  /*320d0*/  STL.64 [R1+0x40d0], R228 ;  /* 0x0040d0e401007387 */ /* 0x0007e40000100a00 */
[----:B---3--:R-:W-:-:S05]  /*320e0*/  IMAD.WIDE R228, R57, 0x4, R124 ;  /* 0x0000000439e47825 */ /* 0x008fca00078e027c */
        /* <DEDUP_REMOVED lines=8> */
[----:B------:R-:W3:Y:S04]  /*32170*/  LDL R85, [R1+0x8fc] ;  /* 0x0008fc0001557983 */ /* 0x000ee80000100800 */
[----:B------:R4:W-:Y:S02]  /*32180*/  STL.64 [R1+0x4248], R228 ;  /* 0x004248e401007387 */ /* 0x0009e40000100a00 */
[----:B----4-:R-:W-:-:S04]  /*32190*/  IMAD.WIDE R228, R56, 0x4, R124 ;  /* 0x0000000438e47825 */ /* 0x010fc800078e027c */
[--C-:B------:R-:W-:Y:S02]  /*321a0*/  IMAD.WIDE R56, R80, 0x4, R124.reuse ;  /* 0x0000000450387825 */ /* 0x100fe400078e027c */
[----:B------:R-:W4:Y:S04]  /*321b0*/  LDL.LU R80, [R1+0x9048] ;  /* 0x0090480001507983 */ /* 0x000f280000300800 */
[----:B------:R1:W-:Y:S02]  /*321c0*/  STL.64 [R1+0x4258], R228 ;  /* 0x004258e401007387 */ /* 0x0003e40000100a00 */
[--C-:B-1----:R-:W-:Y:S02]  /*321d0*/  IMAD.WIDE R228, R127, 0x4, R124.reuse ;  /* 0x000000047fe47825 */ /* 0x102fe400078e027c */
[----:B------:R-:W4:Y:S04]  /*321e0*/  LDL R127, [R1+0x8e0] ;  /* 0x0008e000017f7983 */ /* 0x000f280000100800 */
[----:B------:R1:W-:Y:S04]  /*321f0*/  STL.64 [R1+0x4458], R56 ;  /* 0x0044583801007387 */ /* 0x0003e80000100a00 */
[----:B------:R1:W-:Y:S02]  /*32200*/  STL.64 [R1+0x4450], R228 ;  /* 0x004450e401007387 */ /* 0x0003e40000100a00 */
[----:B-1----:R-:W-:-:S02]  /*32210*/  IMAD.WIDE R56, R162, 0x4, R124 ;  /* 0x00000004a2387825 */ /* 0x002fc400078e027c */
[----:B------:R-:W4:Y:S02]  /*32220*/  LDL.LU R162, [R1+0x9044] ;  /* 0x0090440001a27983 */ /* 0x000f240000300800 */
[--C-:B------:R-:W-:Y:S02]  /*32230*/  IMAD.WIDE R228, R9, 0x4, R124.reuse ;  /* 0x0000000409e47825 */ /* 0x100fe400078e027c */
[----:B------:R1:W-:Y:S02]  /*32240*/  STL.64 [R1+0x4448], R56 ;  /* 0x0044483801007387 */ /* 0x0003e40000100a00 */
[----:B------:R-:W-:-:S04]  /*32250*/  IMAD.WIDE R8, R8, 0x4, R124 ;  /* 0x0000000408087825 */ /* 0x000fc800078e027c */
[--C-:B-1----:R-:W-:Y:S02]  /*32260*/  IMAD.WIDE R56, R175, 0x4, R124.reuse ;  /* 0x00000004af387825 */ /* 0x102fe400078e027c */
[----:B------:R-:W4:Y:S04]  /*32270*/  LDL.LU R175, [R1+0x9040] ;  /* 0x0090400001af7983 */ /* 0x000f280000300800 */
[----:B------:R1:W-:Y:S04]  /*32280*/  STL.64 [R1+0x4440], R228 ;  /* 0x004440e401007387 */ /* 0x0003e80000100a00 */
[----:B------:R1:W-:Y:S02]  /*32290*/  STL.64 [R1+0x4438], R56 ;  /* 0x0044383801007387 */ /* 0x0003e40000100a00 */
[----:B-1----:R-:W-:-:S02]  /*322a0*/  IMAD.WIDE R228, R10, 0x4, R124 ;  /* 0x000000040ae47825 */ /* 0x002fc400078e027c */
[----:B------:R-:W4:Y:S04]  /*322b0*/  LDL.LU R10, [R1+0x903c] ;  /* 0x00903c00010a7983 */ /* 0x000f280000300800 */
[----:B------:R1:W-:Y:S01]  /*322c0*/  STL.64 [R1+0x4430], R8 ;  /* 0x0044300801007387 */ /* 0x0003e20000100a00 */
[----:B------:R-:W-:-:S03]  /*322d0*/  IMAD.WIDE R56, R206, 0x4, R124 ;  /* 0x00000004ce387825 */ /* 0x000fc600078e027c */
[----:B------:R1:W-:Y:S04]  /*322e0*/  STL.64 [R1+0x4428], R228 ;  /* 0x004428e401007387 */ /* 0x0003e80000100a00 */
[----:B------:R-:W4:Y:S01]  /*322f0*/  LDL.LU R206, [R1+0x9038] ;  /* 0x0090380001ce7983 */ /* 0x000f220000300800 */
[----:B-1----:R-:W-:-:S05]  /*32300*/  IMAD.WIDE R8, R186, 0x4, R124 ;  /* 0x00000004ba087825 */ /* 0x002fca00078e027c */
[----:B------:R1:W-:Y:S01]  /*32310*/  STL.64 [R1+0x4420], R8 ;  /* 0x0044200801007387 */ /* 0x0003e20000100a00 */
[----:B------:R-:W-:-:S03]  /*32320*/  IMAD.WIDE R228, R88, 0x4, R124 ;  /* 0x0000000458e47825 */ /* 0x000fc600078e027c */
[----:B------:R1:W-:Y:S04]  /*32330*/  STL.64 [R1+0x4418], R56 ;  /* 0x0044183801007387 */ /* 0x0003e80000100a00 */
[----:B------:R-:W4:Y:S01]  /*32340*/  LDL.LU R88, [R1+0x9034] ;  /* 0x0090340001587983 */ /* 0x000f220000300800 */
[----:B-1----:R-:W-:-:S05]  /*32350*/  IMAD.WIDE R8, R179, 0x4, R124 ;  /* 0x00000004b3087825 */ /* 0x002fca00078e027c */
[----:B------:R1:W-:Y:S01]  /*32360*/  STL.64 [R1+0x4410], R8 ;  /* 0x0044100801007387 */ /* 0x0003e20000100a00 */
[----:B------:R-:W-:-:S03]  /*32370*/  IMAD.WIDE R56, R76, 0x4, R124 ;  /* 0x000000044c387825 */ /* 0x000fc600078e027c */
[----:B------:R-:W-:Y:S04]  /*32380*/  STL.64 [R1+0x4408], R228 ;  /* 0x004408e401007387 */ /* 0x000fe80000100a00 */
[----:B------:R-:W4:Y:S01]  /*32390*/  LDL R76, [R1+0xa50] ;  /* 0x000a5000014c7983 */ /* 0x000f220000100800 */
[----:B-1----:R-:W-:-:S05]  /*323a0*/  IMAD.WIDE R8, R126, 0x4, R124 ;  /* 0x000000047e087825 */ /* 0x002fca00078e027c */
[----:B------:R2:W-:Y:S04]  /*323b0*/  STL.64 [R1+0x4400], R8 ;  /* 0x0044000801007387 */ /* 0x0005e80000100a00 */
[----:B------:R1:W-:Y:S01]  /*323c0*/  STL.64 [R1+0x43f8], R56 ;  /* 0x0043f83801007387 */ /* 0x0003e20000100a00 */
[----:B--2---:R-:W-:-:S03]  /*323d0*/  IMAD.WIDE R8, R77, 0x4, R124 ;  /* 0x000000044d087825 */ /* 0x004fc600078e027c */
[----:B------:R-:W2:Y:S01]  /*323e0*/  LDL R77, [R1+0xa54] ;  /* 0x000a5400014d7983 */ /* 0x000ea20000100800 */
[----:B-1----:R-:W-:-:S03]  /*323f0*/  IMAD.WIDE R56, R222, 0x4, R124 ;  /* 0x00000004de387825 */ /* 0x002fc600078e027c */
[----:B------:R1:W-:Y:S04]  /*32400*/  STL.64 [R1+0x43f0], R8 ;  /* 0x0043f00801007387 */ /* 0x0003e80000100a00 */
[----:B------:R-:W2:Y:S04]  /*32410*/  LDL.LU R222, [R1+0x9030] ;  /* 0x0090300001de7983 */ /* 0x000ea80000300800 */
[----:B------:R-:W2:Y:S01]  /*32420*/  LDL R126, [R1+0xa58] ;  /* 0x000a5800017e7983 */ /* 0x000ea20000100800 */
[----:B------:R-:W-:-:S03]  /*32430*/  IMAD.WIDE R228, R224, 0x4, R124 ;  /* 0x00000004e0e47825 */ /* 0x000fc600078e027c */
[----:B------:R1:W-:Y:S04]  /*32440*/  STL.64 [R1+0x43e8], R56 ;  /* 0x0043e83801007387 */ /* 0x0003e80000100a00 */
[----:B------:R-:W2:Y:S01]  /*32450*/  LDL.LU R224, [R1+0x902c] ;  /* 0x00902c0001e07983 */ /* 0x000ea20000300800 */
[----:B-1----:R-:W-:-:S05]  /*32460*/  IMAD.WIDE R8, R100, 0x4, R124 ;  /* 0x0000000464087825 */ /* 0x002fca00078e027c */
[----:B------:R1:W-:Y:S01]  /*32470*/  STL.64 [R1+0x43e0], R8 ;  /* 0x0043e00801007387 */ /* 0x0003e20000100a00 */
[----:B------:R-:W-:-:S03]  /*32480*/  IMAD.WIDE R56, R5, 0x4, R124 ;  /* 0x0000000405387825 */ /* 0x000fc600078e027c */
[----:B------:R-:W-:Y:S01]  /*32490*/  STL.64 [R1+0x43d8], R228 ;  /* 0x0043d8e401007387 */ /* 0x000fe20000100a00 */
[----:B-1----:R-:W-:-:S03]  /*324a0*/  IMAD.WIDE R8, R214, 0x4, R124 ;  /* 0x00000004d6087825 */ /* 0x002fc600078e027c */
[----:B------:R-:W2:Y:S04]  /*324b0*/  LDL.LU R214, [R1+0x9028] ;  /* 0x0090280001d67983 */ /* 0x000ea80000300800 */
[----:B------:R1:W-:Y:S04]  /*324c0*/  STL.64 [R1+0x43d0], R56 ;  /* 0x0043d03801007387 */ /* 0x0003e80000100a00 */
[----:B------:R-:W2:Y:S04]  /*324d0*/  LDL R5, [R1+0xa5c] ;  /* 0x000a5c0001057983 */ /* 0x000ea80000100800 */
[----:B------:R1:W-:Y:S02]  /*324e0*/  STL.64 [R1+0x43c8], R8 ;  /* 0x0043c80801007387 */ /* 0x0003e40000100a00 */
[----:B-1----:R-:W-:-:S04]  /*324f0*/  IMAD.WIDE R56, R4, 0x4, R124 ;  /* 0x0000000404387825 */ /* 0x002fc800078e027c */
[--C-:B------:R-:W-:Y:S01]  /*32500*/  IMAD.WIDE R8, R79, 0x4, R124.reuse ;  /* 0x000000044f087825 */ /* 0x100fe200078e027c */
[----:B------:R-:W-:Y:S04]  /*32510*/  STL.64 [R1+0x43c0], R56 ;  /* 0x0043c03801007387 */ /* 0x000fe80000100a00 */
[----:B------:R-:W2:Y:S04]  /*32520*/  LDL.LU R79, [R1+0x9024] ;  /* 0x00902400014f7983 */ /* 0x000ea80000300800 */
[----:B------:R-:W2:Y:S04]  /*32530*/  LDL R4, [R1+0xa60] ;  /* 0x000a600001047983 */ /* 0x000ea80000100800 */
[----:B------:R1:W-:Y:S02]  /*32540*/  STL.64 [R1+0x43b8], R8 ;  /* 0x0043b80801007387 */ /* 0x0003e40000100a00 */
[----:B-1----:R-:W-:-:S02]  /*32550*/  IMAD.WIDE R8, R96, 0x4, R124 ;  /* 0x0000000460087825 */ /* 0x002fc400078e027c */
[----:B------:R-:W2:Y:S02]  /*32560*/  LDL.LU R96, [R1+0x9020] ;  /* 0x0090200001607983 */ /* 0x000ea40000300800 */
[----:B---3--:R-:W-:-:S05]  /*32570*/  IMAD.WIDE R56, R95, 0x4, R124 ;  /* 0x000000045f387825 */ /* 0x008fca00078e027c */
[----:B------:R1:W-:Y:S02]  /*32580*/  STL.64 [R1+0x43b0], R56 ;  /* 0x0043b03801007387 */ /* 0x0003e40000100a00 */
[--C-:B-1----:R-:W-:Y:S02]  /*32590*/  IMAD.WIDE R56, R85, 0x4, R124.reuse ;  /* 0x0000000455387825 */ /* 0x102fe400078e027c */
[----:B------:R-:W3:Y:S04]  /*325a0*/  LDL R85, [R1+0xa6c] ;  /* 0x000a6c0001557983 */ /* 0x000ee80000100800 */
[----:B------:R1:W-:Y:S04]  /*325b0*/  STL.64 [R1+0x43a8], R8 ;  /* 0x0043a80801007387 */ /* 0x0003e80000100a00 */
[----:B------:R-:W-:Y:S01]  /*325c0*/  STL.64 [R1+0x43a0], R56 ;  /* 0x0043a03801007387 */ /* 0x000fe20000100a00 */
[----:B-1----:R-:W-:-:S03]  /*325d0*/  IMAD.WIDE R8, R87, 0x4, R124 ;  /* 0x0000000457087825 */ /* 0x002fc600078e027c */
[----:B------:R-:W3:Y:S04]  /*325e0*/  LDL R87, [R1+0xa70] ;  /* 0x000a700001577983 */ /* 0x000ee80000100800 */
[----:B------:R1:W-:Y:S02]  /*325f0*/  STL.64 [R1+0x4398], R8 ;  /* 0x0043980801007387 */ /* 0x0003e40000100a00 */
[--C-:B-1----:R-:W-:Y:S02]  /*32600*/  IMAD.WIDE R8, R169, 0x4, R124.reuse ;  /* 0x00000004a9087825 */ /* 0x102fe400078e027c */
[----:B------:R-:W3:Y:S02]  /*32610*/  LDL.LU R169, [R1+0x901c] ;  /* 0x00901c0001a97983 */ /* 0x000ee40000300800 */
[----:B----4-:R-:W-:-:S05]  /*32620*/  IMAD.WIDE R56, R127, 0x4, R124 ;  /* 0x000000047f387825 */ /* 0x010fca00078e027c */
[----:B------:R-:W-:Y:S04]  /*32630*/  STL.64 [R1+0x4390], R56 ;  /* 0x0043903801007387 */ /* 0x000fe80000100a00 */
[----:B------:R-:W4:Y:S04]  /*32640*/  LDL R228, [R1+0xa74] ;  /* 0x000a740001e47983 */ /* 0x000f280000100800 */
[----:B------:R1:W-:Y:S02]  /*32650*/  STL.64 [R1+0x4388], R8 ;  /* 0x0043880801007387 */ /* 0x0003e40000100a00 */
[----:B-1----:R-:W-:-:S04]  /*32660*/  IMAD.WIDE R8, R104, 0x4, R124 ;  /* 0x0000000468087825 */ /* 0x002fc800078e027c */
[--C-:B--2---:R-:W-:Y:S02]  /*32670*/  IMAD.WIDE R56, R222, 0x4, R124.reuse ;  /* 0x00000004de387825 */ /* 0x104fe400078e027c */
[----:B------:R-:W2:Y:S04]  /*32680*/  LDL.LU R222, [R1+0x9018] ;  /* 0x0090180001de7983 */ /* 0x000ea80000300800 */
[----:B------:R-:W2:Y:S04]  /*32690*/  LDL.LU R104, [R1+0x9014] ;  /* 0x0090140001687983 */ /* 0x000ea80000300800 */
[----:B------:R1:W-:Y:S04]  /*326a0*/  STL.64 [R1+0x4380], R56 ;  /* 0x0043803801007387 */ /* 0x0003e80000100a00 */
[----:B------:R-:W2:Y:S04]  /*326b0*/  LDL R188, [R1+0xa80] ;  /* 0x000a800001bc7983 */ /* 0x000ea80000100800 */
[----:B------:R1:W-:Y:S02]  /*326c0*/  STL.64 [R1+0x4378], R8 ;  /* 0x0043780801007387 */ /* 0x0003e40000100a00 */
[----:B-1----:R-:W-:-:S02]  /*326d0*/  IMAD.WIDE R56, R162, 0x4, R124 ;  /* 0x00000004a2387825 */ /* 0x002fc400078e027c */
[----:B------:R-:W2:Y:S04]  /*326e0*/  LDL.LU R162, [R1+0x9010] ;  /* 0x0090100001a27983 */ /* 0x000ea80000300800 */
[----:B------:R-:W2:Y:S01]  /*326f0*/  LDL R181, [R1+0xa84] ;  /* 0x000a840001b57983 */ /* 0x000ea20000100800 */
[----:B------:R-:W-:-:S03]  /*32700*/  IMAD.WIDE R8, R230, 0x4, R124 ;  /* 0x00000004e6087825 */ /* 0x000fc600078e027c */
[----:B------:R1:W-:Y:S04]  /*32710*/  STL.64 [R1+0x4370], R56 ;  /* 0x0043703801007387 */ /* 0x0003e80000100a00 */
[----:B------:R-:W2:Y:S04]  /*32720*/  LDL.LU R230, [R1+0x900c] ;  /* 0x00900c0001e67983 */ /* 0x000ea80000300800 */
[----:B-1----:R-:W2:Y:S04]  /*32730*/  LDL R57, [R1+0xa88] ;  /* 0x000a880001397983 */ /* 0x002ea80000100800 */
[----:B------:R1:W-:Y:S02]  /*32740*/  STL.64 [R1+0x4368], R8 ;  /* 0x0043680801007387 */ /* 0x0003e40000100a00 */
[----:B-1----:R-:W-:-:S02]  /*32750*/  IMAD.WIDE R8, R112, 0x4, R124 ;  /* 0x0000000470087825 */ /* 0x002fc400078e027c */
[----:B------:R-:W2:Y:S04]  /*32760*/  LDL.LU R112, [R1+0x9008] ;  /* 0x0090080001707983 */ /* 0x000ea80000300800 */
[----:B------:R-:W2:Y:S04]  /*32770*/  LDL R56, [R1+0xa8c] ;  /* 0x000a8c0001387983 */ /* 0x000ea80000100800 */
[----:B------:R1:W-:Y:S02]  /*32780*/  STL.64 [R1+0x4360], R8 ;  /* 0x0043600801007387 */ /* 0x0003e40000100a00 */
[----:B-1----:R-:W-:-:S04]  /*32790*/  IMAD.WIDE R8, R76, 0x4, R124 ;  /* 0x000000044c087825 */ /* 0x002fc800078e027c */
[--C-:B------:R-:W-:Y:S01]  /*327a0*/  IMAD.WIDE R76, R77, 0x4, R124.reuse ;  /* 0x000000044d4c7825 */ /* 0x100fe200078e027c */
[----:B------:R1:W-:Y:S04]  /*327b0*/  STL.64 [R1+0xff8], R8 ;  /* 0x000ff80801007387 */ /* 0x0003e80000100a00 */
[----:B-1----:R-:W2:Y:S04]  /*327c0*/  LDL R9, [R1+0xa90] ;  /* 0x000a900001097983 */ /* 0x002ea80000100800 */
[----:B------:R1:W-:Y:S04]  /*327d0*/  STL.64 [R1+0x17b8], R76 ;  /* 0x0017b84c01007387 */ /* 0x0003e80000100a00 */
[----:B-1----:R-:W2:Y:S04]  /*327e0*/  LDL.LU.64 R76, [R1+0x9000] ;  /* 0x00900000014c7983 */ /* 0x002ea80000300a00 */
[----:B------:R-:W2:Y:S04]  /*327f0*/  LDL R8, [R1+0xa94] ;  /* 0x000a940001087983 */ /* 0x000ea80000100800 */
[----:B------:R-:W2:Y:S01]  /*32800*/  LDL R186, [R1+0xa98] ;  /* 0x000a980001ba7983 */ /* 0x000ea20000100800 */
[----:B------:R-:W-:-:S05]  /*32810*/  IMAD.WIDE R126, R126, 0x4, R124 ;  /* 0x000000047e7e7825 */ /* 0x000fca00078e027c */
[----:B------:R1:W-:Y:S02]  /*32820*/  STL.64 [R1+0x1888], R126 ;  /* 0x0018887e01007387 */ /* 0x0003e40000100a00 */
[--C-:B-1----:R-:W-:Y:S02]  /*32830*/  IMAD.WIDE R126, R155, 0x4, R124.reuse ;  /* 0x000000049b7e7825 */ /* 0x102fe400078e027c */
[----:B------:R-:W2:Y:S04]  /*32840*/  LDL.LU R155, [R1+0x8ffc] ;  /* 0x008ffc00019b7983 */ /* 0x000ea80000300800 */
[----:B------:R-:W2:Y:S04]  /*32850*/  LDL R179, [R1+0xa9c] ;  /* 0x000a9c0001b37983 */ /* 0x000ea80000100800 */
[----:B------:R1:W-:Y:S02]  /*32860*/  STL.64 [R1+0x1968], R126 ;  /* 0x0019687e01007387 */ /* 0x0003e40000100a00 */
[----:B-1----:R-:W-:-:S02]  /*32870*/  IMAD.WIDE R126, R238, 0x4, R124 ;  /* 0x00000004ee7e7825 */ /* 0x002fc400078e027c */
[----:B------:R-:W2:Y:S04]  /*32880*/  LDL.LU R238, [R1+0x8ff8] ;  /* 0x008ff80001ee7983 */ /* 0x000ea80000300800 */
[----:B------:R-:W2:Y:S04]  /*32890*/  LDL R100, [R1+0xaa0] ;  /* 0x000aa00001647983 */ /* 0x000ea80000100800 */
[----:B------:R1:W-:Y:S04]  /*328a0*/  STL.64 [R1+0x1a88], R126 ;  /* 0x001a887e01007387 */ /* 0x0003e80000100a00 */
[----:B------:R-:W2:Y:S01]  /*328b0*/  LDL R95, [R1+0xaa4] ;  /* 0x000aa400015f7983 */ /* 0x000ea20000100800 */
[----:B-1----:R-:W-:-:S04]  /*328c0*/  IMAD.WIDE R126, R5, 0x4, R124 ;  /* 0x00000004057e7825 */ /* 0x002fc800078e027c */
[--C-:B------:R-:W-:Y:S01]  /*328d0*/  IMAD.WIDE R4, R4, 0x4, R124.reuse ;  /* 0x0000000404047825 */ /* 0x100fe200078e027c */
[----:B------:R1:W-:Y:S04]  /*328e0*/  STL.64 [R1+0x1c08], R126 ;  /* 0x001c087e01007387 */ /* 0x0003e80000100a00 */
[----:B-1----:R-:W2:Y:S04]  /*328f0*/  LDL R127, [R1+0xaa8] ;  /* 0x000aa800017f7983 */ /* 0x002ea80000100800 */
[----:B------:R1:W-:Y:S04]  /*32900*/  STL.64 [R1+0x1d18], R4 ;  /* 0x001d180401007387 */ /* 0x0003e80000100a00 */
[----:B------:R-:W2:Y:S01]  /*32910*/  LDL R126, [R1+0xaac] ;  /* 0x000aac00017e7983 */ /* 0x000ea20000100800 */
[----:B-1----:R-:W-:-:S04]  /*32920*/  IMAD.WIDE R4, R84, 0x4, R124 ;  /* 0x0000000454047825 */ /* 0x002fc800078e027c */
[--C-:B---3--:R-:W-:Y:S01]  /*32930*/  IMAD.WIDE R84, R85, 0x4, R124.reuse ;  /* 0x0000000455547825 */ /* 0x108fe200078e027c */
[----:B------:R1:W-:Y:S03]  /*32940*/  STL.64 [R1+0x1e90], R4 ;  /* 0x001e900401007387 */ /* 0x0003e60000100a00 */
[--C-:B----4-:R-:W-:Y:S01]  /*32950*/  IMAD.WIDE R228, R228, 0x4, R124.reuse ;  /* 0x00000004e4e47825 */ /* 0x110fe200078e027c */
[----:B-1----:R-:W3:Y:S04]  /*32960*/  LDL R5, [R1+0xab0] ;  /* 0x000ab00001057983 */ /* 0x002ee80000100800 */
[----:B------:R1:W-:Y:S02]  /*32970*/  STL.64 [R1+0x2170], R84 ;  /* 0x0021705401007387 */ /* 0x0003e40000100a00 */
[----:B-1----:R-:W-:-:S04]  /*32980*/  IMAD.WIDE R84, R87, 0x4, R124 ;  /* 0x0000000457547825 */ /* 0x002fc800078e027c */
[--C-:B------:R-:W-:Y:S01]  /*32990*/  IMAD.WIDE R86, R86, 0x4, R124.reuse ;  /* 0x0000000456567825 */ /* 0x100fe200078e027c */
[----:B------:R1:W-:Y:S04]  /*329a0*/  STL.64 [R1+0x2230], R84 ;  /* 0x0022305401007387 */ /* 0x0003e80000100a00 */
[----:B-1----:R-:W4:Y:S04]  /*329b0*/  LDL.LU.64 R84, [R1+0x8ff0] ;  /* 0x008ff00001547983 */ /* 0x002f280000300a00 */
[----:B------:R-:W3:Y:S04]  /*329c0*/  LDL R4, [R1+0xab4] ;  /* 0x000ab40001047983 */ /* 0x000ee80000100800 */
[----:B------:R1:W-:Y:S04]  /*329d0*/  STL.64 [R1+0x2328], R86 ;  /* 0x0023285601007387 */ /* 0x0003e80000100a00 */
[----:B-1----:R-:W3:Y:S04]  /*329e0*/  LDL.LU.64 R86, [R1+0x8fe8] ;  /* 0x008fe80001567983 */ /* 0x002ee80000300a00 */
[----:B------:R1:W-:Y:S02]  /*329f0*/  STL.64 [R1+0x23d0], R228 ;  /* 0x0023d0e401007387 */ /* 0x0003e40000100a00 */
[----:B-1----:R-:W-:-:S02]  /*32a00*/  IMAD.WIDE R228, R93, 0x4, R124 ;  /* 0x000000045de47825 */ /* 0x002fc400078e027c */
[----:B------:R-:W3:Y:S04]  /*32a10*/  LDL.LU R93, [R1+0x8fe4] ;  /* 0x008fe400015d7983 */ /* 0x000ee80000300800 */
[----:B------:R1:W-:Y:S02]  /*32a20*/  STL.64 [R1+0x2490], R228 ;  /* 0x002490e401007387 */ /* 0x0003e40000100a00 */
[--C-:B-1----:R-:W-:Y:S02]  /*32a30*/  IMAD.WIDE R228, R120, 0x4, R124.reuse ;  /* 0x0000000478e47825 */ /* 0x102fe400078e027c */
[----:B------:R-:W4:Y:S04]  /*32a40*/  LDL.LU R120, [R1+0x8fe0] ;  /* 0x008fe00001787983 */ /* 0x000f280000300800 */
[----:B------:R2:W-:Y:S02]  /*32a50*/  STL.64 [R1+0x2528], R228 ;  /* 0x002528e401007387 */ /* 0x0005e40000100a00 */
[----:B--2---:R-:W-:-:S05]  /*32a60*/  IMAD.WIDE R228, R188, 0x4, R124 ;  /* 0x00000004bce47825 */ /* 0x004fca00078e027c */
        /* <DEDUP_REMOVED lines=14> */
[----:B-1----:R-:W-:-:S04]  /*32b50*/  IMAD.WIDE R228, R56, 0x4, R124 ;  /* 0x0000000438e47825 */ /* 0x002fc800078e027c */
[--C-:B------:R-:W-:Y:S02]  /*32b60*/  IMAD.WIDE R56, R132, 0x4, R124.reuse ;  /* 0x0000000484387825 */ /* 0x100fe400078e027c */
[----:B------:R-:W2:Y:S04]  /*32b70*/  LDL.LU R132, [R1+0x8fd0] ;  /* 0x008fd00001847983 */ /* 0x000ea80000300800 */
[----:B------:R1:W-:Y:S04]  /*32b80*/  STL.64 [R1+0x3510], R228 ;  /* 0x003510e401007387 */ /* 0x0003e80000100a00 */
[----:B------:R1:W-:Y:S02]  /*32b90*/  STL.64 [R1+0x3f00], R56 ;  /* 0x003f003801007387 */ /* 0x0003e40000100a00 */
[----:B-1----:R-:W-:-:S04]  /*32ba0*/  IMAD.WIDE R228, R9, 0x4, R124 ;  /* 0x0000000409e47825 */ /* 0x002fc800078e027c */
[--C-:B------:R-:W-:Y:S02]  /*32bb0*/  IMAD.WIDE R56, R150, 0x4, R124.reuse ;  /* 0x0000000496387825 */ /* 0x100fe400078e027c */
[----:B------:R-:W2:Y:S02]  /*32bc0*/  LDL.LU R150, [R1+0x8fcc] ;  /* 0x008fcc0001967983 */ /* 0x000ea40000300800 */
[--C-:B------:R-:W-:Y:S02]  /*32bd0*/  IMAD.WIDE R8, R8, 0x4, R124.reuse ;  /* 0x0000000408087825 */ /* 0x100fe400078e027c */
[----:B------:R1:W-:Y:S04]  /*32be0*/  STL.64 [R1+0x40e0], R228 ;  /* 0x0040e0e401007387 */ /* 0x0003e80000100a00 */
[----:B------:R1:W-:Y:S02]  /*32bf0*/  STL.64 [R1+0x4168], R56 ;  /* 0x0041683801007387 */ /* 0x0003e40000100a00 */
[----:B-1----:R-:W-:-:S02]  /*32c00*/  IMAD.WIDE R228, R98, 0x4, R124 ;  /* 0x0000000462e47825 */ /* 0x002fc400078e027c */
[----:B------:R-:W2:Y:S02]  /*32c10*/  LDL.LU R98, [R1+0x8fc8] ;  /* 0x008fc80001627983 */ /* 0x000ea40000300800 */
[--C-:B------:R-:W-:Y:S02]  /*32c20*/  IMAD.WIDE R56, R140, 0x4, R124.reuse ;  /* 0x000000048c387825 */ /* 0x100fe400078e027c */
[----:B------:R1:W-:Y:S04]  /*32c30*/  STL.64 [R1+0x41d8], R8 ;  /* 0x0041d80801007387 */ /* 0x0003e80000100a00 */
[----:B------:R1:W-:Y:S04]  /*32c40*/  STL.64 [R1+0x4488], R228 ;  /* 0x004488e401007387 */ /* 0x0003e80000100a00 */
[----:B------:R-:W2:Y:S01]  /*32c50*/  LDL.LU R140, [R1+0x8fc4] ;  /* 0x008fc400018c7983 */ /* 0x000ea20000300800 */
[----:B-1----:R-:W-:-:S04]  /*32c60*/  IMAD.WIDE R8, R186, 0x4, R124 ;  /* 0x00000004ba087825 */ /* 0x002fc800078e027c */
[--C-:B------:R-:W-:Y:S01]  /*32c70*/  IMAD.WIDE R228, R156, 0x4, R124.reuse ;  /* 0x000000049ce47825 */ /* 0x100fe200078e027c */
[----:B------:R1:W-:Y:S04]  /*32c80*/  STL.64 [R1+0x44e8], R8 ;  /* 0x0044e80801007387 */ /* 0x0003e80000100a00 */
[----:B------:R1:W-:Y:S04]  /*32c90*/  STL.64 [R1+0x4548], R56 ;  /* 0x0045483801007387 */ /* 0x0003e80000100a00 */
[----:B------:R-:W2:Y:S01]  /*32ca0*/  LDL.LU R156, [R1+0x8fc0] ;  /* 0x008fc000019c7983 */ /* 0x000ea20000300800 */
        /* <DEDUP_REMOVED lines=14> */
[----:B------:R-:W4:Y:S01]  /*32d90*/  LDL.LU R148, [R1+0x8fb4] ;  /* 0x008fb40001947983 */ /* 0x000f220000300800 */
[----:B-1----:R-:W-:-:S05]  /*32da0*/  IMAD.WIDE R8, R127, 0x4, R124 ;  /* 0x000000047f087825 */ /* 0x002fca00078e027c */
[----:B------:R1:W-:Y:S04]  /*32db0*/  STL.64 [R1+0x4828], R8 ;  /* 0x0048280801007387 */ /* 0x0003e80000100a00 */
[----:B------:R1:W-:Y:S02]  /*32dc0*/  STL.64 [R1+0x4820], R56 ;  /* 0x0048203801007387 */ /* 0x0003e40000100a00 */
[----:B-1----:R-:W-:-:S04]  /*32dd0*/  IMAD.WIDE R8, R126, 0x4, R124 ;  /* 0x000000047e087825 */ /* 0x002fc800078e027c */
[--C-:B------:R-:W-:Y:S02]  /*32de0*/  IMAD.WIDE R126, R117, 0x4, R124.reuse ;  /* 0x00000004757e7825 */ /* 0x100fe400078e027c */
[----:B------:R-:W4:Y:S02]  /*32df0*/  LDL.LU R117, [R1+0x8fb0] ;  /* 0x008fb00001757983 */ /* 0x000f240000300800 */
[--C-:B------:R-:W-:Y:S02]  /*32e00*/  IMAD.WIDE R56, R134, 0x4, R124.reuse ;  /* 0x0000000486387825 */ /* 0x100fe400078e027c */
[----:B------:R3:W-:Y:S04]  /*32e10*/  STL.64 [R1+0x4818], R8 ;  /* 0x0048180801007387 */ /* 0x0007e80000100a00 */
[----:B------:R-:W-:Y:S04]  /*32e20*/  STL.64 [R1+0x4810], R126 ;  /* 0x0048107e01007387 */ /* 0x000fe80000100a00 */
[----:B------:R-:W4:Y:S01]  /*32e30*/  LDL.LU R134, [R1+0x8fac] ;  /* 0x008fac0001867983 */ /* 0x000f220000300800 */
[----:B---3--:R-:W-:-:S04]  /*32e40*/  IMAD.WIDE R8, R5, 0x4, R124 ;  /* 0x0000000405087825 */ /* 0x008fc800078e027c */
[--C-:B------:R-:W-:Y:S01]  /*32e50*/  IMAD.WIDE R4, R4, 0x4, R124.reuse ;  /* 0x0000000404047825 */ /* 0x100fe200078e027c */
[----:B------:R1:W-:Y:S04]  /*32e60*/  STL.64 [R1+0x4808], R8 ;  /* 0x0048080801007387 */ /* 0x0003e80000100a00 */
[----:B------:R-:W-:Y:S01]  /*32e70*/  STL.64 [R1+0x4800], R56 ;  /* 0x0048003801007387 */ /* 0x000fe20000100a00 */
[----:B-1----:R-:W-:-:S03]  /*32e80*/  IMAD.WIDE R8, R131, 0x4, R124 ;  /* 0x0000000483087825 */ /* 0x002fc600078e027c */
[----:B------:R-:W3:Y:S04]  /*32e90*/  LDL.LU R131, [R1+0x8fa8] ;  /* 0x008fa80001837983 */ /* 0x000ee80000300800 */
[----:B------:R2:W-:Y:S02]  /*32ea0*/  STL.64 [R1+0x47f8], R4 ;  /* 0x0047f80401007387 */ /* 0x0005e40000100a00 */
[--C-:B--2---:R-:W-:Y:S02]  /*32eb0*/  IMAD.WIDE R4, R156, 0x4, R124.reuse ;  /* 0x000000049c047825 */ /* 0x104fe400078e027c */
[----:B------:R-:W2:Y:S04]  /*32ec0*/  LDL.LU R156, [R1+0x8fa4] ;  /* 0x008fa400019c7983 */ /* 0x000ea80000300800 */
[----:B------:R1:W-:Y:S02]  /*32ed0*/  STL.64 [R1+0x47f0], R8 ;  /* 0x0047f00801007387 */ /* 0x0003e40000100a00 */
[----:B-1----:R-:W-:-:S02]  /*32ee0*/  IMAD.WIDE R8, R138, 0x4, R124 ;  /* 0x000000048a087825 */ /* 0x002fc400078e027c */
[----:B------:R-:W2:Y:S04]  /*32ef0*/  LDL.LU R138, [R1+0x8fa0] ;  /* 0x008fa000018a7983 */ /* 0x000ea80000300800 */
[----:B------:R1:W-:Y:S02]  /*32f00*/  STL.64 [R1+0x47e8], R4 ;  /* 0x0047e80401007387 */ /* 0x0003e40000100a00 */
[--C-:B-1----:R-:W-:Y:S02]  /*32f10*/  IMAD.WIDE R4, R150, 0x4, R124.reuse ;  /* 0x0000000496047825 */ /* 0x102fe400078e027c */
        /* <DEDUP_REMOVED lines=36> */
[----:B------:R-:W3:Y:S04]  /*33160*/  LDL.LU R175, [R1+0x8f6c] ;  /* 0x008f6c0001af7983 */ /* 0x000ee80000300800 */
[----:B------:R1:W-:Y:S02]  /*33170*/  STL.64 [R1+0x4780], R8 ;  /* 0x0047800801007387 */ /* 0x0003e40000100a00 */
[----:B-1----:R-:W-:-:S02]  /*33180*/  IMAD.WIDE R8, R197, 0x4, R124 ;  /* 0x00000004c5087825 */ /* 0x002fc400078e027c */
[----:B------:R-:W3:Y:S04]  /*33190*/  LDL.LU R197, [R1+0x8f68] ;  /* 0x008f680001c57983 */ /* 0x000ee80000300800 */
[----:B------:R1:W-:Y:S02]  /*331a0*/  STL.64 [R1+0x4778], R4 ;  /* 0x0047780401007387 */ /* 0x0003e40000100a00 */
[--C-:B-1----:R-:W-:Y:S02]  /*331b0*/  IMAD.WIDE R4, R33, 0x4, R124.reuse ;  /* 0x0000000421047825 */ /* 0x102fe400078e027c */
[----:B------:R-:W4:Y:S04]  /*331c0*/  LDL.LU R33, [R1+0x8f64] ;  /* 0x008f640001217983 */ /* 0x000f280000300800 */
[----:B------:R1:W-:Y:S02]  /*331d0*/  STL.64 [R1+0x4770], R8 ;  /* 0x0047700801007387 */ /* 0x0003e40000100a00 */
[----:B-1----:R-:W-:-:S02]  /*331e0*/  IMAD.WIDE R8, R24, 0x4, R124 ;  /* 0x0000000418087825 */ /* 0x002fc400078e027c */
[----:B------:R-:W4:Y:S04]  /*331f0*/  LDL.LU R24, [R1+0x8f60] ;  /* 0x008f600001187983 */ /* 0x000f280000300800 */
[----:B------:R2:W-:Y:S02]  /*33200*/  STL.64 [R1+0x4768], R4 ;  /* 0x0047680401007387 */ /* 0x0005e40000100a00 */
[--C-:B--2---:R-:W-:Y:S02]  /*33210*/  IMAD.WIDE R4, R244, 0x4, R124.reuse ;  /* 0x00000004f4047825 */ /* 0x104fe400078e027c */
[----:B------:R-:W2:Y:S04]  /*33220*/  LDL.LU R244, [R1+0x8f5c] ;  /* 0x008f5c0001f47983 */ /* 0x000ea80000300800 */
[----:B------:R1:W-:Y:S02]  /*33230*/  STL.64 [R1+0x4760], R8 ;  /* 0x0047600801007387 */ /* 0x0003e40000100a00 */
[----:B-1----:R-:W-:-:S02]  /*33240*/  IMAD.WIDE R8, R221, 0x4, R124 ;  /* 0x00000004dd087825 */ /* 0x002fc400078e027c */
[----:B------:R-:W2:Y:S04]  /*33250*/  LDL.LU R221, [R1+0x8f58] ;  /* 0x008f580001dd7983 */ /* 0x000ea80000300800 */
[----:B------:R3:W-:Y:S02]  /*33260*/  STL.64 [R1+0x17c8], R4 ;  /* 0x0017c80401007387 */ /* 0x0007e40000100a00 */
[--C-:B---3--:R-:W-:Y:S02]  /*33270*/  IMAD.WIDE R4, R197, 0x4, R124.reuse ;  /* 0x00000004c5047825 */ /* 0x108fe400078e027c */
[----:B------:R-:W3:Y:S04]  /*33280*/  LDL.LU R197, [R1+0x8f54] ;  /* 0x008f540001c57983 */ /* 0x000ee80000300800 */
[----:B------:R1:W-:Y:S02]  /*33290*/  STL.64 [R1+0x18a8], R8 ;  /* 0x0018a80801007387 */ /* 0x0003e40000100a00 */
[----:B-1----:R-:W-:-:S02]  /*332a0*/  IMAD.WIDE R8, R49, 0x4, R124 ;  /* 0x0000000431087825 */ /* 0x002fc400078e027c */
[----:B------:R-:W3:Y:S04]  /*332b0*/  LDL.LU R49, [R1+0x8f50] ;  /* 0x008f500001317983 */ /* 0x000ee80000300800 */
[----:B------:R1:W-:Y:S02]  /*332c0*/  STL.64 [R1+0x1980], R4 ;  /* 0x0019800401007387 */ /* 0x0003e40000100a00 */
[--C-:B-1----:R-:W-:Y:S02]  /*332d0*/  IMAD.WIDE R4, R41, 0x4, R124.reuse ;  /* 0x0000000429047825 */ /* 0x102fe400078e027c */
[----:B------:R-:W3:Y:S04]  /*332e0*/  LDL.LU R41, [R1+0x8f4c] ;  /* 0x008f4c0001297983 */ /* 0x000ee80000300800 */
[----:B------:R4:W-:Y:S02]  /*332f0*/  STL.64 [R1+0x1ac8], R8 ;  /* 0x001ac80801007387 */ /* 0x0009e40000100a00 */
[----:B----4-:R-:W-:-:S02]  /*33300*/  IMAD.WIDE R8, R33, 0x4, R124 ;  /* 0x0000000421087825 */ /* 0x010fc400078e027c */
[----:B------:R-:W4:Y:S04]  /*33310*/  LDL.LU R33, [R1+0x8f48] ;  /* 0x008f480001217983 */ /* 0x000f280000300800 */
[----:B------:R1:W-:Y:S02]  /*33320*/  STL.64 [R1+0x1f68], R4 ;  /* 0x001f680401007387 */ /* 0x0003e40000100a00 */
[--C-:B-1----:R-:W-:Y:S02]  /*33330*/  IMAD.WIDE R4, R24, 0x4, R124.reuse ;  /* 0x0000000418047825 */ /* 0x102fe400078e027c */
[----:B------:R-:W3:Y:S04]  /*33340*/  LDL.LU R24, [R1+0x8f44] ;  /* 0x008f440001187983 */ /* 0x000ee80000300800 */
[----:B------:R1:W-:Y:S02]  /*33350*/  STL.64 [R1+0x2080], R8 ;  /* 0x0020800801007387 */ /* 0x0003e40000100a00 */
[----:B-1----:R-:W-:-:S02]  /*33360*/  IMAD.WIDE R8, R183, 0x4, R124 ;  /* 0x00000004b7087825 */ /* 0x002fc400078e027c */
[----:B------:R-:W4:Y:S04]  /*33370*/  LDL.LU R183, [R1+0x8f40] ;  /* 0x008f400001b77983 */ /* 0x000f280000300800 */
[----:B------:R1:W-:Y:S02]  /*33380*/  STL.64 [R1+0x2180], R4 ;  /* 0x0021800401007387 */ /* 0x0003e40000100a00 */
[--C-:B-1----:R-:W-:Y:S02]  /*33390*/  IMAD.WIDE R4, R245, 0x4, R124.reuse ;  /* 0x00000004f5047825 */ /* 0x102fe400078e027c */
[----:B------:R-:W4:Y:S04]  /*333a0*/  LDL.LU R245, [R1+0x8f3c] ;  /* 0x008f3c0001f57983 */ /* 0x000f280000300800 */
[----:B------:R2:W-:Y:S02]  /*333b0*/  STL.64 [R1+0x2248], R8 ;  /* 0x0022480801007387 */ /* 0x0005e40000100a00 */
[----:B--2---:R-:W-:-:S02]  /*333c0*/  IMAD.WIDE R8, R244, 0x4, R124 ;  /* 0x00000004f4087825 */ /* 0x004fc400078e027c */
        /* <DEDUP_REMOVED lines=17> */
[----:B---3--:R-:W-:-:S02]  /*334e0*/  IMAD.WIDE R8, R197, 0x4, R124 ;  /* 0x00000004c5087825 */ /* 0x008fc400078e027c */
[----:B------:R-:W3:Y:S04]  /*334f0*/  LDL.LU R197, [R1+0x8f20] ;  /* 0x008f200001c57983 */ /* 0x000ee80000300800 */
        /* <DEDUP_REMOVED lines=13> */
[--C-:B----4-:R-:W-:Y:S02]  /*335d0*/  IMAD.WIDE R4, R33, 0x4, R124.reuse ;  /* 0x0000000421047825 */ /* 0x110fe400078e027c */
[----:B------:R-:W4:Y:S04]  /*335e0*/  LDL.LU R33, [R1+0x8f0c] ;  /* 0x008f0c0001217983 */ /* 0x000f280000300800 */
        /* <DEDUP_REMOVED lines=60> */
[----:B------:R-:W-:Y:S04]  /*339b0*/  STL.64 [R1+0x4a30], R8 ;  /* 0x004a300801007387 */ /* 0x000fe80000100a00 */
[----:B------:R-:W2:Y:S04]  /*339c0*/  LDL R229, [R1+0x890] ;  /* 0x0008900001e57983 */ /* 0x000ea80000100800 */
[----:B------:R-:W3:Y:S04]  /*339d0*/  LDL R228, [R1+0xb24] ;  /* 0x000b240001e47983 */ /* 0x000ee80000100800 */
[----:B------:R1:W-:Y:S04]  /*339e0*/  STL.64 [R1+0x4a40], R4 ;  /* 0x004a400401007387 */ /* 0x0003e80000100a00 */
[----:B------:R-:W3:Y:S04]  /*339f0*/  LDL R188, [R1+0xb28] ;  /* 0x000b280001bc7983 */ /* 0x000ee80000100800 */
[----:B------:R-:W3:Y:S01]  /*33a00*/  LDL R181, [R1+0xb2c] ;  /* 0x000b2c0001b57983 */ /* 0x000ee20000100800 */
[----:B------:R-:W-:-:S03]  /*33a10*/  IMAD.WIDE R126, R247, 0x4, R124 ;  /* 0x00000004f77e7825 */ /* 0x000fc600078e027c */
[----:B------:R-:W4:Y:S01]  /*33a20*/  LDL R57, [R1+0xb30] ;  /* 0x000b300001397983 */ /* 0x000f220000100800 */
[----:B-1----:R-:W-:-:S03]  /*33a30*/  IMAD.WIDE R4, R246, 0x4, R124 ;  /* 0x00000004f6047825 */ /* 0x002fc600078e027c */
[----:B------:R-:W4:Y:S01]  /*33a40*/  LDL R56, [R1+0x854] ;  /* 0x0008540001387983 */ /* 0x000f220000100800 */
[----:B------:R-:W-:-:S03]  /*33a50*/  IMAD.WIDE R246, R239, 0x4, R124 ;  /* 0x00000004eff67825 */ /* 0x000fc600078e027c */
[----:B------:R-:W4:Y:S04]  /*33a60*/  LDL R9, [R1+0x848] ;  /* 0x0008480001097983 */ /* 0x000f280000100800 */
[----:B------:R-:W4:Y:S04]  /*33a70*/  LDL R8, [R1+0x820] ;  /* 0x0008200001087983 */ /* 0x000f280000100800 */
[----:B------:R1:W-:Y:S04]  /*33a80*/  STL.64 [R1+0x4a50], R126 ;  /* 0x004a507e01007387 */ /* 0x0003e80000100a00 */
[----:B------:R-:W4:Y:S04]  /*33a90*/  LDL R186, [R1+0xb3c] ;  /* 0x000b3c0001ba7983 */ /* 0x000f280000100800 */
[----:B------:R1:W-:Y:S04]  /*33aa0*/  STL.64 [R1+0x4a60], R4 ;  /* 0x004a600401007387 */ /* 0x0003e80000100a00 */
[----:B------:R-:W4:Y:S04]  /*33ab0*/  LDL R179, [R1+0xb40] ;  /* 0x000b400001b37983 */ /* 0x000f280000100800 */
[----:B------:R-:W4:Y:S04]  /*33ac0*/  LDL R100, [R1+0xb44] ;  /* 0x000b440001647983 */ /* 0x000f280000100800 */
[----:B------:R-:W4:Y:S04]  /*33ad0*/  LDL R95, [R1+0xb48] ;  /* 0x000b4800015f7983 */ /* 0x000f280000100800 */
[----:B-1----:R-:W4:Y:S04]  /*33ae0*/  LDL R126, [R1+0xb4c] ;  /* 0x000b4c00017e7983 */ /* 0x002f280000100800 */
[----:B------:R-:W4:Y:S04]  /*33af0*/  LDL R127, [R1+0xb50] ;  /* 0x000b5000017f7983 */ /* 0x000f280000100800 */
[----:B------:R-:W4:Y:S04]  /*33b00*/  LDL R4, [R1+0xb54] ;  /* 0x000b540001047983 */ /* 0x000f280000100800 */
[----:B------:R-:W4:Y:S04]  /*33b10*/  LDL R5, [R1+0x7a4] ;  /* 0x0007a40001057983 */ /* 0x000f280000100800 */
[----:B------:R1:W-:Y:S02]  /*33b20*/  STL.64 [R1+0x4a70], R246 ;  /* 0x004a70f601007387 */ /* 0x0003e40000100a00 */
[----:B-1----:R-:W-:-:S04]  /*33b30*/  IMAD.WIDE R246, R238, 0x4, R124 ;  /* 0x00000004eef67825 */ /* 0x002fc800078e027c */
[--C-:B------:R-:W-:Y:S01]  /*33b40*/  IMAD.WIDE R238, R231, 0x4, R124.reuse ;  /* 0x00000004e7ee7825 */ /* 0x100fe200078e027c */
[----:B------:R1:W-:Y:S03]  /*33b50*/  STL.64 [R1+0x4a80], R246 ;  /* 0x004a80f601007387 */ /* 0x0003e60000100a00 */
[--C-:B------:R-:W-:Y:S01]  /*33b60*/  IMAD.WIDE R230, R230, 0x4, R124.reuse ;  /* 0x00000004e6e67825 */ /* 0x100fe200078e027c */
[----:B------:R1:W-:Y:S04]  /*33b70*/  STL.64 [R1+0x4a90], R238 ;  /* 0x004a90ee01007387 */ /* 0x0003e80000100a00 */
[----:B------:R1:W-:Y:S02]  /*33b80*/  STL.64 [R1+0x4aa0], R230 ;  /* 0x004aa0e601007387 */ /* 0x0003e40000100a00 */
[----:B-1----:R-:W-:-:S04]  /*33b90*/  IMAD.WIDE R246, R223, 0x4, R124 ;  /* 0x00000004dff67825 */ /* 0x002fc800078e027c */
[--C-:B------:R-:W-:Y:S01]  /*33ba0*/  IMAD.WIDE R238, R222, 0x4, R124.reuse ;  /* 0x00000004deee7825 */ /* 0x100fe200078e027c */
[----:B------:R-:W-:Y:S03]  /*33bb0*/  STL.64 [R1+0x4ab0], R246 ;  /* 0x004ab0f601007387 */ /* 0x000fe60000100a00 */
[--C-:B------:R-:W-:Y:S01]  /*33bc0*/  IMAD.WIDE R230, R215, 0x4, R124.reuse ;  /* 0x00000004d7e67825 */ /* 0x100fe200078e027c */
[----:B------:R-:W-:Y:S03]  /*33bd0*/  STL.64 [R1+0x4ac0], R238 ;  /* 0x004ac0ee01007387 */ /* 0x000fe60000100a00 */
[--C-:B------:R-:W-:Y:S01]  /*33be0*/  IMAD.WIDE R222, R214, 0x4, R124.reuse ;  /* 0x00000004d6de7825 */ /* 0x100fe200078e027c */
[----:B------:R-:W-:Y:S03]  /*33bf0*/  STL.64 [R1+0x4ad0], R230 ;  /* 0x004ad0e601007387 */ /* 0x000fe60000100a00 */
        /* <DEDUP_REMOVED lines=10> */
[--C-:B--2---:R-:W-:Y:S01]  /*33ca0*/  IMAD.WIDE R198, R229, 0x4, R124.reuse ;  /* 0x00000004e5c67825 */ /* 0x104fe200078e027c */
[----:B------:R1:W-:Y:S04]  /*33cb0*/  STL [R1+0x8e94], R229 ;  /* 0x008e94e501007387 */ /* 0x0003e80000100800 */
[----:B------:R-:W-:Y:S04]  /*33cc0*/  STL.64 [R1+0x4b40], R206 ;  /* 0x004b40ce01007387 */ /* 0x000fe80000100a00 */
[----:B-1----:R-:W2:Y:S04]  /*33cd0*/  LDL R229, [R1+0xb34] ;  /* 0x000b340001e57983 */ /* 0x002ea80000100800 */
[----:B------:R1:W-:Y:S04]  /*33ce0*/  STL.64 [R1+0x4b50], R198 ;  /* 0x004b50c601007387 */ /* 0x0003e80000100a00 */
[----:B---3--:R3:W-:Y:S01]  /*33cf0*/  STL [R1+0x8e98], R228 ;  /* 0x008e98e401007387 */ /* 0x0087e20000100800 */
[----:B-1----:R-:W-:-:S03]  /*33d00*/  IMAD.WIDE R198, R228, 0x4, R124 ;  /* 0x00000004e4c67825 */ /* 0x002fc600078e027c */
[----:B---3--:R-:W3:Y:S04]  /*33d10*/  LDL R228, [R1+0xb38] ;  /* 0x000b380001e47983 */ /* 0x008ee80000100800 */
[----:B------:R1:W-:Y:S04]  /*33d20*/  STL.64 [R1+0x1018], R198 ;  /* 0x001018c601007387 */ /* 0x0003e80000100a00 */
[----:B------:R1:W-:Y:S02]  /*33d30*/  STL [R1+0x8e9c], R188 ;  /* 0x008e9cbc01007387 */ /* 0x0003e40000100800 */
[----:B-1----:R-:W-:-:S02]  /*33d40*/  IMAD.WIDE R198, R188, 0x4, R124 ;  /* 0x00000004bcc67825 */ /* 0x002fc400078e027c */
[----:B------:R-:W3:Y:S04]  /*33d50*/  LDL R188, [R1+0xb84] ;  /* 0x000b840001bc7983 */ /* 0x000ee80000100800 */
[----:B------:R1:W-:Y:S04]  /*33d60*/  STL.64 [R1+0x17d8], R198 ;  /* 0x0017d8c601007387 */ /* 0x0003e80000100a00 */
[----:B------:R1:W-:Y:S02]  /*33d70*/  STL [R1+0x8ea0], R181 ;  /* 0x008ea0b501007387 */ /* 0x0003e40000100800 */
[----:B-1----:R-:W-:-:S02]  /*33d80*/  IMAD.WIDE R198, R181, 0x4, R124 ;  /* 0x00000004b5c67825 */ /* 0x002fc400078e027c */
[----:B------:R-:W3:Y:S02]  /*33d90*/  LDL R181, [R1+0xb88] ;  /* 0x000b880001b57983 */ /* 0x000ee40000100800 */
[--C-:B----4-:R-:W-:Y:S02]  /*33da0*/  IMAD.WIDE R206, R57, 0x4, R124.reuse ;  /* 0x0000000439ce7825 */ /* 0x110fe400078e027c */
[----:B------:R1:W-:Y:S04]  /*33db0*/  STL.64 [R1+0x18c8], R198 ;  /* 0x0018c8c601007387 */ /* 0x0003e80000100a00 */
[----:B------:R-:W-:Y:S04]  /*33dc0*/  STL [R1+0x8ea4], R57 ;  /* 0x008ea43901007387 */ /* 0x000fe80000100800 */
[----:B------:R-:W-:Y:S01]  /*33dd0*/  STL.64 [R1+0x19c0], R206 ;  /* 0x0019c0ce01007387 */ /* 0x000fe20000100a00 */
[----:B-1----:R-:W-:-:S03]  /*33de0*/  IMAD.WIDE R198, R56, 0x4, R124 ;  /* 0x0000000438c67825 */ /* 0x002fc600078e027c */
[----:B------:R1:W-:Y:S04]  /*33df0*/  STL [R1+0x8ea8], R56 ;  /* 0x008ea83801007387 */ /* 0x0003e80000100800 */
[----:B------:R2:W-:Y:S01]  /*33e00*/  STL.64 [R1+0x1b00], R198 ;  /* 0x001b00c601007387 */ /* 0x0005e20000100a00 */
[----:B-1----:R-:W-:-:S03]  /*33e10*/  IMAD.WIDE R56, R9, 0x4, R124 ;  /* 0x0000000409387825 */ /* 0x002fc600078e027c */
[----:B------:R-:W-:Y:S04]  /*33e20*/  STL [R1+0x8eac], R9 ;  /* 0x008eac0901007387 */ /* 0x000fe80000100800 */
[----:B------:R3:W-:Y:S01]  /*33e30*/  STL.64 [R1+0x1c70], R56 ;  /* 0x001c703801007387 */ /* 0x0007e20000100a00 */
[----:B--2---:R-:W-:-:S03]  /*33e40*/  IMAD.WIDE R198, R229, 0x4, R124 ;  /* 0x00000004e5c67825 */ /* 0x004fc600078e027c */
[----:B------:R-:W-:Y:S04]  /*33e50*/  STL [R1+0x8eb0], R229 ;  /* 0x008eb0e501007387 */ /* 0x000fe80000100800 */
[----:B------:R1:W-:Y:S01]  /*33e60*/  STL.64 [R1+0x1d30], R198 ;  /* 0x001d30c601007387 */ /* 0x0003e20000100a00 */
[----:B---3--:R-:W-:-:S03]  /*33e70*/  IMAD.WIDE R56, R228, 0x4, R124 ;  /* 0x00000004e4387825 */ /* 0x008fc600078e027c */
[----:B------:R-:W-:Y:S01]  /*33e80*/  STL [R1+0x8eb4], R228 ;  /* 0x008eb4e401007387 */ /* 0x000fe20000100800 */
[----:B-1----:R-:W-:-:S03]  /*33e90*/  IMAD.WIDE R198, R8, 0x4, R124 ;  /* 0x0000000408c67825 */ /* 0x002fc600078e027c */
[----:B------:R1:W-:Y:S04]  /*33ea0*/  STL.64 [R1+0x1ec0], R56 ;  /* 0x001ec03801007387 */ /* 0x0003e80000100a00 */
[----:B------:R2:W-:Y:S04]  /*33eb0*/  STL [R1+0x8eb8], R8 ;  /* 0x008eb80801007387 */ /* 0x0005e80000100800 */
[----:B------:R3:W-:Y:S01]  /*33ec0*/  STL.64 [R1+0x1f78], R198 ;  /* 0x001f78c601007387 */ /* 0x0007e20000100a00 */
[----:B-1----:R-:W-:-:S04]  /*33ed0*/  IMAD.WIDE R56, R186, 0x4, R124 ;  /* 0x00000004ba387825 */ /* 0x002fc800078e027c */
[--C-:B--2---:R-:W-:Y:S01]  /*33ee0*/  IMAD.WIDE R8, R100, 0x4, R124.reuse ;  /* 0x0000000464087825 */ /* 0x104fe200078e027c */
[----:B------:R1:W-:Y:S03]  /*33ef0*/  STL.64 [R1+0x20a0], R56 ;  /* 0x0020a03801007387 */ /* 0x0003e60000100a00 */
[----:B---3--:R-:W-:-:S05]  /*33f00*/  IMAD.WIDE R198, R179, 0x4, R124 ;  /* 0x00000004b3c67825 */ /* 0x008fca00078e027c */
[----:B------:R2:W-:Y:S01]  /*33f10*/  STL.64 [R1+0x21a8], R198 ;  /* 0x0021a8c601007387 */ /* 0x0005e20000100a00 */
[----:B-1----:R-:W-:-:S03]  /*33f20*/  IMAD.WIDE R56, R95, 0x4, R124 ;  /* 0x000000045f387825 */ /* 0x002fc600078e027c */
[----:B------:R1:W-:Y:S04]  /*33f30*/  STL.64 [R1+0x2258], R8 ;  /* 0x0022580801007387 */ /* 0x0003e80000100a00 */
[----:B------:R3:W-:Y:S01]  /*33f40*/  STL.64 [R1+0x2360], R56 ;  /* 0x0023603801007387 */ /* 0x0007e20000100a00 */
[----:B--2---:R-:W-:-:S04]  /*33f50*/  IMAD.WIDE R198, R126, 0x4, R124 ;  /* 0x000000047ec67825 */ /* 0x004fc800078e027c */
[--C-:B-1----:R-:W-:Y:S01]  /*33f60*/  IMAD.WIDE R8, R127, 0x4, R124.reuse ;  /* 0x000000047f087825 */ /* 0x102fe200078e027c */
[----:B------:R1:W-:Y:S03]  /*33f70*/  STL.64 [R1+0x2420], R198 ;  /* 0x002420c601007387 */ /* 0x0003e60000100a00 */
[--C-:B---3--:R-:W-:Y:S01]  /*33f80*/  IMAD.WIDE R56, R4, 0x4, R124.reuse ;  /* 0x0000000404387825 */ /* 0x108fe200078e027c */
[----:B------:R2:W-:Y:S04]  /*33f90*/  STL.64 [R1+0x24d0], R8 ;  /* 0x0024d00801007387 */ /* 0x0005e80000100a00 */
[----:B------:R3:W-:Y:S01]  /*33fa0*/  STL.64 [R1+0x2548], R56 ;  /* 0x0025483801007387 */ /* 0x0007e20000100a00 */
[----:B-1----:R-:W-:-:S04]  /*33fb0*/  IMAD.WIDE R198, R5, 0x4, R124 ;  /* 0x0000000405c67825 */ /* 0x002fc800078e027c */
[--C-:B--2---:R-:W-:Y:S01]  /*33fc0*/  IMAD.WIDE R8, R245, 0x4, R124.reuse ;  /* 0x00000004f5087825 */ /* 0x104fe200078e027c */
        /* <DEDUP_REMOVED lines=24> */
[----:B---3--:R-:W2:Y:S04]  /*34150*/  LDL R57, [R1+0xba4] ;  /* 0x000ba40001397983 */ /* 0x008ea80000100800 */
[----:B------:R1:W-:Y:S01]  /*34160*/  STL.64 [R1+0x4508], R198 ;  /* 0x004508c601007387 */ /* 0x0003e20000100a00 */
[----:B------:R-:W-:-:S03]  /*34170*/  IMAD.WIDE R206, R181, 0x4, R124 ;  /* 0x00000004b5ce7825 */ /* 0x000fc600078e027c */
[----:B------:R3:W-:Y:S01]  /*34180*/  STL.64 [R1+0x4568], R8 ;  /* 0x0045680801007387 */ /* 0x0007e20000100a00 */
[----:B-1----:R-:W-:-:S04]  /*34190*/  IMAD.WIDE R198, R180, 0x4, R124 ;  /* 0x00000004b4c67825 */ /* 0x002fc800078e027c */
[--C-:B---3--:R-:W-:Y:S01]  /*341a0*/  IMAD.WIDE R8, R188, 0x4, R124.reuse ;  /* 0x00000004bc087825 */ /* 0x108fe200078e027c */
[----:B------:R1:W-:Y:S04]  /*341b0*/  STL.64 [R1+0x48a8], R198 ;  /* 0x0048a8c601007387 */ /* 0x0003e80000100a00 */
[----:B------:R3:W-:Y:S04]  /*341c0*/  STL.64 [R1+0x48f0], R8 ;  /* 0x0048f00801007387 */ /* 0x0007e80000100a00 */
[----:B------:R4:W-:Y:S01]  /*341d0*/  STL.64 [R1+0x4940], R206 ;  /* 0x004940ce01007387 */ /* 0x0009e20000100a00 */
[----:B-1----:R-:W-:-:S04]  /*341e0*/  IMAD.WIDE R198, R173, 0x4, R124 ;  /* 0x00000004adc67825 */ /* 0x002fc800078e027c */
[--C-:B---3--:R-:W-:Y:S01]  /*341f0*/  IMAD.WIDE R8, R172, 0x4, R124.reuse ;  /* 0x00000004ac087825 */ /* 0x108fe200078e027c */
[----:B------:R1:W-:Y:S03]  /*34200*/  STL.64 [R1+0x4990], R198 ;  /* 0x004990c601007387 */ /* 0x0003e60000100a00 */
[--C-:B----4-:R-:W-:Y:S01]  /*34210*/  IMAD.WIDE R206, R165, 0x4, R124.reuse ;  /* 0x00000004a5ce7825 */ /* 0x110fe200078e027c */
        /* <DEDUP_REMOVED lines=8> */
[----:B-1----:R-:W-:-:S03]  /*342a0*/  IMAD.WIDE R198, R149, 0x4, R124 ;  /* 0x0000000495c67825 */ /* 0x002fc600078e027c */
[----:B------:R-:W2:Y:S01]  /*342b0*/  LDL R56, [R1+0xbcc] ;  /* 0x000bcc0001387983 */ /* 0x000ea20000100800 */
[----:B---3--:R-:W-:-:S03]  /*342c0*/  IMAD.WIDE R8, R148, 0x4, R124 ;  /* 0x0000000494087825 */ /* 0x008fc600078e027c */
[----:B------:R1:W-:Y:S01]  /*342d0*/  STL.64 [R1+0x4cd0], R198 ;  /* 0x004cd0c601007387 */ /* 0x0003e20000100a00 */
[----:B----4-:R-:W-:-:S03]  /*342e0*/  IMAD.WIDE R206, R140, 0x4, R124 ;  /* 0x000000048cce7825 */ /* 0x010fc600078e027c */
[----:B------:R3:W-:Y:S01]  /*342f0*/  STL.64 [R1+0x4ce0], R8 ;  /* 0x004ce00801007387 */ /* 0x0007e20000100a00 */
[----:B-1----:R-:W-:-:S03]  /*34300*/  IMAD.WIDE R198, R141, 0x4, R124 ;  /* 0x000000048dc67825 */ /* 0x002fc600078e027c */
[----:B---3--:R-:W3:Y:S04]  /*34310*/  LDL R9, [R1+0xbd0] ;  /* 0x000bd00001097983 */ /* 0x008ee80000100800 */
[----:B------:R1:W-:Y:S04]  /*34320*/  STL.64 [R1+0x4cf0], R198 ;  /* 0x004cf0c601007387 */ /* 0x0003e80000100a00 */
[----:B------:R-:W4:Y:S04]  /*34330*/  LDL R229, [R1+0xbd4] ;  /* 0x000bd40001e57983 */ /* 0x000f280000100800 */
[----:B------:R1:W-:Y:S02]  /*34340*/  STL.64 [R1+0x4d10], R206 ;  /* 0x004d10ce01007387 */ /* 0x0003e40000100a00 */
[----:B-1----:R-:W-:-:S02]  /*34350*/  IMAD.WIDE R198, R133, 0x4, R124 ;  /* 0x0000000485c67825 */ /* 0x002fc400078e027c */
[----:B------:R-:W4:Y:S04]  /*34360*/  LDL R228, [R1+0xbd8] ;  /* 0x000bd80001e47983 */ /* 0x000f280000100800 */
[----:B------:R1:W-:Y:S04]  /*34370*/  STL.64 [R1+0x4d20], R198 ;  /* 0x004d20c601007387 */ /* 0x0003e80000100a00 */
[----:B------:R-:W4:Y:S01]  /*34380*/  LDL R8, [R1+0xbdc] ;  /* 0x000bdc0001087983 */ /* 0x000f220000100800 */
[----:B------:R-:W-:-:S04]  /*34390*/  IMAD.WIDE R206, R132, 0x4, R124 ;  /* 0x0000000484ce7825 */ /* 0x000fc800078e027c */
[--C-:B-1----:R-:W-:Y:S01]  /*343a0*/  IMAD.WIDE R198, R121, 0x4, R124.reuse ;  /* 0x0000000479c67825 */ /* 0x102fe200078e027c */
[----:B------:R1:W-:Y:S03]  /*343b0*/  STL.64 [R1+0x4d30], R206 ;  /* 0x004d30ce01007387 */ /* 0x0003e60000100a00 */
[--C-:B------:R-:W-:Y:S01]  /*343c0*/  IMAD.WIDE R214, R120, 0x4, R124.reuse ;  /* 0x0000000478d67825 */ /* 0x100fe200078e027c */
[----:B------:R1:W-:Y:S04]  /*343d0*/  STL.64 [R1+0x4d40], R198 ;  /* 0x004d40c601007387 */ /* 0x0003e80000100a00 */
        /* <DEDUP_REMOVED lines=23> */
[----:B------:R-:W-:Y:S04]  /*34550*/  STL.64 [R1+0x4e10], R198 ;  /* 0x004e10c601007387 */ /* 0x000fe80000100a00 */
[----:B------:R1:W-:Y:S02]  /*34560*/  STL.64 [R1+0x4e20], R214 ;  /* 0x004e20d601007387 */ /* 0x0003e40000100a00 */
[----:B-1----:R-:W-:-:S05]  /*34570*/  IMAD.WIDE R206, R65, 0x4, R124 ;  /* 0x0000000441ce7825 */ /* 0x002fca00078e027c */
[----:B------:R1:W-:Y:S01]  /*34580*/  STL.64 [R1+0x4e30], R206 ;  /* 0x004e30ce01007387 */ /* 0x0003e20000100a00 */
[----:B------:R-:W-:-:S04]  /*34590*/  IMAD.WIDE R214, R64, 0x4, R124 ;  /* 0x0000000440d67825 */ /* 0x000fc800078e027c */
[----:B-1----:R-:W-:-:S04]  /*345a0*/  IMAD.WIDE R206, R49, 0x4, R124 ;  /* 0x0000000431ce7825 */ /* 0x002fc800078e027c */
[----:B--2---:R-:W-:-:S05]  /*345b0*/  IMAD.WIDE R198, R57, 0x4, R124 ;  /* 0x0000000439c67825 */ /* 0x004fca00078e027c */
[----:B------:R1:W-:Y:S04]  /*345c0*/  STL.64 [R1+0x1820], R198 ;  /* 0x001820c601007387 */ /* 0x0003e80000100a00 */
[----:B------:R2:W-:Y:S04]  /*345d0*/  STL.64 [R1+0x18d8], R214 ;  /* 0x0018d8d601007387 */ /* 0x0005e80000100a00 */
[----:B------:R2:W-:Y:S01]  /*345e0*/  STL.64 [R1+0x1c90], R206 ;  /* 0x001c90ce01007387 */ /* 0x0005e20000100a00 */
[----:B-1----:R-:W-:-:S04]  /*345f0*/  IMAD.WIDE R198, R48, 0x4, R124 ;  /* 0x0000000430c67825 */ /* 0x002fc800078e027c */
[--C-:B--2---:R-:W-:Y:S01]  /*34600*/  IMAD.WIDE R214, R41, 0x4, R124.reuse ;  /* 0x0000000429d67825 */ /* 0x104fe200078e027c */
[----:B------:R1:W-:Y:S03]  /*34610*/  STL.64 [R1+0x1d58], R198 ;  /* 0x001d58c601007387 */ /* 0x0003e60000100a00 */
[--C-:B------:R-:W-:Y:S01]  /*34620*/  IMAD.WIDE R206, R40, 0x4, R124.reuse ;  /* 0x0000000428ce7825 */ /* 0x100fe200078e027c */
        /* <DEDUP_REMOVED lines=10> */
[----:B------:R3:W-:Y:S04]  /*346d0*/  STL.64 [R1+0x2378], R198 ;  /* 0x002378c601007387 */ /* 0x0007e80000100a00 */
[----:B------:R4:W-:Y:S01]  /*346e0*/  STL.64 [R1+0x2430], R214 ;  /* 0x002430d601007387 */ /* 0x0009e20000100a00 */
[----:B------:R-:W-:-:S05]  /*346f0*/  IMAD.WIDE R206, R56, 0x4, R124 ;  /* 0x0000000438ce7825 */ /* 0x000fca00078e027c */
[----:B------:R1:W-:Y:S01]  /*34700*/  STL.64 [R1+0x24f0], R206 ;  /* 0x0024f0ce01007387 */ /* 0x0003e20000100a00 */
[----:B---3--:R-:W-:-:S05]  /*34710*/  IMAD.WIDE R198, R9, 0x4, R124 ;  /* 0x0000000409c67825 */ /* 0x008fca00078e027c */
[----:B------:R2:W-:Y:S01]  /*34720*/  STL.64 [R1+0x2588], R198 ;  /* 0x002588c601007387 */ /* 0x0005e20000100a00 */
[----:B----4-:R-:W-:-:S05]  /*34730*/  IMAD.WIDE R214, R229, 0x4, R124 ;  /* 0x00000004e5d67825 */ /* 0x010fca00078e027c */
[----:B------:R3:W-:Y:S01]  /*34740*/  STL.64 [R1+0x2630], R214 ;  /* 0x002630d601007387 */ /* 0x0007e20000100a00 */
[----:B-1----:R-:W-:-:S04]  /*34750*/  IMAD.WIDE R206, R228, 0x4, R124 ;  /* 0x00000004e4ce7825 */ /* 0x002fc800078e027c */
[--C-:B--2---:R-:W-:Y:S01]  /*34760*/  IMAD.WIDE R198, R8, 0x4, R124.reuse ;  /* 0x0000000408c67825 */ /* 0x104fe200078e027c */
[----:B------:R1:W-:Y:S03]  /*34770*/  STL.64 [R1+0x2728], R206 ;  /* 0x002728ce01007387 */ /* 0x0003e60000100a00 */
[--C-:B---3--:R-:W-:Y:S01]  /*34780*/  IMAD.WIDE R214, R16, 0x4, R124.reuse ;  /* 0x0000000410d67825 */ /* 0x108fe200078e027c */
[----:B------:R2:W-:Y:S04]  /*34790*/  STL.64 [R1+0x2818], R198 ;  /* 0x002818c601007387 */ /* 0x0005e80000100a00 */
[----:B------:R-:W-:Y:S01]  /*347a0*/  STL.64 [R1+0x2918], R214 ;  /* 0x002918d601007387 */ /* 0x000fe20000100a00 */
[----:B-1----:R-:W-:-:S04]  /*347b0*/  IMAD.WIDE R206, R190, 0x4, R124 ;  /* 0x00000004bece7825 */ /* 0x002fc800078e027c */
[--C-:B--2---:R-:W-:Y:S01]  /*347c0*/  IMAD.WIDE R198, R183, 0x4, R124.reuse ;  /* 0x00000004b7c67825 */ /* 0x104fe200078e027c */
[----:B------:R-:W-:Y:S03]  /*347d0*/  STL.64 [R1+0x3120], R206 ;  /* 0x003120ce01007387 */ /* 0x000fe60000100a00 */
[--C-:B------:R-:W-:Y:S01]  /*347e0*/  IMAD.WIDE R190, R182, 0x4, R124.reuse ;  /* 0x00000004b6be7825 */ /* 0x100fe200078e027c */
[----:B------:R-:W-:Y:S03]  /*347f0*/  STL.64 [R1+0x3278], R198 ;  /* 0x003278c601007387 */ /* 0x000fe60000100a00 */
[--C-:B------:R-:W-:Y:S01]  /*34800*/  IMAD.WIDE R182, R175, 0x4, R124.reuse ;  /* 0x00000004afb67825 */ /* 0x100fe200078e027c */
[----:B------:R1:W-:Y:S03]  /*34810*/  STL.64 [R1+0x38d0], R190 ;  /* 0x0038d0be01007387 */ /* 0x0003e60000100a00 */
[--C-:B------:R-:W-:Y:S01]  /*34820*/  IMAD.WIDE R174, R174, 0x4, R124.reuse ;  /* 0x00000004aeae7825 */ /* 0x100fe200078e027c */
[----:B------:R2:W-:Y:S04]  /*34830*/  STL.64 [R1+0x4008], R182 ;  /* 0x004008b601007387 */ /* 0x0005e80000100a00 */
[----:B------:R3:W-:Y:S01]  /*34840*/  STL.64 [R1+0x4118], R174 ;  /* 0x004118ae01007387 */ /* 0x0007e20000100a00 */
[----:B-1----:R-:W-:-:S04]  /*34850*/  IMAD.WIDE R190, R167, 0x4, R124 ;  /* 0x00000004a7be7825 */ /* 0x002fc800078e027c */
[--C-:B--2---:R-:W-:Y:S01]  /*34860*/  IMAD.WIDE R182, R224, 0x4, R124.reuse ;  /* 0x00000004e0b67825 */ /* 0x104fe200078e027c */
[----:B------:R-:W-:Y:S03]  /*34870*/  STL.64 [R1+0x4198], R190 ;  /* 0x004198be01007387 */ /* 0x000fe60000100a00 */
[--C-:B---3--:R-:W-:Y:S01]  /*34880*/  IMAD.WIDE R174, R166, 0x4, R124.reuse ;  /* 0x00000004a6ae7825 */ /* 0x108fe200078e027c */
        /* <DEDUP_REMOVED lines=73> */
[----:B------:R-:W-:Y:S01]  /*34d20*/  IMAD.WIDE R18, R11, 0x4, R124 ;  /* 0x000000040b127825 */ /* 0x000fe200078e027c */
[----:B------:R2:W-:Y:S03]  /*34d30*/  STL.64 [R1+0x2ff0], R26 ;  /* 0x002ff01a01007387 */ /* 0x0005e60000100a00 */
[----:B------:R-:W-:-:S02]  /*34d40*/  IMAD R251, R251, c[0x0][0x190], RZ ;  /* 0x00006400fbfb7a24 */ /* 0x000fc400078e02ff */
[----:B------:R-:W-:Y:S02]  /*34d50*/  IMAD R250, R250, c[0x0][0x190], RZ ;  /* 0x00006400fafa7a24 */ /* 0x000fe400078e02ff */
[--C-:B-1----:R-:W-:Y:S01]  /*34d60*/  IMAD.WIDE R34, R7, 0x4, R124.reuse ;  /* 0x0000000407227825 */ /* 0x102fe200078e027c */
[----:B------:R1:W-:Y:S03]  /*34d70*/  STL.64 [R1+0x2d90], R18 ;  /* 0x002d901201007387 */ /* 0x0003e60000100a00 */
[--C-:B--2---:R-:W-:Y:S01]  /*34d80*/  IMAD.WIDE R26, R6, 0x4, R124.reuse ;  /* 0x00000004061a7825 */ /* 0x104fe200078e027c */
[----:B------:R-:W-:Y:S03]  /*34d90*/  STL.64 [R1+0x3010], R34 ;  /* 0x0030102201007387 */ /* 0x000fe60000100a00 */
[----:B------:R-:W-:Y:S01]  /*34da0*/  IMAD R249, R249, c[0x0][0x190], RZ ;  /* 0x00006400f9f97a24 */ /* 0x000fe200078e02ff */
[----:B------:R2:W-:Y:S01]  /*34db0*/  STL.64 [R1+0x2db0], R26 ;  /* 0x002db01a01007387 */ /* 0x0005e20000100a00 */
[----:B------:R-:W-:-:S04]  /*34dc0*/  IMAD.WIDE R6, R250, 0x4, R124 ;  /* 0x00000004fa067825 */ /* 0x000fc800078e027c */
[----:B-1----:R-:W-:-:S04]  /*34dd0*/  IMAD.WIDE R18, R251, 0x4, R124 ;  /* 0x00000004fb127825 */ /* 0x002fc800078e027c */
[----:B------:R-:W-:Y:S02]  /*34de0*/  IMAD R248, R248, c[0x0][0x190], RZ ;  /* 0x00006400f8f87a24 */ /* 0x000fe400078e02ff */
[----:B------:R-:W-:Y:S02]  /*34df0*/  IMAD R243, R243, c[0x0][0x190], RZ ;  /* 0x00006400f3f37a24 */ /* 0x000fe400078e02ff */
[----:B--2---:R-:W-:Y:S01]  /*34e00*/  IMAD.WIDE R26, R249, 0x4, R124 ;  /* 0x00000004f91a7825 */ /* 0x004fe200078e027c */
[----:B------:R1:W-:Y:S03]  /*34e10*/  STL.64 [R1+0x3030], R18 ;  /* 0x0030301201007387 */ /* 0x0003e60000100a00 */
[----:B------:R-:W-:Y:S01]  /*34e20*/  IMAD R242, R242, c[0x0][0x190], RZ ;  /* 0x00006400f2f27a24 */ /* 0x000fe200078e02ff */
[----:B------:R2:W-:Y:S01]  /*34e30*/  STL.64 [R1+0x2df0], R6 ;  /* 0x002df00601007387 */ /* 0x0005e20000100a00 */
[----:B------:R-:W-:-:S03]  /*34e40*/  IMAD R241, R241, c[0x0][0x190], RZ ;  /* 0x00006400f1f17a24 */ /* 0x000fc600078e02ff */
[----:B------:R3:W-:Y:S01]  /*34e50*/  STL.64 [R1+0x3060], R26 ;  /* 0x0030601a01007387 */ /* 0x0007e20000100a00 */
[----:B-1----:R-:W-:-:S04]  /*34e60*/  IMAD.WIDE R18, R248, 0x4, R124 ;  /* 0x00000004f8127825 */ /* 0x002fc800078e027c */
[--C-:B--2---:R-:W-:Y:S01]  /*34e70*/  IMAD.WIDE R6, R243, 0x4, R124.reuse ;  /* 0x00000004f3067825 */ /* 0x104fe200078e027c */
[----:B------:R1:W-:Y:S03]  /*34e80*/  STL.64 [R1+0x3148], R18 ;  /* 0x0031481201007387 */ /* 0x0003e60000100a00 */
[----:B---3--:R-:W-:Y:S01]  /*34e90*/  IMAD.WIDE R26, R242, 0x4, R124 ;  /* 0x00000004f21a7825 */ /* 0x008fe200078e027c */
[----:B------:R2:W-:Y:S03]  /*34ea0*/  STL.64 [R1+0x3168], R6 ;  /* 0x0031680601007387 */ /* 0x0005e60000100a00 */
[----:B------:R-:W-:Y:S01]  /*34eb0*/  IMAD R235, R235, c[0x0][0x190], RZ ;  /* 0x00006400ebeb7a24 */ /* 0x000fe200078e02ff */
[----:B------:R3:W-:Y:S01]  /*34ec0*/  STL.64 [R1+0x3328], R26 ;  /* 0x0033281a01007387 */ /* 0x0007e20000100a00 */
[----:B------:R-:W-:-:S02]  /*34ed0*/  IMAD R234, R234, c[0x0][0x190], RZ ;  /* 0x00006400eaea7a24 */ /* 0x000fc400078e02ff */
        /* <DEDUP_REMOVED lines=11> */
[--C-:B---3--:R-:W-:Y:S01]  /*34f90*/  IMAD.WIDE R26, R232, 0x4, R124.reuse ;  /* 0x00000004e81a7825 */ /* 0x108fe200078e027c */
[----:B------:R2:W-:Y:S03]  /*34fa0*/  STL.64 [R1+0x40a8], R6 ;  /* 0x0040a80601007387 */ /* 0x0005e60000100a00 */
[----:B------:R-:W-:Y:S02]  /*34fb0*/  IMAD R226, R226, c[0x0][0x190], RZ ;  /* 0x00006400e2e27a24 */ /* 0x000fe400078e02ff */
[----:B------:R-:W-:Y:S01]  /*34fc0*/  IMAD R225, R225, c[0x0][0x190], RZ ;  /* 0x00006400e1e17a24 */ /* 0x000fe200078e02ff */
[----:B------:R3:W-:Y:S01]  /*34fd0*/  STL.64 [R1+0x4138], R26 ;  /* 0x0041381a01007387 */ /* 0x0007e20000100a00 */
[----:B-1----:R-:W-:-:S04]  /*34fe0*/  IMAD.WIDE R18, R227, 0x4, R124 ;  /* 0x00000004e3127825 */ /* 0x002fc800078e027c */
[--C-:B--2---:R-:W-:Y:S01]  /*34ff0*/  IMAD.WIDE R6, R226, 0x4, R124.reuse ;  /* 0x00000004e2067825 */ /* 0x104fe200078e027c */
[----:B------:R1:W-:Y:S03]  /*35000*/  STL.64 [R1+0x4148], R18 ;  /* 0x0041481201007387 */ /* 0x0003e60000100a00 */
[----:B------:R-:W-:Y:S02]  /*35010*/  IMAD R219, R219, c[0x0][0x190], RZ ;  /* 0x00006400dbdb7a24 */ /* 0x000fe400078e02ff */
[--C-:B---3--:R-:W-:Y:S01]  /*35020*/  IMAD.WIDE R26, R225, 0x4, R124.reuse ;  /* 0x00000004e11a7825 */ /* 0x108fe200078e027c */
[----:B------:R2:W-:Y:S04]  /*35030*/  STL.64 [R1+0x41a8], R6 ;  /* 0x0041a80601007387 */ /* 0x0005e80000100a00 */
[----:B------:R3:W-:Y:S01]  /*35040*/  STL.64 [R1+0x41b8], R26 ;  /* 0x0041b81a01007387 */ /* 0x0007e20000100a00 */
[----:B-1----:R-:W-:-:S04]  /*35050*/  IMAD.WIDE R18, R219, 0x4, R124 ;  /* 0x00000004db127825 */ /* 0x002fc800078e027c */
[----:B------:R-:W-:Y:S02]  /*35060*/  IMAD R211, R211, c[0x0][0x190], RZ ;  /* 0x00006400d3d37a24 */ /* 0x000fe400078e02ff */
        /* <DEDUP_REMOVED lines=17> */
[----:B------:R2:W-:Y:S03]  /*35180*/  STL.64 [R1+0x4538], R6 ;  /* 0x0045380601007387 */ /* 0x0005e60000100a00 */
[----:B------:R-:W-:Y:S01]  /*35190*/  IMAD R195, R195, c[0x0][0x190], RZ ;  /* 0x00006400c3c37a24 */ /* 0x000fe200078e02ff */
[----:B------:R3:W-:Y:S01]  /*351a0*/  STL.64 [R1+0x4578], R26 ;  /* 0x0045781a01007387 */ /* 0x0007e20000100a00 */
[----:B-1----:R-:W-:-:S04]  /*351b0*/  IMAD.WIDE R18, R202, 0x4, R124 ;  /* 0x00000004ca127825 */ /* 0x002fc800078e027c */
[--C-:B--2---:R-:W-:Y:S01]  /*351c0*/  IMAD.WIDE R6, R201, 0x4, R124.reuse ;  /* 0x00000004c9067825 */ /* 0x104fe200078e027c */
[----:B------:R1:W-:Y:S03]  /*351d0*/  STL.64 [R1+0x45c0], R18 ;  /* 0x0045c01201007387 */ /* 0x0003e60000100a00 */
[----:B---3--:R-:W-:Y:S01]  /*351e0*/  IMAD.WIDE R26, R200, 0x4, R124 ;  /* 0x00000004c81a7825 */ /* 0x008fe200078e027c */
[----:B------:R2:W-:Y:S04]  /*351f0*/  STL.64 [R1+0x45e8], R6 ;  /* 0x0045e80601007387 */ /* 0x0005e80000100a00 */
[----:B------:R3:W-:Y:S01]  /*35200*/  STL.64 [R1+0x4748], R26 ;  /* 0x0047481a01007387 */ /* 0x0007e20000100a00 */
[----:B------:R-:W-:-:S02]  /*35210*/  IMAD R192, R192, c[0x0][0x190], RZ ;  /* 0x00006400c0c07a24 */ /* 0x000fc400078e02ff */
        /* <DEDUP_REMOVED lines=8> */
[----:B--2---:R-:W-:-:S04]  /*352a0*/  IMAD.WIDE R6, R187, 0x4, R124 ;  /* 0x00000004bb067825 */ /* 0x004fc800078e027c */
[--C-:B---3--:R-:W-:Y:S01]  /*352b0*/  IMAD.WIDE R26, R185, 0x4, R124.reuse ;  /* 0x00000004b91a7825 */ /* 0x108fe200078e027c */
[----:B------:R1:W-:Y:S03]  /*352c0*/  STL.64 [R1+0x4878], R18 ;  /* 0x0048781201007387 */ /* 0x0003e60000100a00 */
[--C-:B------:R-:W-:Y:S01]  /*352d0*/  IMAD.WIDE R246, R184, 0x4, R124.reuse ;  /* 0x00000004b8f67825 */ /* 0x100fe200078e027c */
[----:B------:R-:W-:Y:S04]  /*352e0*/  STL.64 [R1+0x48c8], R26 ;  /* 0x0048c81a01007387 */ /* 0x000fe80000100a00 */
[----:B------:R-:W-:Y:S01]  /*352f0*/  STL.64 [R1+0x4888], R6 ;  /* 0x0048880601007387 */ /* 0x000fe20000100a00 */
[----:B-1----:R-:W-:-:S03]  /*35300*/  IMAD.WIDE R18, R178, 0x4, R124 ;  /* 0x00000004b2127825 */ /* 0x002fc600078e027c */
[----:B------:R1:W-:Y:S04]  /*35310*/  STL.64 [R1+0x8848], R6 ;  /* 0x0088480601007387 */ /* 0x0003e80000100a00 */
[----:B------:R2:W-:Y:S01]  /*35320*/  STL.64 [R1+0x4918], R18 ;  /* 0x0049181201007387 */ /* 0x0005e20000100a00 */
[----:B------:R-:W-:-:S03]  /*35330*/  IMAD.WIDE R238, R177, 0x4, R124 ;  /* 0x00000004b1ee7825 */ /* 0x000fc600078e027c */
[----:B------:R-:W-:Y:S01]  /*35340*/  STL.64 [R1+0x48d8], R246 ;  /* 0x0048d8f601007387 */ /* 0x000fe20000100a00 */
[----:B-1----:R-:W-:-:S03]  /*35350*/  IMAD.WIDE R6, R176, 0x4, R124 ;  /* 0x00000004b0067825 */ /* 0x002fc600078e027c */
[----:B------:R-:W-:Y:S04]  /*35360*/  STL.64 [R1+0x8850], R246 ;  /* 0x008850f601007387 */ /* 0x000fe80000100a00 */
[----:B------:R1:W-:Y:S01]  /*35370*/  STL.64 [R1+0x4958], R6 ;  /* 0x0049580601007387 */ /* 0x0003e20000100a00 */
[----:B--2---:R-:W-:-:S03]  /*35380*/  IMAD.WIDE R18, R169, 0x4, R124 ;  /* 0x00000004a9127825 */ /* 0x004fc600078e027c */
[----:B------:R-:W-:Y:S01]  /*35390*/  STL.64 [R1+0x4928], R238 ;  /* 0x004928ee01007387 */ /* 0x000fe20000100a00 */
[----:B------:R-:W-:-:S04]  /*353a0*/  IMAD.WIDE R230, R170, 0x4, R124 ;  /* 0x00000004aae67825 */ /* 0x000fc800078e027c */
[----:B-1----:R-:W-:-:S05]  /*353b0*/  IMAD.WIDE R6, R171, 0x4, R124 ;  /* 0x00000004ab067825 */ /* 0x002fca00078e027c */
[----:B------:R1:W-:Y:S01]  /*353c0*/  STL.64 [R1+0x4968], R6 ;  /* 0x0049680601007387 */ /* 0x0003e20000100a00 */
[----:B------:R-:W-:-:S03]  /*353d0*/  IMAD.WIDE R222, R163, 0x4, R124 ;  /* 0x00000004a3de7825 */ /* 0x000fc600078e027c */
[----:B------:R-:W-:Y:S04]  /*353e0*/  STL.64 [R1+0x8858], R238 ;  /* 0x008858ee01007387 */ /* 0x000fe80000100a00 */
[----:B------:R2:W-:Y:S01]  /*353f0*/  STL.64 [R1+0x4b68], R18 ;  /* 0x004b681201007387 */ /* 0x0005e20000100a00 */
[----:B-1----:R-:W-:-:S03]  /*35400*/  IMAD.WIDE R6, R168, 0x4, R124 ;  /* 0x00000004a8067825 */ /* 0x002fc600078e027c */
[----:B------:R-:W-:Y:S04]  /*35410*/  STL.64 [R1+0x4978], R230 ;  /* 0x004978e601007387 */ /* 0x000fe80000100a00 */
[----:B------:R1:W-:Y:S01]  /*35420*/  STL.64 [R1+0x4b78], R6 ;  /* 0x004b780601007387 */ /* 0x0003e20000100a00 */
[----:B--2---:R-:W-:-:S03]  /*35430*/  IMAD.WIDE R18, R162, 0x4, R124 ;  /* 0x00000004a2127825 */ /* 0x004fc600078e027c */
[----:B------:R-:W-:Y:S04]  /*35440*/  STL.64 [R1+0x8860], R230 ;  /* 0x008860e601007387 */ /* 0x000fe80000100a00 */
[----:B------:R2:W-:Y:S01]  /*35450*/  STL.64 [R1+0x4ba8], R18 ;  /* 0x004ba81201007387 */ /* 0x0005e20000100a00 */
[----:B-1----:R-:W-:-:S03]  /*35460*/  IMAD.WIDE R6, R161, 0x4, R124 ;  /* 0x00000004a1067825 */ /* 0x002fc600078e027c */
[----:B------:R-:W-:Y:S01]  /*35470*/  STL.64 [R1+0x4b88], R222 ;  /* 0x004b88de01007387 */ /* 0x000fe20000100a00 */
[----:B------:R-:W-:-:S03]  /*35480*/  IMAD.WIDE R214, R160, 0x4, R124 ;  /* 0x00000004a0d67825 */ /* 0x000fc600078e027c */
        /* <DEDUP_REMOVED lines=51> */
[----:B------:R-:W-:Y:S01]  /*357c0*/  STL.64 [R1+0x88a0], R166 ;  /* 0x0088a0a601007387 */ /* 0x000fe20000100a00 */
[----:B------:R-:W-:-:S03]  /*357d0*/  IMAD R108, R108, c[0x0][0x190], RZ ;  /* 0x000064006c6c7a24 */ /* 0x000fc600078e02ff */
[----:B------:R2:W-:Y:S01]  /*357e0*/  STL.64 [R1+0x4ed8], R18 ;  /* 0x004ed81201007387 */ /* 0x0005e20000100a00 */
[----:B-1----:R-:W-:-:S03]  /*357f0*/  IMAD.WIDE R6, R109, 0x4, R124 ;  /* 0x000000046d067825 */ /* 0x002fc600078e027c */
[----:B------:R-:W-:Y:S01]  /*35800*/  STL.64 [R1+0x4ec8], R158 ;  /* 0x004ec89e01007387 */ /* 0x000fe20000100a00 */
[----:B------:R-:W-:-:S03]  /*35810*/  IMAD.WIDE R150, R108, 0x4, R124 ;  /* 0x000000046c967825 */ /* 0x000fc600078e027c */
[----:B------:R1:W-:Y:S01]  /*35820*/  STL.64 [R1+0x4ee8], R6 ;  /* 0x004ee80601007387 */ /* 0x0003e20000100a00 */
[----:B--2---:R-:W-:-:S03]  /*35830*/  IMAD.WIDE R18, R103, 0x4, R124 ;  /* 0x0000000467127825 */ /* 0x004fc600078e027c */
[----:B------:R-:W-:Y:S01]  /*35840*/  STL.64 [R1+0x88a8], R158 ;  /* 0x0088a89e01007387 */ /* 0x000fe20000100a00 */
[----:B------:R-:W-:-:S03]  /*35850*/  IMAD.WIDE R26, R69, 0x4, R124 ;  /* 0x00000004451a7825 */ /* 0x000fc600078e027c */
        /* <DEDUP_REMOVED lines=14> */
[----:B-1----:R-:W-:-:S05]  /*35940*/  IMAD.WIDE R18, R92, 0x4, R124 ;  /* 0x000000045c127825 */ /* 0x002fca00078e027c */
[----:B------:R1:W-:Y:S01]  /*35950*/  STL.64 [R1+0x4f98], R18 ;  /* 0x004f981201007387 */ /* 0x0003e20000100a00 */
[----:B--2---:R-:W-:-:S03]  /*35960*/  IMAD.WIDE R6, R86, 0x4, R124 ;  /* 0x0000000456067825 */ /* 0x004fc600078e027c */
        /* <DEDUP_REMOVED lines=12> */
[--C-:B---3--:R-:W-:Y:S01]  /*35a30*/  IMAD.WIDE R6, R76, 0x4, R124.reuse ;  /* 0x000000044c067825 */ /* 0x108fe200078e027c */
[----:B------:R-:W-:Y:S03]  /*35a40*/  STL.64 [R1+0x5008], R26 ;  /* 0x0050081a01007387 */ /* 0x000fe60000100a00 */
[----:B------:R-:W-:Y:S01]  /*35a50*/  IMAD R70, R70, c[0x0][0x190], RZ ;  /* 0x0000640046467a24 */ /* 0x000fe200078e02ff */
[----:B------:R2:W-:Y:S01]  /*35a60*/  STL.64 [R1+0x5018], R6 ;  /* 0x0050180601007387 */ /* 0x0005e20000100a00 */
[----:B------:R-:W-:-:S04]  /*35a70*/  IMAD.WIDE R10, R10, 0x4, R124 ;  /* 0x000000040a0a7825 */ /* 0x000fc800078e027c */
        /* <DEDUP_REMOVED lines=35> */
[----:B------:R-:W-:Y:S03]  /*35cb0*/  STL.64 [R1+0x5198], R18 ;  /* 0x0051981201007387 */ /* 0x000fe60000100a00 */
[--C-:B------:R-:W-:Y:S01]  /*35cc0*/  IMAD.WIDE R134, R38, 0x4, R124.reuse ;  /* 0x0000000426867825 */ /* 0x100fe200078e027c */
[----:B------:R-:W2:Y:S03]  /*35cd0*/  LDL R231, [R1+0xba0] ;  /* 0x000ba00001e77983 */ /* 0x000ea60000100800 */
[--C-:B---3--:R-:W-:Y:S01]  /*35ce0*/  IMAD.WIDE R6, R0, 0x4, R124.reuse ;  /* 0x0000000400067825 */ /* 0x108fe200078e027c */
[----:B------:R-:W-:Y:S03]  /*35cf0*/  STL.64 [R1+0x51a8], R10 ;  /* 0x0051a80a01007387 */ /* 0x000fe60000100a00 */
[--C-:B------:R-:W-:Y:S01]  /*35d00*/  IMAD.WIDE R122, R37, 0x4, R124.reuse ;  /* 0x00000004257a7825 */ /* 0x100fe200078e027c */
[----:B------:R1:W-:Y:S03]  /*35d10*/  STL.64 [R1+0x51b8], R6 ;  /* 0x0051b80601007387 */ /* 0x0003e60000100a00 */
[--C-:B------:R-:W-:Y:S01]  /*35d20*/  IMAD.WIDE R114, R36, 0x4, R124.reuse ;  /* 0x0000000424727825 */ /* 0x100fe200078e027c */
[----:B------:R-:W-:Y:S03]  /*35d30*/  STL.64 [R1+0x4f58], R134 ;  /* 0x004f588601007387 */ /* 0x000fe60000100a00 */
[--C-:B------:R-:W-:Y:S01]  /*35d40*/  IMAD.WIDE R106, R31, 0x4, R124.reuse ;  /* 0x000000041f6a7825 */ /* 0x100fe200078e027c */
[----:B------:R-:W-:Y:S03]  /*35d50*/  STL.64 [R1+0x88c0], R134 ;  /* 0x0088c08601007387 */ /* 0x000fe60000100a00 */
[--C-:B------:R-:W-:Y:S01]  /*35d60*/  IMAD.WIDE R98, R30, 0x4, R124.reuse ;  /* 0x000000041e627825 */ /* 0x100fe200078e027c */
[----:B------:R-:W-:Y:S04]  /*35d70*/  STL.64 [R1+0x5078], R122 ;  /* 0x0050787a01007387 */ /* 0x000fe80000100a00 */
[----:B------:R-:W-:Y:S01]  /*35d80*/  STL.64 [R1+0x88c8], R122 ;  /* 0x0088c87a01007387 */ /* 0x000fe20000100a00 */
[----:B------:R-:W-:-:S03]  /*35d90*/  IMAD.WIDE R90, R29, 0x4, R124 ;  /* 0x000000041d5a7825 */ /* 0x000fc600078e027c */
[----:B------:R-:W-:Y:S01]  /*35da0*/  STL.64 [R1+0x5098], R114 ;  /* 0x0050987201007387 */ /* 0x000fe20000100a00 */
[----:B------:R-:W-:-:S03]  /*35db0*/  IMAD.WIDE R82, R28, 0x4, R124 ;  /* 0x000000041c527825 */ /* 0x000fc600078e027c */
[----:B------:R-:W-:Y:S01]  /*35dc0*/  STL.64 [R1+0x88d0], R114 ;  /* 0x0088d07201007387 */ /* 0x000fe20000100a00 */
[----:B------:R-:W-:-:S03]  /*35dd0*/  IMAD.WIDE R74, R23, 0x4, R124 ;  /* 0x00000004174a7825 */ /* 0x000fc600078e027c */
[----:B------:R-:W-:Y:S04]  /*35de0*/  STL.64 [R1+0x50b8], R106 ;  /* 0x0050b86a01007387 */ /* 0x000fe80000100a00 */
[----:B------:R-:W-:Y:S01]  /*35df0*/  STL.64 [R1+0x88d8], R106 ;  /* 0x0088d86a01007387 */ /* 0x000fe20000100a00 */
[----:B------:R-:W-:-:S03]  /*35e00*/  IMAD.WIDE R66, R22, 0x4, R124 ;  /* 0x0000000416427825 */ /* 0x000fc600078e027c */
[----:B------:R-:W-:Y:S04]  /*35e10*/  STL.64 [R1+0x50d8], R98 ;  /* 0x0050d86201007387 */ /* 0x000fe80000100a00 */
[----:B------:R-:W-:Y:S01]  /*35e20*/  STL.64 [R1+0x88e0], R98 ;  /* 0x0088e06201007387 */ /* 0x000fe20000100a00 */
[----:B------:R-:W-:-:S03]  /*35e30*/  IMAD.WIDE R58, R21, 0x4, R124 ;  /* 0x00000004153a7825 */ /* 0x000fc600078e027c */
[----:B------:R-:W-:Y:S04]  /*35e40*/  STL.64 [R1+0x50f8], R90 ;  /* 0x0050f85a01007387 */ /* 0x000fe80000100a00 */
[----:B------:R-:W-:Y:S01]  /*35e50*/  STL.64 [R1+0x88e8], R90 ;  /* 0x0088e85a01007387 */ /* 0x000fe20000100a00 */
[----:B------:R-:W-:-:S03]  /*35e60*/  IMAD R14, R14, c[0x0][0x190], RZ ;  /* 0x000064000e0e7a24 */ /* 0x000fc600078e02ff */
        /* <DEDUP_REMOVED lines=11> */
[----:B-1----:R-:W-:-:S03]  /*35f20*/  IMAD.WIDE R6, R77, 0x4, R2 ;  /* 0x000000044d067825 */ /* 0x002fc600078e0202 */
[----:B------:R-:W-:Y:S04]  /*35f30*/  STL.64 [R1+0x8908], R58 ;  /* 0x0089083a01007387 */ /* 0x000fe80000100a00 */
[----:B------:R-:W-:Y:S04]  /*35f40*/  STL.64 [R1+0x51e8], R50 ;  /* 0x0051e83201007387 */ /* 0x000fe80000100a00 */
[----:B------:R-:W-:Y:S01]  /*35f50*/  STL.64 [R1+0x8910], R50 ;  /* 0x0089103201007387 */ /* 0x000fe20000100a00 */
[----:B------:R-:W-:-:S03]  /*35f60*/  IMAD.WIDE R26, R13, 0x4, R124 ;  /* 0x000000040d1a7825 */ /* 0x000fc600078e027c */
[----:B------:R-:W-:Y:S04]  /*35f70*/  STL.64 [R1+0x51f8], R42 ;  /* 0x0051f82a01007387 */ /* 0x000fe80000100a00 */
[----:B------:R-:W-:Y:S01]  /*35f80*/  STL.64 [R1+0x8918], R42 ;  /* 0x0089182a01007387 */ /* 0x000fe20000100a00 */
[----:B------:R-:W-:-:S03]  /*35f90*/  IMAD R12, R12, c[0x0][0x190], RZ ;  /* 0x000064000c0c7a24 */ /* 0x000fc600078e02ff */
[----:B------:R-:W-:Y:S04]  /*35fa0*/  STL.64 [R1+0x5208], R34 ;  /* 0x0052082201007387 */ /* 0x000fe80000100a00 */
[----:B------:R-:W-:Y:S04]  /*35fb0*/  STL.64 [R1+0x8920], R34 ;  /* 0x0089202201007387 */ /* 0x000fe80000100a00 */
[----:B------:R-:W3:Y:S04]  /*35fc0*/  LDL R238, [R1+0xac4] ;  /* 0x000ac40001ee7983 */ /* 0x000ee80000100800 */
[----:B------:R-:W4:Y:S04]  /*35fd0*/  LDL R239, [R1+0xa60] ;  /* 0x000a600001ef7983 */ /* 0x000f280000100800 */
[----:B------:R1:W-:Y:S01]  /*35fe0*/  STL.64 [R1+0x5000], R6 ;  /* 0x0050000601007387 */ /* 0x0003e20000100a00 */
[----:B------:R-:W-:-:S03]  /*35ff0*/  IMAD.WIDE R18, R12, 0x4, R124 ;  /* 0x000000040c127825 */ /* 0x000fc600078e027c */
[----:B------:R-:W3:Y:S04]  /*36000*/  LDL R246, [R1+0xa5c] ;  /* 0x000a5c0001f67983 */ /* 0x000ee80000100800 */
[----:B------:R-:W3:Y:S04]  /*36010*/  LDL R247, [R1+0xa00] ;  /* 0x000a000001f77983 */ /* 0x000ee80000100800 */
[----:B-1----:R-:W3:Y:S04]  /*36020*/  LDL R6, [R1+0x9fc] ;  /* 0x0009fc0001067983 */ /* 0x002ee80000100800 */
[----:B------:R-:W3:Y:S04]  /*36030*/  LDL R7, [R1+0x9f8] ;  /* 0x0009f80001077983 */ /* 0x000ee80000100800 */
[----:B------:R-:W-:Y:S04]  /*36040*/  STL [R1+0x8e40], R77 ;  /* 0x008e404d01007387 */ /* 0x000fe80000100800 */
[----:B------:R-:W-:Y:S01]  /*36050*/  STL.64 [R1+0x5218], R26 ;  /* 0x0052181a01007387 */ /* 0x000fe20000100a00 */
[----:B------:R-:W-:-:S03]  /*36060*/  IMAD R252, R252, c[0x0][0x190], RZ ;  /* 0x00006400fcfc7a24 */ /* 0x000fc600078e02ff */
[----:B------:R1:W-:Y:S01]  /*36070*/  STL.64 [R1+0x8928], R26 ;  /* 0x0089281a01007387 */ /* 0x0003e20000100a00 */
[----:B------:R-:W-:-:S03]  /*36080*/  IMAD.WIDE R10, R252, 0x4, R124 ;  /* 0x00000004fc0a7825 */ /* 0x000fc600078e027c */
[----:B------:R-:W-:Y:S04]  /*36090*/  STL [R1+0x8e44], R110 ;  /* 0x008e446e01007387 */ /* 0x000fe80000100800 */
[----:B------:R-:W-:Y:S01]  /*360a0*/  STL.64 [R1+0x5228], R18 ;  /* 0x0052281201007387 */ /* 0x000fe20000100a00 */
[----:B-1----:R-:W-:-:S05]  /*360b0*/  IMAD.WIDE R26, R110, 0x4, R2 ;  /* 0x000000046e1a7825 */ /* 0x002fca00078e0202 */
[----:B------:R-:W-:Y:S04]  /*360c0*/  STL.64 [R1+0x4ed0], R26 ;  /* 0x004ed01a01007387 */ /* 0x000fe80000100a00 */
[----:B------:R1:W-:Y:S04]  /*360d0*/  STL.64 [R1+0x8930], R18 ;  /* 0x0089301201007387 */ /* 0x0003e80000100a00 */
[----:B------:R-:W-:Y:S04]  /*360e0*/  STL [R1+0x8e48], R117 ;  /* 0x008e487501007387 */ /* 0x000fe80000100800 */
[----:B------:R-:W-:Y:S01]  /*360f0*/  STL.64 [R1+0x5238], R10 ;  /* 0x0052380a01007387 */ /* 0x000fe20000100a00 */
[----:B-1----:R-:W-:-:S05]  /*36100*/  IMAD.WIDE R18, R117, 0x4, R2 ;  /* 0x0000000475127825 */ /* 0x002fca00078e0202 */
[----:B------:R1:W-:Y:S04]  /*36110*/  STL.64 [R1+0x4ea0], R18 ;  /* 0x004ea01201007387 */ /* 0x0003e80000100a00 */
[----:B------:R1:W-:Y:S04]  /*36120*/  STL.64 [R1+0x8938], R10 ;  /* 0x0089380a01007387 */ /* 0x0003e80000100a00 */
[----:B------:R-:W-:Y:S01]  /*36130*/  STL [R1+0x8e4c], R200 ;  /* 0x008e4cc801007387 */ /* 0x000fe20000100800 */
[----:B-1----:R-:W-:-:S04]  /*36140*/  IMAD.WIDE R18, R203, 0x4, R2 ;  /* 0x00000004cb127825 */ /* 0x002fc800078e0202 */
[----:B------:R-:W-:-:S05]  /*36150*/  IMAD.WIDE R10, R200, 0x4, R2 ;  /* 0x00000004c80a7825 */ /* 0x000fca00078e0202 */
[----:B------:R1:W-:Y:S04]  /*36160*/  STL.64 [R1+0x45f0], R10 ;  /* 0x0045f00a01007387 */ /* 0x0003e80000100a00 */
[----:B------:R-:W-:Y:S04]  /*36170*/  STL [R1+0x8e50], R203 ;  /* 0x008e50cb01007387 */ /* 0x000fe80000100800 */
[----:B------:R1:W-:Y:S02]  /*36180*/  STL.64 [R1+0x4570], R18 ;  /* 0x0045701201007387 */ /* 0x0003e40000100a00 */
[----:B-1----:R-:W-:-:S02]  /*36190*/  IMAD.WIDE R10, R8, 0x4, R2 ;  /* 0x00000004080a7825 */ /* 0x002fc400078e0202 */
[----:B------:R-:W3:Y:S02]  /*361a0*/  LDL.LU R8, [R1+0x8eb8] ;  /* 0x008eb80001087983 */ /* 0x000ee40000300800 */
[--C-:B------:R-:W-:Y:S02]  /*361b0*/  IMAD.WIDE R18, R228, 0x4, R2.reuse ;  /* 0x00000004e4127825 */ /* 0x100fe400078e0202 */
[----:B------:R-:W3:Y:S04]  /*361c0*/  LDL.LU R228, [R1+0x8eb4] ;  /* 0x008eb40001e47983 */ /* 0x000ee80000300800 */
[----:B------:R1:W-:Y:S02]  /*361d0*/  STL.64 [R1+0x2820], R10 ;  /* 0x0028200a01007387 */ /* 0x0003e40000100a00 */
[----:B-1----:R-:W-:-:S02]  /*361e0*/  IMAD.WIDE R10, R229, 0x4, R2 ;  /* 0x00000004e50a7825 */ /* 0x002fc400078e0202 */
[----:B------:R-:W4:Y:S04]  /*361f0*/  LDL.LU R229, [R1+0x8eb0] ;  /* 0x008eb00001e57983 */ /* 0x000f280000300800 */
[----:B------:R1:W-:Y:S01]  /*36200*/  STL.64 [R1+0x2730], R18 ;  /* 0x0027301201007387 */ /* 0x0003e20000100a00 */
[----:B------:R-:W-:-:S04]  /*36210*/  IMAD.WIDE R26, R57, 0x4, R2 ;  /* 0x00000004391a7825 */ /* 0x000fc800078e0202 */
[--C-:B-1----:R-:W-:Y:S02]  /*36220*/  IMAD.WIDE R18, R9, 0x4, R2.reuse ;  /* 0x0000000409127825 */ /* 0x102fe400078e0202 */
[----:B------:R-:W4:Y:S04]  /*36230*/  LDL.LU R9, [R1+0x8eac] ;  /* 0x008eac0001097983 */ /* 0x000f280000300800 */
[----:B------:R1:W-:Y:S02]  /*36240*/  STL.64 [R1+0x2638], R10 ;  /* 0x0026380a01007387 */ /* 0x0003e40000100a00 */
[--C-:B-1----:R-:W-:Y:S02]  /*36250*/  IMAD.WIDE R10, R56, 0x4, R2.reuse ;  /* 0x00000004380a7825 */ /* 0x102fe400078e0202 */
[----:B------:R-:W4:Y:S04]  /*36260*/  LDL.LU R56, [R1+0x8ea8] ;  /* 0x008ea80001387983 */ /* 0x000f280000300800 */
[----:B------:R2:W-:Y:S04]  /*36270*/  STL.64 [R1+0x2590], R18 ;  /* 0x0025901201007387 */ /* 0x0005e80000100a00 */
[----:B------:R-:W4:Y:S04]  /*36280*/  LDL.LU R57, [R1+0x8ea4] ;  /* 0x008ea40001397983 */ /* 0x000f280000300800 */
[----:B------:R1:W-:Y:S01]  /*36290*/  STL.64 [R1+0x24f8], R10 ;  /* 0x0024f80a01007387 */ /* 0x0003e20000100a00 */
[----:B--2---:R-:W-:-:S03]  /*362a0*/  IMAD.WIDE R18, R231, 0x4, R2 ;  /* 0x00000004e7127825 */ /* 0x004fc600078e0202 */
[----:B------:R-:W-:Y:S01]  /*362b0*/  STL.64 [R1+0x1828], R26 ;  /* 0x0018281a01007387 */ /* 0x000fe20000100a00 */
[----:B-1----:R-:W-:-:S03]  /*362c0*/  IMAD.WIDE R10, R181, 0x4, R2 ;  /* 0x00000004b50a7825 */ /* 0x002fc600078e0202 */
[----:B------:R-:W2:Y:S04]  /*362d0*/  LDL.LU R181, [R1+0x8ea0] ;  /* 0x008ea00001b57983 */ /* 0x000ea80000300800 */
[----:B------:R1:W-:Y:S02]  /*362e0*/  STL.64 [R1+0x1068], R18 ;  /* 0x0010681201007387 */ /* 0x0003e40000100a00 */
[--C-:B-1----:R-:W-:Y:S02]  /*362f0*/  IMAD.WIDE R18, R188, 0x4, R2.reuse ;  /* 0x00000004bc127825 */ /* 0x102fe400078e0202 */
[----:B------:R-:W2:Y:S04]  /*36300*/  LDL.LU R188, [R1+0x8e9c] ;  /* 0x008e9c0001bc7983 */ /* 0x000ea80000300800 */
[----:B------:R3:W-:Y:S02]  /*36310*/  STL.64 [R1+0x4948], R10 ;  /* 0x0049480a01007387 */ /* 0x0007e40000100a00 */
[----:B---3--:R-:W-:-:S02]  /*36320*/  IMAD.WIDE R10, R228, 0x4, R2 ;  /* 0x00000004e40a7825 */ /* 0x008fc400078e0202 */
[----:B------:R-:W3:Y:S04]  /*36330*/  LDL.LU R228, [R1+0x8e98] ;  /* 0x008e980001e47983 */ /* 0x000ee80000300800 */
[----:B------:R1:W-:Y:S01]  /*36340*/  STL.64 [R1+0x48f8], R18 ;  /* 0x0048f81201007387 */ /* 0x0003e20000100a00 */
[----:B----4-:R-:W-:-:S03]  /*36350*/  IMAD.WIDE R26, R229, 0x4, R2 ;  /* 0x00000004e51a7825 */ /* 0x010fc600078e0202 */
[----:B------:R-:W4:Y:S01]  /*36360*/  LDL.LU R229, [R1+0x8e94] ;  /* 0x008e940001e57983 */ /* 0x000f220000300800 */
[----:B-1----:R-:W-:-:S03]  /*36370*/  IMAD.WIDE R18, R238, 0x4, R2 ;  /* 0x00000004ee127825 */ /* 0x002fc600078e0202 */
[----:B------:R1:W-:Y:S04]  /*36380*/  STL.64 [R1+0x1ec8], R10 ;  /* 0x001ec80a01007387 */ /* 0x0003e80000100a00 */
[----:B------:R1:W-:Y:S04]  /*36390*/  STL.64 [R1+0x1d38], R26 ;  /* 0x001d381a01007387 */ /* 0x0003e80000100a00 */
[----:B------:R1:W-:Y:S02]  /*363a0*/  STL.64 [R1+0x1988], R18 ;  /* 0x0019881201007387 */ /* 0x0003e40000100a00 */
[----:B-1----:R-:W-:-:S04]  /*363b0*/  IMAD.WIDE R10, R239, 0x4, R2 ;  /* 0x00000004ef0a7825 */ /* 0x002fc800078e0202 */
[--C-:B------:R-:W-:Y:S01]  /*363c0*/  IMAD.WIDE R26, R246, 0x4, R2.reuse ;  /* 0x00000004f61a7825 */ /* 0x100fe200078e0202 */
[----:B------:R1:W-:Y:S03]  /*363d0*/  STL.64 [R1+0x1d20], R10 ;  /* 0x001d200a01007387 */ /* 0x0003e60000100a00 */
[--C-:B------:R-:W-:Y:S01]  /*363e0*/  IMAD.WIDE R18, R247, 0x4, R2.reuse ;  /* 0x00000004f7127825 */ /* 0x100fe200078e0202 */
[----:B------:R-:W-:Y:S04]  /*363f0*/  STL.64 [R1+0x1c10], R26 ;  /* 0x001c101a01007387 */ /* 0x000fe80000100a00 */
[----:B------:R-:W-:Y:S01]  /*36400*/  STL.64 [R1+0x1df8], R18 ;  /* 0x001df81201007387 */ /* 0x000fe20000100a00 */
[----:B-1----:R-:W-:-:S03]  /*36410*/  IMAD.WIDE R10, R6, 0x4, R2 ;  /* 0x00000004060a7825 */ /* 0x002fc600078e0202 */
[----:B------:R-:W2:Y:S01]  /*36420*/  LDL R135, [R1+0x9f4] ;  /* 0x0009f40001877983 */ /* 0x000ea20000100800 */
[----:B------:R-:W-:-:S03]  /*36430*/  IMAD.WIDE R6, R7, 0x4, R2 ;  /* 0x0000000407067825 */ /* 0x000fc600078e0202 */
[----:B------:R-:W-:Y:S04]  /*36440*/  STL.64 [R1+0x1d10], R10 ;  /* 0x001d100a01007387 */ /* 0x000fe80000100a00 */
[----:B------:R-:W3:Y:S04]  /*36450*/  LDL R142, [R1+0x9f0] ;  /* 0x0009f000018e7983 */ /* 0x000ee80000100800 */
[----:B------:R1:W-:Y:S04]  /*36460*/  STL.64 [R1+0x1c00], R6 ;  /* 0x001c000601007387 */ /* 0x0003e80000100a00 */
[----:B------:R-:W4:Y:S04]  /*36470*/  LDL R143, [R1+0x998] ;  /* 0x00099800018f7983 */ /* 0x000f280000100800 */
        /* <DEDUP_REMOVED lines=26> */
[----:B-1----:R-:W4:Y:S04]  /*36620*/  LDL R6, [R1+0x9c4] ;  /* 0x0009c40001067983 */ /* 0x002f280000100800 */
[----:B------:R-:W4:Y:S01]  /*36630*/  LDL R7, [R1+0x6cc] ;  /* 0x0006cc0001077983 */ /* 0x000f220000100800 */
[----:B--2---:R-:W-:-:S04]  /*36640*/  IMAD.WIDE R26, R135, 0x4, R2 ;  /* 0x00000004871a7825 */ /* 0x004fc800078e0202 */
[--C-:B---3--:R-:W-:Y:S01]  /*36650*/  IMAD.WIDE R18, R142, 0x4, R2.reuse ;  /* 0x000000048e127825 */ /* 0x108fe200078e0202 */
[----:B------:R1:W-:Y:S04]  /*36660*/  STL.64 [R1+0x1a78], R26 ;  /* 0x001a781a01007387 */ /* 0x0003e80000100a00 */
[----:B------:R2:W-:Y:S01]  /*36670*/  STL.64 [R1+0x1948], R18 ;  /* 0x0019481201007387 */ /* 0x0005e20000100a00 */
[----:B----4-:R-:W-:-:S04]  /*36680*/  IMAD.WIDE R10, R143, 0x4, R2 ;  /* 0x000000048f0a7825 */ /* 0x010fc800078e0202 */
[--C-:B-1----:R-:W-:Y:S01]  /*36690*/  IMAD.WIDE R26, R150, 0x4, R2.reuse ;  /* 0x00000004961a7825 */ /* 0x102fe200078e0202 */
[----:B------:R1:W-:Y:S03]  /*366a0*/  STL.64 [R1+0x1928], R10 ;  /* 0x0019280a01007387 */ /* 0x0003e60000100a00 */
[--C-:B--2---:R-:W-:Y:S01]  /*366b0*/  IMAD.WIDE R18, R151, 0x4, R2.reuse ;  /* 0x0000000497127825 */ /* 0x104fe200078e0202 */
        /* <DEDUP_REMOVED lines=645> */
[----:B------:R1:W-:Y:S03]  /*38f10*/  STL.64 [R1+0x4620], R26 ;  /* 0x0046201a01007387 */ /* 0x0003e60000100a00 */
[--C-:B----4-:R-:W-:Y:S01]  /*38f20*/  IMAD.WIDE R18, R143, 0x4, R2.reuse ;  /* 0x000000048f127825 */ /* 0x110fe200078e0202 */
[----:B------:R2:W-:Y:S03]  /*38f30*/  STL.64 [R1+0x4618], R10 ;  /* 0x0046180a01007387 */ /* 0x0005e60000100a00 */
[--C-:B-1----:R-:W-:Y:S01]  /*38f40*/  IMAD.WIDE R26, R150, 0x4, R2.reuse ;  /* 0x00000004961a7825 */ /* 0x102fe200078e0202 */
[----:B------:R1:W-:Y:S03]  /*38f50*/  STL.64 [R1+0x4890], R18 ;  /* 0x0048901201007387 */ /* 0x0003e60000100a00 */
[--C-:B--2---:R-:W-:Y:S01]  /*38f60*/  IMAD.WIDE R10, R151, 0x4, R2.reuse ;  /* 0x00000004970a7825 */ /* 0x104fe200078e0202 */
[----:B------:R2:W-:Y:S03]  /*38f70*/  STL.64 [R1+0x48e0], R26 ;  /* 0x0048e01a01007387 */ /* 0x0005e60000100a00 */
[--C-:B-1----:R-:W-:Y:S01]  /*38f80*/  IMAD.WIDE R18, R158, 0x4, R2.reuse ;  /* 0x000000049e127825 */ /* 0x102fe200078e0202 */
        /* <DEDUP_REMOVED lines=46> */
[----:B------:R-:W-:Y:S03]  /*39270*/  STL.64 [R1+0x4b08], R26 ;  /* 0x004b081a01007387 */ /* 0x000fe60000100a00 */
[--C-:B---3--:R-:W-:Y:S01]  /*39280*/  IMAD.WIDE R18, R6, 0x4, R2.reuse ;  /* 0x0000000406127825 */ /* 0x108fe200078e0202 */
[----:B------:R1:W-:Y:S03]  /*39290*/  STL.64 [R1+0x4b18], R10 ;  /* 0x004b180a01007387 */ /* 0x0003e60000100a00 */
[--C-:B------:R-:W-:Y:S01]  /*392a0*/  IMAD.WIDE R6, R7, 0x4, R2.reuse ;  /* 0x0000000407067825 */ /* 0x100fe200078e0202 */
[----:B------:R-:W-:Y:S03]  /*392b0*/  STL.64 [R1+0x4b28], R18 ;  /* 0x004b281201007387 */ /* 0x000fe60000100a00 */
[----:B-1----:R-:W-:-:S02]  /*392c0*/  IMAD.WIDE R10, R229, 0x4, R2 ;  /* 0x00000004e50a7825 */ /* 0x002fc400078e0202 */
[----:B------:R-:W2:Y:S04]  /*392d0*/  LDL.LU R229, [R1+0x8e90] ;  /* 0x008e900001e57983 */ /* 0x000ea80000300800 */
        /* <DEDUP_REMOVED lines=54> */
[----:B------:R1:W-:Y:S01]  /*39640*/  STL.64 [R1+0x29f8], R18 ;  /* 0x0029f81201007387 */ /* 0x0003e20000100a00 */
[----:B--2---:R-:W-:-:S05]  /*39650*/  IMAD.WIDE R10, R229, 0x4, R2 ;  /* 0x00000004e50a7825 */ /* 0x004fca00078e0202 */
[----:B------:R2:W-:Y:S01]  /*39660*/  STL.64 [R1+0x2a90], R10 ;  /* 0x002a900a01007387 */ /* 0x0005e20000100a00 */
[----:B-1----:R-:W-:-:S04]  /*39670*/  IMAD.WIDE R18, R221, 0x4, R2 ;  /* 0x00000004dd127825 */ /* 0x002fc800078e0202 */
[----:B---3--:R-:W-:-:S04]  /*39680*/  IMAD.WIDE R6, R228, 0x4, R2 ;  /* 0x00000004e4067825 */ /* 0x008fc800078e0202 */
[--C-:B--2---:R-:W-:Y:S01]  /*39690*/  IMAD.WIDE R10, R220, 0x4, R2.reuse ;  /* 0x00000004dc0a7825 */ /* 0x104fe200078e0202 */
[----:B------:R1:W-:Y:S04]  /*396a0*/  STL.64 [R1+0x30e8], R6 ;  /* 0x0030e80601007387 */ /* 0x0003e80000100a00 */
        /* <DEDUP_REMOVED lines=15> */
[--C-:B----4-:R-:W-:Y:S01]  /*397a0*/  IMAD.WIDE R18, R188, 0x4, R2.reuse ;  /* 0x00000004bc127825 */ /* 0x110fe200078e0202 */
        /* <DEDUP_REMOVED lines=57> */
[----:B------:R-:W2:Y:S01]  /*39b40*/  LDL.LU R203, [R1+0xbe8] ;  /* 0x000be80001cb7983 */ /* 0x000ea20000300800 */
[----:B-1----:R-:W-:-:S03]  /*39b50*/  IMAD.WIDE R6, R65, 0x4, R2 ;  /* 0x0000000441067825 */ /* 0x002fc600078e0202 */
[----:B------:R-:W-:Y:S04]  /*39b60*/  STL.64 [R1+0x4e18], R10 ;  /* 0x004e180a01007387 */ /* 0x000fe80000100a00 */
[----:B------:R-:W3:Y:S04]  /*39b70*/  LDL.LU R200, [R1+0xbec] ;  /* 0x000bec0001c87983 */ /* 0x000ee80000300800 */
[----:B------:R1:W-:Y:S04]  /*39b80*/  STL.64 [R1+0x4e28], R6 ;  /* 0x004e280601007387 */ /* 0x0003e80000100a00 */
[----:B------:R-:W4:Y:S04]  /*39b90*/  LDL.LU R117, [R1+0xbf0] ;  /* 0x000bf00001757983 */ /* 0x000f280000300800 */
[----:B------:R-:W4:Y:S04]  /*39ba0*/  LDL.LU R110, [R1+0xbf4] ;  /* 0x000bf400016e7983 */ /* 0x000f280000300800 */
[----:B------:R-:W4:Y:S01]  /*39bb0*/  LDL.LU R77, [R1+0xbf8] ;  /* 0x000bf800014d7983 */ /* 0x000f220000300800 */
[----:B-1----:R-:W-:-:S03]  /*39bc0*/  IMAD.WIDE R6, R64, 0x4, R2 ;  /* 0x0000000440067825 */ /* 0x002fc600078e0202 */
[----:B------:R-:W4:Y:S04]  /*39bd0*/  LDL.LU R18, [R1+0x6e8] ;  /* 0x0006e80001127983 */ /* 0x000f280000300800 */
[----:B------:R-:W4:Y:S04]  /*39be0*/  LDL.LU R19, [R1+0xc0c] ;  /* 0x000c0c0001137983 */ /* 0x000f280000300800 */
[----:B------:R-:W4:Y:S04]  /*39bf0*/  LDL.LU R26, [R1+0x88c] ;  /* 0x00088c00011a7983 */ /* 0x000f280000300800 */
[----:B------:R1:W-:Y:S04]  /*39c00*/  STL.64 [R1+0x18d0], R6 ;  /* 0x0018d00601007387 */ /* 0x0003e80000100a00 */
[----:B------:R-:W4:Y:S04]  /*39c10*/  LDL.LU R27, [R1+0xc10] ;  /* 0x000c1000011b7983 */ /* 0x000f280000300800 */
[----:B------:R-:W4:Y:S04]  /*39c20*/  LDL.LU R34, [R1+0x880] ;  /* 0x0008800001227983 */ /* 0x000f280000300800 */
[----:B------:R-:W4:Y:S01]  /*39c30*/  LDL.LU R35, [R1+0xc14] ;  /* 0x000c140001237983 */ /* 0x000f220000300800 */
[----:B------:R-:W-:-:S03]  /*39c40*/  IMAD.WIDE R10, R57, 0x4, R2 ;  /* 0x00000004390a7825 */ /* 0x000fc600078e0202 */
[----:B------:R-:W4:Y:S01]  /*39c50*/  LDL.LU R124, [R1+0x86c] ;  /* 0x00086c00017c7983 */ /* 0x000f220000300800 */
[----:B-1----:R-:W-:-:S03]  /*39c60*/  IMAD.WIDE R6, R56, 0x4, R2 ;  /* 0x0000000438067825 */ /* 0x002fc600078e0202 */
[----:B------:R-:W4:Y:S04]  /*39c70*/  LDL.LU R125, [R1+0xc18] ;  /* 0x000c1800017d7983 */ /* 0x000f280000300800 */
[----:B------:R1:W-:Y:S04]  /*39c80*/  STL.64 [R1+0x19d8], R10 ;  /* 0x0019d80a01007387 */ /* 0x0003e80000100a00 */
[----:B------:R-:W4:Y:S04]  /*39c90*/  LDL.LU R50, [R1+0x864] ;  /* 0x0008640001327983 */ /* 0x000f280000300800 */
[----:B------:R1:W-:Y:S04]  /*39ca0*/  STL.64 [R1+0x1b08], R6 ;  /* 0x001b080601007387 */ /* 0x0003e80000100a00 */
[----:B------:R-:W4:Y:S01]  /*39cb0*/  LDL.LU R51, [R1+0xc1c] ;  /* 0x000c1c0001337983 */ /* 0x000f220000300800 */
[----:B-1----:R-:W-:-:S03]  /*39cc0*/  IMAD.WIDE R10, R48, 0x4, R2 ;  /* 0x00000004300a7825 */ /* 0x002fc600078e0202 */
[----:B------:R-:W4:Y:S01]  /*39cd0*/  LDL.LU R58, [R1+0x850] ;  /* 0x00085000013a7983 */ /* 0x000f220000300800 */
[----:B------:R-:W-:-:S04]  /*39ce0*/  IMAD.WIDE R6, R49, 0x4, R2 ;  /* 0x0000000431067825 */ /* 0x000fc800078e0202 */
[--C-:B------:R-:W-:Y:S01]  /*39cf0*/  IMAD.WIDE R42, R41, 0x4, R2.reuse ;  /* 0x00000004292a7825 */ /* 0x100fe200078e0202 */
[----:B------:R1:W-:Y:S04]  /*39d00*/  STL.64 [R1+0x1c78], R6 ;  /* 0x001c780601007387 */ /* 0x0003e80000100a00 */
[----:B------:R1:W-:Y:S04]  /*39d10*/  STL.64 [R1+0x1d50], R10 ;  /* 0x001d500a01007387 */ /* 0x0003e80000100a00 */
[----:B------:R-:W-:Y:S01]  /*39d20*/  STL.64 [R1+0x1ee0], R42 ;  /* 0x001ee02a01007387 */ /* 0x000fe20000100a00 */
[----:B-1----:R-:W-:-:S04]  /*39d30*/  IMAD.WIDE R6, R40, 0x4, R2 ;  /* 0x0000000428067825 */ /* 0x002fc800078e0202 */
[--C-:B------:R-:W-:Y:S01]  /*39d40*/  IMAD.WIDE R10, R33, 0x4, R2.reuse ;  /* 0x00000004210a7825 */ /* 0x100fe200078e0202 */
[----:B------:R1:W-:Y:S03]  /*39d50*/  STL.64 [R1+0x1f98], R6 ;  /* 0x001f980601007387 */ /* 0x0003e60000100a00 */
[--C-:B------:R-:W-:Y:S01]  /*39d60*/  IMAD.WIDE R32, R32, 0x4, R2.reuse ;  /* 0x0000000420207825 */ /* 0x100fe200078e0202 */
        /* <DEDUP_REMOVED lines=13> */
[----:B------:R4:W-:Y:S01]  /*39e40*/  STL.64 [R1+0x2aa0], R8 ;  /* 0x002aa00801007387 */ /* 0x0009e20000100a00 */
[----:B--2---:R-:W-:-:S05]  /*39e50*/  IMAD.WIDE R6, R203, 0x4, R2 ;  /* 0x00000004cb067825 */ /* 0x004fca00078e0202 */
[----:B------:R1:W-:Y:S01]  /*39e60*/  STL.64 [R1+0x3108], R6 ;  /* 0x0031080601007387 */ /* 0x0003e20000100a00 */
[----:B---3--:R-:W-:-:S05]  /*39e70*/  IMAD.WIDE R10, R200, 0x4, R2 ;  /* 0x00000004c80a7825 */ /* 0x008fca00078e0202 */
        /* <DEDUP_REMOVED lines=19> */
[----:B-1----:R-:W-:-:S03]  /*39fb0*/  IMAD.WIDE R8, R35, 0x4, R2 ;  /* 0x0000000423087825 */ /* 0x002fc600078e0202 */
[----:B------:R-:W4:Y:S04]  /*39fc0*/  LDL.LU R59, [R1+0xc20] ;  /* 0x000c2000013b7983 */ /* 0x000f280000300800 */
[----:B------:R1:W-:Y:S04]  /*39fd0*/  STL.64 [R1+0x2b38], R8 ;  /* 0x002b380801007387 */ /* 0x0003e80000100a00 */
[----:B------:R-:W4:Y:S01]  /*39fe0*/  LDL.LU R66, [R1+0x844] ;  /* 0x0008440001427983 */ /* 0x000f220000300800 */
[----:B--2---:R-:W-:-:S05]  /*39ff0*/  IMAD.WIDE R6, R124, 0x4, R2 ;  /* 0x000000047c067825 */ /* 0x004fca00078e0202 */
[----:B------:R2:W-:Y:S01]  /*3a000*/  STL.64 [R1+0x2e48], R6 ;  /* 0x002e480601007387 */ /* 0x0005e20000100a00 */
[----:B---3--:R-:W-:-:S04]  /*3a010*/  IMAD.WIDE R10, R50, 0x4, R2 ;  /* 0x00000004320a7825 */ /* 0x008fc800078e0202 */
[----:B-1----:R-:W-:-:S04]  /*3a020*/  IMAD.WIDE R8, R51, 0x4, R2 ;  /* 0x0000000433087825 */ /* 0x002fc800078e0202 */
[----:B--2---:R-:W-:-:S05]  /*3a030*/  IMAD.WIDE R6, R125, 0x4, R2 ;  /* 0x000000047d067825 */ /* 0x004fca00078e0202 */
[----:B------:R1:W-:Y:S04]  /*3a040*/  STL.64 [R1+0x2b78], R6 ;  /* 0x002b780601007387 */ /* 0x0003e80000100a00 */
[----:B------:R-:W-:Y:S04]  /*3a050*/  STL.64 [R1+0x2e58], R10 ;  /* 0x002e580a01007387 */ /* 0x000fe80000100a00 */
[----:B------:R-:W2:Y:S01]  /*3a060*/  LDL.LU R67, [R1+0xc24] ;  /* 0x000c240001437983 */ /* 0x000ea20000300800 */
[----:B-1----:R-:W-:-:S03]  /*3a070*/  IMAD.WIDE R6, R58, 0x4, R2 ;  /* 0x000000043a067825 */ /* 0x002fc600078e0202 */
[----:B------:R4:W-:Y:S04]  /*3a080*/  STL.64 [R1+0x2bc0], R8 ;  /* 0x002bc00801007387 */ /* 0x0009e80000100a00 */
[----:B------:R-:W3:Y:S04]  /*3a090*/  LDL.LU R82, [R1+0x83c] ;  /* 0x00083c0001527983 */ /* 0x000ee80000300800 */
[----:B------:R1:W-:Y:S04]  /*3a0a0*/  STL.64 [R1+0x2e68], R6 ;  /* 0x002e680601007387 */ /* 0x0003e80000100a00 */
[----:B------:R-:W3:Y:S04]  /*3a0b0*/  LDL.LU R83, [R1+0xc28] ;  /* 0x000c280001537983 */ /* 0x000ee80000300800 */
        /* <DEDUP_REMOVED lines=22> */
[----:B------:R-:W3:Y:S01]  /*3a220*/  LDL.LU R246, [R1+0x780] ;  /* 0x0007800001f67983 */ /* 0x000ee20000300800 */
[----:B----4-:R-:W-:-:S05]  /*3a230*/  IMAD.WIDE R8, R59, 0x4, R2 ;  /* 0x000000043b087825 */ /* 0x010fca00078e0202 */
[----:B------:R-:W-:Y:S01]  /*3a240*/  STL.64 [R1+0x2c08], R8 ;  /* 0x002c080801007387 */ /* 0x000fe20000100a00 */
[----:B-1----:R-:W-:-:S03]  /*3a250*/  IMAD.WIDE R6, R66, 0x4, R2 ;  /* 0x0000000442067825 */ /* 0x002fc600078e0202 */
[----:B------:R-:W4:Y:S04]  /*3a260*/  LDL.LU R247, [R1+0x76c] ;  /* 0x00076c0001f77983 */ /* 0x000f280000300800 */
[----:B------:R1:W-:Y:S04]  /*3a270*/  STL.64 [R1+0x2e78], R6 ;  /* 0x002e780601007387 */ /* 0x0003e80000100a00 */
[----:B-1----:R-:W4:Y:S04]  /*3a280*/  LDL.LU R6, [R1+0x768] ;  /* 0x0007680001067983 */ /* 0x002f280000300800 */
[----:B------:R-:W4:Y:S01]  /*3a290*/  LDL.LU R7, [R1+0x75c] ;  /* 0x00075c0001077983 */ /* 0x000f220000300800 */
[----:B--2---:R-:W-:-:S05]  /*3a2a0*/  IMAD.WIDE R16, R67, 0x4, R2 ;  /* 0x0000000443107825 */ /* 0x004fca00078e0202 */
[----:B------:R1:W-:Y:S01]  /*3a2b0*/  STL.64 [R1+0x2c30], R16 ;  /* 0x002c301001007387 */ /* 0x0003e20000100a00 */
[----:B---3--:R-:W-:-:S05]  /*3a2c0*/  IMAD.WIDE R10, R82, 0x4, R2 ;  /* 0x00000004520a7825 */ /* 0x008fca00078e0202 */
[----:B------:R2:W-:Y:S01]  /*3a2d0*/  STL.64 [R1+0x2e90], R10 ;  /* 0x002e900a01007387 */ /* 0x0005e20000100a00 */
[----:B------:R-:W-:-:S04]  /*3a2e0*/  IMAD.WIDE R8, R83, 0x4, R2 ;  /* 0x0000000453087825 */ /* 0x000fc800078e0202 */
        /* <DEDUP_REMOVED lines=34> */
[--C-:B------:R-:W-:Y:S01]  /*3a510*/  IMAD.WIDE R134, R214, 0x4, R2.reuse ;  /* 0x00000004d6867825 */ /* 0x100fe200078e0202 */
[----:B------:R3:W-:Y:S03]  /*3a520*/  STL.64 [R1+0x2f78], R10 ;  /* 0x002f780a01007387 */ /* 0x0007e60000100a00 */
[----:B-1----:R-:W-:-:S04]  /*3a530*/  IMAD.WIDE R8, R199, 0x4, R2 ;  /* 0x00000004c7087825 */ /* 0x002fc800078e0202 */
[--C-:B--2---:R-:W-:Y:S01]  /*3a540*/  IMAD.WIDE R16, R215, 0x4, R2.reuse ;  /* 0x00000004d7107825 */ /* 0x104fe200078e0202 */
[----:B------:R1:W-:Y:S03]  /*3a550*/  STL.64 [R1+0x2d58], R8 ;  /* 0x002d580801007387 */ /* 0x0003e60000100a00 */
[--C-:B---3--:R-:W-:Y:S01]  /*3a560*/  IMAD.WIDE R10, R222, 0x4, R2.reuse ;  /* 0x00000004de0a7825 */ /* 0x108fe200078e0202 */
[----:B------:R2:W-:Y:S04]  /*3a570*/  STL.64 [R1+0x2d68], R16 ;  /* 0x002d681001007387 */ /* 0x0005e80000100a00 */
[----:B------:R-:W-:Y:S01]  /*3a580*/  STL.64 [R1+0x2f88], R134 ;  /* 0x002f888601007387 */ /* 0x000fe20000100a00 */
[----:B-1----:R-:W-:-:S03]  /*3a590*/  IMAD.WIDE R8, R223, 0x4, R2 ;  /* 0x00000004df087825 */ /* 0x002fc600078e0202 */
[----:B------:R4:W-:Y:S01]  /*3a5a0*/  STL.64 [R1+0x2fb0], R10 ;  /* 0x002fb00a01007387 */ /* 0x0009e20000100a00 */
[----:B--2---:R-:W-:-:S03]  /*3a5b0*/  IMAD.WIDE R16, R246, 0x4, R2 ;  /* 0x00000004f6107825 */ /* 0x004fc600078e0202 */
[----:B------:R-:W-:Y:S04]  /*3a5c0*/  STL.64 [R1+0x89f8], R134 ;  /* 0x0089f88601007387 */ /* 0x000fe80000100a00 */
[----:B------:R1:W-:Y:S04]  /*3a5d0*/  STL.64 [R1+0x2d78], R8 ;  /* 0x002d780801007387 */ /* 0x0003e80000100a00 */
[----:B------:R2:W-:Y:S01]  /*3a5e0*/  STL.64 [R1+0x2fd8], R16 ;  /* 0x002fd81001007387 */ /* 0x0005e20000100a00 */
[----:B------:R-:W-:-:S04]  /*3a5f0*/  IMAD.WIDE R98, R249, 0x4, R2 ;  /* 0x00000004f9627825 */ /* 0x000fc800078e0202 */
        /* <DEDUP_REMOVED lines=9> */
[----:B----4-:R-:W-:-:S05]  /*3a690*/  IMAD.WIDE R10, R247, 0x4, R2 ;  /* 0x00000004f70a7825 */ /* 0x010fca00078e0202 */
        /* <DEDUP_REMOVED lines=14> */
[----:B------:R1:W-:Y:S04]  /*3a780*/  STL.64 [R1+0x3160], R10 ;  /* 0x0031600a01007387 */ /* 0x0003e80000100a00 */
[----:B------:R-:W-:Y:S04]  /*3a790*/  STL.64 [R1+0x8998], R98 ;  /* 0x0089986201007387 */ /* 0x000fe80000100a00 */
[----:B------:R2:W-:Y:S01]  /*3a7a0*/  STL.64 [R1+0x3320], R8 ;  /* 0x0033200801007387 */ /* 0x0005e20000100a00 */
[----:B-1----:R-:W-:-:S04]  /*3a7b0*/  IMAD.WIDE R10, R241, 0x4, R2 ;  /* 0x00000004f10a7825 */ /* 0x002fc800078e0202 */
[----:B------:R-:W-:-:S04]  /*3a7c0*/  IMAD.WIDE R16, R234, 0x4, R2 ;  /* 0x00000004ea107825 */ /* 0x000fc800078e0202 */
[--C-:B--2---:R-:W-:Y:S01]  /*3a7d0*/  IMAD.WIDE R8, R240, 0x4, R2.reuse ;  /* 0x00000004f0087825 */ /* 0x104fe200078e0202 */
[----:B------:R-:W-:Y:S04]  /*3a7e0*/  STL.64 [R1+0x3388], R10 ;  /* 0x0033880a01007387 */ /* 0x000fe80000100a00 */
[----:B------:R1:W-:Y:S04]  /*3a7f0*/  STL.64 [R1+0x3928], R8 ;  /* 0x0039280801007387 */ /* 0x0003e80000100a00 */
[----:B------:R-:W-:Y:S04]  /*3a800*/  STL.64 [R1+0x4050], R16 ;  /* 0x0040501001007387 */ /* 0x000fe80000100a00 */
[----:B------:R-:W-:Y:S01]  /*3a810*/  STL.64 [R1+0x3978], R230 ;  /* 0x003978e601007387 */ /* 0x000fe20000100a00 */
[----:B-1----:R-:W-:-:S03]  /*3a820*/  IMAD.WIDE R8, R232, 0x4, R2 ;  /* 0x00000004e8087825 */ /* 0x002fc600078e0202 */
[----:B------:R-:W-:Y:S01]  /*3a830*/  STL.64 [R1+0x8958], R230 ;  /* 0x008958e601007387 */ /* 0x000fe20000100a00 */
[----:B------:R-:W-:-:S03]  /*3a840*/  IMAD.WIDE R10, R233, 0x4, R2 ;  /* 0x00000004e90a7825 */ /* 0x000fc600078e0202 */
[----:B------:R1:W-:Y:S04]  /*3a850*/  STL.64 [R1+0x4128], R8 ;  /* 0x0041280801007387 */ /* 0x0003e80000100a00 */
[----:B------:R-:W-:Y:S04]  /*3a860*/  STL.64 [R1+0x40a0], R10 ;  /* 0x0040a00a01007387 */ /* 0x000fe80000100a00 */
[----:B------:R-:W-:Y:S01]  /*3a870*/  STL.64 [R1+0x8940], R10 ;  /* 0x0089400a01007387 */ /* 0x000fe20000100a00 */
[----:B-1----:R-:W-:-:S05]  /*3a880*/  IMAD.WIDE R8, R226, 0x4, R2 ;  /* 0x00000004e2087825 */ /* 0x002fca00078e0202 */
        /* <DEDUP_REMOVED lines=8> */
[----:B------:R1:W-:Y:S01]  /*3a910*/  STL.64 [R1+0x44b0], R8 ;  /* 0x0044b00801007387 */ /* 0x0003e20000100a00 */
[----:B------:R-:W-:-:S03]  /*3a920*/  IMAD.WIDE R10, R210, 0x4, R2 ;  /* 0x00000004d20a7825 */ /* 0x000fc600078e0202 */
[----:B------:R-:W-:Y:S01]  /*3a930*/  STL.64 [R1+0x4470], R106 ;  /* 0x0044706a01007387 */ /* 0x000fe20000100a00 */
[----:B-1----:R-:W-:-:S05]  /*3a940*/  IMAD.WIDE R8, R216, 0x4, R2 ;  /* 0x00000004d8087825 */ /* 0x002fca00078e0202 */
[----:B------:R1:W-:Y:S04]  /*3a950*/  STL.64 [R1+0x44c0], R8 ;  /* 0x0044c00801007387 */ /* 0x0003e80000100a00 */
        /* <DEDUP_REMOVED lines=9> */
[----:B------:R-:W-:Y:S04]  /*3a9f0*/  STL.64 [R1+0x4530], R174 ;  /* 0x004530ae01007387 */ /* 0x000fe80000100a00 */
[----:B------:R-:W-:Y:S04]  /*3aa00*/  STL.64 [R1+0x8970], R174 ;  /* 0x008970ae01007387 */ /* 0x000fe80000100a00 */
[----:B------:R1:W-:Y:S01]  /*3aa10*/  STL.64 [R1+0x4608], R8 ;  /* 0x0046080801007387 */ /* 0x0003e20000100a00 */
[----:B--2---:R-:W-:-:S03]  /*3aa20*/  IMAD.WIDE R10, R192, 0x4, R2 ;  /* 0x00000004c00a7825 */ /* 0x004fc600078e0202 */
[----:B------:R-:W-:Y:S01]  /*3aa30*/  STL.64 [R1+0x45e0], R206 ;  /* 0x0045e0ce01007387 */ /* 0x000fe20000100a00 */
        /* <DEDUP_REMOVED lines=8> */
[----:B------:R-:W-:Y:S01]  /*3aac0*/  STL.64 [R1+0x48b8], R16 ;  /* 0x0048b81001007387 */ /* 0x000fe20000100a00 */
[----:B--2---:R-:W-:-:S03]  /*3aad0*/  IMAD.WIDE R10, R185, 0x4, R2 ;  /* 0x00000004b90a7825 */ /* 0x004fc600078e0202 */
[----:B------:R-:W-:Y:S04]  /*3aae0*/  STL.64 [R1+0x4880], R8 ;  /* 0x0048800801007387 */ /* 0x000fe80000100a00 */
[----:B------:R1:W-:Y:S04]  /*3aaf0*/  STL.64 [R1+0x48c0], R10 ;  /* 0x0048c00a01007387 */ /* 0x0003e80000100a00 */
[----:B------:R2:W-:Y:S01]  /*3ab00*/  STL.64 [R1+0x8988], R8 ;  /* 0x0089880801007387 */ /* 0x0005e20000100a00 */
[----:B------:R-:W-:-:S04]  /*3ab10*/  IMAD.WIDE R236, R177, 0x4, R2 ;  /* 0x00000004b1ec7825 */ /* 0x000fc800078e0202 */
[----:B-1----:R-:W-:-:S04]  /*3ab20*/  IMAD.WIDE R10, R179, 0x4, R2 ;  /* 0x00000004b30a7825 */ /* 0x002fc800078e0202 */
[--C-:B--2---:R-:W-:Y:S01]  /*3ab30*/  IMAD.WIDE R8, R178, 0x4, R2.reuse ;  /* 0x00000004b2087825 */ /* 0x104fe200078e0202 */
[----:B------:R1:W-:Y:S04]  /*3ab40*/  STL.64 [R1+0x4908], R10 ;  /* 0x0049080a01007387 */ /* 0x0003e80000100a00 */
[----:B------:R-:W-:Y:S04]  /*3ab50*/  STL.64 [R1+0x48d0], R244 ;  /* 0x0048d0f401007387 */ /* 0x000fe80000100a00 */
[----:B------:R2:W-:Y:S01]  /*3ab60*/  STL.64 [R1+0x4910], R8 ;  /* 0x0049100801007387 */ /* 0x0005e20000100a00 */
[----:B-1----:R-:W-:-:S03]  /*3ab70*/  IMAD.WIDE R10, R176, 0x4, R2 ;  /* 0x00000004b00a7825 */ /* 0x002fc600078e0202 */
[----:B------:R-:W-:Y:S04]  /*3ab80*/  STL.64 [R1+0x8990], R244 ;  /* 0x008990f401007387 */ /* 0x000fe80000100a00 */
[----:B------:R1:W-:Y:S01]  /*3ab90*/  STL.64 [R1+0x4950], R10 ;  /* 0x0049500a01007387 */ /* 0x0003e20000100a00 */
[----:B--2---:R-:W-:-:S03]  /*3aba0*/  IMAD.WIDE R8, R171, 0x4, R2 ;  /* 0x00000004ab087825 */ /* 0x004fc600078e0202 */
[----:B------:R-:W-:Y:S01]  /*3abb0*/  STL.64 [R1+0x4920], R236 ;  /* 0x004920ec01007387 */ /* 0x000fe20000100a00 */
[----:B------:R-:W-:-:S03]  /*3abc0*/  IMAD.WIDE R228, R170, 0x4, R2 ;  /* 0x00000004aae47825 */ /* 0x000fc600078e0202 */
        /* <DEDUP_REMOVED lines=47> */
[----:B------:R-:W-:Y:S04]  /*3aec0*/  STL.64 [R1+0x4e38], R180 ;  /* 0x004e38b401007387 */ /* 0x000fe80000100a00 */
[----:B------:R2:W-:Y:S04]  /*3aed0*/  STL.64 [R1+0x4e50], R8 ;  /* 0x004e500801007387 */ /* 0x0005e80000100a00 */
[----:B------:R-:W-:Y:S04]  /*3aee0*/  STL.64 [R1+0x89d8], R180 ;  /* 0x0089d8b401007387 */ /* 0x000fe80000100a00 */
[----:B------:R-:W3:Y:S01]  /*3aef0*/  LDL.LU R230, [R1+0x8b8] ;  /* 0x0008b80001e67983 */ /* 0x000ee20000300800 */
[----:B-1----:R-:W-:-:S04]  /*3af00*/  IMAD.WIDE R10, R128, 0x4, R2 ;  /* 0x00000004800a7825 */ /* 0x002fc800078e0202 */
[--C-:B--2---:R-:W-:Y:S01]  /*3af10*/  IMAD.WIDE R8, R119, 0x4, R2.reuse ;  /* 0x0000000477087825 */ /* 0x104fe200078e0202 */
[----:B------:R1:W-:Y:S03]  /*3af20*/  STL.64 [R1+0x4e70], R10 ;  /* 0x004e700a01007387 */ /* 0x0003e60000100a00 */
[--C-:B------:R-:W-:Y:S01]  /*3af30*/  IMAD.WIDE R172, R129, 0x4, R2.reuse ;  /* 0x0000000481ac7825 */ /* 0x100fe200078e0202 */
[----:B------:R2:W-:Y:S03]  /*3af40*/  STL.64 [R1+0x4e80], R8 ;  /* 0x004e800801007387 */ /* 0x0005e60000100a00 */
[--C-:B------:R-:W-:Y:S01]  /*3af50*/  IMAD.WIDE R164, R118, 0x4, R2.reuse ;  /* 0x0000000476a47825 */ /* 0x100fe200078e0202 */
[----:B------:R-:W-:Y:S03]  /*3af60*/  STL.64 [R1+0x4e60], R172 ;  /* 0x004e60ac01007387 */ /* 0x000fe60000100a00 */
[--C-:B-1----:R-:W-:Y:S01]  /*3af70*/  IMAD.WIDE R10, R116, 0x4, R2.reuse ;  /* 0x00000004740a7825 */ /* 0x102fe200078e0202 */
[----:B------:R-:W-:Y:S03]  /*3af80*/  STL.64 [R1+0x89e0], R172 ;  /* 0x0089e0ac01007387 */ /* 0x000fe60000100a00 */
[--C-:B--2---:R-:W-:Y:S01]  /*3af90*/  IMAD.WIDE R8, R109, 0x4, R2.reuse ;  /* 0x000000046d087825 */ /* 0x104fe200078e0202 */
[----:B------:R-:W-:Y:S03]  /*3afa0*/  STL.64 [R1+0x4eb0], R10 ;  /* 0x004eb00a01007387 */ /* 0x000fe60000100a00 */
[--C-:B------:R-:W-:Y:S01]  /*3afb0*/  IMAD.WIDE R156, R111, 0x4, R2.reuse ;  /* 0x000000046f9c7825 */ /* 0x100fe200078e0202 */
[----:B------:R-:W-:Y:S04]  /*3afc0*/  STL.64 [R1+0x4e90], R164 ;  /* 0x004e90a401007387 */ /* 0x000fe80000100a00 */
[----:B------:R-:W-:Y:S04]  /*3afd0*/  STL.64 [R1+0x89e8], R164 ;  /* 0x0089e8a401007387 */ /* 0x000fe80000100a00 */
[----:B------:R1:W-:Y:S01]  /*3afe0*/  STL.64 [R1+0x4ee0], R8 ;  /* 0x004ee00801007387 */ /* 0x0003e20000100a00 */
[----:B------:R-:W-:-:S03]  /*3aff0*/  IMAD.WIDE R148, R108, 0x4, R2 ;  /* 0x000000046c947825 */ /* 0x000fc600078e0202 */
[----:B------:R-:W-:Y:S04]  /*3b000*/  STL.64 [R1+0x4ec0], R156 ;  /* 0x004ec09c01007387 */ /* 0x000fe80000100a00 */
[----:B------:R-:W-:Y:S01]  /*3b010*/  STL.64 [R1+0x89f0], R156 ;  /* 0x0089f09c01007387 */ /* 0x000fe20000100a00 */
[----:B-1----:R-:W-:-:S05]  /*3b020*/  IMAD.WIDE R8, R103, 0x4, R2 ;  /* 0x0000000467087825 */ /* 0x002fca00078e0202 */
[----:B------:R1:W-:Y:S01]  /*3b030*/  STL.64 [R1+0x4f00], R8 ;  /* 0x004f000801007387 */ /* 0x0003e20000100a00 */
[----:B------:R-:W-:-:S03]  /*3b040*/  IMAD.WIDE R16, R100, 0x4, R2 ;  /* 0x0000000464107825 */ /* 0x000fc600078e0202 */
[----:B------:R-:W-:Y:S01]  /*3b050*/  STL.64 [R1+0x4ef0], R148 ;  /* 0x004ef09401007387 */ /* 0x000fe20000100a00 */
[----:B------:R-:W-:-:S04]  /*3b060*/  IMAD.WIDE R140, R101, 0x4, R2 ;  /* 0x00000004658c7825 */ /* 0x000fc800078e0202 */
[----:B-1----:R-:W-:-:S04]  /*3b070*/  IMAD.WIDE R8, R102, 0x4, R2 ;  /* 0x0000000466087825 */ /* 0x002fc800078e0202 */
[--C-:B------:R-:W-:Y:S01]  /*3b080*/  IMAD.WIDE R10, R95, 0x4, R2.reuse ;  /* 0x000000045f0a7825 */ /* 0x100fe200078e0202 */
[----:B------:R1:W-:Y:S04]  /*3b090*/  STL.64 [R1+0x4f10], R8 ;  /* 0x004f100801007387 */ /* 0x0003e80000100a00 */
[----:B------:R-:W-:Y:S04]  /*3b0a0*/  STL.64 [R1+0x8a00], R148 ;  /* 0x008a009401007387 */ /* 0x000fe80000100a00 */
[----:B------:R2:W-:Y:S01]  /*3b0b0*/  STL.64 [R1+0x4f38], R16 ;  /* 0x004f381001007387 */ /* 0x0005e20000100a00 */
[----:B-1----:R-:W-:-:S03]  /*3b0c0*/  IMAD.WIDE R8, R94, 0x4, R2 ;  /* 0x000000045e087825 */ /* 0x002fc600078e0202 */
[----:B------:R-:W-:Y:S04]  /*3b0d0*/  STL.64 [R1+0x4f20], R140 ;  /* 0x004f208c01007387 */ /* 0x000fe80000100a00 */
[----:B------:R1:W-:Y:S04]  /*3b0e0*/  STL.64 [R1+0x4f68], R10 ;  /* 0x004f680a01007387 */ /* 0x0003e80000100a00 */
[----:B------:R-:W-:Y:S01]  /*3b0f0*/  STL.64 [R1+0x8a08], R140 ;  /* 0x008a088c01007387 */ /* 0x000fe20000100a00 */
[----:B--2---:R-:W-:-:S03]  /*3b100*/  IMAD.WIDE R16, R92, 0x4, R2 ;  /* 0x000000045c107825 */ /* 0x004fc600078e0202 */
[----:B------:R2:W-:Y:S01]  /*3b110*/  STL.64 [R1+0x4f70], R8 ;  /* 0x004f700801007387 */ /* 0x0005e20000100a00 */
        /* <DEDUP_REMOVED lines=8> */
[--C-:B----4-:R-:W-:Y:S01]  /*3b1a0*/  IMAD.WIDE R10, R84, 0x4, R2.reuse ;  /* 0x00000004540a7825 */ /* 0x110fe200078e0202 */
[----:B------:R2:W-:Y:S04]  /*3b1b0*/  STL.64 [R1+0x4fc0], R16 ;  /* 0x004fc01001007387 */ /* 0x0005e80000100a00 */
[----:B------:R4:W-:Y:S01]  /*3b1c0*/  STL.64 [R1+0x4fd0], R10 ;  /* 0x004fd00a01007387 */ /* 0x0009e20000100a00 */
[----:B-1----:R-:W-:-:S04]  /*3b1d0*/  IMAD.WIDE R8, R79, 0x4, R2 ;  /* 0x000000044f087825 */ /* 0x002fc800078e0202 */
[--C-:B--2---:R-:W-:Y:S01]  /*3b1e0*/  IMAD.WIDE R16, R78, 0x4, R2.reuse ;  /* 0x000000044e107825 */ /* 0x104fe200078e0202 */
[----:B------:R1:W-:Y:S03]  /*3b1f0*/  STL.64 [R1+0x4fe0], R8 ;  /* 0x004fe00801007387 */ /* 0x0003e60000100a00 */
[--C-:B----4-:R-:W-:Y:S01]  /*3b200*/  IMAD.WIDE R10, R76, 0x4, R2.reuse ;  /* 0x000000044c0a7825 */ /* 0x110fe200078e0202 */
[----:B------:R-:W-:Y:S04]  /*3b210*/  STL.64 [R1+0x4ff0], R16 ;  /* 0x004ff01001007387 */ /* 0x000fe80000100a00 */
[----:B------:R2:W-:Y:S01]  /*3b220*/  STL.64 [R1+0x5010], R10 ;  /* 0x0050100a01007387 */ /* 0x0005e20000100a00 */
[----:B-1----:R-:W-:-:S05]  /*3b230*/  IMAD.WIDE R8, R71, 0x4, R2 ;  /* 0x0000000447087825 */ /* 0x002fca00078e0202 */
[----:B------:R1:W-:Y:S01]  /*3b240*/  STL.64 [R1+0x5020], R8 ;  /* 0x0050200801007387 */ /* 0x0003e20000100a00 */
[----:B--2---:R-:W-:-:S04]  /*3b250*/  IMAD.WIDE R10, R70, 0x4, R2 ;  /* 0x00000004460a7825 */ /* 0x004fc800078e0202 */
[----:B-1----:R-:W-:-:S04]  /*3b260*/  IMAD.WIDE R8, R69, 0x4, R2 ;  /* 0x0000000445087825 */ /* 0x002fc800078e0202 */
[----:B---3--:R-:W-:-:S05]  /*3b270*/  IMAD.WIDE R16, R230, 0x4, R2 ;  /* 0x00000004e6107825 */ /* 0x008fca00078e0202 */
        /* <DEDUP_REMOVED lines=27> */
[----:B-1----:R-:W-:-:S05]  /*3b430*/  IMAD.WIDE R16, R44, 0x4, R2 ;  /* 0x000000042c107825 */ /* 0x002fca00078e0202 */
[----:B------:R-:W-:Y:S04]  /*3b440*/  STL.64 [R1+0x5190], R16 ;  /* 0x0051901001007387 */ /* 0x000fe80000100a00 */
[----:B------:R-:W4:Y:S01]  /*3b450*/  LDL.LU R43, [R1+0x91c] ;  /* 0x00091c00012b7983 */ /* 0x000f220000300800 */
[----:B--2---:R-:W-:-:S05]  /*3b460*/  IMAD.WIDE R10, R39, 0x4, R2 ;  /* 0x00000004270a7825 */ /* 0x004fca00078e0202 */
[----:B------:R1:W-:Y:S01]  /*3b470*/  STL.64 [R1+0x51a0], R10 ;  /* 0x0051a00a01007387 */ /* 0x0003e20000100a00 */
[----:B---3--:R-:W-:-:S03]  /*3b480*/  IMAD.WIDE R8, R0, 0x4, R2 ;  /* 0x0000000400087825 */ /* 0x008fc600078e0202 */
[----:B------:R-:W2:Y:S04]  /*3b490*/  LDL.LU R231, [R1+0x96c] ;  /* 0x00096c0001e77983 */ /* 0x000ea80000300800 */
[----:B------:R3:W-:Y:S04]  /*3b4a0*/  STL.64 [R1+0x51b0], R8 ;  /* 0x0051b00801007387 */ /* 0x0007e80000100a00 */
[----:B------:R-:W2:Y:S04]  /*3b4b0*/  LDL.LU R98, [R1+0x8dc] ;  /* 0x0008dc0001627983 */ /* 0x000ea80000300800 */
[----:B------:R-:W2:Y:S04]  /*3b4c0*/  LDL.LU R99, [R1+0xb14] ;  /* 0x000b140001637983 */ /* 0x000ea80000300800 */
[----:B------:R-:W2:Y:S04]  /*3b4d0*/  LDL.LU R134, [R1+0xb08] ;  /* 0x000b080001867983 */ /* 0x000ea80000300800 */
[----:B-1----:R-:W2:Y:S04]  /*3b4e0*/  LDL.LU R10, [R1+0x8b0] ;  /* 0x0008b000010a7983 */ /* 0x002ea80000300800 */
[----:B------:R-:W2:Y:S01]  /*3b4f0*/  LDL.LU R135, [R1+0x908] ;  /* 0x0009080001877983 */ /* 0x000ea20000300800 */
[----:B------:R-:W-:-:S04]  /*3b500*/  IMAD.WIDE R132, R38, 0x4, R2 ;  /* 0x0000000426847825 */ /* 0x000fc800078e0202 */
[--C-:B------:R-:W-:Y:S01]  /*3b510*/  IMAD.WIDE R120, R37, 0x4, R2.reuse ;  /* 0x0000000425787825 */ /* 0x100fe200078e0202 */
[----:B------:R-:W-:Y:S03]  /*3b520*/  STL.64 [R1+0x4f50], R132 ;  /* 0x004f508401007387 */ /* 0x000fe60000100a00 */
[--C-:B------:R-:W-:Y:S01]  /*3b530*/  IMAD.WIDE R112, R36, 0x4, R2.reuse ;  /* 0x0000000424707825 */ /* 0x100fe200078e0202 */
[----:B------:R-:W-:Y:S03]  /*3b540*/  STL.64 [R1+0x8a10], R132 ;  /* 0x008a108401007387 */ /* 0x000fe60000100a00 */
        /* <DEDUP_REMOVED lines=25> */
[----:B------:R-:W-:Y:S04]  /*3b6e0*/  STL.64 [R1+0x8a50], R64 ;  /* 0x008a504001007387 */ /* 0x000fe80000100a00 */
[----:B------:R-:W-:Y:S04]  /*3b6f0*/  STL.64 [R1+0x51d0], R56 ;  /* 0x0051d03801007387 */ /* 0x000fe80000100a00 */
[----:B------:R-:W-:Y:S04]  /*3b700*/  STL.64 [R1+0x8a58], R56 ;  /* 0x008a583801007387 */ /* 0x000fe80000100a00 */
[----:B------:R-:W-:Y:S04]  /*3b710*/  STL.64 [R1+0x51e0], R48 ;  /* 0x0051e03001007387 */ /* 0x000fe80000100a00 */
[----:B------:R-:W-:Y:S01]  /*3b720*/  STL.64 [R1+0x8a60], R48 ;  /* 0x008a603001007387 */ /* 0x000fe20000100a00 */
[----:B------:R-:W-:-:S03]  /*3b730*/  IMAD.WIDE R24, R13, 0x4, R2 ;  /* 0x000000040d187825 */ /* 0x000fc600078e0202 */
[----:B------:R-:W-:Y:S01]  /*3b740*/  STL.64 [R1+0x51f0], R40 ;  /* 0x0051f02801007387 */ /* 0x000fe20000100a00 */
[----:B---3--:R-:W-:-:S03]  /*3b750*/  IMAD.WIDE R8, R230, 0x4, R4 ;  /* 0x00000004e6087825 */ /* 0x008fc600078e0204 */
[----:B------:R-:W-:Y:S04]  /*3b760*/  STL.64 [R1+0x8a68], R40 ;  /* 0x008a682801007387 */ /* 0x000fe80000100a00 */
[----:B------:R-:W-:Y:S04]  /*3b770*/  STL.64 [R1+0x5200], R32 ;  /* 0x0052002001007387 */ /* 0x000fe80000100a00 */
[----:B------:R-:W-:Y:S04]  /*3b780*/  STL.64 [R1+0x8a70], R32 ;  /* 0x008a702001007387 */ /* 0x000fe80000100a00 */
[----:B------:R-:W3:Y:S04]  /*3b790*/  LDL.LU R75, [R1+0xab0] ;  /* 0x000ab000014b7983 */ /* 0x000ee80000300800 */
[----:B------:R-:W-:Y:S04]  /*3b7a0*/  STL.64 [R1+0x5210], R24 ;  /* 0x0052101801007387 */ /* 0x000fe80000100a00 */
[----:B------:R1:W-:Y:S04]  /*3b7b0*/  STL.64 [R1+0x5048], R8 ;  /* 0x0050480801007387 */ /* 0x0003e80000100a00 */
[----:B------:R-:W-:Y:S04]  /*3b7c0*/  STL.64 [R1+0x8a78], R24 ;  /* 0x008a781801007387 */ /* 0x000fe80000100a00 */
[----:B------:R-:W3:Y:S01]  /*3b7d0*/  LDL.LU R11, [R1+0xaa4] ;  /* 0x000aa400010b7983 */ /* 0x000ee20000300800 */
[----:B------:R-:W-:-:S04]  /*3b7e0*/  IMAD.WIDE R16, R12, 0x4, R2 ;  /* 0x000000040c107825 */ /* 0x000fc800078e0202 */
[----:B-1----:R-:W-:Y:S02]  /*3b7f0*/  IMAD.WIDE R8, R230, 0x4, R126 ;  /* 0x00000004e6087825 */ /* 0x002fe400078e027e */
[----:B------:R-:W3:Y:S02]  /*3b800*/  LDL.LU R230, [R1+0xa40] ;  /* 0x000a400001e67983 */ /* 0x000ee40000300800 */
[----:B------:R-:W-:Y:S02]  /*3b810*/  IMAD.WIDE R2, R252, 0x4, R2 ;  /* 0x00000004fc027825 */ /* 0x000fe400078e0202 */
[----:B------:R4:W-:Y:S04]  /*3b820*/  STL.64 [R1+0x5030], R8 ;  /* 0x0050300801007387 */ /* 0x0009e80000100a00 */
[----:B------:R-:W-:Y:S04]  /*3b830*/  STL.64 [R1+0x5220], R16 ;  /* 0x0052201001007387 */ /* 0x000fe80000100a00 */
[----:B------:R-:W-:Y:S04]  /*3b840*/  STL.64 [R1+0x8a80], R16 ;  /* 0x008a801001007387 */ /* 0x000fe80000100a00 */
[----:B------:R-:W3:Y:S04]  /*3b850*/  LDL.LU R42, [R1+0xa34] ;  /* 0x000a3400012a7983 */ /* 0x000ee80000300800 */
[----:B------:R-:W-:Y:S01]  /*3b860*/  STL.64 [R1+0x5230], R2 ;  /* 0x0052300201007387 */ /* 0x000fe20000100a00 */
[----:B----4-:R-:W-:-:S05]  /*3b870*/  IMAD.WIDE R8, R43, 0x4, R4 ;  /* 0x000000042b087825 */ /* 0x010fca00078e0204 */
[----:B------:R1:W-:Y:S04]  /*3b880*/  STL.64 [R1+0x4d80], R8 ;  /* 0x004d800801007387 */ /* 0x0003e80000100a00 */
[----:B------:R2:W-:Y:S01]  /*3b890*/  STL.64 [R1+0x8a88], R2 ;  /* 0x008a880201007387 */ /* 0x0005e20000100a00 */
[----:B-1----:R-:W-:-:S03]  /*3b8a0*/  IMAD.WIDE R8, R43, 0x4, R126 ;  /* 0x000000042b087825 */ /* 0x002fc600078e027e */
[----:B------:R-:W4:Y:S01]  /*3b8b0*/  LDL.LU R43, [R1+0xa28] ;  /* 0x000a2800012b7983 */ /* 0x000f220000300800 */
[----:B--2---:R-:W-:-:S03]  /*3b8c0*/  IMAD.WIDE R2, R231, 0x4, R4 ;  /* 0x00000004e7027825 */ /* 0x004fc600078e0204 */
[----:B------:R1:W-:Y:S02]  /*3b8d0*/  STL.64 [R1+0x4d68], R8 ;  /* 0x004d680801007387 */ /* 0x0003e40000100a00 */
[----:B-1----:R-:W-:Y:S02]  /*3b8e0*/  IMAD.WIDE R8, R231, 0x4, R126 ;  /* 0x00000004e7087825 */ /* 0x002fe400078e027e */
[----:B------:R-:W2:Y:S04]  /*3b8f0*/  LDL.LU R231, [R1+0xa1c] ;  /* 0x000a1c0001e77983 */ /* 0x000ea80000300800 */
[----:B------:R1:W-:Y:S04]  /*3b900*/  STL.64 [R1+0x4d00], R2 ;  /* 0x004d000201007387 */ /* 0x0003e80000100a00 */
[----:B------:R1:W-:Y:S02]  /*3b910*/  STL.64 [R1+0x4cf8], R8 ;  /* 0x004cf80801007387 */ /* 0x0003e40000100a00 */
[----:B-1----:R-:W-:-:S04]  /*3b920*/  IMAD.WIDE R2, R98, 0x4, R4 ;  /* 0x0000000462027825 */ /* 0x002fc800078e0204 */
[----:B------:R-:W-:Y:S02]  /*3b930*/  IMAD.WIDE R8, R98, 0x4, R126 ;  /* 0x0000000462087825 */ /* 0x000fe400078e027e */
        /* <DEDUP_REMOVED lines=22> */
[----:B------:R1:W-:Y:S01]  /*3baa0*/  STL.64 [R1+0x45a0], R8 ;  /* 0x0045a00801007387 */ /* 0x0003e20000100a00 */
[----:B---3--:R-:W-:-:S04]  /*3bab0*/  IMAD.WIDE R2, R75, 0x4, R4 ;  /* 0x000000044b027825 */ /* 0x008fc800078e0204 */
[----:B-1----:R-:W-:Y:S02]  /*3bac0*/  IMAD.WIDE R8, R75, 0x4, R126 ;  /* 0x000000044b087825 */ /* 0x002fe400078e027e */
[----:B------:R-:W3:Y:S04]  /*3bad0*/  LDL.LU R75, [R1+0x87c] ;  /* 0x00087c00014b7983 */ /* 0x000ee80000300800 */
[----:B------:R1:W-:Y:S04]  /*3bae0*/  STL.64 [R1+0x4598], R2 ;  /* 0x0045980201007387 */ /* 0x0003e80000100a00 */
[----:B------:R1:W-:Y:S02]  /*3baf0*/  STL.64 [R1+0x4590], R8 ;  /* 0x0045900801007387 */ /* 0x0003e40000100a00 */
[----:B-1----:R-:W-:-:S04]  /*3bb00*/  IMAD.WIDE R2, R11, 0x4, R4 ;  /* 0x000000040b027825 */ /* 0x002fc800078e0204 */
[----:B------:R-:W-:Y:S02]  /*3bb10*/  IMAD.WIDE R8, R11, 0x4, R126 ;  /* 0x000000040b087825 */ /* 0x000fe400078e027e */
        /* <DEDUP_REMOVED lines=12> */
[----:B------:R1:W-:Y:S01]  /*3bbe0*/  STL.64 [R1+0x4210], R8 ;  /* 0x0042100801007387 */ /* 0x0003e20000100a00 */
[----:B----4-:R-:W-:-:S04]  /*3bbf0*/  IMAD.WIDE R2, R43, 0x4, R4 ;  /* 0x000000042b027825 */ /* 0x010fc800078e0204 */
[----:B-1----:R-:W-:Y:S02]  /*3bc00*/  IMAD.WIDE R8, R43, 0x4, R126 ;  /* 0x000000042b087825 */ /* 0x002fe400078e027e */
[----:B------:R-:W4:Y:S04]  /*3bc10*/  LDL.LU R43, [R1+0x840] ;  /* 0x00084000012b7983 */ /* 0x000f280000300800 */
[----:B------:R2:W-:Y:S04]  /*3bc20*/  STL.64 [R1+0x4120], R2 ;  /* 0x0041200201007387 */ /* 0x0005e80000100a00 */
[----:B------:R1:W-:Y:S01]  /*3bc30*/  STL.64 [R1+0x4108], R8 ;  /* 0x0041080801007387 */ /* 0x0003e20000100a00 */
[----:B--2---:R-:W-:-:S04]  /*3bc40*/  IMAD.WIDE R2, R231, 0x4, R4 ;  /* 0x00000004e7027825 */ /* 0x004fc800078e0204 */
        /* <DEDUP_REMOVED lines=20> */
[--C-:B------:R-:W-:Y:S02]  /*3bd90*/  IMAD.WIDE R8, R10, 0x4, R126.reuse ;  /* 0x000000040a087825 */ /* 0x100fe400078e027e */
        /* <DEDUP_REMOVED lines=62> */
[----:B------:R1:W-:Y:S01]  /*3c180*/  STL.64 [R1+0x21b8], R8 ;  /* 0x0021b80801007387 */ /* 0x0003e20000100a00 */
[----:B---3--:R-:W-:-:S04]  /*3c190*/  IMAD.WIDE R2, R75, 0x4, R126 ;  /* 0x000000044b027825 */ /* 0x008fc800078e027e */
[--C-:B-1----:R-:W-:Y:S02]  /*3c1a0*/  IMAD.WIDE R8, R75, 0x4, R4.reuse ;  /* 0x000000044b087825 */ /* 0x102fe400078e0204 */
[----:B------:R-:W3:Y:S04]  /*3c1b0*/  LDL.LU R75, [R1+0x9bc] ;  /* 0x0009bc00014b7983 */ /* 0x000ee80000300800 */
[----:B------:R1:W-:Y:S04]  /*3c1c0*/  STL.64 [R1+0x22c8], R2 ;  /* 0x0022c80201007387 */ /* 0x0003e80000100a00 */
[----:B------:R1:W-:Y:S02]  /*3c1d0*/  STL.64 [R1+0x22d0], R8 ;  /* 0x0022d00801007387 */ /* 0x0003e40000100a00 */
[----:B-1----:R-:W-:-:S04]  /*3c1e0*/  IMAD.WIDE R2, R11, 0x4, R4 ;  /* 0x000000040b027825 */ /* 0x002fc800078e0204 */
[--C-:B------:R-:W-:Y:S02]  /*3c1f0*/  IMAD.WIDE R8, R11, 0x4, R126.reuse ;  /* 0x000000040b087825 */ /* 0x100fe400078e027e */
        /* <DEDUP_REMOVED lines=12> */
[----:B------:R1:W-:Y:S01]  /*3c2c0*/  STL.64 [R1+0x2598], R8 ;  /* 0x0025980801007387 */ /* 0x0003e20000100a00 */
[----:B----4-:R-:W-:-:S04]  /*3c2d0*/  IMAD.WIDE R2, R43, 0x4, R126 ;  /* 0x000000042b027825 */ /* 0x010fc800078e027e */
[--C-:B-1----:R-:W-:Y:S02]  /*3c2e0*/  IMAD.WIDE R8, R43, 0x4, R4.reuse ;  /* 0x000000042b087825 */ /* 0x102fe400078e0204 */
[----:B------:R-:W4:Y:S04]  /*3c2f0*/  LDL.LU R43, [R1+0x9c4] ;  /* 0x0009c400012b7983 */ /* 0x000f280000300800 */
[----:B------:R2:W-:Y:S04]  /*3c300*/  STL.64 [R1+0x2688], R2 ;  /* 0x0026880201007387 */ /* 0x0005e80000100a00 */
[----:B------:R1:W-:Y:S01]  /*3c310*/  STL.64 [R1+0x2690], R8 ;  /* 0x0026900801007387 */ /* 0x0003e20000100a00 */
[----:B--2---:R-:W-:-:S04]  /*3c320*/  IMAD.WIDE R2, R231, 0x4, R4 ;  /* 0x00000004e7027825 */ /* 0x004fc800078e0204 */
[--C-:B-1----:R-:W-:Y:S02]  /*3c330*/  IMAD.WIDE R8, R231, 0x4, R126.reuse ;  /* 0x00000004e7087825 */ /* 0x102fe400078e027e */
        /* <DEDUP_REMOVED lines=1202> */
[----:B------:R1:W-:Y:S04]  /*40e60*/  STL.64 [R1+0x2270], R8 ;  /* 0x0022700801007387 */ /* 0x0003e80000100a00 */
[----:B------:R-:W3:Y:S01]  /*40e70*/  LDL.LU R74, [R1+0xb7c] ;  /* 0x000b7c00014a7983 */ /* 0x000ee20000300800 */
[----:B----4-:R-:W-:-:S04]  /*40e80*/  IMAD.WIDE R2, R43, 0x4, R126 ;  /* 0x000000042b027825 */ /* 0x010fc800078e027e */
[----:B-1----:R-:W-:Y:S01]  /*40e90*/  IMAD.WIDE R8, R43, 0x4, R4 ;  /* 0x000000042b087825 */ /* 0x002fe200078e0204 */
[----:B------:R2:W-:Y:S04]  /*40ea0*/  STL.64 [R1+0x2278], R2 ;  /* 0x0022780201007387 */ /* 0x0005e80000100a00 */
[----:B------:R1:W-:Y:S01]  /*40eb0*/  STL.64 [R1+0x21a0], R8 ;  /* 0x0021a00801007387 */ /* 0x0003e20000100a00 */
[----:B--2---:R-:W-:-:S04]  /*40ec0*/  IMAD.WIDE R2, R231, 0x4, R126 ;  /* 0x00000004e7027825 */ /* 0x004fc800078e027e */
[----:B-1----:R-:W-:Y:S02]  /*40ed0*/  IMAD.WIDE R8, R231, 0x4, R4 ;  /* 0x00000004e7087825 */ /* 0x002fe400078e0204 */
[----:B------:R-:W2:Y:S04]  /*40ee0*/  LDL.LU R231, [R1+0x6b4] ;  /* 0x0006b40001e77983 */ /* 0x000ea80000300800 */
[----:B------:R1:W-:Y:S04]  /*40ef0*/  STL.64 [R1+0x2198], R2 ;  /* 0x0021980201007387 */ /* 0x0003e80000100a00 */
[----:B------:R4:W-:Y:S01]  /*40f00*/  STL.64 [R1+0x2188], R8 ;  /* 0x0021880801007387 */ /* 0x0009e20000100a00 */
[----:B-1----:R-:W-:-:S04]  /*40f10*/  IMAD.WIDE R2, R98, 0x4, R126 ;  /* 0x0000000462027825 */ /* 0x002fc800078e027e */
[----:B----4-:R-:W-:Y:S02]  /*40f20*/  IMAD.WIDE R8, R98, 0x4, R4 ;  /* 0x0000000462087825 */ /* 0x010fe400078e0204 */
[----:B------:R-:W4:Y:S04]  /*40f30*/  LDL.LU R98, [R1+0x69c] ;  /* 0x00069c0001627983 */ /* 0x000f280000300800 */
[----:B------:R1:W-:Y:S04]  /*40f40*/  STL.64 [R1+0x20b0], R2 ;  /* 0x0020b00201007387 */ /* 0x0003e80000100a00 */
[----:B------:R1:W-:Y:S02]  /*40f50*/  STL.64 [R1+0x20a8], R8 ;  /* 0x0020a80801007387 */ /* 0x0003e40000100a00 */
[----:B-1----:R-:W-:-:S04]  /*40f60*/  IMAD.WIDE R2, R99, 0x4, R126 ;  /* 0x0000000463027825 */ /* 0x002fc800078e027e */
[----:B------:R-:W-:Y:S02]  /*40f70*/  IMAD.WIDE R8, R99, 0x4, R4 ;  /* 0x0000000463087825 */ /* 0x000fe400078e0204 */
[----:B------:R-:W4:Y:S04]  /*40f80*/  LDL.LU R99, [R1+0xb9c] ;  /* 0x000b9c0001637983 */ /* 0x000f280000300800 */
[----:B------:R1:W-:Y:S04]  /*40f90*/  STL.64 [R1+0x2098], R2 ;  /* 0x0020980201007387 */ /* 0x0003e80000100a00 */
[----:B------:R1:W-:Y:S02]  /*40fa0*/  STL.64 [R1+0x2088], R8 ;  /* 0x0020880801007387 */ /* 0x0003e40000100a00 */
[----:B-1----:R-:W-:-:S04]  /*40fb0*/  IMAD.WIDE R2, R134, 0x4, R126 ;  /* 0x0000000486027825 */ /* 0x002fc800078e027e */
[--C-:B------:R-:W-:Y:S02]  /*40fc0*/  IMAD.WIDE R8, R134, 0x4, R4.reuse ;  /* 0x0000000486087825 */ /* 0x100fe400078e0204 */
[----:B------:R-:W4:Y:S04]  /*40fd0*/  LDL.LU R134, [R1+0xb80] ;  /* 0x000b800001867983 */ /* 0x000f280000300800 */
[----:B------:R1:W-:Y:S04]  /*40fe0*/  STL.64 [R1+0x2b08], R2 ;  /* 0x002b080201007387 */ /* 0x0003e80000100a00 */
[----:B------:R1:W-:Y:S04]  /*40ff0*/  STL.64 [R1+0x2b18], R8 ;  /* 0x002b180801007387 */ /* 0x0003e80000100a00 */
[----:B------:R-:W4:Y:S01]  /*41000*/  LDL.LU R43, [R1+0x664] ;  /* 0x00066400012b7983 */ /* 0x000f220000300800 */
[----:B-1----:R-:W-:-:S04]  /*41010*/  IMAD.WIDE R2, R10, 0x4, R4 ;  /* 0x000000040a027825 */ /* 0x002fc800078e0204 */
[----:B------:R-:W-:Y:S01]  /*41020*/  IMAD.WIDE R8, R10, 0x4, R126 ;  /* 0x000000040a087825 */ /* 0x000fe200078e027e */
[----:B------:R1:W-:Y:S04]  /*41030*/  STL.64 [R1+0x2cb8], R2 ;  /* 0x002cb80201007387 */ /* 0x0003e80000100a00 */
[----:B------:R1:W-:Y:S02]  /*41040*/  STL.64 [R1+0x2cb0], R8 ;  /* 0x002cb00801007387 */ /* 0x0003e40000100a00 */
[----:B-1----:R-:W-:-:S04]  /*41050*/  IMAD.WIDE R2, R135, 0x4, R4 ;  /* 0x0000000487027825 */ /* 0x002fc800078e0204 */
[----:B------:R-:W-:Y:S02]  /*41060*/  IMAD.WIDE R8, R135, 0x4, R126 ;  /* 0x0000000487087825 */ /* 0x000fe400078e027e */
[----:B------:R-:W4:Y:S04]  /*41070*/  LDL.LU R135, [R1+0xb84] ;  /* 0x000b840001877983 */ /* 0x000f280000300800 */
[----:B------:R3:W-:Y:S04]  /*41080*/  STL.64 [R1+0x2dc8], R2 ;  /* 0x002dc80201007387 */ /* 0x0007e80000100a00 */
[----:B------:R1:W-:Y:S04]  /*41090*/  STL.64 [R1+0x2dc0], R8 ;  /* 0x002dc00801007387 */ /* 0x0003e80000100a00 */
[----:B------:R-:W4:Y:S01]  /*410a0*/  LDL.LU R10, [R1+0xb88] ;  /* 0x000b8800010a7983 */ /* 0x000f220000300800 */
[----:B---3--:R-:W-:-:S04]  /*410b0*/  IMAD.WIDE R2, R75, 0x4, R4 ;  /* 0x000000044b027825 */ /* 0x008fc800078e0204 */
[----:B-1----:R-:W-:Y:S01]  /*410c0*/  IMAD.WIDE R8, R75, 0x4, R126 ;  /* 0x000000044b087825 */ /* 0x002fe200078e027e */
[----:B------:R1:W-:Y:S04]  /*410d0*/  STL.64 [R1+0x2fe8], R2 ;  /* 0x002fe80201007387 */ /* 0x0003e80000100a00 */
[----:B------:R-:W3:Y:S04]  /*410e0*/  LDL.LU R75, [R1+0x630] ;  /* 0x00063000014b7983 */ /* 0x000ee80000300800 */
[----:B------:R1:W-:Y:S02]  /*410f0*/  STL.64 [R1+0x2fe0], R8 ;  /* 0x002fe00801007387 */ /* 0x0003e40000100a00 */
[----:B-1----:R-:W-:-:S04]  /*41100*/  IMAD.WIDE R2, R11, 0x4, R4 ;  /* 0x000000040b027825 */ /* 0x002fc800078e0204 */
[--C-:B------:R-:W-:Y:S01]  /*41110*/  IMAD.WIDE R8, R11, 0x4, R126.reuse ;  /* 0x000000040b087825 */ /* 0x100fe200078e027e */
[----:B------:R1:W-:Y:S04]  /*41120*/  STL.64 [R1+0x30d8], R2 ;  /* 0x0030d80201007387 */ /* 0x0003e80000100a00 */
[----:B------:R-:W3:Y:S04]  /*41130*/  LDL.LU R11, [R1+0xb8c] ;  /* 0x000b8c00010b7983 */ /* 0x000ee80000300800 */
[----:B------:R1:W-:Y:S02]  /*41140*/  STL.64 [R1+0x30d0], R8 ;  /* 0x0030d00801007387 */ /* 0x0003e40000100a00 */
[----:B-1----:R-:W-:-:S04]  /*41150*/  IMAD.WIDE R2, R230, 0x4, R126 ;  /* 0x00000004e6027825 */ /* 0x002fc800078e027e */
[----:B------:R-:W-:Y:S01]  /*41160*/  IMAD.WIDE R8, R230, 0x4, R4 ;  /* 0x00000004e6087825 */ /* 0x000fe200078e0204 */
[----:B------:R1:W-:Y:S04]  /*41170*/  STL.64 [R1+0x31b0], R2 ;  /* 0x0031b00201007387 */ /* 0x0003e80000100a00 */
[----:B------:R-:W3:Y:S04]  /*41180*/  LDL.LU R230, [R1+0x60c] ;  /* 0x00060c0001e67983 */ /* 0x000ee80000300800 */
[----:B------:R1:W-:Y:S02]  /*41190*/  STL.64 [R1+0x31b8], R8 ;  /* 0x0031b80801007387 */ /* 0x0003e40000100a00 */
[----:B-1----:R-:W-:-:S04]  /*411a0*/  IMAD.WIDE R2, R42, 0x4, R126 ;  /* 0x000000042a027825 */ /* 0x002fc800078e027e */
[--C-:B------:R-:W-:Y:S01]  /*411b0*/  IMAD.WIDE R8, R42, 0x4, R4.reuse ;  /* 0x000000042a087825 */ /* 0x100fe200078e0204 */
[----:B------:R1:W-:Y:S04]  /*411c0*/  STL.64 [R1+0x32b0], R2 ;  /* 0x0032b00201007387 */ /* 0x0003e80000100a00 */
[----:B------:R-:W3:Y:S01]  /*411d0*/  LDL.LU R42, [R1+0xb90] ;  /* 0x000b9000012a7983 */ /* 0x000ee20000300800 */
[----:B------:R-:W-:-:S03]  /*411e0*/  IMAD.WIDE R16, R74, 0x4, R4 ;  /* 0x000000044a107825 */ /* 0x000fc600078e0204 */
[----:B------:R2:W-:Y:S01]  /*411f0*/  STL.64 [R1+0x32b8], R8 ;  /* 0x0032b80801007387 */ /* 0x0005e20000100a00 */
[----:B-1----:R-:W-:-:S05]  /*41200*/  IMAD.WIDE R2, R74, 0x4, R126 ;  /* 0x000000044a027825 */ /* 0x002fca00078e027e */
[----:B------:R1:W-:Y:S04]  /*41210*/  STL.64 [R1+0x33b8], R2 ;  /* 0x0033b80201007387 */ /* 0x0003e80000100a00 */
[----:B------:R-:W-:Y:S01]  /*41220*/  STL.64 [R1+0x33c0], R16 ;  /* 0x0033c01001007387 */ /* 0x000fe20000100a00 */
[----:B--2---:R-:W-:-:S04]  /*41230*/  IMAD.WIDE R8, R231, 0x4, R126 ;  /* 0x00000004e7087825 */ /* 0x004fc800078e027e */
[----:B-1----:R-:W-:Y:S02]  /*41240*/  IMAD.WIDE R2, R231, 0x4, R4 ;  /* 0x00000004e7027825 */ /* 0x002fe400078e0204 */
[----:B------:R-:W2:Y:S04]  /*41250*/  LDL.LU R231, [R1+0x5e8] ;  /* 0x0005e80001e77983 */ /* 0x000ea80000300800 */
[----:B------:R4:W-:Y:S04]  /*41260*/  STL.64 [R1+0x3448], R8 ;  /* 0x0034480801007387 */ /* 0x0009e80000100a00 */
[----:B------:R1:W-:Y:S01]  /*41270*/  STL.64 [R1+0x3450], R2 ;  /* 0x0034500201007387 */ /* 0x0003e20000100a00 */
[----:B----4-:R-:W-:-:S04]  /*41280*/  IMAD.WIDE R8, R98, 0x4, R126 ;  /* 0x0000000462087825 */ /* 0x010fc800078e027e */
[----:B-1----:R-:W-:Y:S02]  /*41290*/  IMAD.WIDE R2, R98, 0x4, R4 ;  /* 0x0000000462027825 */ /* 0x002fe400078e0204 */
        /* <DEDUP_REMOVED lines=17> */
[----:B------:R1:W-:Y:S01]  /*413b0*/  STL.64 [R1+0x36c8], R2 ;  /* 0x0036c80201007387 */ /* 0x0003e20000100a00 */
[----:B------:R-:W-:-:S04]  /*413c0*/  IMAD.WIDE R16, R135, 0x4, R126 ;  /* 0x0000000487107825 */ /* 0x000fc800078e027e */
[--C-:B-1----:R-:W-:Y:S01]  /*413d0*/  IMAD.WIDE R8, R135, 0x4, R4.reuse ;  /* 0x0000000487087825 */ /* 0x102fe200078e0204 */
[----:B------:R-:W-:Y:S04]  /*413e0*/  STL.64 [R1+0x36c0], R16 ;  /* 0x0036c01001007387 */ /* 0x000fe80000100a00 */
[----:B------:R-:W4:Y:S01]  /*413f0*/  LDL.LU R135, [R1+0x574] ;  /* 0x0005740001877983 */ /* 0x000f220000300800 */
[----:B------:R-:W-:-:S03]  /*41400*/  IMAD.WIDE R2, R10, 0x4, R4 ;  /* 0x000000040a027825 */ /* 0x000fc600078e0204 */
[----:B------:R1:W-:Y:S04]  /*41410*/  STL.64 [R1+0x36b0], R8 ;  /* 0x0036b00801007387 */ /* 0x0003e80000100a00 */
[----:B------:R3:W-:Y:S01]  /*41420*/  STL.64 [R1+0x36b8], R2 ;  /* 0x0036b80201007387 */ /* 0x0007e20000100a00 */
[----:B-1----:R-:W-:-:S03]  /*41430*/  IMAD.WIDE R8, R10, 0x4, R126 ;  /* 0x000000040a087825 */ /* 0x002fc600078e027e */
[----:B------:R-:W4:Y:S01]  /*41440*/  LDL.LU R10, [R1+0x954] ;  /* 0x00095400010a7983 */ /* 0x000f220000300800 */
[----:B---3--:R-:W-:-:S03]  /*41450*/  IMAD.WIDE R2, R75, 0x4, R126 ;  /* 0x000000044b027825 */ /* 0x008fc600078e027e */
[----:B------:R1:W-:Y:S04]  /*41460*/  STL.64 [R1+0x36a8], R8 ;  /* 0x0036a80801007387 */ /* 0x0003e80000100a00 */
[----:B------:R3:W-:Y:S04]  /*41470*/  STL.64 [R1+0x36a0], R2 ;  /* 0x0036a00201007387 */ /* 0x0007e80000100a00 */
[----:B------:R-:W4:Y:S01]  /*41480*/  LDL.LU R107, [R1+0x54c] ;  /* 0x00054c00016b7983 */ /* 0x000f220000300800 */
[----:B-1----:R-:W-:-:S04]  /*41490*/  IMAD.WIDE R8, R75, 0x4, R4 ;  /* 0x000000044b087825 */ /* 0x002fc800078e0204 */
[C---:B---3--:R-:W-:Y:S01]  /*414a0*/  IMAD.WIDE R2, R11.reuse, 0x4, R4 ;  /* 0x000000040b027825 */ /* 0x048fe200078e0204 */
[----:B------:R1:W-:Y:S04]  /*414b0*/  STL.64 [R1+0x3690], R8 ;  /* 0x0036900801007387 */ /* 0x0003e80000100a00 */
[----:B------:R3:W-:Y:S01]  /*414c0*/  STL.64 [R1+0x3698], R2 ;  /* 0x0036980201007387 */ /* 0x0007e20000100a00 */
[----:B-1----:R-:W-:-:S03]  /*414d0*/  IMAD.WIDE R8, R11, 0x4, R126 ;  /* 0x000000040b087825 */ /* 0x002fc600078e027e */
[----:B------:R-:W4:Y:S04]  /*414e0*/  LDL.LU R11, [R1+0x938] ;  /* 0x00093800010b7983 */ /* 0x000f280000300800 */
[----:B------:R1:W-:Y:S01]  /*414f0*/  STL.64 [R1+0x3688], R8 ;  /* 0x0036880801007387 */ /* 0x0003e20000100a00 */
[----:B---3--:R-:W-:-:S05]  /*41500*/  IMAD.WIDE R2, R230, 0x4, R126 ;  /* 0x00000004e6027825 */ /* 0x008fca00078e027e */
[----:B------:R3:W-:Y:S01]  /*41510*/  STL.64 [R1+0x3680], R2 ;  /* 0x0036800201007387 */ /* 0x0007e20000100a00 */
[----:B-1----:R-:W-:-:S03]  /*41520*/  IMAD.WIDE R8, R230, 0x4, R4 ;  /* 0x00000004e6087825 */ /* 0x002fc600078e0204 */
[----:B------:R-:W4:Y:S04]  /*41530*/  LDL.LU R230, [R1+0x528] ;  /* 0x0005280001e67983 */ /* 0x000f280000300800 */
[----:B------:R1:W-:Y:S01]  /*41540*/  STL.64 [R1+0x3670], R8 ;  /* 0x0036700801007387 */ /* 0x0003e20000100a00 */
[----:B---3--:R-:W-:-:S04]  /*41550*/  IMAD.WIDE R2, R42, 0x4, R4 ;  /* 0x000000042a027825 */ /* 0x008fc800078e0204 */
[--C-:B-1----:R-:W-:Y:S01]  /*41560*/  IMAD.WIDE R8, R42, 0x4, R126.reuse ;  /* 0x000000042a087825 */ /* 0x102fe200078e027e */
[----:B------:R2:W-:Y:S04]  /*41570*/  STL.64 [R1+0x3678], R2 ;  /* 0x0036780201007387 */ /* 0x0005e80000100a00 */
[----:B------:R-:W3:Y:S04]  /*41580*/  LDL.LU R74, [R1+0x500] ;  /* 0x00050000014a7983 */ /* 0x000ee80000300800 */
[----:B------:R1:W-:Y:S01]  /*41590*/  STL.64 [R1+0x3668], R8 ;  /* 0x0036680801007387 */ /* 0x0003e20000100a00 */
[----:B--2---:R-:W-:-:S04]  /*415a0*/  IMAD.WIDE R2, R231, 0x4, R126 ;  /* 0x00000004e7027825 */ /* 0x004fc800078e027e */
[--C-:B-1----:R-:W-:Y:S02]  /*415b0*/  IMAD.WIDE R8, R231, 0x4, R4.reuse ;  /* 0x00000004e7087825 */ /* 0x102fe400078e0204 */
[----:B------:R-:W2:Y:S04]  /*415c0*/  LDL.LU R231, [R1+0x904] ;  /* 0x0009040001e77983 */ /* 0x000ea80000300800 */
[----:B------:R4:W-:Y:S04]  /*415d0*/  STL.64 [R1+0x3660], R2 ;  /* 0x0036600201007387 */ /* 0x0009e80000100a00 */
[----:B------:R1:W-:Y:S01]  /*415e0*/  STL.64 [R1+0x3650], R8 ;  /* 0x0036500801007387 */ /* 0x0003e20000100a00 */
[----:B----4-:R-:W-:-:S04]  /*415f0*/  IMAD.WIDE R2, R98, 0x4, R4 ;  /* 0x0000000462027825 */ /* 0x010fc800078e0204 */
[--C-:B-1----:R-:W-:Y:S02]  /*41600*/  IMAD.WIDE R8, R98, 0x4, R126.reuse ;  /* 0x0000000462087825 */ /* 0x102fe400078e027e */
[----:B------:R-:W4:Y:S04]  /*41610*/  LDL.LU R98, [R1+0x4dc] ;  /* 0x0004dc0001627983 */ /* 0x000f280000300800 */
[----:B------:R1:W-:Y:S04]  /*41620*/  STL.64 [R1+0x3658], R2 ;  /* 0x0036580201007387 */ /* 0x0003e80000100a00 */
[----:B------:R1:W-:Y:S04]  /*41630*/  STL.64 [R1+0x3648], R8 ;  /* 0x0036480801007387 */ /* 0x0003e80000100a00 */
[----:B------:R-:W4:Y:S01]  /*41640*/  LDL.LU R75, [R1+0x8e8] ;  /* 0x0008e800014b7983 */ /* 0x000f220000300800 */
[----:B-1----:R-:W-:-:S04]  /*41650*/  IMAD.WIDE R2, R99, 0x4, R126 ;  /* 0x0000000463027825 */ /* 0x002fc800078e027e */
[--C-:B------:R-:W-:Y:S01]  /*41660*/  IMAD.WIDE R8, R99, 0x4, R4.reuse ;  /* 0x0000000463087825 */ /* 0x100fe200078e0204 */
[----:B------:R1:W-:Y:S04]  /*41670*/  STL.64 [R1+0x3640], R2 ;  /* 0x0036400201007387 */ /* 0x0003e80000100a00 */
[----:B------:R-:W4:Y:S04]  /*41680*/  LDL.LU R99, [R1+0x4b8] ;  /* 0x0004b80001637983 */ /* 0x000f280000300800 */
[----:B------:R1:W-:Y:S02]  /*41690*/  STL.64 [R1+0x3630], R8 ;  /* 0x0036300801007387 */ /* 0x0003e40000100a00 */
[----:B-1----:R-:W-:-:S04]  /*416a0*/  IMAD.WIDE R2, R134, 0x4, R4 ;  /* 0x0000000486027825 */ /* 0x002fc800078e0204 */
[--C-:B------:R-:W-:Y:S01]  /*416b0*/  IMAD.WIDE R8, R134, 0x4, R126.reuse ;  /* 0x0000000486087825 */ /* 0x100fe200078e027e */
[----:B------:R1:W-:Y:S04]  /*416c0*/  STL.64 [R1+0x3638], R2 ;  /* 0x0036380201007387 */ /* 0x0003e80000100a00 */
[----:B------:R-:W4:Y:S04]  /*416d0*/  LDL.LU R134, [R1+0x8cc] ;  /* 0x0008cc0001867983 */ /* 0x000f280000300800 */
[----:B------:R1:W-:Y:S02]  /*416e0*/  STL.64 [R1+0x3628], R8 ;  /* 0x0036280801007387 */ /* 0x0003e40000100a00 */
[----:B-1----:R-:W-:-:S04]  /*416f0*/  IMAD.WIDE R2, R43, 0x4, R126 ;  /* 0x000000042b027825 */ /* 0x002fc800078e027e */
[----:B------:R-:W-:Y:S01]  /*41700*/  IMAD.WIDE R8, R43, 0x4, R4 ;  /* 0x000000042b087825 */ /* 0x000fe200078e0204 */
[----:B------:R1:W-:Y:S04]  /*41710*/  STL.64 [R1+0x3620], R2 ;  /* 0x0036200201007387 */ /* 0x0003e80000100a00 */
[----:B------:R-:W4:Y:S04]  /*41720*/  LDL.LU R42, [R1+0x490] ;  /* 0x00049000012a7983 */ /* 0x000f280000300800 */
        /* <DEDUP_REMOVED lines=10> */
[----:B------:R1:W-:Y:S01]  /*417d0*/  STL.64 [R1+0x35f8], R8 ;  /* 0x0035f80801007387 */ /* 0x0003e20000100a00 */
[----:B------:R-:W-:-:S03]  /*417e0*/  IMAD.WIDE R16, R107, 0x4, R4 ;  /* 0x000000046b107825 */ /* 0x000fc600078e0204 */
[----:B------:R-:W4:Y:S01]  /*417f0*/  LDL.LU R10, [R1+0x898] ;  /* 0x00089800010a7983 */ /* 0x000f220000300800 */
[----:B-1----:R-:W-:-:S05]  /*41800*/  IMAD.WIDE R2, R107, 0x4, R126 ;  /* 0x000000046b027825 */ /* 0x002fca00078e027e */
[----:B------:R1:W-:Y:S04]  /*41810*/  STL.64 [R1+0x35f0], R2 ;  /* 0x0035f00201007387 */ /* 0x0003e80000100a00 */
[----:B------:R1:W-:Y:S01]  /*41820*/  STL.64 [R1+0x35e0], R16 ;  /* 0x0035e01001007387 */ /* 0x0003e20000100a00 */
[----:B------:R-:W-:-:S04]  /*41830*/  IMAD.WIDE R8, R11, 0x4, R4 ;  /* 0x000000040b087825 */ /* 0x000fc800078e0204 */
[--C-:B-1----:R-:W-:Y:S02]  /*41840*/  IMAD.WIDE R2, R11, 0x4, R126.reuse ;  /* 0x000000040b027825 */ /* 0x102fe400078e027e */
[----:B------:R-:W4:Y:S04]  /*41850*/  LDL.LU R11, [R1+0x444] ;  /* 0x00044400010b7983 */ /* 0x000f280000300800 */
[----:B------:R1:W-:Y:S04]  /*41860*/  STL.64 [R1+0x35e8], R8 ;  /* 0x0035e80801007387 */ /* 0x0003e80000100a00 */
[----:B------:R3:W-:Y:S01]  /*41870*/  STL.64 [R1+0x35d8], R2 ;  /* 0x0035d80201007387 */ /* 0x0007e20000100a00 */
[----:B------:R-:W-:-:S04]  /*41880*/  IMAD.WIDE R16, R230, 0x4, R126 ;  /* 0x00000004e6107825 */ /* 0x000fc800078e027e */
[----:B-1----:R-:W-:Y:S01]  /*41890*/  IMAD.WIDE R8, R230, 0x4, R4 ;  /* 0x00000004e6087825 */ /* 0x002fe200078e0204 */
[----:B------:R1:W-:Y:S04]  /*418a0*/  STL.64 [R1+0x35d0], R16 ;  /* 0x0035d01001007387 */ /* 0x0003e80000100a00 */
[----:B------:R-:W4:Y:S04]  /*418b0*/  LDL.LU R230, [R1+0xba0] ;  /* 0x000ba00001e67983 */ /* 0x000f280000300800 */
[----:B------:R2:W-:Y:S01]  /*418c0*/  STL.64 [R1+0x35c8], R8 ;  /* 0x0035c80801007387 */ /* 0x0005e20000100a00 */
[----:B---3--:R-:W-:-:S04]  /*418d0*/  IMAD.WIDE R2, R74, 0x4, R126 ;  /* 0x000000044a027825 */ /* 0x008fc800078e027e */
[--C-:B-1----:R-:W-:Y:S01]  /*418e0*/  IMAD.WIDE R16, R74, 0x4, R4.reuse ;  /* 0x000000044a107825 */ /* 0x102fe200078e0204 */
[----:B------:R1:W-:Y:S04]  /*418f0*/  STL.64 [R1+0x35c0], R2 ;  /* 0x0035c00201007387 */ /* 0x0003e80000100a00 */
[----:B------:R4:W-:Y:S01]  /*41900*/  STL.64 [R1+0x35b0], R16 ;  /* 0x0035b01001007387 */ /* 0x0009e20000100a00 */
[----:B--2---:R-:W-:-:S04]  /*41910*/  IMAD.WIDE R8, R231, 0x4, R4 ;  /* 0x00000004e7087825 */ /* 0x004fc800078e0204 */
[--C-:B-1----:R-:W-:Y:S02]  /*41920*/  IMAD.WIDE R2, R231, 0x4, R126.reuse ;  /* 0x00000004e7027825 */ /* 0x102fe400078e027e */
[----:B------:R-:W2:Y:S04]  /*41930*/  LDL.LU R231, [R1+0xba4] ;  /* 0x000ba40001e77983 */ /* 0x000ea80000300800 */
[----:B------:R1:W-:Y:S04]  /*41940*/  STL.64 [R1+0x35b8], R8 ;  /* 0x0035b80801007387 */ /* 0x0003e80000100a00 */
[----:B------:R3:W-:Y:S01]  /*41950*/  STL.64 [R1+0x35a8], R2 ;  /* 0x0035a80201007387 */ /* 0x0007e20000100a00 */
[----:B----4-:R-:W-:-:S04]  /*41960*/  IMAD.WIDE R16, R98, 0x4, R126 ;  /* 0x0000000462107825 */ /* 0x010fc800078e027e */
[--C-:B-1----:R-:W-:Y:S01]  /*41970*/  IMAD.WIDE R8, R98, 0x4, R4.reuse ;  /* 0x0000000462087825 */ /* 0x102fe200078e0204 */
[----:B------:R1:W-:Y:S04]  /*41980*/  STL.64 [R1+0x35a0], R16 ;  /* 0x0035a01001007387 */ /* 0x0003e80000100a00 */
[----:B------:R-:W4:Y:S01]  /*41990*/  LDL.LU R98, [R1+0x870] ;  /* 0x0008700001627983 */ /* 0x000f220000300800 */
[----:B---3--:R-:W-:-:S03]  /*419a0*/  IMAD.WIDE R2, R75, 0x4, R4 ;  /* 0x000000044b027825 */ /* 0x008fc600078e0204 */
[----:B------:R3:W-:Y:S01]  /*419b0*/  STL.64 [R1+0x3590], R8 ;  /* 0x0035900801007387 */ /* 0x0007e20000100a00 */
[----:B-1----:R-:W-:-:S03]  /*419c0*/  IMAD.WIDE R16, R75, 0x4, R126 ;  /* 0x000000044b107825 */ /* 0x002fc600078e027e */
[----:B------:R1:W-:Y:S04]  /*419d0*/  STL.64 [R1+0x3598], R2 ;  /* 0x0035980201007387 */ /* 0x0003e80000100a00 */
[----:B------:R1:W-:Y:S01]  /*419e0*/  STL.64 [R1+0x3588], R16 ;  /* 0x0035881001007387 */ /* 0x0003e20000100a00 */
[----:B---3--:R-:W-:-:S04]  /*419f0*/  IMAD.WIDE R8, R99, 0x4, R126 ;  /* 0x0000000463087825 */ /* 0x008fc800078e027e */
[--C-:B-1----:R-:W-:Y:S02]  /*41a00*/  IMAD.WIDE R2, R99, 0x4, R4.reuse ;  /* 0x0000000463027825 */ /* 0x102fe400078e0204 */
[----:B------:R-:W3:Y:S04]  /*41a10*/  LDL.LU R99, [R1+0xba8] ;  /* 0x000ba80001637983 */ /* 0x000ee80000300800 */
[----:B------:R1:W-:Y:S04]  /*41a20*/  STL.64 [R1+0x3580], R8 ;  /* 0x0035800801007387 */ /* 0x0003e80000100a00 */
[----:B------:R1:W-:Y:S01]  /*41a30*/  STL.64 [R1+0x3570], R2 ;  /* 0x0035700201007387 */ /* 0x0003e20000100a00 */
[----:B------:R-:W-:-:S04]  /*41a40*/  IMAD.WIDE R16, R134, 0x4, R4 ;  /* 0x0000000486107825 */ /* 0x000fc800078e0204 */
[--C-:B-1----:R-:W-:Y:S01]  /*41a50*/  IMAD.WIDE R8, R134, 0x4, R126.reuse ;  /* 0x0000000486087825 */ /* 0x102fe200078e027e */
[----:B------:R1:W-:Y:S04]  /*41a60*/  STL.64 [R1+0x3578], R16 ;  /* 0x0035781001007387 */ /* 0x0003e80000100a00 */
[----:B------:R-:W3:Y:S04]  /*41a70*/  LDL.LU R134, [R1+0xbac] ;  /* 0x000bac0001867983 */ /* 0x000ee80000300800 */
[----:B------:R1:W-:Y:S01]  /*41a80*/  STL.64 [R1+0x3568], R8 ;  /* 0x0035680801007387 */ /* 0x0003e20000100a00 */
[----:B------:R-:W-:-:S04]  /*41a90*/  IMAD.WIDE R2, R42, 0x4, R126 ;  /* 0x000000042a027825 */ /* 0x000fc800078e027e */
[--C-:B-1----:R-:W-:Y:S01]  /*41aa0*/  IMAD.WIDE R16, R42, 0x4, R4.reuse ;  /* 0x000000042a107825 */ /* 0x102fe200078e0204 */
[----:B------:R1:W-:Y:S04]  /*41ab0*/  STL.64 [R1+0x3560], R2 ;  /* 0x0035600201007387 */ /* 0x0003e80000100a00 */
[----:B------:R1:W-:Y:S01]  /*41ac0*/  STL.64 [R1+0x3550], R16 ;  /* 0x0035501001007387 */ /* 0x0003e20000100a00 */
[----:B------:R-:W-:-:S04]  /*41ad0*/  IMAD.WIDE R8, R135, 0x4, R4 ;  /* 0x0000000487087825 */ /* 0x000fc800078e0204 */
[--C-:B-1----:R-:W-:Y:S02]  /*41ae0*/  IMAD.WIDE R2, R135, 0x4, R126.reuse ;  /* 0x0000000487027825 */ /* 0x102fe400078e027e */
[----:B------:R-:W3:Y:S04]  /*41af0*/  LDL.LU R135, [R1+0xbb0] ;  /* 0x000bb00001877983 */ /* 0x000ee80000300800 */
[----:B------:R-:W-:Y:S01]  /*41b00*/  STL.64 [R1+0x3558], R8 ;  /* 0x0035580801007387 */ /* 0x000fe20000100a00 */
[----:B------:R-:W-:-:S03]  /*41b10*/  IMAD.WIDE R16, R43, 0x4, R126 ;  /* 0x000000042b107825 */ /* 0x000fc600078e027e */
[----:B------:R1:W-:Y:S04]  /*41b20*/  STL.64 [R1+0x3548], R2 ;  /* 0x0035480201007387 */ /* 0x0003e80000100a00 */
[----:B------:R-:W-:Y:S04]  /*41b30*/  STL.64 [R1+0x3540], R16 ;  /* 0x0035401001007387 */ /* 0x000fe80000100a00 */
[----:B------:R-:W3:Y:S01]  /*41b40*/  LDL.LU R142, [R1+0xbb4] ;  /* 0x000bb400018e7983 */ /* 0x000ee20000300800 */
[----:B-1----:R-:W-:-:S04]  /*41b50*/  IMAD.WIDE R2, R43, 0x4, R4 ;  /* 0x000000042b027825 */ /* 0x002fc800078e0204 */
[C---:B------:R-:W-:Y:S01]  /*41b60*/  IMAD.WIDE R8, R10.reuse, 0x4, R4 ;  /* 0x000000040a087825 */ /* 0x040fe200078e0204 */
[----:B------:R1:W-:Y:S04]  /*41b70*/  STL.64 [R1+0x3530], R2 ;  /* 0x0035300201007387 */ /* 0x0003e80000100a00 */
[----:B------:R1:W-:Y:S04]  /*41b80*/  STL.64 [R1+0x3538], R8 ;  /* 0x0035380801007387 */ /* 0x0003e80000100a00 */
[----:B------:R-:W3:Y:S01]  /*41b90*/  LDL.LU R143, [R1+0xbb8] ;  /* 0x000bb800018f7983 */ /* 0x000ee20000300800 */
[----:B-1----:R-:W-:-:S05]  /*41ba0*/  IMAD.WIDE R2, R10, 0x4, R126 ;  /* 0x000000040a027825 */ /* 0x002fca00078e027e */
[----:B------:R1:W-:Y:S04]  /*41bb0*/  STL.64 [R1+0x3528], R2 ;  /* 0x0035280201007387 */ /* 0x0003e80000100a00 */
[----:B------:R-:W3:Y:S01]  /*41bc0*/  LDL.LU R106, [R1+0xbbc] ;  /* 0x000bbc00016a7983 */ /* 0x000ee20000300800 */
[----:B------:R-:W-:-:S05]  /*41bd0*/  IMAD.WIDE R8, R11, 0x4, R126 ;  /* 0x000000040b087825 */ /* 0x000fca00078e027e */
[----:B------:R1:W-:Y:S02]  /*41be0*/  STL.64 [R1+0x3520], R8 ;  /* 0x0035200801007387 */ /* 0x0003e40000100a00 */
[----:B-1----:R-:W-:Y:S02]  /*41bf0*/  IMAD.WIDE R2, R11, 0x4, R4 ;  /* 0x000000040b027825 */ /* 0x002fe400078e0204 */
[----:B------:R-:W3:Y:S04]  /*41c00*/  LDL.LU R107, [R1+0xbc0] ;  /* 0x000bc000016b7983 */ /* 0x000ee80000300800 */
[----:B------:R1:W-:Y:S04]  /*41c10*/  STL.64 [R1+0x3518], R2 ;  /* 0x0035180201007387 */ /* 0x0003e80000100a00 */
[----:B------:R-:W3:Y:S01]  /*41c20*/  LDL.LU R74, [R1+0x814] ;  /* 0x00081400014a7983 */ /* 0x000ee20000300800 */
[----:B------:R-:W-:-:S04]  /*41c30*/  IMAD.WIDE R8, R230, 0x4, R126 ;  /* 0x00000004e6087825 */ /* 0x000fc800078e027e */
[----:B-1----:R-:W-:Y:S01]  /*41c40*/  IMAD.WIDE R2, R230, 0x4, R4 ;  /* 0x00000004e6027825 */ /* 0x002fe200078e0204 */
[----:B------:R2:W-:Y:S04]  /*41c50*/  STL.64 [R1+0x948], R8 ;  /* 0x0009480801007387 */ /* 0x0005e80000100a00 */
[----:B------:R-:W3:Y:S04]  /*41c60*/  LDL.LU R75, [R1+0xbc4] ;  /* 0x000bc400014b7983 */ /* 0x000ee80000300800 */
[----:B------:R1:W-:Y:S04]  /*41c70*/  STL.64 [R1+0x938], R2 ;  /* 0x0009380201007387 */ /* 0x0003e80000100a00 */
[----:B------:R-:W3:Y:S01]  /*41c80*/  LDL.LU R42, [R1+0xbc8] ;  /* 0x000bc800012a7983 */ /* 0x000ee20000300800 */
[----:B--2---:R-:W-:-:S04]  /*41c90*/  IMAD.WIDE R8, R231, 0x4, R126 ;  /* 0x00000004e7087825 */ /* 0x004fc800078e027e */
[----:B-1----:R-:W-:Y:S01]  /*41ca0*/  IMAD.WIDE R2, R231, 0x4, R4 ;  /* 0x00000004e7027825 */ /* 0x002fe200078e0204 */
[----:B------:R4:W-:Y:S04]  /*41cb0*/  STL.64 [R1+0x960], R8 ;  /* 0x0009600801007387 */ /* 0x0009e80000100a00 */
[----:B------:R-:W2:Y:S04]  /*41cc0*/  LDL.LU R43, [R1+0x7dc] ;  /* 0x0007dc00012b7983 */ /* 0x000ea80000300800 */
[----:B------:R1:W-:Y:S04]  /*41cd0*/  STL.64 [R1+0x958], R2 ;  /* 0x0009580201007387 */ /* 0x0003e80000100a00 */
[----:B------:R-:W2:Y:S01]  /*41ce0*/  LDL.LU R10, [R1+0xbcc] ;  /* 0x000bcc00010a7983 */ /* 0x000ea20000300800 */
[----:B----4-:R-:W-:-:S04]  /*41cf0*/  IMAD.WIDE R8, R98, 0x4, R126 ;  /* 0x0000000462087825 */ /* 0x010fc800078e027e */
[----:B-1----:R-:W-:Y:S01]  /*41d00*/  IMAD.WIDE R2, R98, 0x4, R4 ;  /* 0x0000000462027825 */ /* 0x002fe200078e0204 */
[----:B------:R3:W-:Y:S04]  /*41d10*/  STL.64 [R1+0xa58], R8 ;  /* 0x000a580801007387 */ /* 0x0007e80000100a00 */
[----:B------:R-:W4:Y:S04]  /*41d20*/  LDL.LU R11, [R1+0xbd0] ;  /* 0x000bd000010b7983 */ /* 0x000f280000300800 */
[----:B------:R1:W-:Y:S04]  /*41d30*/  STL.64 [R1+0xa50], R2 ;  /* 0x000a500201007387 */ /* 0x0003e80000100a00 */
[----:B------:R-:W4:Y:S01]  /*41d40*/  LDL.LU R230, [R1+0xbd4] ;  /* 0x000bd40001e67983 */ /* 0x000f220000300800 */
[----:B---3--:R-:W-:-:S04]  /*41d50*/  IMAD.WIDE R8, R99, 0x4, R126 ;  /* 0x0000000463087825 */ /* 0x008fc800078e027e */
[----:B-1----:R-:W-:Y:S01]  /*41d60*/  IMAD.WIDE R2, R99, 0x4, R4 ;  /* 0x0000000463027825 */ /* 0x002fe200078e0204 */
[----:B------:R1:W-:Y:S04]  /*41d70*/  STL.64 [R1+0xa68], R8 ;  /* 0x000a680801007387 */ /* 0x0003e80000100a00 */
[----:B------:R-:W3:Y:S04]  /*41d80*/  LDL.LU R231, [R1+0xbd8] ;  /* 0x000bd80001e77983 */ /* 0x000ee80000300800 */
[----:B------:R1:W-:Y:S04]  /*41d90*/  STL.64 [R1+0xa60], R2 ;  /* 0x000a600201007387 */ /* 0x0003e80000100a00 */
[----:B------:R-:W3:Y:S01]  /*41da0*/  LDL.LU R98, [R1+0xbdc] ;  /* 0x000bdc0001627983 */ /* 0x000ee20000300800 */
[----:B-1----:R-:W-:-:S04]  /*41db0*/  IMAD.WIDE R8, R134, 0x4, R126 ;  /* 0x0000000486087825 */ /* 0x002fc800078e027e */
[--C-:B------:R-:W-:Y:S01]  /*41dc0*/  IMAD.WIDE R2, R134, 0x4, R4.reuse ;  /* 0x0000000486027825 */ /* 0x100fe200078e0204 */
[----:B------:R1:W-:Y:S04]  /*41dd0*/  STL.64 [R1+0xa98], R8 ;  /* 0x000a980801007387 */ /* 0x0003e80000100a00 */
[----:B------:R-:W3:Y:S04]  /*41de0*/  LDL.LU R99, [R1+0x770] ;  /* 0x0007700001637983 */ /* 0x000ee80000300800 */
[----:B------:R1:W-:Y:S04]  /*41df0*/  STL.64 [R1+0xa90], R2 ;  /* 0x000a900201007387 */ /* 0x0003e80000100a00 */
[----:B------:R-:W3:Y:S01]  /*41e00*/  LDL.LU R134, [R1+0xbe0] ;  /* 0x000be00001867983 */ /* 0x000ee20000300800 */
[----:B-1----:R-:W-:-:S04]  /*41e10*/  IMAD.WIDE R8, R135, 0x4, R4 ;  /* 0x0000000487087825 */ /* 0x002fc800078e0204 */
[----:B------:R-:W-:Y:S01]  /*41e20*/  IMAD.WIDE R2, R135, 0x4, R126 ;  /* 0x0000000487027825 */ /* 0x000fe200078e027e */
[----:B------:R1:W-:Y:S04]  /*41e30*/  STL.64 [R1+0x1048], R8 ;  /* 0x0010480801007387 */ /* 0x0003e80000100a00 */
[----:B------:R-:W3:Y:S01]  /*41e40*/  LDL.LU R135, [R1+0xbe4] ;  /* 0x000be40001877983 */ /* 0x000ee20000300800 */
[----:B------:R-:W-:-:S03]  /*41e50*/  IMAD.WIDE R16, R142, 0x4, R4 ;  /* 0x000000048e107825 */ /* 0x000fc600078e0204 */
[----:B------:R1:W-:Y:S02]  /*41e60*/  STL.64 [R1+0x1040], R2 ;  /* 0x0010400201007387 */ /* 0x0003e40000100a00 */
[----:B-1----:R-:W-:Y:S02]  /*41e70*/  IMAD.WIDE R8, R142, 0x4, R126 ;  /* 0x000000048e087825 */ /* 0x002fe400078e027e */
[----:B------:R1:W-:Y:S04]  /*41e80*/  STL.64 [R1+0x17e8], R16 ;  /* 0x0017e81001007387 */ /* 0x0003e80000100a00 */
[----:B------:R1:W-:Y:S01]  /*41e90*/  STL.64 [R1+0x17e0], R8 ;  /* 0x0017e00801007387 */ /* 0x0003e20000100a00 */
[----:B------:R-:W-:-:S04]  /*41ea0*/  IMAD.WIDE R2, R143, 0x4, R4 ;  /* 0x000000048f027825 */ /* 0x000fc800078e0204 */
[----:B-1----:R-:W-:Y:S01]  /*41eb0*/  IMAD.WIDE R16, R143, 0x4, R126 ;  /* 0x000000048f107825 */ /* 0x002fe200078e027e */
[----:B------:R1:W-:Y:S04]  /*41ec0*/  STL.64 [R1+0x1ba8], R2 ;  /* 0x001ba80201007387 */ /* 0x0003e80000100a00 */
[----:B------:R1:W-:Y:S01]  /*41ed0*/  STL.64 [R1+0x1b80], R16 ;  /* 0x001b801001007387 */ /* 0x0003e20000100a00 */
[----:B------:R-:W-:-:S04]  /*41ee0*/  IMAD.WIDE R8, R106, 0x4, R4 ;  /* 0x000000046a087825 */ /* 0x000fc800078e0204 */
[----:B-1----:R-:W-:Y:S01]  /*41ef0*/  IMAD.WIDE R2, R106, 0x4, R126 ;  /* 0x000000046a027825 */ /* 0x002fe200078e027e */
[----:B------:R1:W-:Y:S03]  /*41f00*/  STL.64 [R1+0x1e08], R8 ;  /* 0x001e080801007387 */ /* 0x0003e60000100a00 */
[C---:B------:R-:W-:Y:S01]  /*41f10*/  IMAD.WIDE R16, R107.reuse, 0x4, R4 ;  /* 0x000000046b107825 */ /* 0x040fe200078e0204 */
[----:B------:R1:W-:Y:S03]  /*41f20*/  STL.64 [R1+0x1e00], R2 ;  /* 0x001e000201007387 */ /* 0x0003e60000100a00 */
[--C-:B-1----:R-:W-:Y:S01]  /*41f30*/  IMAD.WIDE R8, R107, 0x4, R126.reuse ;  /* 0x000000046b087825 */ /* 0x102fe200078e027e */
[----:B------:R1:W-:Y:S04]  /*41f40*/  STL.64 [R1+0x1ea8], R16 ;  /* 0x001ea81001007387 */ /* 0x0003e80000100a00 */
[----:B------:R1:W-:Y:S01]  /*41f50*/  STL.64 [R1+0x1e80], R8 ;  /* 0x001e800801007387 */ /* 0x0003e20000100a00 */
[----:B------:R-:W-:-:S04]  /*41f60*/  IMAD.WIDE R2, R74, 0x4, R126 ;  /* 0x000000044a027825 */ /* 0x000fc800078e027e */
[----:B-1----:R-:W-:Y:S01]  /*41f70*/  IMAD.WIDE R16, R74, 0x4, R4 ;  /* 0x000000044a107825 */ /* 0x002fe200078e0204 */
[----:B------:R1:W-:Y:S03]  /*41f80*/  STL.64 [R1+0x1e78], R2 ;  /* 0x001e780201007387 */ /* 0x0003e60000100a00 */
[C---:B------:R-:W-:Y:S01]  /*41f90*/  IMAD.WIDE R8, R75.reuse, 0x4, R126 ;  /* 0x000000044b087825 */ /* 0x040fe200078e027e */
[----:B------:R1:W-:Y:S04]  /*41fa0*/  STL.64 [R1+0x1e58], R16 ;  /* 0x001e581001007387 */ /* 0x0003e80000100a00 */
[----:B------:R1:W-:Y:S02]  /*41fb0*/  STL.64 [R1+0x1e70], R8 ;  /* 0x001e700801007387 */ /* 0x0003e40000100a00 */
[----:B-1----:R-:W-:-:S04]  /*41fc0*/  IMAD.WIDE R2, R75, 0x4, R4 ;  /* 0x000000044b027825 */ /* 0x002fc800078e0204 */
[C---:B------:R-:W-:Y:S01]  /*41fd0*/  IMAD.WIDE R16, R42.reuse, 0x4, R126 ;  /* 0x000000042a107825 */ /* 0x040fe200078e027e */
[----:B------:R2:W-:Y:S03]  /*41fe0*/  STL.64 [R1+0x1e38], R2 ;  /* 0x001e380201007387 */ /* 0x0005e60000100a00 */
[----:B------:R-:W-:Y:S01]  /*41ff0*/  IMAD.WIDE R8, R42, 0x4, R4 ;  /* 0x000000042a087825 */ /* 0x000fe200078e0204 */
[----:B------:R1:W-:Y:S04]  /*42000*/  STL.64 [R1+0x1e50], R16 ;  /* 0x001e501001007387 */ /* 0x0003e80000100a00 */
[----:B------:R1:W-:Y:S01]  /*42010*/  STL.64 [R1+0x1e20], R8 ;  /* 0x001e200801007387 */ /* 0x0003e20000100a00 */
[----:B--2---:R-:W-:-:S04]  /*42020*/  IMAD.WIDE R2, R43, 0x4, R126 ;  /* 0x000000042b027825 */ /* 0x004fc800078e027e */
[----:B-1----:R-:W-:Y:S01]  /*42030*/  IMAD.WIDE R16, R43, 0x4, R4 ;  /* 0x000000042b107825 */ /* 0x002fe200078e0204 */
[----:B------:R1:W-:Y:S03]  /*42040*/  STL.64 [R1+0x1e18], R2 ;  /* 0x001e180201007387 */ /* 0x0003e60000100a00 */
[C---:B------:R-:W-:Y:S01]  /*42050*/  IMAD.WIDE R8, R10.reuse, 0x4, R126 ;  /* 0x000000040a087825 */ /* 0x040fe200078e027e */
[----:B------:R4:W-:Y:S04]  /*42060*/  STL.64 [R1+0x1dc0], R16 ;  /* 0x001dc01001007387 */ /* 0x0009e80000100a00 */
[----:B------:R2:W-:Y:S01]  /*42070*/  STL.64 [R1+0x1db0], R8 ;  /* 0x001db00801007387 */ /* 0x0005e20000100a00 */
[----:B-1----:R-:W-:-:S04]  /*42080*/  IMAD.WIDE R2, R10, 0x4, R4 ;  /* 0x000000040a027825 */ /* 0x002fc800078e0204 */
[C---:B----4-:R-:W-:Y:S01]  /*42090*/  IMAD.WIDE R16, R11.reuse, 0x4, R126 ;  /* 0x000000040b107825 */ /* 0x050fe200078e027e */
[----:B------:R1:W-:Y:S03]  /*420a0*/  STL.64 [R1+0x1d90], R2 ;  /* 0x001d900201007387 */ /* 0x0003e60000100a00 */
[--C-:B--2---:R-:W-:Y:S01]  /*420b0*/  IMAD.WIDE R8, R11, 0x4, R4.reuse ;  /* 0x000000040b087825 */ /* 0x104fe200078e0204 */
[----:B------:R-:W-:Y:S03]  /*420c0*/  STL.64 [R1+0x1d80], R16 ;  /* 0x001d801001007387 */ /* 0x000fe60000100a00 */
[C---:B------:R-:W-:Y:S01]  /*420d0*/  IMAD.WIDE R10, R230.reuse, 0x4, R4 ;  /* 0x00000004e60a7825 */ /* 0x040fe200078e0204 */
[----:B------:R3:W-:Y:S03]  /*420e0*/  STL.64 [R1+0x1d00], R8 ;  /* 0x001d000801007387 */ /* 0x0007e60000100a00 */
[----:B-1----:R-:W-:-:S05]  /*420f0*/  IMAD.WIDE R2, R230, 0x4, R126 ;  /* 0x00000004e6027825 */ /* 0x002fca00078e027e */
[----:B------:R1:W-:Y:S01]  /*42100*/  STL.64 [R1+0x1cf8], R2 ;  /* 0x001cf80201007387 */ /* 0x0003e20000100a00 */
[----:B---3--:R-:W-:-:S03]  /*42110*/  IMAD.WIDE R8, R231, 0x4, R126 ;  /* 0x00000004e7087825 */ /* 0x008fc600078e027e */
[----:B------:R2:W-:Y:S04]  /*42120*/  STL.64 [R1+0x1ce8], R10 ;  /* 0x001ce80a01007387 */ /* 0x0005e80000100a00 */
[----:B------:R3:W-:Y:S01]  /*42130*/  STL.64 [R1+0x1ce0], R8 ;  /* 0x001ce00801007387 */ /* 0x0007e20000100a00 */
[----:B-1----:R-:W-:-:S04]  /*42140*/  IMAD.WIDE R2, R231, 0x4, R4 ;  /* 0x00000004e7027825 */ /* 0x002fc800078e0204 */
[C---:B--2---:R-:W-:Y:S01]  /*42150*/  IMAD.WIDE R10, R98.reuse, 0x4, R126 ;  /* 0x00000004620a7825 */ /* 0x044fe200078e027e */
[----:B------:R1:W-:Y:S03]  /*42160*/  STL.64 [R1+0x1cc0], R2 ;  /* 0x001cc00201007387 */ /* 0x0003e60000100a00 */
[----:B---3--:R-:W-:Y:S01]  /*42170*/  IMAD.WIDE R8, R98, 0x4, R4 ;  /* 0x0000000462087825 */ /* 0x008fe200078e0204 */
[----:B------:R2:W-:Y:S04]  /*42180*/  STL.64 [R1+0x1bd0], R10 ;  /* 0x001bd00a01007387 */ /* 0x0005e80000100a00 */
[----:B------:R3:W-:Y:S01]  /*42190*/  STL.64 [R1+0x1bc0], R8 ;  /* 0x001bc00801007387 */ /* 0x0007e20000100a00 */
[----:B-1----:R-:W-:-:S04]  /*421a0*/  IMAD.WIDE R2, R99, 0x4, R126 ;  /* 0x0000000463027825 */ /* 0x002fc800078e027e */
[----:B--2---:R-:W-:Y:S01]  /*421b0*/  IMAD.WIDE R10, R99, 0x4, R4 ;  /* 0x00000004630a7825 */ /* 0x004fe200078e0204 */
[----:B------:R1:W-:Y:S03]  /*421c0*/  STL.64 [R1+0x1bb0], R2 ;  /* 0x001bb00201007387 */ /* 0x0003e60000100a00 */
[C---:B---3--:R-:W-:Y:S01]  /*421d0*/  IMAD.WIDE R8, R134.reuse, 0x4, R126 ;  /* 0x0000000486087825 */ /* 0x048fe200078e027e */
[----:B------:R2:W-:Y:S04]  /*421e0*/  STL.64 [R1+0x1b70], R10 ;  /* 0x001b700a01007387 */ /* 0x0005e80000100a00 */
[----:B------:R3:W-:Y:S01]  /*421f0*/  STL.64 [R1+0x1a38], R8 ;  /* 0x001a380801007387 */ /* 0x0007e20000100a00 */
[----:B-1----:R-:W-:-:S05]  /*42200*/  IMAD.WIDE R2, R134, 0x4, R4 ;  /* 0x0000000486027825 */ /* 0x002fca00078e0204 */
[----:B------:R1:W-:Y:S01]  /*42210*/  STL.64 [R1+0x1a08], R2 ;  /* 0x001a080201007387 */ /* 0x0003e20000100a00 */
[----:B--2---:R-:W-:-:S04]  /*42220*/  IMAD.WIDE R10, R135, 0x4, R126 ;  /* 0x00000004870a7825 */ /* 0x004fc800078e027e */
[--C-:B---3--:R-:W-:Y:S01]  /*42230*/  IMAD.WIDE R8, R135, 0x4, R4.reuse ;  /* 0x0000000487087825 */ /* 0x108fe200078e0204 */
[----:B------:R2:W-:Y:S03]  /*42240*/  STL.64 [R1+0x1a00], R10 ;  /* 0x001a000a01007387 */ /* 0x0005e60000100a00 */
[C---:B-1----:R-:W-:Y:S01]  /*42250*/  IMAD.WIDE R2, R203.reuse, 0x4, R4 ;  /* 0x00000004cb027825 */ /* 0x042fe200078e0204 */
[----:B------:R1:W-:Y:S03]  /*42260*/  STL.64 [R1+0x18f8], R8 ;  /* 0x0018f80801007387 */ /* 0x0003e60000100a00 */
[--C-:B--2---:R-:W-:Y:S02]  /*42270*/  IMAD.WIDE R10, R203, 0x4, R126.reuse ;  /* 0x00000004cb0a7825 */ /* 0x104fe400078e027e */
[----:B------:R-:W2:Y:S02]  /*42280*/  LDL.LU R203, [R1+0x8e50] ;  /* 0x008e500001cb7983 */ /* 0x000ea40000300800 */
[----:B-1----:R-:W-:-:S02]  /*42290*/  IMAD.WIDE R8, R200, 0x4, R126 ;  /* 0x00000004c8087825 */ /* 0x002fc400078e027e */
[----:B------:R1:W-:Y:S04]  /*422a0*/  STL.64 [R1+0x2b58], R2 ;  /* 0x002b580201007387 */ /* 0x0003e80000100a00 */
[----:B------:R3:W-:Y:S01]  /*422b0*/  STL.64 [R1+0x2b48], R10 ;  /* 0x002b480a01007387 */ /* 0x0007e20000100a00 */
[----:B-1----:R-:W-:-:S03]  /*422c0*/  IMAD.WIDE R2, R200, 0x4, R4 ;  /* 0x00000004c8027825 */ /* 0x002fc600078e0204 */
[----:B------:R-:W4:Y:S04]  /*422d0*/  LDL.LU R200, [R1+0x8e4c] ;  /* 0x008e4c0001c87983 */ /* 0x000f280000300800 */
[----:B------:R1:W-:Y:S01]  /*422e0*/  STL.64 [R1+0x2ce0], R2 ;  /* 0x002ce00201007387 */ /* 0x0003e20000100a00 */
[----:B---3--:R-:W-:-:S03]  /*422f0*/  IMAD.WIDE R10, R117, 0x4, R126 ;  /* 0x00000004750a7825 */ /* 0x008fc600078e027e */
[----:B------:R3:W-:Y:S01]  /*42300*/  STL.64 [R1+0x2cd0], R8 ;  /* 0x002cd00801007387 */ /* 0x0007e20000100a00 */
[----:B-1----:R-:W-:-:S03]  /*42310*/  IMAD.WIDE R2, R117, 0x4, R4 ;  /* 0x0000000475027825 */ /* 0x002fc600078e0204 */
[----:B------:R-:W2:Y:S04]  /*42320*/  LDL.LU R117, [R1+0x8e48] ;  /* 0x008e480001757983 */ /* 0x000ea80000300800 */
[----:B------:R1:W-:Y:S01]  /*42330*/  STL.64 [R1+0x2de8], R2 ;  /* 0x002de80201007387 */ /* 0x0003e20000100a00 */
[----:B---3--:R-:W-:-:S03]  /*42340*/  IMAD.WIDE R8, R110, 0x4, R126 ;  /* 0x000000046e087825 */ /* 0x008fc600078e027e */
[----:B------:R3:W-:Y:S01]  /*42350*/  STL.64 [R1+0x2de0], R10 ;  /* 0x002de00a01007387 */ /* 0x0007e20000100a00 */
[----:B-1----:R-:W-:-:S03]  /*42360*/  IMAD.WIDE R2, R110, 0x4, R4 ;  /* 0x000000046e027825 */ /* 0x002fc600078e0204 */
[----:B------:R-:W2:Y:S01]  /*42370*/  LDL.LU R110, [R1+0x8e44] ;  /* 0x008e4400016e7983 */ /* 0x000ea20000300800 */
[----:B---3--:R-:W-:-:S03]  /*42380*/  IMAD.WIDE R10, R77, 0x4, R126 ;  /* 0x000000044d0a7825 */ /* 0x008fc600078e027e */
[----:B------:R1:W-:Y:S04]  /*42390*/  STL.64 [R1+0x3008], R2 ;  /* 0x0030080201007387 */ /* 0x0003e80000100a00 */
[----:B------:R3:W-:Y:S01]  /*423a0*/  STL.64 [R1+0x3000], R8 ;  /* 0x0030000801007387 */ /* 0x0007e20000100a00 */
[----:B-1----:R-:W-:-:S03]  /*423b0*/  IMAD.WIDE R2, R77, 0x4, R4 ;  /* 0x000000044d027825 */ /* 0x002fc600078e0204 */
[----:B------:R-:W2:Y:S01]  /*423c0*/  LDL.LU R77, [R1+0x8e40] ;  /* 0x008e4000014d7983 */ /* 0x000ea20000300800 */
[----:B---3--:R-:W-:-:S03]  /*423d0*/  IMAD.WIDE R8, R18, 0x4, R126 ;  /* 0x0000000412087825 */ /* 0x008fc600078e027e */
[----:B------:R1:W-:Y:S04]  /*423e0*/  STL.64 [R1+0x30f8], R2 ;  /* 0x0030f80201007387 */ /* 0x0003e80000100a00 */
[----:B------:R3:W-:Y:S04]  /*423f0*/  STL.64 [R1+0x30f0], R10 ;  /* 0x0030f00a01007387 */ /* 0x0007e80000100a00 */
[----:B------:R3:W-:Y:S01]  /*42400*/  STL.64 [R1+0x31d0], R8 ;  /* 0x0031d00801007387 */ /* 0x0007e20000100a00 */
[----:B-1----:R-:W-:-:S04]  /*42410*/  IMAD.WIDE R2, R18, 0x4, R4 ;  /* 0x0000000412027825 */ /* 0x002fc800078e0204 */
[C---:B---3--:R-:W-:Y:S01]  /*42420*/  IMAD.WIDE R10, R19.reuse, 0x4, R126 ;  /* 0x00000004130a7825 */ /* 0x048fe200078e027e */
[----:B------:R1:W-:Y:S03]  /*42430*/  STL.64 [R1+0x31d8], R2 ;  /* 0x0031d80201007387 */ /* 0x0003e60000100a00 */
[----:B------:R-:W-:Y:S01]  /*42440*/  IMAD.WIDE R8, R19, 0x4, R4 ;  /* 0x0000000413087825 */ /* 0x000fe200078e0204 */
[----:B------:R3:W-:Y:S04]  /*42450*/  STL.64 [R1+0x17f0], R10 ;  /* 0x0017f00a01007387 */ /* 0x0007e80000100a00 */
[----:B------:R3:W-:Y:S01]  /*42460*/  STL.64 [R1+0x17f8], R8 ;  /* 0x0017f80801007387 */ /* 0x0007e20000100a00 */
[----:B-1----:R-:W-:-:S04]  /*42470*/  IMAD.WIDE R2, R26, 0x4, R126 ;  /* 0x000000041a027825 */ /* 0x002fc800078e027e */
[----:B---3--:R-:W-:Y:S01]  /*42480*/  IMAD.WIDE R10, R26, 0x4, R4 ;  /* 0x000000041a0a7825 */ /* 0x008fe200078e0204 */
[----:B------:R1:W-:Y:S03]  /*42490*/  STL.64 [R1+0x1fc0], R2 ;  /* 0x001fc00201007387 */ /* 0x0003e60000100a00 */
[C---:B------:R-:W-:Y:S01]  /*424a0*/  IMAD.WIDE R8, R27.reuse, 0x4, R126 ;  /* 0x000000041b087825 */ /* 0x040fe200078e027e */
        /* <DEDUP_REMOVED lines=11> */
[C-C-:B------:R-:W-:Y:S01]  /*42560*/  IMAD.WIDE R8, R124.reuse, 0x4, R126.reuse ;  /* 0x000000047c087825 */ /* 0x140fe200078e027e */
[----:B------:R3:W-:Y:S03]  /*42570*/  STL.64 [R1+0x19f8], R10 ;  /* 0x0019f80a01007387 */ /* 0x0007e60000100a00 */
[C---:B------:R-:W-:Y:S01]  /*42580*/  IMAD.WIDE R16, R125.reuse, 0x4, R126 ;  /* 0x000000047d107825 */ /* 0x040fe200078e027e */
[----:B------:R3:W-:Y:S03]  /*42590*/  STL.64 [R1+0x2020], R8 ;  /* 0x0020200801007387 */ /* 0x0007e60000100a00 */
[--C-:B-1----:R-:W-:Y:S01]  /*425a0*/  IMAD.WIDE R2, R124, 0x4, R4.reuse ;  /* 0x000000047c027825 */ /* 0x102fe200078e0204 */
[----:B------:R-:W-:Y:S03]  /*425b0*/  STL.64 [R1+0x1a10], R16 ;  /* 0x001a101001007387 */ /* 0x000fe60000100a00 */
[----:B---3--:R-:W-:Y:S01]  /*425c0*/  IMAD.WIDE R10, R125, 0x4, R4 ;  /* 0x000000047d0a7825 */ /* 0x008fe200078e0204 */
[----:B------:R-:W-:Y:S03]  /*425d0*/  STL.64 [R1+0x2018], R2 ;  /* 0x0020180201007387 */ /* 0x000fe60000100a00 */
[C---:B------:R-:W-:Y:S01]  /*425e0*/  IMAD.WIDE R8, R50.reuse, 0x4, R126 ;  /* 0x0000000432087825 */ /* 0x040fe200078e027e */
[----:B------:R1:W-:Y:S03]  /*425f0*/  STL.64 [R1+0x1b90], R10 ;  /* 0x001b900a01007387 */ /* 0x0003e60000100a00 */
[----:B------:R-:W-:Y:S01]  /*42600*/  IMAD.WIDE R24, R50, 0x4, R4 ;  /* 0x0000000432187825 */ /* 0x000fe200078e0204 */
[----:B------:R3:W-:Y:S04]  /*42610*/  STL.64 [R1+0x8ad8], R2 ;  /* 0x008ad80201007387 */ /* 0x0007e80000100a00 */
[----:B------:R3:W-:Y:S01]  /*42620*/  STL.64 [R1+0x2050], R8 ;  /* 0x0020500801007387 */ /* 0x0007e20000100a00 */
[----:B-1----:R-:W-:-:S04]  /*42630*/  IMAD.WIDE R10, R51, 0x4, R126 ;  /* 0x00000004330a7825 */ /* 0x002fc800078e027e */
[C---:B---3--:R-:W-:Y:S01]  /*42640*/  IMAD.WIDE R2, R58.reuse, 0x4, R126 ;  /* 0x000000043a027825 */ /* 0x048fe200078e027e */
[----:B------:R-:W-:Y:S03]  /*42650*/  STL.64 [R1+0x1bc8], R10 ;  /* 0x001bc80a01007387 */ /* 0x000fe60000100a00 */
[--C-:B------:R-:W-:Y:S01]  /*42660*/  IMAD.WIDE R8, R51, 0x4, R4.reuse ;  /* 0x0000000433087825 */ /* 0x100fe200078e0204 */
[----:B------:R-:W-:Y:S04]  /*42670*/  STL.64 [R1+0x2048], R24 ;  /* 0x0020481801007387 */ /* 0x000fe80000100a00 */
[----:B------:R1:W-:Y:S01]  /*42680*/  STL.64 [R1+0x1cd0], R8 ;  /* 0x001cd00801007387 */ /* 0x0003e20000100a00 */
[----:B------:R-:W-:-:S03]  /*42690*/  IMAD.WIDE R40, R58, 0x4, R4 ;  /* 0x000000043a287825 */ /* 0x000fc600078e0204 */
[----:B------:R-:W-:Y:S04]  /*426a0*/  STL.64 [R1+0x8ac8], R24 ;  /* 0x008ac81801007387 */ /* 0x000fe80000100a00 */
[----:B------:R3:W-:Y:S01]  /*426b0*/  STL.64 [R1+0x2060], R2 ;  /* 0x0020600201007387 */ /* 0x0007e20000100a00 */
[----:B-1----:R-:W-:-:S04]  /*426c0*/  IMAD.WIDE R8, R59, 0x4, R126 ;  /* 0x000000043b087825 */ /* 0x002fc800078e027e */
[C---:B------:R-:W-:Y:S01]  /*426d0*/  IMAD.WIDE R72, R66.reuse, 0x4, R126 ;  /* 0x0000000442487825 */ /* 0x040fe200078e027e */
[----:B------:R1:W-:Y:S03]  /*426e0*/  STL.64 [R1+0x1cf0], R8 ;  /* 0x001cf00801007387 */ /* 0x0003e60000100a00 */
[--C-:B---3--:R-:W-:Y:S01]  /*426f0*/  IMAD.WIDE R2, R59, 0x4, R4.reuse ;  /* 0x000000043b027825 */ /* 0x108fe200078e0204 */
[----:B------:R-:W-:Y:S04]  /*42700*/  STL.64 [R1+0x2058], R40 ;  /* 0x0020582801007387 */ /* 0x000fe80000100a00 */
[----:B------:R3:W-:Y:S01]  /*42710*/  STL.64 [R1+0x1d08], R2 ;  /* 0x001d080201007387 */ /* 0x0007e20000100a00 */
[----:B------:R-:W-:-:S04]  /*42720*/  IMAD.WIDE R64, R66, 0x4, R4 ;  /* 0x0000000442407825 */ /* 0x000fc800078e0204 */
[C-C-:B-1----:R-:W-:Y:S01]  /*42730*/  IMAD.WIDE R8, R67.reuse, 0x4, R126.reuse ;  /* 0x0000000443087825 */ /* 0x142fe200078e027e */
[----:B------:R-:W-:Y:S03]  /*42740*/  STL.64 [R1+0x8ab8], R40 ;  /* 0x008ab82801007387 */ /* 0x000fe60000100a00 */
[C---:B------:R-:W-:Y:S01]  /*42750*/  IMAD.WIDE R88, R82.reuse, 0x4, R126 ;  /* 0x0000000452587825 */ /* 0x040fe200078e027e */
[----:B------:R-:W-:Y:S03]  /*42760*/  STL.64 [R1+0x2070], R72 ;  /* 0x0020704801007387 */ /* 0x000fe60000100a00 */
[--C-:B---3--:R-:W-:Y:S01]  /*42770*/  IMAD.WIDE R2, R67, 0x4, R4.reuse ;  /* 0x0000000443027825 */ /* 0x108fe200078e0204 */
[----:B------:R1:W-:Y:S04]  /*42780*/  STL.64 [R1+0x1da8], R8 ;  /* 0x001da80801007387 */ /* 0x0003e80000100a00 */
[----:B------:R-:W-:Y:S01]  /*42790*/  STL.64 [R1+0x8ab0], R72 ;  /* 0x008ab04801007387 */ /* 0x000fe20000100a00 */
[----:B------:R-:W-:-:S03]  /*427a0*/  IMAD.WIDE R80, R82, 0x4, R4 ;  /* 0x0000000452507825 */ /* 0x000fc600078e0204 */
[----:B------:R3:W-:Y:S01]  /*427b0*/  STL.64 [R1+0x1dc8], R2 ;  /* 0x001dc80201007387 */ /* 0x0007e20000100a00 */
[----:B-1----:R-:W-:-:S03]  /*427c0*/  IMAD.WIDE R8, R83, 0x4, R126 ;  /* 0x0000000453087825 */ /* 0x002fc600078e027e */
[----:B------:R-:W-:Y:S04]  /*427d0*/  STL.64 [R1+0x2068], R64 ;  /* 0x0020684001007387 */ /* 0x000fe80000100a00 */
[----:B------:R-:W-:Y:S01]  /*427e0*/  STL.64 [R1+0x8ac0], R64 ;  /* 0x008ac04001007387 */ /* 0x000fe20000100a00 */
[----:B---3--:R-:W-:-:S03]  /*427f0*/  IMAD.WIDE R2, R83, 0x4, R4 ;  /* 0x0000000453027825 */ /* 0x008fc600078e0204 */
[----:B------:R-:W-:Y:S01]  /*42800*/  STL.64 [R1+0x20c8], R88 ;  /* 0x0020c85801007387 */ /* 0x000fe20000100a00 */
[----:B------:R-:W-:-:S03]  /*42810*/  IMAD.WIDE R180, R90, 0x4, R126 ;  /* 0x000000045ab47825 */ /* 0x000fc600078e027e */
        /* <DEDUP_REMOVED lines=130> */
[----:B------:R-:W-:Y:S01]  /*43040*/  STL.64 [R1+0x1038], R8 ;  /* 0x0010380801007387 */ /* 0x000fe20000100a00 */
[----:B------:R-:W-:-:S03]  /*43050*/  IMAD.WIDE R6, R250, 0x4, R126 ;  /* 0x00000004fa067825 */ /* 0x000fc600078e027e */
[----:B------:R-:W-:Y:S04]  /*43060*/  STL.64 [R1+0x8b88], R212 ;  /* 0x008b88d401007387 */ /* 0x000fe80000100a00 */
[----:B------:R1:W-:Y:S01]  /*43070*/  STL.64 [R1+0x1030], R2 ;  /* 0x0010300201007387 */ /* 0x0003e20000100a00 */
[----:B------:R-:W-:-:S03]  /*43080*/  IMAD.WIDE R236, R251, 0x4, R4 ;  /* 0x00000004fbec7825 */ /* 0x000fc600078e0204 */
[----:B------:R-:W-:Y:S01]  /*43090*/  STL.64 [R1+0x2848], R34 ;  /* 0x0028482201007387 */ /* 0x000fe20000100a00 */
[----:B------:R-:W-:-:S03]  /*430a0*/  IMAD.WIDE R244, R249, 0x4, R126 ;  /* 0x00000004f9f47825 */ /* 0x000fc600078e027e */
[----:B------:R-:W-:Y:S01]  /*430b0*/  STL.64 [R1+0x8b90], R34 ;  /* 0x008b902201007387 */ /* 0x000fe20000100a00 */
[----:B-1----:R-:W-:-:S03]  /*430c0*/  IMAD.WIDE R2, R250, 0x4, R4 ;  /* 0x00000004fa027825 */ /* 0x002fc600078e0204 */
[----:B------:R-:W-:Y:S04]  /*430d0*/  STL.64 [R1+0x2948], R66 ;  /* 0x0029484201007387 */ /* 0x000fe80000100a00 */
[----:B------:R1:W-:Y:S01]  /*430e0*/  STL.64 [R1+0x1028], R6 ;  /* 0x0010280601007387 */ /* 0x0003e20000100a00 */
[----:B------:R-:W-:-:S03]  /*430f0*/  IMAD.WIDE R8, R249, 0x4, R4 ;  /* 0x00000004f9087825 */ /* 0x000fc600078e0204 */
[----:B------:R-:W-:Y:S04]  /*43100*/  STL.64 [R1+0x8b98], R66 ;  /* 0x008b984201007387 */ /* 0x000fe80000100a00 */
        /* <DEDUP_REMOVED lines=66> */
[----:B------:R-:W-:Y:S04]  /*43530*/  STL.64 [R1+0x3330], R6 ;  /* 0x0033300601007387 */ /* 0x000fe80000100a00 */
[----:B------:R-:W-:Y:S04]  /*43540*/  STL.64 [R1+0x8c08], R82 ;  /* 0x008c085201007387 */ /* 0x000fe80000100a00 */
[----:B------:R1:W-:Y:S04]  /*43550*/  STL.64 [R1+0x3310], R2 ;  /* 0x0033100201007387 */ /* 0x0003e80000100a00 */
[----:B------:R-:W-:Y:S04]  /*43560*/  STL.64 [R1+0x3218], R90 ;  /* 0x0032185a01007387 */ /* 0x000fe80000100a00 */
[----:B------:R-:W-:Y:S01]  /*43570*/  STL.64 [R1+0x8c10], R90 ;  /* 0x008c105a01007387 */ /* 0x000fe20000100a00 */
[----:B-1----:R-:W-:-:S05]  /*43580*/  IMAD.WIDE R2, R219, 0x4, R126 ;  /* 0x00000004db027825 */ /* 0x002fca00078e027e */
[----:B------:R1:W-:Y:S01]  /*43590*/  STL.64 [R1+0x3300], R2 ;  /* 0x0033000201007387 */ /* 0x0003e20000100a00 */
[----:B------:R-:W-:-:S04]  /*435a0*/  IMAD.WIDE R114, R218, 0x4, R126 ;  /* 0x00000004da727825 */ /* 0x000fc800078e027e */
[----:B------:R-:W-:-:S04]  /*435b0*/  IMAD.WIDE R6, R217, 0x4, R126 ;  /* 0x00000004d9067825 */ /* 0x000fc800078e027e */
[----:B-1----:R-:W-:-:S05]  /*435c0*/  IMAD.WIDE R2, R219, 0x4, R4 ;  /* 0x00000004db027825 */ /* 0x002fca00078e0204 */
[----:B------:R1:W-:Y:S01]  /*435d0*/  STL.64 [R1+0x3290], R2 ;  /* 0x0032900201007387 */ /* 0x0003e20000100a00 */
[----:B------:R-:W-:-:S03]  /*435e0*/  IMAD.WIDE R122, R218, 0x4, R4 ;  /* 0x00000004da7a7825 */ /* 0x000fc600078e0204 */
[----:B------:R-:W-:Y:S04]  /*435f0*/  STL.64 [R1+0x3270], R114 ;  /* 0x0032707201007387 */ /* 0x000fe80000100a00 */
[----:B------:R-:W-:Y:S01]  /*43600*/  STL.64 [R1+0x3240], R6 ;  /* 0x0032400601007387 */ /* 0x000fe20000100a00 */
[----:B-1----:R-:W-:-:S03]  /*43610*/  IMAD.WIDE R2, R217, 0x4, R4 ;  /* 0x00000004d9027825 */ /* 0x002fc600078e0204 */
        /* <DEDUP_REMOVED lines=21> */
[----:B--2---:R-:W-:-:S04]  /*43770*/  IMAD.WIDE R6, R203, 0x4, R126 ;  /* 0x00000004cb067825 */ /* 0x004fc800078e027e */
[----:B-1----:R-:W-:-:S05]  /*43780*/  IMAD.WIDE R2, R209, 0x4, R4 ;  /* 0x00000004d1027825 */ /* 0x002fca00078e0204 */
[----:B------:R1:W-:Y:S01]  /*43790*/  STL.64 [R1+0x2ec0], R2 ;  /* 0x002ec00201007387 */ /* 0x0003e20000100a00 */
[----:B------:R-:W-:-:S03]  /*437a0*/  IMAD.WIDE R190, R208, 0x4, R4 ;  /* 0x00000004d0be7825 */ /* 0x000fc600078e0204 */
[----:B------:R-:W-:Y:S04]  /*437b0*/  STL.64 [R1+0x2ea0], R182 ;  /* 0x002ea0b601007387 */ /* 0x000fe80000100a00 */
[----:B------:R-:W-:Y:S01]  /*437c0*/  STL.64 [R1+0x2cd8], R6 ;  /* 0x002cd80601007387 */ /* 0x000fe20000100a00 */
[----:B-1----:R-:W-:-:S03]  /*437d0*/  IMAD.WIDE R2, R203, 0x4, R4 ;  /* 0x00000004cb027825 */ /* 0x002fc600078e0204 */
        /* <DEDUP_REMOVED lines=8> */
[----:B------:R-:W-:Y:S04]  /*43860*/  STL.64 [R1+0x1c20], R150 ;  /* 0x001c209601007387 */ /* 0x000fe80000100a00 */
[----:B------:R-:W-:Y:S01]  /*43870*/  STL.64 [R1+0x8cd0], R150 ;  /* 0x008cd09601007387 */ /* 0x000fe20000100a00 */
[----:B----4-:R-:W-:-:S05]  /*43880*/  IMAD.WIDE R2, R200, 0x4, R126 ;  /* 0x00000004c8027825 */ /* 0x010fca00078e027e */
[----:B------:R1:W-:Y:S01]  /*43890*/  STL.64 [R1+0x1be8], R2 ;  /* 0x001be80201007387 */ /* 0x0003e20000100a00 */
[----:B------:R-:W-:-:S03]  /*438a0*/  IMAD.WIDE R222, R201, 0x4, R4 ;  /* 0x00000004c9de7825 */ /* 0x000fc600078e0204 */
[----:B------:R-:W-:Y:S01]  /*438b0*/  STL.64 [R1+0x1c18], R214 ;  /* 0x001c18d601007387 */ /* 0x000fe20000100a00 */
[----:B------:R-:W-:-:S03]  /*438c0*/  IMAD.WIDE R114, R195, 0x4, R126 ;  /* 0x00000004c3727825 */ /* 0x000fc600078e027e */
[----:B------:R-:W-:Y:S01]  /*438d0*/  STL.64 [R1+0x8c48], R214 ;  /* 0x008c48d601007387 */ /* 0x000fe20000100a00 */
[----:B-1----:R-:W-:-:S05]  /*438e0*/  IMAD.WIDE R2, R200, 0x4, R4 ;  /* 0x00000004c8027825 */ /* 0x002fca00078e0204 */
[----:B------:R1:W-:Y:S01]  /*438f0*/  STL.64 [R1+0x1bd8], R2 ;  /* 0x001bd80201007387 */ /* 0x0003e20000100a00 */
[----:B------:R-:W-:-:S03]  /*43900*/  IMAD.WIDE R246, R194, 0x4, R126 ;  /* 0x00000004c2f67825 */ /* 0x000fc600078e027e */
[----:B------:R-:W-:Y:S01]  /*43910*/  STL.64 [R1+0x1bf8], R222 ;  /* 0x001bf8de01007387 */ /* 0x000fe20000100a00 */
[----:B------:R-:W-:-:S03]  /*43920*/  IMAD.WIDE R8, R193, 0x4, R126 ;  /* 0x00000004c1087825 */ /* 0x000fc600078e027e */
[----:B------:R-:W-:Y:S01]  /*43930*/  STL.64 [R1+0x8c50], R222 ;  /* 0x008c50de01007387 */ /* 0x000fe20000100a00 */
[----:B-1----:R-:W-:-:S03]  /*43940*/  IMAD.WIDE R2, R195, 0x4, R4 ;  /* 0x00000004c3027825 */ /* 0x002fc600078e0204 */
[----:B------:R-:W-:Y:S04]  /*43950*/  STL.64 [R1+0x1bb8], R114 ;  /* 0x001bb87201007387 */ /* 0x000fe80000100a00 */
[----:B------:R-:W-:Y:S01]  /*43960*/  STL.64 [R1+0x8cc8], R114 ;  /* 0x008cc87201007387 */ /* 0x000fe20000100a00 */
[----:B------:R-:W-:-:S03]  /*43970*/  IMAD.WIDE R6, R194, 0x4, R4 ;  /* 0x00000004c2067825 */ /* 0x000fc600078e0204 */
        /* <DEDUP_REMOVED lines=13> */
[----:B--2---:R-:W-:-:S03]  /*43a50*/  IMAD.WIDE R6, R186, 0x4, R126 ;  /* 0x00000004ba067825 */ /* 0x004fc600078e027e */
[----:B------:R1:W-:Y:S01]  /*43a60*/  STL.64 [R1+0x1b38], R2 ;  /* 0x001b380201007387 */ /* 0x0003e20000100a00 */
[----:B------:R-:W-:-:S03]  /*43a70*/  IMAD.WIDE R248, R187, 0x4, R4 ;  /* 0x00000004bbf87825 */ /* 0x000fc600078e0204 */
[----:B------:R-:W-:Y:S01]  /*43a80*/  STL.64 [R1+0x1b30], R250 ;  /* 0x001b30fa01007387 */ /* 0x000fe20000100a00 */
[----:B------:R-:W-:-:S03]  /*43a90*/  IMAD.WIDE R50, R185, 0x4, R126 ;  /* 0x00000004b9327825 */ /* 0x000fc600078e027e */
[----:B------:R2:W-:Y:S01]  /*43aa0*/  STL.64 [R1+0x1b10], R6 ;  /* 0x001b100601007387 */ /* 0x0005e20000100a00 */
[----:B-1----:R-:W-:-:S03]  /*43ab0*/  IMAD.WIDE R2, R186, 0x4, R4 ;  /* 0x00000004ba027825 */ /* 0x002fc600078e0204 */
[----:B------:R-:W-:Y:S04]  /*43ac0*/  STL.64 [R1+0x8c68], R250 ;  /* 0x008c68fa01007387 */ /* 0x000fe80000100a00 */
[----:B------:R1:W-:Y:S01]  /*43ad0*/  STL.64 [R1+0x1ae8], R2 ;  /* 0x001ae80201007387 */ /* 0x0003e20000100a00 */
[----:B------:R-:W-:-:S03]  /*43ae0*/  IMAD.WIDE R242, R184, 0x4, R126 ;  /* 0x00000004b8f27825 */ /* 0x000fc600078e027e */
[----:B------:R-:W-:Y:S01]  /*43af0*/  STL.64 [R1+0x1b20], R248 ;  /* 0x001b20f801007387 */ /* 0x000fe20000100a00 */
[----:B--2---:R-:W-:-:S03]  /*43b00*/  IMAD.WIDE R6, R179, 0x4, R126 ;  /* 0x00000004b3067825 */ /* 0x004fc600078e027e */
[----:B------:R-:W-:Y:S01]  /*43b10*/  STL.64 [R1+0x8c70], R248 ;  /* 0x008c70f801007387 */ /* 0x000fe20000100a00 */
[----:B-1----:R-:W-:-:S03]  /*43b20*/  IMAD.WIDE R2, R185, 0x4, R4 ;  /* 0x00000004b9027825 */ /* 0x002fc600078e0204 */
[----:B------:R-:W-:Y:S04]  /*43b30*/  STL.64 [R1+0x1ae0], R50 ;  /* 0x001ae03201007387 */ /* 0x000fe80000100a00 */
[----:B------:R-:W-:Y:S04]  /*43b40*/  STL.64 [R1+0x8ca8], R50 ;  /* 0x008ca83201007387 */ /* 0x000fe80000100a00 */
        /* <DEDUP_REMOVED lines=23> */
[----:B------:R1:W-:Y:S04]  /*43cc0*/  STL.64 [R1+0x16b8], R2 ;  /* 0x0016b80201007387 */ /* 0x0003e80000100a00 */
[----:B------:R-:W-:Y:S04]  /*43cd0*/  STL.64 [R1+0x1a40], R232 ;  /* 0x001a40e801007387 */ /* 0x000fe80000100a00 */
[----:B------:R-:W-:Y:S01]  /*43ce0*/  STL.64 [R1+0x8c98], R232 ;  /* 0x008c98e801007387 */ /* 0x000fe20000100a00 */
[----:B-1----:R-:W-:-:S03]  /*43cf0*/  IMAD.WIDE R2, R169, 0x4, R4 ;  /* 0x00000004a9027825 */ /* 0x002fc600078e0204 */
[----:B------:R-:W-:Y:S04]  /*43d00*/  STL.64 [R1+0x16b0], R240 ;  /* 0x0016b0f001007387 */ /* 0x000fe80000100a00 */
        /* <DEDUP_REMOVED lines=47> */
[----:B------:R-:W-:Y:S04]  /*44000*/  STL.64 [R1+0x8d18], R208 ;  /* 0x008d18d001007387 */ /* 0x000fe80000100a00 */
[----:B------:R-:W-:Y:S01]  /*44010*/  STL.64 [R1+0x1620], R222 ;  /* 0x001620de01007387 */ /* 0x000fe20000100a00 */
[----:B-1----:R-:W-:-:S03]  /*44020*/  IMAD.WIDE R2, R152, 0x4, R126 ;  /* 0x0000000498027825 */ /* 0x002fc600078e027e */
        /* <DEDUP_REMOVED lines=8> */
[----:B------:R1:W-:Y:S04]  /*440b0*/  STL.64 [R1+0x15f8], R2 ;  /* 0x0015f80201007387 */ /* 0x0003e80000100a00 */
[----:B------:R-:W-:Y:S04]  /*440c0*/  STL.64 [R1+0x1610], R202 ;  /* 0x001610ca01007387 */ /* 0x000fe80000100a00 */
[----:B------:R-:W-:Y:S04]  /*440d0*/  STL.64 [R1+0x8d30], R202 ;  /* 0x008d30ca01007387 */ /* 0x000fe80000100a00 */
[----:B------:R-:W-:Y:S01]  /*440e0*/  STL.64 [R1+0x1608], R200 ;  /* 0x001608c801007387 */ /* 0x000fe20000100a00 */
[----:B-1----:R-:W-:-:S03]  /*440f0*/  IMAD.WIDE R2, R145, 0x4, R126 ;  /* 0x0000000491027825 */ /* 0x002fc600078e027e */
[----:B------:R-:W-:Y:S01]  /*44100*/  STL.64 [R1+0x8d38], R200 ;  /* 0x008d38c801007387 */ /* 0x000fe20000100a00 */
[----:B------:R-:W-:-:S03]  /*44110*/  IMAD.WIDE R194, R146, 0x4, R126 ;  /* 0x0000000492c27825 */ /* 0x000fc600078e027e */
[----:B------:R-:W-:Y:S04]  /*44120*/  STL.64 [R1+0x15f0], R190 ;  /* 0x0015f0be01007387 */ /* 0x000fe80000100a00 */
[----:B------:R-:W-:Y:S04]  /*44130*/  STL.64 [R1+0x8d40], R190 ;  /* 0x008d40be01007387 */ /* 0x000fe80000100a00 */
        /* <DEDUP_REMOVED lines=11> */
[----:B------:R-:W-:Y:S04]  /*441f0*/  STL.64 [R1+0x15d8], R192 ;  /* 0x0015d8c001007387 */ /* 0x000fe80000100a00 */
[----:B------:R2:W-:Y:S01]  /*44200*/  STL.64 [R1+0x8d58], R192 ;  /* 0x008d58c001007387 */ /* 0x0005e20000100a00 */
[----:B-1----:R-:W-:-:S03]  /*44210*/  IMAD.WIDE R2, R138, 0x4, R126 ;  /* 0x000000048a027825 */ /* 0x002fc600078e027e */
[----:B------:R-:W-:Y:S04]  /*44220*/  STL.64 [R1+0x15c0], R230 ;  /* 0x0015c0e601007387 */ /* 0x000fe80000100a00 */
[----:B------:R-:W-:Y:S01]  /*44230*/  STL.64 [R1+0x8d60], R230 ;  /* 0x008d60e601007387 */ /* 0x000fe20000100a00 */
[----:B------:R-:W-:-:S03]  /*44240*/  IMAD.WIDE R184, R139, 0x4, R4 ;  /* 0x000000048bb87825 */ /* 0x000fc600078e0204 */
[----:B------:R-:W-:Y:S01]  /*44250*/  STL.64 [R1+0x15b8], R158 ;  /* 0x0015b89e01007387 */ /* 0x000fe20000100a00 */
[----:B--2---:R-:W-:-:S03]  /*44260*/  IMAD.WIDE R192, R138, 0x4, R4 ;  /* 0x000000048ac07825 */ /* 0x004fc600078e0204 */
[----:B------:R-:W-:Y:S01]  /*44270*/  STL.64 [R1+0x8d68], R158 ;  /* 0x008d689e01007387 */ /* 0x000fe20000100a00 */
[----:B------:R-:W-:-:S03]  /*44280*/  IMAD.WIDE R32, R137, 0x4, R126 ;  /* 0x0000000489207825 */ /* 0x000fc600078e027e */
[----:B------:R1:W-:Y:S01]  /*44290*/  STL.64 [R1+0x15a0], R2 ;  /* 0x0015a00201007387 */ /* 0x0003e20000100a00 */
[----:B------:R-:W-:-:S03]  /*442a0*/  IMAD.WIDE R228, R137, 0x4, R4 ;  /* 0x0000000489e47825 */ /* 0x000fc600078e0204 */
[----:B------:R-:W-:Y:S04]  /*442b0*/  STL.64 [R1+0x15b0], R186 ;  /* 0x0015b0ba01007387 */ /* 0x000fe80000100a00 */
        /* <DEDUP_REMOVED lines=14> */
[----:B------:R1:W-:Y:S01]  /*443a0*/  STL.64 [R1+0x1570], R2 ;  /* 0x0015700201007387 */ /* 0x0003e20000100a00 */
[----:B------:R-:W-:-:S03]  /*443b0*/  IMAD.WIDE R8, R130, 0x4, R4 ;  /* 0x0000000482087825 */ /* 0x000fc600078e0204 */
[----:B------:R-:W-:Y:S04]  /*443c0*/  STL.64 [R1+0x1580], R178 ;  /* 0x001580b201007387 */ /* 0x000fe80000100a00 */
[----:B------:R-:W-:Y:S01]  /*443d0*/  STL.64 [R1+0x8d90], R178 ;  /* 0x008d90b201007387 */ /* 0x000fe20000100a00 */
[----:B------:R-:W-:-:S03]  /*443e0*/  IMAD.WIDE R200, R128, 0x4, R126 ;  /* 0x0000000480c87825 */ /* 0x000fc600078e027e */
[----:B------:R-:W-:Y:S04]  /*443f0*/  STL.64 [R1+0x1568], R250 ;  /* 0x001568fa01007387 */ /* 0x000fe80000100a00 */
[----:B------:R-:W-:Y:S01]  /*44400*/  STL.64 [R1+0x8df0], R250 ;  /* 0x008df0fa01007387 */ /* 0x000fe20000100a00 */
[----:B-1----:R-:W-:-:S03]  /*44410*/  IMAD.WIDE R2, R128, 0x4, R4 ;  /* 0x0000000480027825 */ /* 0x002fc600078e0204 */
        /* <DEDUP_REMOVED lines=12> */
[----:B------:R1:W-:Y:S04]  /*444e0*/  STL.64 [R1+0x1518], R2 ;  /* 0x0015180201007387 */ /* 0x0003e80000100a00 */
        /* <DEDUP_REMOVED lines=9> */
[----:B------:R1:W-:Y:S04]  /*44580*/  STL.64 [R1+0x8dc0], R156 ;  /* 0x008dc09c01007387 */ /* 0x0003e80000100a00 */
        /* <DEDUP_REMOVED lines=22> */
[----:B------:R-:W-:-:S03]  /*446f0*/  IMAD.WIDE R34, R109, 0x4, R4 ;  /* 0x000000046d227825 */ /* 0x000fc600078e0204 */
        /* <DEDUP_REMOVED lines=10> */
[----:B------:R3:W-:Y:S01]  /*447a0*/  STL.64 [R1+0x8e30], R186 ;  /* 0x008e30ba01007387 */ /* 0x0007e20000100a00 */
[----:B------:R-:W-:-:S03]  /*447b0*/  IMAD.WIDE R198, R102, 0x4, R4 ;  /* 0x0000000466c67825 */ /* 0x000fc600078e0204 */
[----:B------:R-:W-:Y:S01]  /*447c0*/  STL.64 [R1+0x1198], R42 ;  /* 0x0011982a01007387 */ /* 0x000fe20000100a00 */
[----:B------:R-:W-:-:S03]  /*447d0*/  IMAD.WIDE R138, R101, 0x4, R126 ;  /* 0x00000004658a7825 */ /* 0x000fc600078e027e */
[----:B------:R4:W-:Y:S01]  /*447e0*/  STL.64 [R1+0x8e38], R42 ;  /* 0x008e382a01007387 */ /* 0x0009e20000100a00 */
        /* <DEDUP_REMOVED lines=23> */
[----:B------:R1:W-:Y:S01]  /*44960*/  STL.64 [R1+0x1138], R178 ;  /* 0x001138b201007387 */ /* 0x0003e20000100a00 */
        /* <DEDUP_REMOVED lines=50> */
[----:B--2---:R-:W-:-:S03]  /*44c90*/  IMAD.WIDE R2, R62, 0x4, R126 ;  /* 0x000000043e027825 */ /* 0x004fc600078e027e */
        /* <DEDUP_REMOVED lines=90> */
[----:B------:R-:W-:Y:S04]  /*45240*/  STL.64 [R1+0xd70], R76 ;  /* 0x000d704c01007387 */ /* 0x000fe80000100a00 */
[----:B------:R-:W-:Y:S04]  /*45250*/  STL.64 [R1+0xd58], R70 ;  /* 0x000d584601007387 */ /* 0x000fe80000100a00 */
[----:B------:R-:W-:Y:S04]  /*45260*/  STL.64 [R1+0xd50], R68 ;  /* 0x000d504401007387 */ /* 0x000fe80000100a00 */
[----:B------:R-:W-:Y:S01]  /*45270*/  STL.64 [R1+0xa88], R62 ;  /* 0x000a883e01007387 */ /* 0x000fe20000100a00 */
[----:B------:R-:W-:-:S03]  /*45280*/  IMAD.WIDE R38, R15, 0x4, R126 ;  /* 0x000000040f267825 */ /* 0x000fc600078e027e */
[----:B------:R-:W-:Y:S01]  /*45290*/  STL.64 [R1+0xa80], R60 ;  /* 0x000a803c01007387 */ /* 0x000fe20000100a00 */
[----:B------:R-:W-:-:S03]  /*452a0*/  IMAD.WIDE R36, R15, 0x4, R4 ;  /* 0x000000040f247825 */ /* 0x000fc600078e0204 */
[----:B------:R-:W-:Y:S04]  /*452b0*/  STL.64 [R1+0xa48], R54 ;  /* 0x000a483601007387 */ /* 0x000fe80000100a00 */
[----:B------:R-:W-:Y:S04]  /*452c0*/  STL.64 [R1+0xa40], R52 ;  /* 0x000a403401007387 */ /* 0x000fe80000100a00 */
[----:B------:R-:W-:Y:S04]  /*452d0*/  STL.64 [R1+0x9e8], R46 ;  /* 0x0009e82e01007387 */ /* 0x000fe80000100a00 */
[----:B------:R-:W-:Y:S04]  /*452e0*/  STL.64 [R1+0x9e0], R44 ;  /* 0x0009e02c01007387 */ /* 0x000fe80000100a00 */
[----:B------:R-:W2:Y:S01]  /*452f0*/  LDL.64 R250, [R1+0xf90] ;  /* 0x000f900001fa7983 */ /* 0x000ea20000100a00 */
[----:B------:R-:W-:-:S03]  /*45300*/  IMAD.WIDE R30, R14, 0x4, R126 ;  /* 0x000000040e1e7825 */ /* 0x000fc600078e027e */
[----:B------:R-:W-:Y:S01]  /*45310*/  STL.64 [R1+0x9c8], R38 ;  /* 0x0009c82601007387 */ /* 0x000fe20000100a00 */
[----:B------:R-:W-:-:S03]  /*45320*/  IMAD.WIDE R28, R14, 0x4, R4 ;  /* 0x000000040e1c7825 */ /* 0x000fc600078e0204 */
[----:B------:R-:W-:Y:S04]  /*45330*/  STL.64 [R1+0x9c0], R36 ;  /* 0x0009c02401007387 */ /* 0x000fe80000100a00 */
[----:B------:R-:W2:Y:S04]  /*45340*/  LDL.64 R176, [R1+0xfb0] ;  /* 0x000fb00001b07983 */ /* 0x000ea80000100a00 */
[----:B------:R-:W-:Y:S04]  /*45350*/  STL.64 [R1+0x778], R30 ;  /* 0x0007781e01007387 */ /* 0x000fe80000100a00 */
[----:B------:R-:W-:Y:S04]  /*45360*/  STL.64 [R1+0x770], R28 ;  /* 0x0007701c01007387 */ /* 0x000fe80000100a00 */
[----:B-1----:R-:W2:Y:S04]  /*45370*/  LDL.64 R140, [R1+0xf98] ;  /* 0x000f9800018c7983 */ /* 0x002ea80000100a00 */
[----:B------:R-:W2:Y:S04]  /*45380*/  LDL.64 R168, [R1+0xfc0] ;  /* 0x000fc00001a87983 */ /* 0x000ea80000100a00 */
[----:B------:R-:W2:Y:S04]  /*45390*/  LDL.64 R232, [R1+0x1768] ;  /* 0x0017680001e87983 */ /* 0x000ea80000100a00 */
[----:B------:R-:W1:Y:S01]  /*453a0*/  S2R R115, SR_TID.X ;  /* 0x0000000000737919 */ /* 0x000e620000002100 */
[----:B------:R-:W-:-:S03]  /*453b0*/  IMAD.WIDE R22, R13, 0x4, R126 ;  /* 0x000000040d167825 */ /* 0x000fc600078e027e */
[----:B------:R-:W2:Y:S01]  /*453c0*/  LDL.64 R58, [R1+0x1760] ;  /* 0x00176000013a7983 */ /* 0x000ea20000100a00 */
[----:B------:R-:W-:-:S03]  /*453d0*/  IMAD.WIDE R20, R13, 0x4, R4 ;  /* 0x000000040d147825 */ /* 0x000fc600078e0204 */
[----:B------:R-:W2:Y:S04]  /*453e0*/  LDL.64 R228, [R1+0xfe8] ;  /* 0x000fe80001e47983 */ /* 0x000ea80000100a00 */
[----:B------:R-:W2:Y:S04]  /*453f0*/  LDL.64 R160, [R1+0xfe0] ;  /* 0x000fe00001a07983 */ /* 0x000ea80000100a00 */
[----:B------:R-:W2:Y:S01]  /*45400*/  LDL.64 R158, [R1+0x1838] ;  /* 0x00183800019e7983 */ /* 0x000ea20000100a00 */
[----:B------:R-:W-:-:S03]  /*45410*/  IMAD.WIDE R14, R12, 0x4, R126 ;  /* 0x000000040c0e7825 */ /* 0x000fc600078e027e */
[----:B------:R-:W-:Y:S01]  /*45420*/  STL.64 [R1+0x668], R22 ;  /* 0x0006681601007387 */ /* 0x000fe20000100a00 */
[----:B------:R-:W-:-:S03]  /*45430*/  IMAD.WIDE R48, R0, 0x4, R126 ;  /* 0x0000000400307825 */ /* 0x000fc600078e027e */
[----:B------:R-:W-:Y:S01]  /*45440*/  STL.64 [R1+0x660], R20 ;  /* 0x0006601401007387 */ /* 0x000fe20000100a00 */
[----:B-1----:R-:W-:-:S03]  /*45450*/  LOP3.LUT R124, R115, 0x1f, RZ, 0xc0, !PT ;  /* 0x0000001f737c7812 */ /* 0x002fc600078ec0ff */
[----:B------:R-:W2:Y:S01]  /*45460*/  LDL.64 R200, [R1+0x1830] ;  /* 0x0018300001c87983 */ /* 0x000ea20000100a00 */
[----:B------:R-:W-:-:S03]  /*45470*/  IMAD.WIDE R12, R12, 0x4, R4 ;  /* 0x000000040c0c7825 */ /* 0x000fc600078e0204 */
[----:B------:R-:W2:Y:S01]  /*45480*/  LDL.64 R82, [R1+0x17a8] ;  /* 0x0017a80001527983 */ /* 0x000ea20000100a00 */
[----:B------:R-:W-:-:S03]  /*45490*/  IMAD.WIDE R174, R0, 0x4, R4 ;  /* 0x0000000400ae7825 */ /* 0x000fc600078e0204 */
[----:B------:R-:W2:Y:S01]  /*454a0*/  LDL.64 R192, [R1+0x17a0] ;  /* 0x0017a00001c07983 */ /* 0x000ea20000100a00 */
[----:B------:R-:W-:-:S03]  /*454b0*/  IMAD.SHL.U32 R125, R124, 0x4, RZ ;  /* 0x000000047c7d7824 */ /* 0x000fc600078e00ff */
[----:B------:R-:W2:Y:S04]  /*454c0*/  LDL.64 R8, [R1+0x1920] ;  /* 0x0019200001087983 */ /* 0x000ea80000100a00 */
[----:B------:R-:W-:Y:S04]  /*454d0*/  STL.64 [R1+0x628], R14 ;  /* 0x0006280e01007387 */ /* 0x000fe80000100a00 */
[----:B------:R1:W-:Y:S04]  /*454e0*/  STL.64 [R1+0x508], R48 ;  /* 0x0005083001007387 */ /* 0x0003e80000100a00 */
[----:B------:R-:W-:Y:S04]  /*454f0*/  STL.64 [R1+0x620], R12 ;  /* 0x0006200c01007387 */ /* 0x000fe80000100a00 */
[----:B------:R1:W-:Y:S04]  /*45500*/  STL.64 [R1+0x500], R174 ;  /* 0x000500ae01007387 */ /* 0x0003e80000100a00 */
[----:B---3--:R-:W3:Y:S04]  /*45510*/  LDL.64 R186, [R1+0x1928] ;  /* 0x0019280001ba7983 */ /* 0x008ee80000100a00 */
[----:B------:R-:W3:Y:S04]  /*45520*/  LDL.64 R154, [R1+0x1848] ;  /* 0x00184800019a7983 */ /* 0x000ee80000100a00 */
[----:B------:R-:W3:Y:S04]  /*45530*/  LDL.64 R26, [R1+0x1840] ;  /* 0x00184000011a7983 */ /* 0x000ee80000100a00 */
[----:B------:R-:W3:Y:S04]  /*45540*/  LDL.64 R162, [R1+0x19e8] ;  /* 0x0019e80001a27983 */ /* 0x000ee80000100a00 */
[----:B------:R-:W3:Y:S04]  /*45550*/  LDL.64 R152, [R1+0x1a58] ;  /* 0x001a580001987983 */ /* 0x000ee80000100a00 */
[----:B------:R-:W3:Y:S04]  /*45560*/  LDL.64 R156, [R1+0x1a48] ;  /* 0x001a4800019c7983 */ /* 0x000ee80000100a00 */
[----:B------:R-:W1:Y:S04]  /*45570*/  S2R R114, SR_TID.X ;  /* 0x0000000000727919 */ /* 0x000e680000002100 */
[----:B----4-:R-:W4:Y:S04]  /*45580*/  LDL.64 R42, [R1+0x1948] ;  /* 0x00194800012a7983 */ /* 0x010f280000100a00 */
[----:B--2---:R2:W-:Y:S04]  /*45590*/  LDGSTS.E [R125], [R250.64], P2 ;  /* 0x00000000fa7d7fae */ /* 0x0045e80009121844 */
[----:B--2---:R-:W2:Y:S04]  /*455a0*/  LDL.64 R250, [R1+0x19f0] ;  /* 0x0019f00001fa7983 */ /* 0x004ea80000100a00 */
[----:B------:R1:W-:Y:S04]  /*455b0*/  LDGSTS.E [R125+0x80], [R176.64], P5 ;  /* 0x00080000b07d7fae */ /* 0x0003e8000a921844 */
[----:B------:R1:W-:Y:S04]  /*455c0*/  LDGSTS.E [R125+0x100], [R140.64], P1 ;  /* 0x001000008c7d7fae */ /* 0x0003e80008921844 */
[----:B-1----:R-:W4:Y:S04]  /*455d0*/  LDL.64 R176, [R1+0x1938] ;  /* 0x0019380001b07983 */ /* 0x002f280000100a00 */
[----:B------:R1:W-:Y:S04]  /*455e0*/  LDGSTS.E [R125+0x180], [R168.64], P6 ;  /* 0x00180000a87d7fae */ /* 0x0003e8000b121844 */
[----:B------:R1:W-:Y:S04]  /*455f0*/  LDGSTS.E [R125+0x1000], [R232.64], P2 ;  /* 0x01000000e87d7fae */ /* 0x0003e80009121844 */
[----:B------:R1:W-:Y:S04]  /*45600*/  LDGSTS.E [R125+0x1080], [R58.64], P5 ;  /* 0x010800003a7d7fae */ /* 0x0003e8000a921844 */
[----:B-1----:R-:W4:Y:S04]  /*45610*/  LDL.64 R168, [R1+0x1930] ;  /* 0x0019300001a87983 */ /* 0x002f280000100a00 */
[----:B------:R-:W4:Y:S04]  /*45620*/  LDL.64 R232, [R1+0x1b60] ;  /* 0x001b600001e87983 */ /* 0x000f280000100a00 */
[----:B------:R1:W-:Y:S04]  /*45630*/  LDGSTS.E [R125+0x1100], [R228.64], P1 ;  /* 0x01100000e47d7fae */ /* 0x0003e80008921844 */
[----:B------:R1:W-:Y:S04]  /*45640*/  LDGSTS.E [R125+0x1180], [R160.64], P6 ;  /* 0x01180000a07d7fae */ /* 0x0003e8000b121844 */
[----:B------:R-:W4:Y:S04]  /*45650*/  LDL.64 R140, [R1+0x1cc8] ;  /* 0x001cc800018c7983 */ /* 0x000f280000100a00 */
[----:B-1----:R-:W4:Y:S04]  /*45660*/  LDL.64 R228, [R1+0x1b48] ;  /* 0x001b480001e47983 */ /* 0x002f280000100a00 */
[----:B------:R1:W-:Y:S04]  /*45670*/  LDGSTS.E [R125+0x2000], [R158.64], P2 ;  /* 0x020000009e7d7fae */ /* 0x0003e80009121844 */
[----:B------:R-:W4:Y:S04]  /*45680*/  LDL.64 R160, [R1+0x1cb8] ;  /* 0x001cb80001a07983 */ /* 0x000f280000100a00 */
[----:B------:R1:W-:Y:S04]  /*45690*/  LDGSTS.E [R125+0x2080], [R200.64], P5 ;  /* 0x02080000c87d7fae */ /* 0x0003e8000a921844 */
[----:B-1----:R-:W4:Y:S04]  /*456a0*/  LDL.64 R158, [R1+0x1be0] ;  /* 0x001be000019e7983 */ /* 0x002f280000100a00 */
[----:B------:R1:W-:Y:S04]  /*456b0*/  LDGSTS.E [R125+0x2100], [R82.64], P1 ;  /* 0x02100000527d7fae */ /* 0x0003e80008921844 */
[----:B------:R-:W4:Y:S04]  /*456c0*/  LDL.64 R200, [R1+0x1b68] ;  /* 0x001b680001c87983 */ /* 0x000f280000100a00 */
[----:B------:R1:W-:Y:S04]  /*456d0*/  LDGSTS.E [R125+0x2180], [R192.64], P6 ;  /* 0x02180000c07d7fae */ /* 0x0003e8000b121844 */
[----:B------:R-:W4:Y:S04]  /*456e0*/  LDL.64 R58, [R1+0x1dd0] ;  /* 0x001dd000013a7983 */ /* 0x000f280000100a00 */
[----:B------:R3:W-:Y:S04]  /*456f0*/  LDGSTS.E [R125+0x3000], [R8.64], P2 ;  /* 0x03000000087d7fae */ /* 0x0007e80009121844 */
[----:B-1----:R-:W4:Y:S04]  /*45700*/  LDL.64 R192, [R1+0x1dd8] ;  /* 0x001dd80001c07983 */ /* 0x002f280000100a00 */
[----:B------:R-:W4:Y:S04]  /*45710*/  LDL.64 R82, [R1+0x1cb0] ;  /* 0x001cb00001527983 */ /* 0x000f280000100a00 */
[----:B---3--:R-:W4:Y:S04]  /*45720*/  LDL.64 R8, [R1+0x1c98] ;  /* 0x001c980001087983 */ /* 0x008f280000100a00 */
[----:B------:R1:W-:Y:S04]  /*45730*/  LDGSTS.E [R125+0x3080], [R186.64], P5 ;  /* 0x03080000ba7d7fae */ /* 0x0003e8000a921844 */
[----:B------:R1:W-:Y:S04]  /*45740*/  LDGSTS.E [R125+0x3100], [R154.64], P1 ;  /* 0x031000009a7d7fae */ /* 0x0003e80008921844 */
[----:B------:R1:W-:Y:S04]  /*45750*/  LDGSTS.E [R125+0x3180], [R26.64], P6 ;  /* 0x031800001a7d7fae */ /* 0x0003e8000b121844 */
[----:B-1----:R-:W4:Y:S04]  /*45760*/  LDL.64 R186, [R1+0x21f0] ;  /* 0x0021f00001ba7983 */ /* 0x002f280000100a00 */
[----:B------:R-:W4:Y:S04]  /*45770*/  LDL.64 R154, [R1+0x1f20] ;  /* 0x001f2000019a7983 */ /* 0x000f280000100a00 */
[----:B------:R-:W4:Y:S04]  /*45780*/  LDL.64 R26, [R1+0x2000] ;  /* 0x00200000011a7983 */ /* 0x000f280000100a00 */
[----:B--2---:R1:W-:Y:S04]  /*45790*/  LDGSTS.E [R125+0x4000], [R250.64], P2 ;  /* 0x04000000fa7d7fae */ /* 0x0043e80009121844 */
[----:B------:R2:W-:Y:S04]  /*457a0*/  LDGSTS.E [R125+0x4080], [R162.64], P5 ;  /* 0x04080000a27d7fae */ /* 0x0005e8000a921844 */
[----:B-1----:R-:W3:Y:S04]  /*457b0*/  LDL.64 R250, [R1+0x1f28] ;  /* 0x001f280001fa7983 */ /* 0x002ee80000100a00 */
[----:B----4-:R1:W-:Y:S04]  /*457c0*/  LDGSTS.E [R125+0x4100], [R176.64], P1 ;  /* 0x04100000b07d7fae */ /* 0x0103e80008921844 */
[----:B--2---:R-:W3:Y:S04]  /*457d0*/  LDL.64 R162, [R1+0x1f08] ;  /* 0x001f080001a27983 */ /* 0x004ee80000100a00 */
[----:B-1----:R-:W4:Y:S04]  /*457e0*/  LDL.64 R176, [R1+0x1d88] ;  /* 0x001d880001b07983 */ /* 0x002f280000100a00 */
[----:B------:R1:W-:Y:S04]  /*457f0*/  LDGSTS.E [R125+0x4180], [R168.64], P6 ;  /* 0x04180000a87d7fae */ /* 0x0003e8000b121844 */
[----:B------:R1:W-:Y:S04]  /*45800*/  LDGSTS.E [R125+0x5000], [R232.64], P2 ;  /* 0x05000000e87d7fae */ /* 0x0003e80009121844 */
[----:B-1----:R-:W3:Y:S04]  /*45810*/  LDL.64 R168, [R1+0x1d78] ;  /* 0x001d780001a87983 */ /* 0x002ee80000100a00 */
[----:B------:R-:W3:Y:S04]  /*45820*/  LDL.64 R232, [R1+0x1ff0] ;  /* 0x001ff00001e87983 */ /* 0x000ee80000100a00 */
[----:B------:R1:W-:Y:S04]  /*45830*/  LDGSTS.E [R125+0x5080], [R228.64], P5 ;  /* 0x05080000e47d7fae */ /* 0x0003e8000a921844 */
[----:B------:R1:W-:Y:S04]  /*45840*/  LDGSTS.E [R125+0x5100], [R152.64], P1 ;  /* 0x05100000987d7fae */ /* 0x0003e80008921844 */
[----:B------:R1:W-:Y:S04]  /*45850*/  LDGSTS.E [R125+0x5180], [R156.64], P6 ;  /* 0x051800009c7d7fae */ /* 0x0003e8000b121844 */
[----:B-1----:R-:W3:Y:S04]  /*45860*/  LDL.64 R228, [R1+0x1f00] ;  /* 0x001f000001e47983 */ /* 0x002ee80000100a00 */
[----:B------:R1:W-:Y:S04]  /*45870*/  LDGSTS.E [R125+0x6000], [R140.64], P2 ;  /* 0x060000008c7d7fae */ /* 0x0003e80009121844 */
[----:B------:R1:W-:Y:S04]  /*45880*/  LDGSTS.E [R125+0x6080], [R160.64], P5 ;  /* 0x06080000a07d7fae */ /* 0x0003e8000a921844 */
[----:B------:R1:W-:Y:S04]  /*45890*/  LDGSTS.E [R125+0x6100], [R158.64], P1 ;  /* 0x061000009e7d7fae */ /* 0x0003e80008921844 */
[----:B------:R1:W-:Y:S04]  /*458a0*/  LDGSTS.E [R125+0x6180], [R200.64], P6 ;  /* 0x06180000c87d7fae */ /* 0x0003e8000b121844 */
[----:B-1----:R-:W3:Y:S04]  /*458b0*/  LDL.64 R160, [R1+0x2110] ;  /* 0x0021100001a07983 */ /* 0x002ee80000100a00 */
[----:B------:R-:W3:Y:S04]  /*458c0*/  LDL.64 R158, [R1+0x2120] ;  /* 0x00212000019e7983 */ /* 0x000ee80000100a00 */
[----:B------:R-:W3:Y:S04]  /*458d0*/  LDL.64 R200, [R1+0x1f90] ;  /* 0x001f900001c87983 */ /* 0x000ee80000100a00 */
[----:B------:R1:W-:Y:S04]  /*458e0*/  LDGSTS.E [R125+0x7000], [R192.64], P2 ;  /* 0x07000000c07d7fae */ /* 0x0003e80009121844 */
[----:B------:R1:W-:Y:S04]  /*458f0*/  LDGSTS.E [R125+0x7080], [R58.64], P5 ;  /* 0x070800003a7d7fae */ /* 0x0003e8000a921844 */
[----:B------:R1:W-:Y:S04]  /*45900*/  LDGSTS.E [R125+0x7100], [R82.64], P1 ;  /* 0x07100000527d7fae */ /* 0x0003e80008921844 */
[----:B-1----:R-:W3:Y:S04]  /*45910*/  LDL.64 R192, [R1+0x1fd0] ;  /* 0x001fd00001c07983 */ /* 0x002ee80000100a00 */
[----:B------:R-:W3:Y:S04]  /*45920*/  LDL.64 R140, [R1+0x21e8] ;  /* 0x0021e800018c7983 */ /* 0x000ee80000100a00 */
[----:B------:R1:W-:Y:S04]  /*45930*/  LDGSTS.E [R125+0x7180], [R8.64], P6 ;  /* 0x07180000087d7fae */ /* 0x0003e8000b121844 */
[----:B------:R-:W3:Y:S04]  /*45940*/  LDL.64 R58, [R1+0x20d0] ;  /* 0x0020d000013a7983 */ /* 0x000ee80000100a00 */
[----:B------:R-:W3:Y:S04]  /*45950*/  LDL.64 R82, [R1+0x22d8] ;  /* 0x0022d80001527983 */ /* 0x000ee80000100a00 */
[----:B-1----:R-:W3:Y:S04]  /*45960*/  LDL.64 R8, [R1+0x20b8] ;  /* 0x0020b80001087983 */ /* 0x002ee80000100a00 */
[----:B------:R-:W3:Y:S04]  /*45970*/  LDL.64 R152, [R1+0x2388] ;  /* 0x0023880001987983 */ /* 0x000ee80000100a00 */
[----:B------:R-:W3:Y:S04]  /*45980*/  LDL.64 R156, [R1+0x22c8] ;  /* 0x0022c800019c7983 */ /* 0x000ee80000100a00 */
[----:B---3--:R1:W-:Y:S04]  /*45990*/  LDGSTS.E [R125+0x8000], [R250.64], P2 ;  /* 0x08000000fa7d7fae */ /* 0x0083e80009121844 */
[----:B------:R3:W-:Y:S04]  /*459a0*/  LDGSTS.E [R125+0x8080], [R154.64], P5 ;  /* 0x080800009a7d7fae */ /* 0x0007e8000a921844 */
[----:B-1----:R-:W2:Y:S04]  /*459b0*/  LDL.64 R250, [R1+0x22c0] ;  /* 0x0022c00001fa7983 */ /* 0x002ea80000100a00 */
[----:B----4-:R1:W-:Y:S04]  /*459c0*/  LDGSTS.E [R125+0x8100], [R176.64], P1 ;  /* 0x08100000b07d7fae */ /* 0x0103e80008921844 */
[----:B---3--:R-:W3:Y:S04]  /*459d0*/  LDL.64 R154, [R1+0x22d0] ;  /* 0x0022d000019a7983 */ /* 0x008ee80000100a00 */
[----:B-1----:R-:W4:Y:S04]  /*459e0*/  LDL.64 R176, [R1+0x21b8] ;  /* 0x0021b80001b07983 */ /* 0x002f280000100a00 */
[----:B------:R1:W-:Y:S04]  /*459f0*/  LDGSTS.E [R125+0x8180], [R168.64], P6 ;  /* 0x08180000a87d7fae */ /* 0x0003e8000b121844 */
[----:B------:R1:W-:Y:S04]  /*45a00*/  LDGSTS.E [R125+0x9000], [R26.64], P2 ;  /* 0x090000001a7d7fae */ /* 0x0003e80009121844 */
[----:B------:R1:W-:Y:S04]  /*45a10*/  LDGSTS.E [R125+0x9080], [R232.64], P5 ;  /* 0x09080000e87d7fae */ /* 0x0003e8000a921844 */
[----:B-1----:R-:W3:Y:S04]  /*45a20*/  LDL.64 R168, [R1+0x21d0] ;  /* 0x0021d00001a87983 */ /* 0x002ee80000100a00 */
[----:B------:R1:W-:Y:S04]  /*45a30*/  LDGSTS.E [R125+0x9100], [R162.64], P1 ;  /* 0x09100000a27d7fae */ /* 0x0003e80008921844 */
[----:B------:R-:W3:Y:S04]  /*45a40*/  LDL.64 R232, [R1+0x2390] ;  /* 0x0023900001e87983 */ /* 0x000ee80000100a00 */
        /* <DEDUP_REMOVED lines=17> */
[----:B------:R-:W3:Y:S04]  /*45b60*/  LDL.64 R140, [R1+0x25b0] ;  /* 0x0025b000018c7983 */ /* 0x000ee80000100a00 */
[----:B-1----:R-:W3:Y:S04]  /*45b70*/  LDL.64 R8, [R1+0x24a0] ;  /* 0x0024a00001087983 */ /* 0x002ee80000100a00 */
[----:B------:R-:W3:Y:S04]  /*45b80*/  LDL.64 R58, [R1+0x25a0] ;  /* 0x0025a000013a7983 */ /* 0x000ee80000100a00 */
[----:B------:R-:W3:Y:S04]  /*45b90*/  LDL.64 R82, [R1+0x2680] ;  /* 0x0026800001527983 */ /* 0x000ee80000100a00 */
[----:B------:R-:W3:Y:S04]  /*45ba0*/  LDL.64 R186, [R1+0x2790] ;  /* 0x0027900001ba7983 */ /* 0x000ee80000100a00 */
[----:B--2---:R1:W-:Y:S04]  /*45bb0*/  LDGSTS.E [R125+0xc080], [R250.64], P5 ;  /* 0x0c080000fa7d7fae */ /* 0x0043e8000a921844 */
[----:B-1----:R-:W2:Y:S04]  /*45bc0*/  LDL.64 R250, [R1+0x25a8] ;  /* 0x0025a80001fa7983 */ /* 0x002ea80000100a00 */
[----:B----4-:R1:W-:Y:S04]  /*45bd0*/  LDGSTS.E [R125+0xc100], [R176.64], P1 ;  /* 0x0c100000b07d7fae */ /* 0x0103e80008921844 */
[----:B-1----:R-:W4:Y:S04]  /*45be0*/  LDL.64 R176, [R1+0x2598] ;  /* 0x0025980001b07983 */ /* 0x002f280000100a00 */
[----:B---3--:R1:W-:Y:S04]  /*45bf0*/  LDGSTS.E [R125+0xc180], [R168.64], P6 ;  /* 0x0c180000a87d7fae */ /* 0x0083e8000b121844 */
[----:B------:R3:W-:Y:S04]  /*45c00*/  LDGSTS.E [R125+0xd000], [R232.64], P2 ;  /* 0x0d000000e87d7fae */ /* 0x0007e80009121844 */
[----:B-1----:R-:W4:Y:S04]  /*45c10*/  LDL.64 R168, [R1+0x2678] ;  /* 0x0026780001a87983 */ /* 0x002f280000100a00 */
[----:B------:R1:W-:Y:S04]  /*45c20*/  LDGSTS.E [R125+0xd080], [R152.64], P5 ;  /* 0x0d080000987d7fae */ /* 0x0003e8000a921844 */
[----:B---3--:R-:W3:Y:S04]  /*45c30*/  LDL.64 R232, [R1+0x2688] ;  /* 0x0026880001e87983 */ /* 0x008ee80000100a00 */
[----:B------:R1:W-:Y:S04]  /*45c40*/  LDGSTS.E [R125+0xd100], [R156.64], P1 ;  /* 0x0d1000009c7d7fae */ /* 0x0003e80008921844 */
[----:B------:R1:W-:Y:S04]  /*45c50*/  LDGSTS.E [R125+0xd180], [R154.64], P6 ;  /* 0x0d1800009a7d7fae */ /* 0x0003e8000b121844 */
[----:B------:R1:W-:Y:S04]  /*45c60*/  LDGSTS.E [R125+0xe000], [R162.64], P2 ;  /* 0x0e000000a27d7fae */ /* 0x0003e80009121844 */
[----:B------:R1:W-:Y:S04]  /*45c70*/  LDGSTS.E [R125+0xe080], [R228.64], P5 ;  /* 0x0e080000e47d7fae */ /* 0x0003e8000a921844 */
[----:B-1----:R-:W3:Y:S04]  /*45c80*/  LDL.64 R154, [R1+0x2868] ;  /* 0x00286800019a7983 */ /* 0x002ee80000100a00 */
[----:B------:R1:W-:Y:S04]  /*45c90*/  LDGSTS.E [R125+0xe100], [R158.64], P1 ;  /* 0x0e1000009e7d7fae */ /* 0x0003e80008921844 */
[----:B------:R-:W3:Y:S04]  /*45ca0*/  LDL.64 R228, [R1+0x2690] ;  /* 0x0026900001e47983 */ /* 0x000ee80000100a00 */
[----:B------:R-:W3:Y:S04]  /*45cb0*/  LDL.64 R162, [R1+0x2778] ;  /* 0x0027780001a27983 */ /* 0x000ee80000100a00 */
[----:B-1----:R-:W3:Y:S04]  /*45cc0*/  LDL.64 R158, [R1+0x2780] ;  /* 0x00278000019e7983 */ /* 0x002ee80000100a00 */
        /* <DEDUP_REMOVED lines=10> */
[----:B------:R-:W3:Y:S04]  /*45d70*/  LDL.64 R152, [R1+0x2a58] ;  /* 0x002a580001987983 */ /* 0x000ee80000100a00 */
[----:B-1----:R-:W3:Y:S04]  /*45d80*/  LDL.64 R8, [R1+0x2958] ;  /* 0x0029580001087983 */ /* 0x002ee80000100a00 */
[----:B------:R-:W3:Y:S04]  /*45d90*/  LDL.64 R156, [R1+0x2a50] ;  /* 0x002a5000019c7983 */ /* 0x000ee80000100a00 */
[----:B------:R-:W3:Y:S04]  /*45da0*/  LDL.64 R140, [R1+0x2a18] ;  /* 0x002a1800018c7983 */ /* 0x000ee80000100a00 */
[----:B--2---:R1:W-:Y:S04]  /*45db0*/  LDGSTS.E [R125+0x10080], [R250.64], P5 ;  /* 0x10080000fa7d7fae */ /* 0x0043e8000a921844 */
[----:B-1----:R-:W2:Y:S04]  /*45dc0*/  LDL.64 R250, [R1+0x2968] ;  /* 0x0029680001fa7983 */ /* 0x002ea80000100a00 */
[----:B----4-:R1:W-:Y:S04]  /*45dd0*/  LDGSTS.E [R125+0x10100], [R176.64], P1 ;  /* 0x10100000b07d7fae */ /* 0x0103e80008921844 */
[----:B------:R4:W-:Y:S04]  /*45de0*/  LDGSTS.E [R125+0x10180], [R58.64], P6 ;  /* 0x101800003a7d7fae */ /* 0x0009e8000b121844 */
[----:B-1----:R-:W2:Y:S04]  /*45df0*/  LDL.64 R176, [R1+0x2980] ;  /* 0x0029800001b07983 */ /* 0x002ea80000100a00 */
[----:B------:R1:W-:Y:S04]  /*45e00*/  LDGSTS.E [R125+0x11000], [R168.64], P2 ;  /* 0x11000000a87d7fae */ /* 0x0003e80009121844 */
[----:B------:R3:W-:Y:S04]  /*45e10*/  LDGSTS.E [R125+0x11080], [R82.64], P5 ;  /* 0x11080000527d7fae */ /* 0x0007e8000a921844 */
[----:B---3--:R3:W-:Y:S04]  /*45e20*/  LDGSTS.E [R125+0x11100], [R232.64], P1 ;  /* 0x11100000e87d7fae */ /* 0x0087e80008921844 */
[----:B-1----:R-:W2:Y:S04]  /*45e30*/  LDL.64 R168, [R1+0x2988] ;  /* 0x0029880001a87983 */ /* 0x002ea80000100a00 */
[----:B------:R-:W2:Y:S04]  /*45e40*/  LDL.64 R82, [R1+0x2a08] ;  /* 0x002a080001527983 */ /* 0x000ea80000100a00 */
[----:B---3--:R-:W3:Y:S04]  /*45e50*/  LDL.64 R232, [R1+0x3070] ;  /* 0x0030700001e87983 */ /* 0x008ee80000100a00 */
[----:B----4-:R-:W4:Y:S04]  /*45e60*/  LDL.64 R58, [R1+0x2f28] ;  /* 0x002f2800013a7983 */ /* 0x010f280000100a00 */
[----:B------:R1:W-:Y:S04]  /*45e70*/  LDGSTS.E [R125+0x11180], [R228.64], P6 ;  /* 0x11180000e47d7fae */ /* 0x0003e8000b121844 */
[----:B------:R1:W-:Y:S04]  /*45e80*/  LDGSTS.E [R125+0x12000], [R162.64], P2 ;  /* 0x12000000a27d7fae */ /* 0x0003e80009121844 */
[----:B------:R1:W-:Y:S04]  /*45e90*/  LDGSTS.E [R125+0x12080], [R158.64], P5 ;  /* 0x120800009e7d7fae */ /* 0x0003e8000a921844 */
[----:B-1----:R-:W4:Y:S04]  /*45ea0*/  LDL.64 R228, [R1+0x3068] ;  /* 0x0030680001e47983 */ /* 0x002f280000100a00 */
[----:B------:R-:W4:Y:S04]  /*45eb0*/  LDL.64 R162, [R1+0x31a0] ;  /* 0x0031a00001a27983 */ /* 0x000f280000100a00 */
[----:B------:R-:W4:Y:S04]  /*45ec0*/  LDL.64 R158, [R1+0x2f20] ;  /* 0x002f2000019e7983 */ /* 0x000f280000100a00 */
[----:B------:R1:W-:Y:S04]  /*45ed0*/  LDGSTS.E [R125+0x12100], [R200.64], P1 ;  /* 0x12100000c87d7fae */ /* 0x0003e80008921844 */
[----:B------:R1:W-:Y:S04]  /*45ee0*/  LDGSTS.E [R125+0x12180], [R186.64], P6 ;  /* 0x12180000ba7d7fae */ /* 0x0003e8000b121844 */
[----:B------:R1:W-:Y:S04]  /*45ef0*/  LDGSTS.E [R125+0x13000], [R154.64], P2 ;  /* 0x130000009a7d7fae */ /* 0x0003e80009121844 */
[----:B-1----:R-:W4:Y:S04]  /*45f00*/  LDL.64 R200, [R1+0x3188] ;  /* 0x0031880001c87983 */ /* 0x002f280000100a00 */
[----:B------:R1:W-:Y:S04]  /*45f10*/  LDGSTS.E [R125+0x13080], [R26.64], P5 ;  /* 0x130800001a7d7fae */ /* 0x0003e8000a921844 */
[----:B------:R1:W-:Y:S04]  /*45f20*/  LDGSTS.E [R125+0x13100], [R192.64], P1 ;  /* 0x13100000c07d7fae */ /* 0x0003e80008921844 */
[----:B------:R1:W-:Y:S04]  /*45f30*/  LDGSTS.E [R125+0x13180], [R160.64], P6 ;  /* 0x13180000a07d7fae */ /* 0x0003e8000b121844 */
[----:B------:R-:W4:Y:S04]  /*45f40*/  LDL.64 R154, [R1+0x3038] ;  /* 0x00303800019a7983 */ /* 0x000f280000100a00 */
[----:B-1----:R-:W4:Y:S04]  /*45f50*/  LDL.64 R192, [R1+0x3050] ;  /* 0x0030500001c07983 */ /* 0x002f280000100a00 */
[----:B------:R1:W-:Y:S04]  /*45f60*/  LDGSTS.E [R125+0x14000], [R8.64], P2 ;  /* 0x14000000087d7fae */ /* 0x0003e80009121844 */
[----:B------:R-:W4:Y:S04]  /*45f70*/  LDL.64 R26, [R1+0x3128] ;  /* 0x00312800011a7983 */ /* 0x000f280000100a00 */
[----:B------:R-:W4:Y:S04]  /*45f80*/  LDL.64 R160, [R1+0x39a8] ;  /* 0x0039a80001a07983 */ /* 0x000f280000100a00 */
[----:B-1----:R-:W4:Y:S04]  /*45f90*/  LDL.64 R8, [R1+0x3438] ;  /* 0x0034380001087983 */ /* 0x002f280000100a00 */
[----:B------:R-:W4:Y:S04]  /*45fa0*/  LDL.64 R186, [R1+0x3348] ;  /* 0x0033480001ba7983 */ /* 0x000f280000100a00 */
[----:B--2---:R1:W-:Y:S04]  /*45fb0*/  LDGSTS.E [R125+0x14080], [R250.64], P5 ;  /* 0x14080000fa7d7fae */ /* 0x0043e8000a921844 */
[----:B-1----:R-:W2:Y:S04]  /*45fc0*/  LDL.64 R250, [R1+0x3420] ;  /* 0x0034200001fa7983 */ /* 0x002ea80000100a00 */
[----:B------:R1:W-:Y:S04]  /*45fd0*/  LDGSTS.E [R125+0x14100], [R176.64], P1 ;  /* 0x14100000b07d7fae */ /* 0x0003e80008921844 */
[----:B-1----:R-:W2:Y:S04]  /*45fe0*/  LDL.64 R176, [R1+0x3150] ;  /* 0x0031500001b07983 */ /* 0x002ea80000100a00 */
[----:B------:R1:W-:Y:S04]  /*45ff0*/  LDGSTS.E [R125+0x14180], [R168.64], P6 ;  /* 0x14180000a87d7fae */ /* 0x0003e8000b121844 */
[----:B------:R3:W-:Y:S04]  /*46000*/  LDGSTS.E [R125+0x15000], [R152.64], P2 ;  /* 0x15000000987d7fae */ /* 0x0007e80009121844 */
        /* <DEDUP_REMOVED lines=8> */
[----:B----4-:R1:W-:Y:S04]  /*46090*/  LDGSTS.E [R125+0x16080], [R228.64], P5 ;  /* 0x16080000e47d7fae */ /* 0x0103e8000a921844 */
[----:B------:R4:W-:Y:S04]  /*460a0*/  LDGSTS.E [R125+0x16100], [R158.64], P1 ;  /* 0x161000009e7d7fae */ /* 0x0009e80008921844 */
[----:B------:R4:W-:Y:S04]  /*460b0*/  LDGSTS.E [R125+0x16180], [R58.64], P6 ;  /* 0x161800003a7d7fae */ /* 0x0009e8000b121844 */
[----:B-1----:R-:W3:Y:S04]  /*460c0*/  LDL.64 R228, [R1+0x39b8] ;  /* 0x0039b80001e47983 */ /* 0x002ee80000100a00 */
[----:B----4-:R-:W3:Y:S04]  /*460d0*/  LDL.64 R158, [R1+0x39b0] ;  /* 0x0039b000019e7983 */ /* 0x010ee80000100a00 */
[----:B------:R1:W-:Y:S04]  /*460e0*/  LDGSTS.E [R125+0x17000], [R162.64], P2 ;  /* 0x17000000a27d7fae */ /* 0x0003e80009121844 */
[----:B------:R1:W-:Y:S04]  /*460f0*/  LDGSTS.E [R125+0x17080], [R200.64], P5 ;  /* 0x17080000c87d7fae */ /* 0x0003e8000a921844 */
[----:B------:R-:W3:Y:S04]  /*46100*/  LDL.64 R58, [R1+0x39d8] ;  /* 0x0039d800013a7983 */ /* 0x000ee80000100a00 */
[----:B-1----:R-:W3:Y:S04]  /*46110*/  LDL.64 R162, [R1+0x33c8] ;  /* 0x0033c80001a27983 */ /* 0x002ee80000100a00 */
[----:B------:R-:W3:Y:S04]  /*46120*/  LDL.64 R200, [R1+0x39d0] ;  /* 0x0039d00001c87983 */ /* 0x000ee80000100a00 */
[----:B------:R1:W-:Y:S04]  /*46130*/  LDGSTS.E [R125+0x17100], [R192.64], P1 ;  /* 0x17100000c07d7fae */ /* 0x0003e80008921844 */
[----:B------:R1:W-:Y:S04]  /*46140*/  LDGSTS.E [R125+0x17180], [R154.64], P6 ;  /* 0x171800009a7d7fae */ /* 0x0003e8000b121844 */
[----:B------:R-:W3:Y:S04]  /*46150*/  LDL.64 R152, [R1+0x3440] ;  /* 0x0034400001987983 */ /* 0x000ee80000100a00 */
[----:B-1----:R-:W3:Y:S04]  /*46160*/  LDL.64 R192, [R1+0x33b0] ;  /* 0x0033b00001c07983 */ /* 0x002ee80000100a00 */
[----:B------:R1:W-:Y:S04]  /*46170*/  LDGSTS.E [R125+0x18000], [R8.64], P2 ;  /* 0x18000000087d7fae */ /* 0x0003e80009121844 */
[----:B------:R-:W3:Y:S04]  /*46180*/  LDL.64 R156, [R1+0x3ad0] ;  /* 0x003ad000019c7983 */ /* 0x000ee80000100a00 */
[----:B------:R-:W3:Y:S04]  /*46190*/  LDL.64 R154, [R1+0x3ac8] ;  /* 0x003ac800019a7983 */ /* 0x000ee80000100a00 */
[----:B-1----:R-:W3:Y:S04]  /*461a0*/  LDL.64 R8, [R1+0x3a30] ;  /* 0x003a300001087983 */ /* 0x002ee80000100a00 */
[----:B--2---:R1:W-:Y:S04]  /*461b0*/  LDGSTS.E [R125+0x18080], [R250.64], P5 ;  /* 0x18080000fa7d7fae */ /* 0x0043e8000a921844 */
[----:B------:R2:W-:Y:S04]  /*461c0*/  LDGSTS.E [R125+0x18100], [R26.64], P1 ;  /* 0x181000001a7d7fae */ /* 0x0005e80008921844 */
[----:B-1----:R-:W4:Y:S04]  /*461d0*/  LDL.64 R250, [R1+0x3a28] ;  /* 0x003a280001fa7983 */ /* 0x002f280000100a00 */
[----:B------:R1:W-:Y:S04]  /*461e0*/  LDGSTS.E [R125+0x18180], [R176.64], P6 ;  /* 0x18180000b07d7fae */ /* 0x0003e8000b121844 */
[----:B------:R2:W-:Y:S04]  /*461f0*/  LDGSTS.E [R125+0x19000], [R160.64], P2 ;  /* 0x19000000a07d7fae */ /* 0x0005e80009121844 */
[----:B--2---:R-:W2:Y:S04]  /*46200*/  LDL.64 R26, [R1+0x34b0] ;  /* 0x0034b000011a7983 */ /* 0x004ea80000100a00 */
[----:B-1----:R-:W2:Y:S04]  /*46210*/  LDL.64 R176, [R1+0x33f8] ;  /* 0x0033f80001b07983 */ /* 0x002ea80000100a00 */
[----:B------:R1:W-:Y:S04]  /*46220*/  LDGSTS.E [R125+0x19080], [R168.64], P5 ;  /* 0x19080000a87d7fae */ /* 0x0003e8000a921844 */
[----:B------:R-:W2:Y:S04]  /*46230*/  LDL.64 R160, [R1+0x3480] ;  /* 0x0034800001a07983 */ /* 0x000ea80000100a00 */
[----:B-1----:R-:W2:Y:S04]  /*46240*/  LDL.64 R168, [R1+0x3478] ;  /* 0x0034780001a87983 */ /* 0x002ea80000100a00 */
[----:B---3--:R1:W-:Y:S04]  /*46250*/  LDGSTS.E [R125+0x19100], [R232.64], P1 ;  /* 0x19100000e87d7fae */ /* 0x0083e80008921844 */
[----:B------:R3:W-:Y:S04]  /*46260*/  LDGSTS.E [R125+0x19180], [R82.64], P6 ;  /* 0x19180000527d7fae */ /* 0x0007e8000b121844 */
[----:B-1----:R-:W2:Y:S04]  /*46270*/  LDL.64 R232, [R1+0x3b28] ;  /* 0x003b280001e87983 */ /* 0x002ea80000100a00 */
[----:B------:R1:W-:Y:S04]  /*46280*/  LDGSTS.E [R125+0x1a000], [R228.64], P2 ;  /* 0x1a000000e47d7fae */ /* 0x0003e80009121844 */
[----:B------:R3:W-:Y:S04]  /*46290*/  LDGSTS.E [R125+0x1a080], [R158.64], P5 ;  /* 0x1a0800009e7d7fae */ /* 0x0007e8000a921844 */
[----:B---3--:R-:W3:Y:S04]  /*462a0*/  LDL.64 R82, [R1+0x34e8] ;  /* 0x0034e80001527983 */ /* 0x008ee80000100a00 */
[----:B-1----:R-:W3:Y:S04]  /*462b0*/  LDL.64 R228, [R1+0x3b20] ;  /* 0x003b200001e47983 */ /* 0x002ee80000100a00 */
[----:B------:R1:W-:Y:S04]  /*462c0*/  LDGSTS.E [R125+0x1a100], [R186.64], P1 ;  /* 0x1a100000ba7d7fae */ /* 0x0003e80008921844 */
[----:B------:R-:W3:Y:S04]  /*462d0*/  LDL.64 R158, [R1+0x3b80] ;  /* 0x003b8000019e7983 */ /* 0x000ee80000100a00 */
[----:B------:R1:W-:Y:S04]  /*462e0*/  LDGSTS.E [R125+0x1a180], [R140.64], P6 ;  /* 0x1a1800008c7d7fae */ /* 0x0003e8000b121844 */
        /* <DEDUP_REMOVED lines=8> */
[----:B------:R-:W3:Y:S04]  /*46370*/  LDL.64 R58, [R1+0x3bc8] ;  /* 0x003bc800013a7983 */ /* 0x000ee80000100a00 */
[----:B------:R-:W3:Y:S04]  /*46380*/  LDL.64 R162, [R1+0x3828] ;  /* 0x0038280001a27983 */ /* 0x000ee80000100a00 */
[----:B-1----:R-:W3:Y:S04]  /*46390*/  LDL.64 R8, [R1+0x3bd0] ;  /* 0x003bd00001087983 */ /* 0x002ee80000100a00 */
[----:B------:R-:W3:Y:S04]  /*463a0*/  LDL.64 R186, [R1+0x3d20] ;  /* 0x003d200001ba7983 */ /* 0x000ee80000100a00 */
[----:B----4-:R1:W-:Y:S04]  /*463b0*/  LDGSTS.E [R125+0x1c080], [R250.64], P5 ;  /* 0x1c080000fa7d7fae */ /* 0x0103e8000a921844 */
[----:B-1----:R-:W4:Y:S04]  /*463c0*/  LDL.64 R250, [R1+0x37d0] ;  /* 0x0037d00001fa7983 */ /* 0x002f280000100a00 */
[----:B--2---:R1:W-:Y:S04]  /*463d0*/  LDGSTS.E [R125+0x1c100], [R176.64], P1 ;  /* 0x1c100000b07d7fae */ /* 0x0043e80008921844 */
        /* <DEDUP_REMOVED lines=8> */
[----:B------:R-:W4:Y:S04]  /*46460*/  LDL.64 R168, [R1+0x3d28] ;  /* 0x003d280001a87983 */ /* 0x000f280000100a00 */
[----:B------:R1:W-:Y:S04]  /*46470*/  LDGSTS.E [R125+0x1e000], [R232.64], P2 ;  /* 0x1e000000e87d7fae */ /* 0x0003e80009121844 */
[----:B--2---:R-:W2:Y:S04]  /*46480*/  LDL.64 R152, [R1+0x3778] ;  /* 0x0037780001987983 */ /* 0x004ea80000100a00 */
[----:B------:R-:W2:Y:S04]  /*46490*/  LDL.64 R156, [R1+0x37a0] ;  /* 0x0037a000019c7983 */ /* 0x000ea80000100a00 */
[----:B-1----:R-:W2:Y:S04]  /*464a0*/  LDL.64 R232, [R1+0x37e8] ;  /* 0x0037e80001e87983 */ /* 0x002ea80000100a00 */
[----:B---3--:R1:W-:Y:S04]  /*464b0*/  LDGSTS.E [R125+0x1e080], [R228.64], P5 ;  /* 0x1e080000e47d7fae */ /* 0x0083e8000a921844 */
[----:B------:R3:W-:Y:S04]  /*464c0*/  LDGSTS.E [R125+0x1e100], [R26.64], P1 ;  /* 0x1e1000001a7d7fae */ /* 0x0007e80008921844 */
[----:B------:R3:W-:Y:S04]  /*464d0*/  LDGSTS.E [R125+0x1e180], [R82.64], P6 ;  /* 0x1e180000527d7fae */ /* 0x0007e8000b121844 */
[----:B-1----:R-:W2:Y:S04]  /*464e0*/  LDL.64 R228, [R1+0x3e58] ;  /* 0x003e580001e47983 */ /* 0x002ea80000100a00 */
[----:B------:R1:W-:Y:S04]  /*464f0*/  LDGSTS.E [R125+0x1f000], [R158.64], P2 ;  /* 0x1f0000009e7d7fae */ /* 0x0003e80009121844 */
[----:B---3--:R-:W2:Y:S04]  /*46500*/  LDL.64 R26, [R1+0x37f0] ;  /* 0x0037f000011a7983 */ /* 0x008ea80000100a00 */
[----:B------:R-:W2:Y:S04]  /*46510*/  LDL.64 R82, [R1+0x3d18] ;  /* 0x003d180001527983 */ /* 0x000ea80000100a00 */
[----:B-1----:R-:W2:Y:S04]  /*46520*/  LDL.64 R158, [R1+0x3e50] ;  /* 0x003e5000019e7983 */ /* 0x002ea80000100a00 */
[----:B------:R1:W-:Y:S04]  /*46530*/  LDGSTS.E [R125+0x1f080], [R200.64], P5 ;  /* 0x1f080000c87d7fae */ /* 0x0003e8000a921844 */
[----:B------:R1:W-:Y:S04]  /*46540*/  LDGSTS.E [R125+0x1f100], [R140.64], P1 ;  /* 0x1f1000008c7d7fae */ /* 0x0003e80008921844 */
[----:B------:R1:W-:Y:S04]  /*46550*/  LDGSTS.E [R125+0x1f180], [R192.64], P6 ;  /* 0x1f180000c07d7fae */ /* 0x0003e8000b121844 */
[----:B-1----:R-:W2:Y:S04]  /*46560*/  LDL.64 R200, [R1+0x37c0] ;  /* 0x0037c00001c87983 */ /* 0x002ea80000100a00 */
[----:B------:R-:W2:Y:S04]  /*46570*/  LDL.64 R140, [R1+0x3e40] ;  /* 0x003e4000018c7983 */ /* 0x000ea80000100a00 */
[----:B------:R-:W2:Y:S04]  /*46580*/  LDL.64 R192, [R1+0x3798] ;  /* 0x0037980001c07983 */ /* 0x000ea80000100a00 */
[----:B------:R1:W-:Y:S04]  /*46590*/  LDGSTS.E [R125+0x20000], [R8.64], P2 ;  /* 0x20000000087d7fae */ /* 0x0003e80009121844 */
[----:B------:R1:W-:Y:S04]  /*465a0*/  LDGSTS.E [R125+0x20080], [R58.64], P5 ;  /* 0x200800003a7d7fae */ /* 0x0003e8000a921844 */
[----:B-1----:R-:W2:Y:S04]  /*465b0*/  LDL.64 R8, [R1+0x3e48] ;  /* 0x003e480001087983 */ /* 0x002ea80000100a00 */
[----:B------:R-:W2:Y:S04]  /*465c0*/  LDL.64 R58, [R1+0x3d00] ;  /* 0x003d0000013a7983 */ /* 0x000ea80000100a00 */
[----:B----4-:R1:W-:Y:S04]  /*465d0*/  LDGSTS.E [R125+0x20100], [R250.64], P1 ;  /* 0x20100000fa7d7fae */ /* 0x0103e80008921844 */
[----:B------:R4:W-:Y:S04]  /*465e0*/  LDGSTS.E [R125+0x20180], [R162.64], P6 ;  /* 0x20180000a27d7fae */ /* 0x0009e8000b121844 */
[----:B-1----:R-:W3:Y:S04]  /*465f0*/  LDL.64 R250, [R1+0x3d10] ;  /* 0x003d100001fa7983 */ /* 0x002ee80000100a00 */
[----:B------:R1:W-:Y:S04]  /*46600*/  LDGSTS.E [R125+0x21000], [R176.64], P2 ;  /* 0x21000000b07d7fae */ /* 0x0003e80009121844 */
[----:B----4-:R-:W4:Y:S04]  /*46610*/  LDL.64 R162, [R1+0x3d08] ;  /* 0x003d080001a27983 */ /* 0x010f280000100a00 */
[----:B-1----:R-:W4:Y:S04]  /*46620*/  LDL.64 R176, [R1+0x3770] ;  /* 0x0037700001b07983 */ /* 0x002f280000100a00 */
[----:B------:R1:W-:Y:S04]  /*46630*/  LDGSTS.E [R125+0x21080], [R168.64], P5 ;  /* 0x21080000a87d7fae */ /* 0x0003e8000a921844 */
[----:B------:R2:W-:Y:S04]  /*46640*/  LDGSTS.E [R125+0x21100], [R160.64], P1 ;  /* 0x21100000a07d7fae */ /* 0x0005e80008921844 */
[----:B-1----:R-:W4:Y:S04]  /*46650*/  LDL.64 R168, [R1+0x3500] ;  /* 0x0035000001a87983 */ /* 0x002f280000100a00 */
[----:B--2---:R1:W-:Y:S04]  /*46660*/  LDGSTS.E [R125+0x21180], [R232.64], P6 ;  /* 0x21180000e87d7fae */ /* 0x0043e8000b121844 */
[----:B------:R-:W3:Y:S04]  /*46670*/  LDL.64 R160, [R1+0x3a38] ;  /* 0x003a380001a07983 */ /* 0x000ee80000100a00 */
[----:B-1----:R-:W3:Y:S04]  /*46680*/  LDL.64 R232, [R1+0x3e38] ;  /* 0x003e380001e87983 */ /* 0x002ee80000100a00 */
        /* <DEDUP_REMOVED lines=9> */
[----:B------:R1:W-:Y:S04]  /*46720*/  LDGSTS.E [R125+0x23100], [R200.64], P1 ;  /* 0x23100000c87d7fae */ /* 0x0003e80008921844 */
[----:B------:R1:W-:Y:S04]  /*46730*/  LDGSTS.E [R125+0x23180], [R192.64], P6 ;  /* 0x23180000c07d7fae */ /* 0x0003e8000b121844 */
[----:B------:R-:W3:Y:S04]  /*46740*/  LDL.64 R26, [R1+0x3e28] ;  /* 0x003e2800011a7983 */ /* 0x000ee80000100a00 */
[----:B-1----:R-:W3:Y:S04]  /*46750*/  LDL.64 R200, [R1+0x34f8] ;  /* 0x0034f80001c87983 */ /* 0x002ee80000100a00 */
[----:B------:R-:W3:Y:S04]  /*46760*/  LDL.64 R192, [R1+0x34d0] ;  /* 0x0034d00001c07983 */ /* 0x000ee80000100a00 */
[----:B------:R1:W-:Y:S04]  /*46770*/  LDGSTS.E [R125+0x24000], [R8.64], P2 ;  /* 0x24000000087d7fae */ /* 0x0003e80009121844 */
[----:B------:R-:W3:Y:S04]  /*46780*/  LDL.64 R82, [R1+0x34c8] ;  /* 0x0034c80001527983 */ /* 0x000ee80000100a00 */
[----:B------:R-:W3:Y:S04]  /*46790*/  LDL.64 R186, [R1+0x3e18] ;  /* 0x003e180001ba7983 */ /* 0x000ee80000100a00 */
[----:B-1----:R-:W3:Y:S04]  /*467a0*/  LDL.64 R8, [R1+0x3cf0] ;  /* 0x003cf00001087983 */ /* 0x002ee80000100a00 */
[----:B---3--:R1:W-:Y:S04]  /*467b0*/  LDGSTS.E [R125+0x24080], [R250.64], P5 ;  /* 0x24080000fa7d7fae */ /* 0x0083e8000a921844 */
[----:B------:R3:W-:Y:S04]  /*467c0*/  LDGSTS.E [R125+0x24100], [R152.64], P1 ;  /* 0x24100000987d7fae */ /* 0x0007e80008921844 */
[----:B------:R3:W-:Y:S04]  /*467d0*/  LDGSTS.E [R125+0x24180], [R156.64], P6 ;  /* 0x241800009c7d7fae */ /* 0x0007e8000b121844 */
[----:B-1----:R-:W2:Y:S04]  /*467e0*/  LDL.64 R250, [R1+0x34f0] ;  /* 0x0034f00001fa7983 */ /* 0x002ea80000100a00 */
[----:B------:R1:W-:Y:S04]  /*467f0*/  LDGSTS.E [R125+0x25000], [R140.64], P2 ;  /* 0x250000008c7d7fae */ /* 0x0003e80009121844 */
[----:B----4-:R4:W-:Y:S04]  /*46800*/  LDGSTS.E [R125+0x25080], [R162.64], P5 ;  /* 0x25080000a27d7fae */ /* 0x0109e8000a921844 */
[----:B------:R4:W-:Y:S04]  /*46810*/  LDGSTS.E [R125+0x25100], [R176.64], P1 ;  /* 0x25100000b07d7fae */ /* 0x0009e80008921844 */
[----:B-1----:R-:W2:Y:S04]  /*46820*/  LDL.64 R140, [R1+0x3ce0] ;  /* 0x003ce000018c7983 */ /* 0x002ea80000100a00 */
[----:B----4-:R-:W4:Y:S04]  /*46830*/  LDL.64 R162, [R1+0x3ce8] ;  /* 0x003ce80001a27983 */ /* 0x010f280000100a00 */
[----:B------:R-:W4:Y:S04]  /*46840*/  LDL.64 R176, [R1+0x3e20] ;  /* 0x003e200001b07983 */ /* 0x000f280000100a00 */
[----:B------:R1:W-:Y:S04]  /*46850*/  LDGSTS.E [R125+0x25180], [R168.64], P6 ;  /* 0x25180000a87d7fae */ /* 0x0003e8000b121844 */
[----:B---3--:R-:W3:Y:S04]  /*46860*/  LDL.64 R152, [R1+0x3cd0] ;  /* 0x003cd00001987983 */ /* 0x008ee80000100a00 */
        /* <DEDUP_REMOVED lines=12> */
[----:B-1----:R-:W3:Y:S04]  /*46930*/  LDL.64 R158, [R1+0x3cd8] ;  /* 0x003cd800019e7983 */ /* 0x002ee80000100a00 */
[----:B------:R1:W-:Y:S04]  /*46940*/  LDGSTS.E [R125+0x27100], [R200.64], P1 ;  /* 0x27100000c87d7fae */ /* 0x0003e80008921844 */
[----:B------:R1:W-:Y:S04]  /*46950*/  LDGSTS.E [R125+0x27180], [R192.64], P6 ;  /* 0x27180000c07d7fae */ /* 0x0003e8000b121844 */
[----:B------:R1:W-:Y:S04]  /*46960*/  LDGSTS.E [R125+0x28000], [R26.64], P2 ;  /* 0x280000001a7d7fae */ /* 0x0003e80009121844 */
[----:B-1----:R-:W3:Y:S04]  /*46970*/  LDL.64 R200, [R1+0x3488] ;  /* 0x0034880001c87983 */ /* 0x002ee80000100a00 */
[----:B------:R-:W3:Y:S04]  /*46980*/  LDL.64 R192, [R1+0x3470] ;  /* 0x0034700001c07983 */ /* 0x000ee80000100a00 */
        /* <DEDUP_REMOVED lines=11> */
[----:B---3--:R1:W-:Y:S04]  /*46a40*/  LDGSTS.E [R125+0x29100], [R168.64], P1 ;  /* 0x29100000a87d7fae */ /* 0x0083e80008921844 */
[----:B----4-:R-:W3:Y:S04]  /*46a50*/  LDL.64 R162, [R1+0x3cc0] ;  /* 0x003cc00001a27983 */ /* 0x010ee80000100a00 */
[----:B-1----:R-:W4:Y:S04]  /*46a60*/  LDL.64 R168, [R1+0x3458] ;  /* 0x0034580001a87983 */ /* 0x002f280000100a00 */
        /* <DEDUP_REMOVED lines=30> */
[----:B------:R1:W-:Y:S04]  /*46c50*/  LDGSTS.E [R125+0x2d100], [R176.64], P1 ;  /* 0x2d100000b07d7fae */ /* 0x0003e80008921844 */
[----:B-1----:R-:W2:Y:S04]  /*46c60*/  LDL.64 R176, [R1+0x3ca8] ;  /* 0x003ca80001b07983 */ /* 0x002ea80000100a00 */
[----:B----4-:R1:W-:Y:S04]  /*46c70*/  LDGSTS.E [R125+0x2d180], [R168.64], P6 ;  /* 0x2d180000a87d7fae */ /* 0x0103e8000b121844 */
[----:B------:R4:W-:Y:S04]  /*46c80*/  LDGSTS.E [R125+0x2e000], [R26.64], P2 ;  /* 0x2e0000001a7d7fae */ /* 0x0009e80009121844 */
[----:B---3--:R3:W-:Y:S04]  /*46c90*/  LDGSTS.E [R125+0x2e080], [R162.64], P5 ;  /* 0x2e080000a27d7fae */ /* 0x0087e8000a921844 */
[----:B-1----:R-:W2:Y:S04]  /*46ca0*/  LDL.64 R168, [R1+0x33e8] ;  /* 0x0033e80001a87983 */ /* 0x002ea80000100a00 */
[----:B------:R1:W-:Y:S04]  /*46cb0*/  LDGSTS.E [R125+0x2e100], [R232.64], P1 ;  /* 0x2e100000e87d7fae */ /* 0x0003e80008921844 */
[----:B----4-:R-:W4:Y:S04]  /*46cc0*/  LDL.64 R26, [R1+0x3ca0] ;  /* 0x003ca000011a7983 */ /* 0x010f280000100a00 */
[----:B---3--:R-:W4:Y:S04]  /*46cd0*/  LDL.64 R162, [R1+0x3ab0] ;  /* 0x003ab00001a27983 */ /* 0x008f280000100a00 */
[----:B-1----:R-:W4:Y:S04]  /*46ce0*/  LDL.64 R232, [R1+0x3a88] ;  /* 0x003a880001e87983 */ /* 0x002f280000100a00 */
[----:B------:R1:W-:Y:S04]  /*46cf0*/  LDGSTS.E [R125+0x2e180], [R228.64], P6 ;  /* 0x2e180000e47d7fae */ /* 0x0003e8000b121844 */
[----:B------:R1:W-:Y:S04]  /*46d00*/  LDGSTS.E [R125+0x2f000], [R140.64], P2 ;  /* 0x2f0000008c7d7fae */ /* 0x0003e80009121844 */
[----:B-1----:R-:W4:Y:S04]  /*46d10*/  LDL.64 R228, [R1+0x3dd0] ;  /* 0x003dd00001e47983 */ /* 0x002f280000100a00 */
[----:B------:R1:W-:Y:S04]  /*46d20*/  LDGSTS.E [R125+0x2f080], [R158.64], P5 ;  /* 0x2f0800009e7d7fae */ /* 0x0003e8000a921844 */
[----:B------:R-:W4:Y:S04]  /*46d30*/  LDL.64 R140, [R1+0x3380] ;  /* 0x00338000018c7983 */ /* 0x000f280000100a00 */
[----:B-1----:R-:W4:Y:S04]  /*46d40*/  LDL.64 R158, [R1+0x3c98] ;  /* 0x003c9800019e7983 */ /* 0x002f280000100a00 */
[----:B------:R1:W-:Y:S04]  /*46d50*/  LDGSTS.E [R125+0x2f100], [R200.64], P1 ;  /* 0x2f100000c87d7fae */ /* 0x0003e80008921844 */
[----:B------:R1:W-:Y:S04]  /*46d60*/  LDGSTS.E [R125+0x2f180], [R58.64], P6 ;  /* 0x2f1800003a7d7fae */ /* 0x0003e8000b121844 */
[----:B------:R1:W-:Y:S04]  /*46d70*/  LDGSTS.E [R125+0x30000], [R192.64], P2 ;  /* 0x30000000c07d7fae */ /* 0x0003e80009121844 */
[----:B-1----:R-:W4:Y:S04]  /*46d80*/  LDL.64 R200, [R1+0x33d8] ;  /* 0x0033d80001c87983 */ /* 0x002f280000100a00 */
[----:B------:R1:W-:Y:S04]  /*46d90*/  LDGSTS.E [R125+0x30080], [R160.64], P5 ;  /* 0x30080000a07d7fae */ /* 0x0003e8000a921844 */
[----:B------:R-:W4:Y:S04]  /*46da0*/  LDL.64 R192, [R1+0x33a8] ;  /* 0x0033a80001c07983 */ /* 0x000f280000100a00 */
[----:B------:R1:W-:Y:S04]  /*46db0*/  LDGSTS.E [R125+0x30100], [R8.64], P1 ;  /* 0x30100000087d7fae */ /* 0x0003e80008921844 */
[----:B-1----:R-:W4:Y:S04]  /*46dc0*/  LDL.64 R160, [R1+0x33d0] ;  /* 0x0033d00001a07983 */ /* 0x002f280000100a00 */
[----:B------:R-:W4:Y:S04]  /*46dd0*/  LDL.64 R58, [R1+0x3360] ;  /* 0x00336000013a7983 */ /* 0x000f280000100a00 */
[----:B------:R-:W4:Y:S04]  /*46de0*/  LDL.64 R8, [R1+0x3dc0] ;  /* 0x003dc00001087983 */ /* 0x000f280000100a00 */
[----:B--2---:R1:W-:Y:S04]  /*46df0*/  LDGSTS.E [R125+0x30180], [R250.64], P6 ;  /* 0x30180000fa7d7fae */ /* 0x0043e8000b121844 */
[----:B------:R2:W-:Y:S04]  /*46e00*/  LDGSTS.E [R125+0x31000], [R82.64], P2 ;  /* 0x31000000527d7fae */ /* 0x0005e80009121844 */
[----:B-1----:R-:W3:Y:S04]  /*46e10*/  LDL.64 R250, [R1+0x3c88] ;  /* 0x003c880001fa7983 */ /* 0x002ee80000100a00 */
[----:B--2---:R-:W2:Y:S04]  /*46e20*/  LDL.64 R82, [R1+0x3db8] ;  /* 0x003db80001527983 */ /* 0x004ea80000100a00 */
[----:B------:R1:W-:Y:S04]  /*46e30*/  LDGSTS.E [R125+0x31080], [R176.64], P5 ;  /* 0x31080000b07d7fae */ /* 0x0003e8000a921844 */
[----:B-1----:R-:W2:Y:S04]  /*46e40*/  LDL.64 R176, [R1+0x3378] ;  /* 0x0033780001b07983 */ /* 0x002ea80000100a00 */
[----:B------:R1:W-:Y:S04]  /*46e50*/  LDGSTS.E [R125+0x31100], [R168.64], P1 ;  /* 0x31100000a87d7fae */ /* 0x0003e80008921844 */
[----:B------:R1:W-:Y:S04]  /*46e60*/  LDGSTS.E [R125+0x31180], [R186.64], P6 ;  /* 0x31180000ba7d7fae */ /* 0x0003e8000b121844 */
[----:B------:R4:W-:Y:S04]  /*46e70*/  LDGSTS.E [R125+0x32000], [R154.64], P2 ;  /* 0x320000009a7d7fae */ /* 0x0009e80009121844 */
[----:B----4-:R4:W-:Y:S04]  /*46e80*/  LDGSTS.E [R125+0x32080], [R26.64], P5 ;  /* 0x320800001a7d7fae */ /* 0x0109e8000a921844 */
[----:B-1----:R-:W2:Y:S04]  /*46e90*/  LDL.64 R168, [R1+0x3c80] ;  /* 0x003c800001a87983 */ /* 0x002ea80000100a00 */
[----:B------:R1:W-:Y:S04]  /*46ea0*/  LDGSTS.E [R125+0x32100], [R232.64], P1 ;  /* 0x32100000e87d7fae */ /* 0x0003e80008921844 */
[----:B------:R4:W-:Y:S04]  /*46eb0*/  LDGSTS.E [R125+0x32180], [R162.64], P6 ;  /* 0x32180000a27d7fae */ /* 0x0009e8000b121844 */
[----:B------:R-:W2:Y:S04]  /*46ec0*/  LDL.64 R154, [R1+0x3370] ;  /* 0x00337000019a7983 */ /* 0x000ea80000100a00 */
[----:B-1----:R-:W2:Y:S04]  /*46ed0*/  LDL.64 R232, [R1+0x3358] ;  /* 0x0033580001e87983 */ /* 0x002ea80000100a00 */
[----:B------:R1:W-:Y:S04]  /*46ee0*/  LDGSTS.E [R125+0x33000], [R228.64], P2 ;  /* 0x33000000e47d7fae */ /* 0x0003e80009121844 */
[----:B----4-:R-:W4:Y:S04]  /*46ef0*/  LDL.64 R26, [R1+0x3350] ;  /* 0x00335000011a7983 */ /* 0x010f280000100a00 */
[----:B------:R-:W4:Y:S04]  /*46f00*/  LDL.64 R162, [R1+0x3da8] ;  /* 0x003da80001a27983 */ /* 0x000f280000100a00 */
[----:B-1----:R-:W4:Y:S04]  /*46f10*/  LDL.64 R228, [R1+0x3db0] ;  /* 0x003db00001e47983 */ /* 0x002f280000100a00 */
[----:B------:R1:W-:Y:S04]  /*46f20*/  LDGSTS.E [R125+0x33080], [R158.64], P5 ;  /* 0x330800009e7d7fae */ /* 0x0003e8000a921844 */
[----:B------:R-:W4:Y:S04]  /*46f30*/  LDL.64 R186, [R1+0x3338] ;  /* 0x0033380001ba7983 */ /* 0x000f280000100a00 */
[----:B-1----:R-:W4:Y:S04]  /*46f40*/  LDL.64 R158, [R1+0x3c78] ;  /* 0x003c7800019e7983 */ /* 0x002f280000100a00 */
[----:B------:R1:W-:Y:S04]  /*46f50*/  LDGSTS.E [R125+0x33100], [R200.64], P1 ;  /* 0x33100000c87d7fae */ /* 0x0003e80008921844 */
[----:B------:R1:W-:Y:S04]  /*46f60*/  LDGSTS.E [R125+0x33180], [R192.64], P6 ;  /* 0x33180000c07d7fae */ /* 0x0003e8000b121844 */
[----:B-1----:R-:W4:Y:S04]  /*46f70*/  LDL.64 R200, [R1+0x3340] ;  /* 0x0033400001c87983 */ /* 0x002f280000100a00 */
[----:B------:R1:W-:Y:S04]  /*46f80*/  LDGSTS.E [R125+0x34000], [R152.64], P2 ;  /* 0x34000000987d7fae */ /* 0x0003e80009121844 */
[----:B------:R-:W4:Y:S04]  /*46f90*/  LDL.64 R192, [R1+0x3c70] ;  /* 0x003c700001c07983 */ /* 0x000f280000100a00 */
[----:B------:R1:W-:Y:S04]  /*46fa0*/  LDGSTS.E [R125+0x34080], [R156.64], P5 ;  /* 0x340800009c7d7fae */ /* 0x0003e8000a921844 */
[----:B------:R1:W-:Y:S04]  /*46fb0*/  LDGSTS.E [R125+0x34100], [R140.64], P1 ;  /* 0x341000008c7d7fae */ /* 0x0003e80008921844 */
[----:B------:R1:W-:Y:S04]  /*46fc0*/  LDGSTS.E [R125+0x34180], [R160.64], P6 ;  /* 0x34180000a07d7fae */ /* 0x0003e8000b121844 */
[----:B------:R1:W-:Y:S04]  /*46fd0*/  LDGSTS.E [R125+0x35000], [R8.64], P2 ;  /* 0x35000000087d7fae */ /* 0x0003e80009121844 */
[----:B-1----:R-:W4:Y:S04]  /*46fe0*/  LDL.64 R140, [R1+0x3308] ;  /* 0x00330800018c7983 */ /* 0x002f280000100a00 */
[----:B------:R-:W4:Y:S04]  /*46ff0*/  LDL.64 R160, [R1+0x3ad8] ;  /* 0x003ad80001a07983 */ /* 0x000f280000100a00 */
[----:B------:R-:W4:Y:S04]  /*47000*/  LDL.64 R8, [R1+0x3ab8] ;  /* 0x003ab80001087983 */ /* 0x000f280000100a00 */
[----:B------:R-:W4:Y:S04]  /*47010*/  LDL.64 R152, [R1+0x32c0] ;  /* 0x0032c00001987983 */ /* 0x000f280000100a00 */
[----:B------:R-:W4:Y:S04]  /*47020*/  LDL.64 R156, [R1+0x3d88] ;  /* 0x003d8800019c7983 */ /* 0x000f280000100a00 */
[----:B---3--:R1:W-:Y:S04]  /*47030*/  LDGSTS.E [R125+0x35080], [R250.64], P5 ;  /* 0x35080000fa7d7fae */ /* 0x0083e8000a921844 */
[----:B-1----:R-:W3:Y:S04]  /*47040*/  LDL.64 R250, [R1+0x3da0] ;  /* 0x003da00001fa7983 */ /* 0x002ee80000100a00 */
[----:B--2---:R1:W-:Y:S04]  /*47050*/  LDGSTS.E [R125+0x35100], [R176.64], P1 ;  /* 0x35100000b07d7fae */ /* 0x0043e80008921844 */
[----:B------:R2:W-:Y:S04]  /*47060*/  LDGSTS.E [R125+0x35180], [R58.64], P6 ;  /* 0x351800003a7d7fae */ /* 0x0005e8000b121844 */
[----:B------:R2:W-:Y:S04]  /*47070*/  LDGSTS.E [R125+0x36000], [R82.64], P2 ;  /* 0x36000000527d7fae */ /* 0x0005e80009121844 */
[----:B-1----:R-:W3:Y:S04]  /*47080*/  LDL.64 R176, [R1+0x3c68] ;  /* 0x003c680001b07983 */ /* 0x002ee80000100a00 */
[----:B--2---:R-:W2:Y:S04]  /*47090*/  LDL.64 R58, [R1+0x3d98] ;  /* 0x003d9800013a7983 */ /* 0x004ea80000100a00 */
[----:B------:R-:W2:Y:S04]  /*470a0*/  LDL.64 R82, [R1+0x3c60] ;  /* 0x003c600001527983 */ /* 0x000ea80000100a00 */
[----:B------:R1:W-:Y:S04]  /*470b0*/  LDGSTS.E [R125+0x36080], [R168.64], P5 ;  /* 0x36080000a87d7fae */ /* 0x0003e8000a921844 */
[----:B------:R4:W-:Y:S04]  /*470c0*/  LDGSTS.E [R125+0x36100], [R232.64], P1 ;  /* 0x36100000e87d7fae */ /* 0x0009e80008921844 */
[----:B-1----:R-:W2:Y:S04]  /*470d0*/  LDL.64 R168, [R1+0x32e8] ;  /* 0x0032e80001a87983 */ /* 0x002ea80000100a00 */
[----:B------:R1:W-:Y:S04]  /*470e0*/  LDGSTS.E [R125+0x36180], [R154.64], P6 ;  /* 0x361800009a7d7fae */ /* 0x0003e8000b121844 */
[----:B----4-:R-:W4:Y:S04]  /*470f0*/  LDL.64 R232, [R1+0x3318] ;  /* 0x0033180001e87983 */ /* 0x010f280000100a00 */
[----:B------:R1:W-:Y:S04]  /*47100*/  LDGSTS.E [R125+0x37000], [R228.64], P2 ;  /* 0x37000000e47d7fae */ /* 0x0003e80009121844 */
[----:B-1----:R-:W4:Y:S04]  /*47110*/  LDL.64 R154, [R1+0x3c50] ;  /* 0x003c5000019a7983 */ /* 0x002f280000100a00 */
[----:B------:R-:W4:Y:S04]  /*47120*/  LDL.64 R228, [R1+0x3d90] ;  /* 0x003d900001e47983 */ /* 0x000f280000100a00 */
        /* <DEDUP_REMOVED lines=9> */
[----:B------:R-:W4:Y:S04]  /*471c0*/  LDL.64 R26, [R1+0x3280] ;  /* 0x00328000011a7983 */ /* 0x000f280000100a00 */
[----:B------:R1:W-:Y:S04]  /*471d0*/  LDGSTS.E [R125+0x38100], [R8.64], P1 ;  /* 0x38100000087d7fae */ /* 0x0003e80008921844 */
[----:B------:R1:W-:Y:S04]  /*471e0*/  LDGSTS.E [R125+0x38180], [R160.64], P6 ;  /* 0x38180000a07d7fae */ /* 0x0003e8000b121844 */
[----:B-1----:R-:W4:Y:S04]  /*471f0*/  LDL.64 R8, [R1+0x3d80] ;  /* 0x003d800001087983 */ /* 0x002f280000100a00 */
[----:B------:R-:W4:Y:S04]  /*47200*/  LDL.64 R160, [R1+0x3248] ;  /* 0x0032480001a07983 */ /* 0x000f280000100a00 */
[----:B---3--:R1:W-:Y:S04]  /*47210*/  LDGSTS.E [R125+0x39000], [R250.64], P2 ;  /* 0x39000000fa7d7fae */ /* 0x0083e80009121844 */
[----:B-1----:R-:W3:Y:S04]  /*47220*/  LDL.64 R250, [R1+0x3c48] ;  /* 0x003c480001fa7983 */ /* 0x002ee80000100a00 */
[----:B------:R1:W-:Y:S04]  /*47230*/  LDGSTS.E [R125+0x39080], [R176.64], P5 ;  /* 0x39080000b07d7fae */ /* 0x0003e8000a921844 */
[----:B------:R2:W-:Y:S04]  /*47240*/  LDGSTS.E [R125+0x39100], [R186.64], P1 ;  /* 0x39100000ba7d7fae */ /* 0x0005e80008921844 */
[----:B------:R2:W-:Y:S04]  /*47250*/  LDGSTS.E [R125+0x39180], [R140.64], P6 ;  /* 0x391800008c7d7fae */ /* 0x0005e8000b121844 */
[----:B-1----:R-:W3:Y:S04]  /*47260*/  LDL.64 R176, [R1+0x3d78] ;  /* 0x003d780001b07983 */ /* 0x002ee80000100a00 */
[----:B--2---:R1:W-:Y:S04]  /*47270*/  LDGSTS.E [R125+0x3a000], [R58.64], P2 ;  /* 0x3a0000003a7d7fae */ /* 0x0043e80009121844 */
[----:B------:R2:W-:Y:S04]  /*47280*/  LDGSTS.E [R125+0x3a080], [R82.64], P5 ;  /* 0x3a080000527d7fae */ /* 0x0005e8000a921844 */
[----:B------:R-:W3:Y:S04]  /*47290*/  LDL.64 R140, [R1+0x3c38] ;  /* 0x003c3800018c7983 */ /* 0x000ee80000100a00 */
[----:B------:R1:W-:Y:S04]  /*472a0*/  LDGSTS.E [R125+0x3a100], [R168.64], P1 ;  /* 0x3a100000a87d7fae */ /* 0x0003e80008921844 */
[----:B--2---:R-:W2:Y:S04]  /*472b0*/  LDL.64 R82, [R1+0x3c40] ;  /* 0x003c400001527983 */ /* 0x004ea80000100a00 */
[----:B----4-:R4:W-:Y:S04]  /*472c0*/  LDGSTS.E [R125+0x3a180], [R232.64], P6 ;  /* 0x3a180000e87d7fae */ /* 0x0109e8000b121844 */
[----:B-1----:R-:W2:Y:S04]  /*472d0*/  LDL.64 R168, [R1+0x3238] ;  /* 0x0032380001a87983 */ /* 0x002ea80000100a00 */
[----:B------:R-:W2:Y:S04]  /*472e0*/  LDL.64 R58, [R1+0x3228] ;  /* 0x00322800013a7983 */ /* 0x000ea80000100a00 */
[----:B----4-:R-:W2:Y:S04]  /*472f0*/  LDL.64 R232, [R1+0x3258] ;  /* 0x0032580001e87983 */ /* 0x010ea80000100a00 */
[----:B------:R1:W-:Y:S01]  /*47300*/  LDGSTS.E [R125+0x3b000], [R228.64], P2 ;  /* 0x3b000000e47d7fae */ /* 0x0003e20009121844 */
[----:B------:R-:W-:-:S03]  /*47310*/  LOP3.LUT R114, R114, 0x1f, RZ, 0xc0, !PT ;  /* 0x0000001f72727812 */ /* 0x000fc600078ec0ff */
[----:B------:R-:W2:Y:S04]  /*47320*/  LDL.64 R186, [R1+0x1750] ;  /* 0x0017500001ba7983 */ /* 0x000ea80000100a00 */
        /* <DEDUP_REMOVED lines=9> */
[----:B------:R1:W-:Y:S04]  /*473c0*/  LDGSTS.E [R125+0x3c180], [R192.64], P6 ;  /* 0x3c180000c07d7fae */ /* 0x0003e8000b121844 */
[----:B------:R-:W2:Y:S04]  /*473d0*/  LDL.64 R156, [R1+0x1780] ;  /* 0x00178000019c7983 */ /* 0x000ea80000100a00 */
[----:B-1----:R-:W2:Y:S04]  /*473e0*/  LDL.64 R162, [R1+0xe60] ;  /* 0x000e600001a27983 */ /* 0x002ea80000100a00 */
[----:B------:R-:W2:Y:S04]  /*473f0*/  LDL.64 R192, [R1+0xfb8] ;  /* 0x000fb80001c07983 */ /* 0x000ea80000100a00 */
[----:B------:R1:W-:Y:S04]  /*47400*/  LDGSTS.E [R125+0x3d000], [R8.64], P2 ;  /* 0x3d000000087d7fae */ /* 0x0003e80009121844 */
[----:B------:R-:W2:Y:S01]  /*47410*/  LDL.64 R154, [R1+0xf38] ;  /* 0x000f3800019a7983 */ /* 0x000ea20000100a00 */
[----:B------:R-:W-:-:S03]  /*47420*/  SHF.L.U32 R114, R114, 0x2, RZ ;  /* 0x0000000272727819 */ /* 0x000fc600000006ff */
[----:B------:R-:W2:Y:S04]  /*47430*/  LDL.64 R152, [R1+0x1cd8] ;  /* 0x001cd80001987983 */ /* 0x000ea80000100a00 */
[----:B-1----:R-:W2:Y:S04]  /*47440*/  LDL.64 R8, [R1+0xe68] ;  /* 0x000e680001087983 */ /* 0x002ea80000100a00 */
[----:B---3--:R1:W-:Y:S04]  /*47450*/  LDGSTS.E [R125+0x3d080], [R250.64], P5 ;  /* 0x3d080000fa7d7fae */ /* 0x0083e8000a921844 */
[----:B------:R3:W-:Y:S04]  /*47460*/  LDGSTS.E [R125+0x3d100], [R26.64], P1 ;  /* 0x3d1000001a7d7fae */ /* 0x0007e80008921844 */
[----:B------:R3:W-:Y:S04]  /*47470*/  LDGSTS.E [R125+0x3d180], [R160.64], P6 ;  /* 0x3d180000a07d7fae */ /* 0x0007e8000b121844 */
[----:B-1----:R-:W4:Y:S04]  /*47480*/  LDL.64 R250, [R1+0x1788] ;  /* 0x0017880001fa7983 */ /* 0x002f280000100a00 */
[----:B---3--:R-:W3:Y:S04]  /*47490*/  LDL.64 R26, [R1+0x1758] ;  /* 0x00175800011a7983 */ /* 0x008ee80000100a00 */
[----:B------:R-:W3:Y:S04]  /*474a0*/  LDL.64 R160, [R1+0x1868] ;  /* 0x0018680001a07983 */ /* 0x000ee80000100a00 */
[----:B------:R1:W-:Y:S04]  /*474b0*/  LDGSTS.E [R125+0x3e000], [R176.64], P2 ;  /* 0x3e000000b07d7fae */ /* 0x0003e80009121844 */
[----:B-1----:R-:W3:Y:S04]  /*474c0*/  LDL.64 R176, [R1+0xf30] ;  /* 0x000f300001b07983 */ /* 0x002ee80000100a00 */
[----:B--2---:R1:W-:Y:S04]  /*474d0*/  LDGSTS.E [R125+0x3e080], [R82.64], P5 ;  /* 0x3e080000527d7fae */ /* 0x0043e8000a921844 */
[----:B------:R2:W-:Y:S04]  /*474e0*/  LDGSTS.E [R125+0x3e100], [R168.64], P1 ;  /* 0x3e100000a87d7fae */ /* 0x0005e80008921844 */
[----:B-1----:R-:W3:Y:S04]  /*474f0*/  LDL.64 R82, [R1+0x1860] ;  /* 0x0018600001527983 */ /* 0x002ee80000100a00 */
[----:B------:R1:W-:Y:S04]  /*47500*/  LDGSTS.E [R125+0x3e180], [R232.64], P6 ;  /* 0x3e180000e87d7fae */ /* 0x0003e8000b121844 */
[----:B--2---:R-:W3:Y:S04]  /*47510*/  LDL.64 R168, [R1+0x1740] ;  /* 0x0017400001a87983 */ /* 0x004ee80000100a00 */
[----:B-1----:R-:W3:Y:S04]  /*47520*/  LDL.64 R232, [R1+0x1748] ;  /* 0x0017480001e87983 */ /* 0x002ee80000100a00 */
[----:B------:R1:W-:Y:S04]  /*47530*/  LDGSTS.E [R125+0x3f000], [R228.64], P2 ;  /* 0x3f000000e47d7fae */ /* 0x0003e80009121844 */
[----:B------:R1:W-:Y:S02]  /*47540*/  LDGSTS.E [R125+0x3f080], [R140.64], P5 ;  /* 0x3f0800008c7d7fae */ /* 0x0003e4000a921844 */
[----:B-1----:R-:W-:-:S02]  /*47550*/  LOP3.LUT R229, R114, 0x10, RZ, 0x3c, !PT ;  /* 0x0000001072e57812 */ /* 0x002fc400078e3cff */
[----:B------:R1:W-:Y:S04]  /*47560*/  LDGSTS.E [R125+0x3f100], [R158.64], P1 ;  /* 0x3f1000009e7d7fae */ /* 0x0003e80008921844 */
[----:B------:R1:W-:Y:S04]  /*47570*/  LDGSTS.E [R125+0x3f180], [R58.64], P6 ;  /* 0x3f1800003a7d7fae */ /* 0x0003e8000b121844 */
[----:B------:R-:W3:Y:S04]  /*47580*/  LDL.64 R140, [R1+0x1bf0] ;  /* 0x001bf000018c7983 */ /* 0x000ee80000100a00 */
[----:B-1----:R-:W3:Y:S04]  /*47590*/  LDL.64 R158, [R1+0x1940] ;  /* 0x00194000019e7983 */ /* 0x002ee80000100a00 */
[----:B------:R1:W-:Y:S04]  /*475a0*/  LDGSTS.E [R229+0x200], [R200.64], P2 ;  /* 0x00200000c8e57fae */ /* 0x0003e80009121844 */
[----:B------:R-:W3:Y:S04]  /*475b0*/  LDL.64 R58, [R1+0x1a68] ;  /* 0x001a6800013a7983 */ /* 0x000ee80000100a00 */
[----:B-1----:R-:W3:Y:S04]  /*475c0*/  LDL.64 R200, [R1+0x1a78] ;  /* 0x001a780001c87983 */ /* 0x002ee80000100a00 */
[----:B------:R1:W-:Y:S04]  /*475d0*/  LDGSTS.E [R229+0x280], [R192.64], P5 ;  /* 0x00280000c0e57fae */ /* 0x0003e8000a921844 */
[----:B------:R1:W-:Y:S04]  /*475e0*/  LDGSTS.E [R229+0x300], [R162.64], P1 ;  /* 0x00300000a2e57fae */ /* 0x0003e80008921844 */
[----:B-1----:R-:W3:Y:S04]  /*475f0*/  LDL.64 R192, [R1+0x1850] ;  /* 0x0018500001c07983 */ /* 0x002ee80000100a00 */
[----:B------:R1:W-:Y:S04]  /*47600*/  LDGSTS.E [R229+0x380], [R8.64], P6 ;  /* 0x0038000008e57fae */ /* 0x0003e8000b121844 */
[----:B------:R-:W3:Y:S04]  /*47610*/  LDL.64 R162, [R1+0x1c00] ;  /* 0x001c000001a27983 */ /* 0x000ee80000100a00 */
[----:B-1----:R-:W3:Y:S04]  /*47620*/  LDL.64 R8, [R1+0x1858] ;  /* 0x0018580001087983 */ /* 0x002ee80000100a00 */
[----:B----4-:R1:W-:Y:S04]  /*47630*/  LDGSTS.E [R229+0x1200], [R250.64], P2 ;  /* 0x01200000fae57fae */ /* 0x0103e80009121844 */
[----:B------:R4:W-:Y:S04]  /*47640*/  LDGSTS.E [R229+0x1280], [R156.64], P5 ;  /* 0x012800009ce57fae */ /* 0x0009e8000a921844 */
[----:B------:R3:W-:Y:S04]  /*47650*/  LDGSTS.E [R229+0x1300], [R154.64], P1 ;  /* 0x013000009ae57fae */ /* 0x0007e80008921844 */
[----:B-1----:R-:W2:Y:S04]  /*47660*/  LDL.64 R250, [R1+0x1950] ;  /* 0x0019500001fa7983 */ /* 0x002ea80000100a00 */
[----:B----4-:R-:W4:Y:S04]  /*47670*/  LDL.64 R156, [R1+0x1a98] ;  /* 0x001a9800019c7983 */ /* 0x010f280000100a00 */
[----:B---3--:R-:W3:Y:S04]  /*47680*/  LDL.64 R154, [R1+0x1df0] ;  /* 0x001df000019a7983 */ /* 0x008ee80000100a00 */
[----:B------:R1:W-:Y:S04]  /*47690*/  LDGSTS.E [R229+0x1380], [R176.64], P6 ;  /* 0x01380000b0e57fae */ /* 0x0003e8000b121844 */
[----:B------:R1:W-:Y:S04]  /*476a0*/  LDGSTS.E [R229+0x2200], [R160.64], P2 ;  /* 0x02200000a0e57fae */ /* 0x0003e80009121844 */
[----:B-1----:R-:W3:Y:S04]  /*476b0*/  LDL.64 R176, [R1+0x1958] ;  /* 0x0019580001b07983 */ /* 0x002ee80000100a00 */
[----:B------:R-:W4:Y:S04]  /*476c0*/  LDL.64 R160, [R1+0x1c30] ;  /* 0x001c300001a07983 */ /* 0x000f280000100a00 */
[----:B------:R1:W-:Y:S04]  /*476d0*/  LDGSTS.E [R229+0x2280], [R82.64], P5 ;  /* 0x0228000052e57fae */ /* 0x0003e8000a921844 */
[----:B-1----:R-:W4:Y:S04]  /*476e0*/  LDL.64 R82, [R1+0x1d10] ;  /* 0x001d100001527983 */ /* 0x002f280000100a00 */
[----:B------:R1:W-:Y:S04]  /*476f0*/  LDGSTS.E [R229+0x2300], [R232.64], P1 ;  /* 0x02300000e8e57fae */ /* 0x0003e80008921844 */
[----:B------:R1:W-:Y:S04]  /*47700*/  LDGSTS.E [R229+0x2380], [R168.64], P6 ;  /* 0x02380000a8e57fae */ /* 0x0003e8000b121844 */
[----:B-1----:R-:W4:Y:S04]  /*47710*/  LDL.64 R232, [R1+0x1ab0] ;  /* 0x001ab00001e87983 */ /* 0x002f280000100a00 */
        /* <DEDUP_REMOVED lines=12> */
[----:B------:R-:W4:Y:S04]  /*477e0*/  LDL.64 R42, [R1+0x2210] ;  /* 0x00221000012a7983 */ /* 0x000f280000100a00 */
[----:B------:R-:W4:Y:S04]  /*477f0*/  LDL.64 R186, [R1+0x2208] ;  /* 0x0022080001ba7983 */ /* 0x000f280000100a00 */
[----:B-1----:R-:W4:Y:S04]  /*47800*/  LDL.64 R192, [R1+0x1d40] ;  /* 0x001d400001c07983 */ /* 0x002f280000100a00 */
[----:B------:R1:W-:Y:S04]  /*47810*/  LDGSTS.E [R229+0x4380], [R8.64], P6 ;  /* 0x0438000008e57fae */ /* 0x0003e8000b121844 */
[----:B------:R1:W-:Y:S04]  /*47820*/  LDGSTS.E [R229+0x5200], [R140.64], P2 ;  /* 0x052000008ce57fae */ /* 0x0003e80009121844 */
[----:B------:R1:W-:Y:S04]  /*47830*/  LDGSTS.E [R229+0x5280], [R162.64], P5 ;  /* 0x05280000a2e57fae */ /* 0x0003e8000a921844 */
[----:B-1----:R-:W4:Y:S04]  /*47840*/  LDL.64 R8, [R1+0x1d48] ;  /* 0x001d480001087983 */ /* 0x002f280000100a00 */
[----:B------:R-:W4:Y:S04]  /*47850*/  LDL.64 R140, [R1+0x2028] ;  /* 0x00202800018c7983 */ /* 0x000f280000100a00 */
[----:B------:R-:W4:Y:S04]  /*47860*/  LDL.64 R162, [R1+0x1ed8] ;  /* 0x001ed80001a27983 */ /* 0x000f280000100a00 */
[----:B--2---:R1:W-:Y:S04]  /*47870*/  LDGSTS.E [R229+0x5300], [R250.64], P1 ;  /* 0x05300000fae57fae */ /* 0x0043e80008921844 */
[----:B-1----:R-:W2:Y:S04]  /*47880*/  LDL.64 R250, [R1+0x1ed0] ;  /* 0x001ed00001fa7983 */ /* 0x002ea80000100a00 */
[----:B---3--:R1:W-:Y:S04]  /*47890*/  LDGSTS.E [R229+0x5380], [R176.64], P6 ;  /* 0x05380000b0e57fae */ /* 0x0083e8000b121844 */
[----:B------:R3:W-:Y:S04]  /*478a0*/  LDGSTS.E [R229+0x6200], [R152.64], P2 ;  /* 0x0620000098e57fae */ /* 0x0007e80009121844 */
[----:B-1----:R-:W2:Y:S04]  /*478b0*/  LDL.64 R176, [R1+0x2150] ;  /* 0x0021500001b07983 */ /* 0x002ea80000100a00 */
[----:B---3--:R-:W3:Y:S04]  /*478c0*/  LDL.64 R152, [R1+0x22f0] ;  /* 0x0022f00001987983 */ /* 0x008ee80000100a00 */
[----:B----4-:R1:W-:Y:S04]  /*478d0*/  LDGSTS.E [R229+0x6280], [R82.64], P5 ;  /* 0x0628000052e57fae */ /* 0x0103e8000a921844 */
[----:B------:R4:W-:Y:S04]  /*478e0*/  LDGSTS.E [R229+0x6300], [R156.64], P1 ;  /* 0x063000009ce57fae */ /* 0x0009e80008921844 */
[----:B-1----:R-:W3:Y:S04]  /*478f0*/  LDL.64 R82, [R1+0x2148] ;  /* 0x0021480001527983 */ /* 0x002ee80000100a00 */
[----:B------:R1:W-:Y:S04]  /*47900*/  LDGSTS.E [R229+0x6380], [R232.64], P6 ;  /* 0x06380000e8e57fae */ /* 0x0003e8000b121844 */
[----:B------:R4:W-:Y:S04]  /*47910*/  LDGSTS.E [R229+0x7200], [R154.64], P2 ;  /* 0x072000009ae57fae */ /* 0x0009e80009121844 */
[----:B------:R4:W-:Y:S04]  /*47920*/  LDGSTS.E [R229+0x7280], [R168.64], P5 ;  /* 0x07280000a8e57fae */ /* 0x0009e8000a921844 */
[----:B-1----:R-:W3:Y:S04]  /*47930*/  LDL.64 R232, [R1+0x1f80] ;  /* 0x001f800001e87983 */ /* 0x002ee80000100a00 */
[----:B------:R1:W-:Y:S04]  /*47940*/  LDGSTS.E [R229+0x7300], [R160.64], P1 ;  /* 0x07300000a0e57fae */ /* 0x0003e80008921844 */
[----:B----4-:R-:W3:Y:S04]  /*47950*/  LDL.64 R168, [R1+0x1f88] ;  /* 0x001f880001a87983 */ /* 0x010ee80000100a00 */
        /* <DEDUP_REMOVED lines=11> */
[----:B------:R1:W-:Y:S04]  /*47a10*/  LDGSTS.E [R229+0x8380], [R8.64], P6 ;  /* 0x0838000008e57fae */ /* 0x0003e8000b121844 */
[----:B------:R1:W-:Y:S04]  /*47a20*/  LDGSTS.E [R229+0x9200], [R26.64], P2 ;  /* 0x092000001ae57fae */ /* 0x0003e80009121844 */
[----:B------:R1:W-:Y:S04]  /*47a30*/  LDGSTS.E [R229+0x9280], [R140.64], P5 ;  /* 0x092800008ce57fae */ /* 0x0003e8000a921844 */
[----:B-1----:R-:W3:Y:S04]  /*47a40*/  LDL.64 R8, [R1+0x2398] ;  /* 0x0023980001087983 */ /* 0x002ee80000100a00 */
[----:B------:R-:W3:Y:S04]  /*47a50*/  LDL.64 R26, [R1+0x2448] ;  /* 0x00244800011a7983 */ /* 0x000ee80000100a00 */
[----:B------:R-:W3:Y:S04]  /*47a60*/  LDL.64 R140, [R1+0x23c8] ;  /* 0x0023c800018c7983 */ /* 0x000ee80000100a00 */
[----:B--2---:R1:W-:Y:S04]  /*47a70*/  LDGSTS.E [R229+0x9300], [R250.64], P1 ;  /* 0x09300000fae57fae */ /* 0x0043e80008921844 */
[----:B------:R2:W-:Y:S04]  /*47a80*/  LDGSTS.E [R229+0x9380], [R162.64], P6 ;  /* 0x09380000a2e57fae */ /* 0x0005e8000b121844 */
[----:B-1----:R-:W4:Y:S04]  /*47a90*/  LDL.64 R250, [R1+0x22e8] ;  /* 0x0022e80001fa7983 */ /* 0x002f280000100a00 */
[----:B--2---:R-:W2:Y:S04]  /*47aa0*/  LDL.64 R162, [R1+0x2510] ;  /* 0x0025100001a27983 */ /* 0x004ea80000100a00 */
[----:B------:R1:W-:Y:S04]  /*47ab0*/  LDGSTS.E [R229+0xa200], [R176.64], P2 ;  /* 0x0a200000b0e57fae */ /* 0x0003e80009121844 */
[----:B-1----:R-:W2:Y:S04]  /*47ac0*/  LDL.64 R176, [R1+0x2450] ;  /* 0x0024500001b07983 */ /* 0x002ea80000100a00 */
[----:B---3--:R1:W-:Y:S04]  /*47ad0*/  LDGSTS.E [R229+0xa280], [R82.64], P5 ;  /* 0x0a28000052e57fae */ /* 0x0083e8000a921844 */
[----:B-1----:R-:W2:Y:S04]  /*47ae0*/  LDL.64 R82, [R1+0x23c0] ;  /* 0x0023c00001527983 */ /* 0x002ea80000100a00 */
[----:B------:R1:W-:Y:S04]  /*47af0*/  LDGSTS.E [R229+0xa300], [R232.64], P1 ;  /* 0x0a300000e8e57fae */ /* 0x0003e80008921844 */
[----:B------:R1:W-:Y:S04]  /*47b00*/  LDGSTS.E [R229+0xa380], [R168.64], P6 ;  /* 0x0a380000a8e57fae */ /* 0x0003e8000b121844 */
[----:B-1----:R-:W2:Y:S04]  /*47b10*/  LDL.64 R232, [R1+0x2518] ;  /* 0x0025180001e87983 */ /* 0x002ea80000100a00 */
[----:B------:R1:W-:Y:S04]  /*47b20*/  LDGSTS.E [R229+0xb200], [R42.64], P2 ;  /* 0x0b2000002ae57fae */ /* 0x0003e80009121844 */
[----:B------:R-:W2:Y:S04]  /*47b30*/  LDL.64 R168, [R1+0x24b8] ;  /* 0x0024b80001a87983 */ /* 0x000ea80000100a00 */
[----:B------:R1:W-:Y:S04]  /*47b40*/  LDGSTS.E [R229+0xb280], [R186.64], P5 ;  /* 0x0b280000bae57fae */ /* 0x0003e8000a921844 */
[----:B------:R1:W-:Y:S04]  /*47b50*/  LDGSTS.E [R229+0xb300], [R156.64], P1 ;  /* 0x0b3000009ce57fae */ /* 0x0003e80008921844 */
[----:B------:R1:W-:Y:S04]  /*47b60*/  LDGSTS.E [R229+0xb380], [R160.64], P6 ;  /* 0x0b380000a0e57fae */ /* 0x0003e8000b121844 */
[----:B------:R1:W-:Y:S04]  /*47b70*/  LDGSTS.E [R229+0xc200], [R158.64], P2 ;  /* 0x0c2000009ee57fae */ /* 0x0003e80009121844 */
[----:B-1----:R-:W2:Y:S04]  /*47b80*/  LDL.64 R156, [R1+0x25c0] ;  /* 0x0025c000019c7983 */ /* 0x002ea80000100a00 */
[----:B------:R-:W2:Y:S04]  /*47b90*/  LDL.64 R160, [R1+0x25d0] ;  /* 0x0025d00001a07983 */ /* 0x000ea80000100a00 */
[----:B------:R-:W2:Y:S04]  /*47ba0*/  LDL.64 R158, [R1+0x24c0] ;  /* 0x0024c000019e7983 */ /* 0x000ea80000100a00 */
[----:B------:R-:W2:Y:S04]  /*47bb0*/  LDL.64 R42, [R1+0x27b0] ;  /* 0x0027b000012a7983 */ /* 0x000ea80000100a00 */
[----:B------:R1:W-:Y:S04]  /*47bc0*/  LDGSTS.E [R229+0xc280], [R200.64], P5 ;  /* 0x0c280000c8e57fae */ /* 0x0003e8000a921844 */
[----:B------:R-:W2:Y:S04]  /*47bd0*/  LDL.64 R186, [R1+0x2898] ;  /* 0x0028980001ba7983 */ /* 0x000ea80000100a00 */
[----:B-1----:R-:W2:Y:S04]  /*47be0*/  LDL.64 R200, [R1+0x25c8] ;  /* 0x0025c80001c87983 */ /* 0x002ea80000100a00 */
[----:B------:R1:W-:Y:S04]  /*47bf0*/  LDGSTS.E [R229+0xc300], [R192.64], P1 ;  /* 0x0c300000c0e57fae */ /* 0x0003e80008921844 */
[----:B------:R1:W-:Y:S04]  /*47c00*/  LDGSTS.E [R229+0xc380], [R154.64], P6 ;  /* 0x0c3800009ae57fae */ /* 0x0003e8000b121844 */
[----:B------:R1:W-:Y:S04]  /*47c10*/  LDGSTS.E [R229+0xd200], [R58.64], P2 ;  /* 0x0d2000003ae57fae */ /* 0x0003e80009121844 */
[----:B-1----:R-:W2:Y:S04]  /*47c20*/  LDL.64 R192, [R1+0x25b8] ;  /* 0x0025b80001c07983 */ /* 0x002ea80000100a00 */
[----:B------:R1:W-:Y:S04]  /*47c30*/  LDGSTS.E [R229+0xd280], [R8.64], P5 ;  /* 0x0d28000008e57fae */ /* 0x0003e8000a921844 */
[----:B------:R-:W2:Y:S04]  /*47c40*/  LDL.64 R154, [R1+0x2698] ;  /* 0x00269800019a7983 */ /* 0x000ea80000100a00 */
[----:B------:R-:W2:Y:S04]  /*47c50*/  LDL.64 R58, [R1+0x26a8] ;  /* 0x0026a800013a7983 */ /* 0x000ea80000100a00 */
[----:B-1----:R-:W2:Y:S04]  /*47c60*/  LDL.64 R8, [R1+0x26a0] ;  /* 0x0026a00001087983 */ /* 0x002ea80000100a00 */
[----:B----4-:R1:W-:Y:S04]  /*47c70*/  LDGSTS.E [R229+0xd300], [R250.64], P1 ;  /* 0x0d300000fae57fae */ /* 0x0103e80008921844 */
[----:B------:R4:W-:Y:S04]  /*47c80*/  LDGSTS.E [R229+0xd380], [R152.64], P6 ;  /* 0x0d38000098e57fae */ /* 0x0009e8000b121844 */
[----:B-1----:R-:W3:Y:S04]  /*47c90*/  LDL.64 R250, [R1+0x26b0] ;  /* 0x0026b00001fa7983 */ /* 0x002ee80000100a00 */
[----:B----4-:R-:W4:Y:S04]  /*47ca0*/  LDL.64 R152, [R1+0x2a28] ;  /* 0x002a280001987983 */ /* 0x010f280000100a00 */
[----:B--2---:R1:W-:Y:S04]  /*47cb0*/  LDGSTS.E [R229+0xe200], [R176.64], P2 ;  /* 0x0e200000b0e57fae */ /* 0x0043e80009121844 */
[----:B------:R2:W-:Y:S04]  /*47cc0*/  LDGSTS.E [R229+0xe280], [R26.64], P5 ;  /* 0x0e2800001ae57fae */ /* 0x0005e8000a921844 */
[----:B-1----:R-:W4:Y:S04]  /*47cd0*/  LDL.64 R176, [R1+0x2798] ;  /* 0x0027980001b07983 */ /* 0x002f280000100a00 */
[----:B--2---:R-:W2:Y:S04]  /*47ce0*/  LDL.64 R26, [R1+0x28a0] ;  /* 0x0028a000011a7983 */ /* 0x004ea80000100a00 */
[----:B------:R1:W-:Y:S04]  /*47cf0*/  LDGSTS.E [R229+0xe300], [R82.64], P1 ;  /* 0x0e30000052e57fae */ /* 0x0003e80008921844 */
[----:B------:R1:W-:Y:S04]  /*47d00*/  LDGSTS.E [R229+0xe380], [R140.64], P6 ;  /* 0x0e3800008ce57fae */ /* 0x0003e8000b121844 */
[----:B-1----:R-:W2:Y:S04]  /*47d10*/  LDL.64 R82, [R1+0x27a0] ;  /* 0x0027a00001527983 */ /* 0x002ea80000100a00 */
        /* <DEDUP_REMOVED lines=8> */
[----:B------:R1:W-:Y:S04]  /*47da0*/  LDGSTS.E [R229+0x10200], [R160.64], P2 ;  /* 0x10200000a0e57fae */ /* 0x0003e80009121844 */
[----:B-1----:R-:W2:Y:S04]  /*47db0*/  LDL.64 R158, [R1+0x2990] ;  /* 0x00299000019e7983 */ /* 0x002ea80000100a00 */
[----:B------:R-:W2:Y:S04]  /*47dc0*/  LDL.64 R160, [R1+0x2978] ;  /* 0x0029780001a07983 */ /* 0x000ea80000100a00 */
        /* <DEDUP_REMOVED lines=8> */
[----:B------:R-:W2:Y:S04]  /*47e50*/  LDL.64 R156, [R1+0x3090] ;  /* 0x00309000019c7983 */ /* 0x000ea80000100a00 */
[----:B-1----:R-:W2:Y:S04]  /*47e60*/  LDL.64 R8, [R1+0x2a60] ;  /* 0x002a600001087983 */ /* 0x002ea80000100a00 */
[----:B------:R-:W2:Y:S04]  /*47e70*/  LDL.64 R154, [R1+0x2dd0] ;  /* 0x002dd000019a7983 */ /* 0x000ea80000100a00 */
[----:B------:R-:W2:Y:S04]  /*47e80*/  LDL.64 R58, [R1+0x31c0] ;  /* 0x0031c000013a7983 */ /* 0x000ea80000100a00 */
[----:B---3--:R1:W-:Y:S04]  /*47e90*/  LDGSTS.E [R229+0x11380], [R250.64], P6 ;  /* 0x11380000fae57fae */ /* 0x0083e8000b121844 */
[----:B-1----:R-:W3:Y:S04]  /*47ea0*/  LDL.64 R250, [R1+0x2a40] ;  /* 0x002a400001fa7983 */ /* 0x002ee80000100a00 */
[----:B----4-:R1:W-:Y:S04]  /*47eb0*/  LDGSTS.E [R229+0x12200], [R176.64], P2 ;  /* 0x12200000b0e57fae */ /* 0x0103e80009121844 */
[----:B-1----:R-:W4:Y:S04]  /*47ec0*/  LDL.64 R176, [R1+0x3078] ;  /* 0x0030780001b07983 */ /* 0x002f280000100a00 */
[----:B--2---:R1:W-:Y:S04]  /*47ed0*/  LDGSTS.E [R229+0x12280], [R82.64], P5 ;  /* 0x1228000052e57fae */ /* 0x0043e8000a921844 */
[----:B-1----:R-:W4:Y:S04]  /*47ee0*/  LDL.64 R82, [R1+0x2db8] ;  /* 0x002db80001527983 */ /* 0x002f280000100a00 */
        /* <DEDUP_REMOVED lines=20> */
[----:B------:R-:W4:Y:S04]  /*48030*/  LDL.64 R160, [R1+0x3d60] ;  /* 0x003d600001a07983 */ /* 0x000f280000100a00 */
[----:B-1----:R-:W4:Y:S04]  /*48040*/  LDL.64 R192, [R1+0x3d68] ;  /* 0x003d680001c07983 */ /* 0x002f280000100a00 */
[----:B------:R1:W-:Y:S04]  /*48050*/  LDGSTS.E [R229+0x15280], [R8.64], P5 ;  /* 0x1528000008e57fae */ /* 0x0003e8000a921844 */
[----:B------:R1:W-:Y:S04]  /*48060*/  LDGSTS.E [R229+0x15300], [R152.64], P1 ;  /* 0x1530000098e57fae */ /* 0x0003e80008921844 */
[----:B-1----:R-:W4:Y:S04]  /*48070*/  LDL.64 R8, [R1+0x3158] ;  /* 0x0031580001087983 */ /* 0x002f280000100a00 */
[----:B------:R-:W4:Y:S04]  /*48080*/  LDL.64 R152, [R1+0x4228] ;  /* 0x0042280001987983 */ /* 0x000f280000100a00 */
[----:B---3--:R1:W-:Y:S04]  /*48090*/  LDGSTS.E [R229+0x15380], [R250.64], P6 ;  /* 0x15380000fae57fae */ /* 0x0083e8000b121844 */
[----:B------:R3:W-:Y:S04]  /*480a0*/  LDGSTS.E [R229+0x16200], [R156.64], P2 ;  /* 0x162000009ce57fae */ /* 0x0007e80009121844 */
[----:B-1----:R-:W2:Y:S04]  /*480b0*/  LDL.64 R250, [R1+0x3180] ;  /* 0x0031800001fa7983 */ /* 0x002ea80000100a00 */
[----:B---3--:R-:W3:Y:S04]  /*480c0*/  LDL.64 R156, [R1+0x4158] ;  /* 0x00415800019c7983 */ /* 0x008ee80000100a00 */
[----:B----4-:R1:W-:Y:S04]  /*480d0*/  LDGSTS.E [R229+0x16280], [R176.64], P5 ;  /* 0x16280000b0e57fae */ /* 0x0103e8000a921844 */
[----:B------:R4:W-:Y:S04]  /*480e0*/  LDGSTS.E [R229+0x16300], [R154.64], P1 ;  /* 0x163000009ae57fae */ /* 0x0009e80008921844 */
[----:B-1----:R-:W3:Y:S04]  /*480f0*/  LDL.64 R176, [R1+0x40d0] ;  /* 0x0040d00001b07983 */ /* 0x002ee80000100a00 */
[----:B----4-:R-:W4:Y:S04]  /*48100*/  LDL.64 R154, [R1+0x41c0] ;  /* 0x0041c000019a7983 */ /* 0x010f280000100a00 */
        /* <DEDUP_REMOVED lines=24> */
[----:B--2---:R1:W-:Y:S04]  /*48290*/  LDGSTS.E [R229+0x19380], [R250.64], P6 ;  /* 0x19380000fae57fae */ /* 0x0043e8000b121844 */
[----:B-1----:R-:W2:Y:S04]  /*482a0*/  LDL.64 R250, [R1+0x4248] ;  /* 0x0042480001fa7983 */ /* 0x002ea80000100a00 */
[----:B---3--:R1:W-:Y:S04]  /*482b0*/  LDGSTS.E [R229+0x1a200], [R176.64], P2 ;  /* 0x1a200000b0e57fae */ /* 0x0083e80009121844 */
[----:B-1----:R-:W3:Y:S04]  /*482c0*/  LDL.64 R176, [R1+0x3e88] ;  /* 0x003e880001b07983 */ /* 0x002ee80000100a00 */
[----:B----4-:R1:W-:Y:S04]  /*482d0*/  LDGSTS.E [R229+0x1a280], [R82.64], P5 ;  /* 0x1a28000052e57fae */ /* 0x0103e8000a921844 */
        /* <DEDUP_REMOVED lines=9> */
[----:B------:R1:W-:Y:S04]  /*48370*/  LDGSTS.E [R229+0x1b380], [R168.64], P6 ;  /* 0x1b380000a8e57fae */ /* 0x0003e8000b121844 */
[----:B----4-:R-:W3:Y:S04]  /*48380*/  LDL.64 R42, [R1+0x4348] ;  /* 0x00434800012a7983 */ /* 0x010ee80000100a00 */
        /* <DEDUP_REMOVED lines=18> */
[----:B--2---:R1:W-:Y:S04]  /*484b0*/  LDGSTS.E [R229+0x1e200], [R250.64], P2 ;  /* 0x1e200000fae57fae */ /* 0x0043e80009121844 */
[----:B------:R2:W-:Y:S04]  /*484c0*/  LDGSTS.E [R229+0x1e280], [R140.64], P5 ;  /* 0x1e2800008ce57fae */ /* 0x0005e8000a921844 */
[----:B-1----:R-:W4:Y:S04]  /*484d0*/  LDL.64 R250, [R1+0x4218] ;  /* 0x0042180001fa7983 */ /* 0x002f280000100a00 */
[----:B--2---:R-:W2:Y:S04]  /*484e0*/  LDL.64 R140, [R1+0x4438] ;  /* 0x00443800018c7983 */ /* 0x004ea80000100a00 */
[----:B---3--:R1:W-:Y:S04]  /*484f0*/  LDGSTS.E [R229+0x1e300], [R176.64], P1 ;  /* 0x1e300000b0e57fae */ /* 0x0083e80008921844 */
[----:B------:R3:W-:Y:S04]  /*48500*/  LDGSTS.E [R229+0x1e380], [R160.64], P6 ;  /* 0x1e380000a0e57fae */ /* 0x0007e8000b121844 */
[----:B-1----:R-:W2:Y:S04]  /*48510*/  LDL.64 R176, [R1+0x4448] ;  /* 0x0044480001b07983 */ /* 0x002ea80000100a00 */
[----:B---3--:R-:W3:Y:S04]  /*48520*/  LDL.64 R160, [R1+0x4440] ;  /* 0x0044400001a07983 */ /* 0x008ee80000100a00 */
[----:B------:R1:W-:Y:S04]  /*48530*/  LDGSTS.E [R229+0x1f200], [R82.64], P2 ;  /* 0x1f20000052e57fae */ /* 0x0003e80009121844 */
        /* <DEDUP_REMOVED lines=20> */
[----:B-1----:R-:W3:Y:S04]  /*48680*/  LDL.64 R8, [R1+0x3e90] ;  /* 0x003e900001087983 */ /* 0x002ee80000100a00 */
[----:B----4-:R1:W-:Y:S04]  /*48690*/  LDGSTS.E [R229+0x21380], [R250.64], P6 ;  /* 0x21380000fae57fae */ /* 0x0103e8000b121844 */
[----:B-1----:R-:W4:Y:S04]  /*486a0*/  LDL.64 R250, [R1+0x4328] ;  /* 0x0043280001fa7983 */ /* 0x002f280000100a00 */
[----:B--2---:R1:W-:Y:S04]  /*486b0*/  LDGSTS.E [R229+0x22200], [R176.64], P2 ;  /* 0x22200000b0e57fae */ /* 0x0043e80009121844 */
[----:B------:R2:W-:Y:S04]  /*486c0*/  LDGSTS.E [R229+0x22280], [R42.64], P5 ;  /* 0x222800002ae57fae */ /* 0x0005e8000a921844 */
[----:B------:R2:W-:Y:S04]  /*486d0*/  LDGSTS.E [R229+0x22300], [R186.64], P1 ;  /* 0x22300000bae57fae */ /* 0x0005e80008921844 */
[----:B-1----:R-:W4:Y:S04]  /*486e0*/  LDL.64 R176, [R1+0x3c30] ;  /* 0x003c300001b07983 */ /* 0x002f280000100a00 */
[----:B------:R1:W-:Y:S04]  /*486f0*/  LDGSTS.E [R229+0x22380], [R26.64], P6 ;  /* 0x223800001ae57fae */ /* 0x0003e8000b121844 */
[----:B---3--:R3:W-:Y:S04]  /*48700*/  LDGSTS.E [R229+0x23200], [R160.64], P2 ;  /* 0x23200000a0e57fae */ /* 0x0087e80009121844 */
[----:B------:R2:W-:Y:S04]  /*48710*/  LDGSTS.E [R229+0x23280], [R82.64], P5 ;  /* 0x2328000052e57fae */ /* 0x0005e8000a921844 */
[----:B-1----:R-:W4:Y:S04]  /*48720*/  LDL.64 R26, [R1+0x4418] ;  /* 0x00441800011a7983 */ /* 0x002f280000100a00 */
[----:B---3--:R-:W2:Y:S04]  /*48730*/  LDL.64 R160, [R1+0x4320] ;  /* 0x0043200001a07983 */ /* 0x008ea80000100a00 */
[----:B--2---:R-:W2:Y:S04]  /*48740*/  LDL.64 R82, [R1+0x4420] ;  /* 0x0044200001527983 */ /* 0x004ea80000100a00 */
        /* <DEDUP_REMOVED lines=12> */
[----:B------:R1:W-:Y:S04]  /*48810*/  LDGSTS.E [R229+0x24380], [R200.64], P6 ;  /* 0x24380000c8e57fae */ /* 0x0003e8000b121844 */
[----:B------:R1:W-:Y:S04]  /*48820*/  LDGSTS.E [R229+0x25200], [R152.64], P2 ;  /* 0x2520000098e57fae */ /* 0x0003e80009121844 */
[----:B-1----:R-:W2:Y:S04]  /*48830*/  LDL.64 R200, [R1+0x4410] ;  /* 0x0044100001c87983 */ /* 0x002ea80000100a00 */
[----:B------:R1:W-:Y:S04]  /*48840*/  LDGSTS.E [R229+0x25280], [R192.64], P5 ;  /* 0x25280000c0e57fae */ /* 0x0003e8000a921844 */
[----:B------:R1:W-:Y:S04]  /*48850*/  LDGSTS.E [R229+0x25300], [R156.64], P1 ;  /* 0x253000009ce57fae */ /* 0x0003e80008921844 */
[----:B------:R-:W2:Y:S04]  /*48860*/  LDL.64 R152, [R1+0x3ba0] ;  /* 0x003ba00001987983 */ /* 0x000ea80000100a00 */
[----:B-1----:R-:W2:Y:S04]  /*48870*/  LDL.64 R192, [R1+0x4310] ;  /* 0x0043100001c07983 */ /* 0x002ea80000100a00 */
[----:B------:R1:W-:Y:S04]  /*48880*/  LDGSTS.E [R229+0x25380], [R8.64], P6 ;  /* 0x2538000008e57fae */ /* 0x0003e8000b121844 */
[----:B------:R1:W-:Y:S04]  /*48890*/  LDGSTS.E [R229+0x26200], [R154.64], P2 ;  /* 0x262000009ae57fae */ /* 0x0003e80009121844 */
[----:B------:R-:W2:Y:S04]  /*488a0*/  LDL.64 R156, [R1+0x3be8] ;  /* 0x003be800019c7983 */ /* 0x000ea80000100a00 */
[----:B-1----:R-:W2:Y:S04]  /*488b0*/  LDL.64 R8, [R1+0x3bf0] ;  /* 0x003bf00001087983 */ /* 0x002ea80000100a00 */
[----:B------:R-:W2:Y:S04]  /*488c0*/  LDL.64 R154, [R1+0x3bd8] ;  /* 0x003bd800019a7983 */ /* 0x000ea80000100a00 */
[----:B----4-:R1:W-:Y:S04]  /*488d0*/  LDGSTS.E [R229+0x26280], [R250.64], P5 ;  /* 0x26280000fae57fae */ /* 0x0103e8000a921844 */
[----:B------:R4:W-:Y:S04]  /*488e0*/  LDGSTS.E [R229+0x26300], [R162.64], P1 ;  /* 0x26300000a2e57fae */ /* 0x0009e80008921844 */
[----:B-1----:R-:W3:Y:S04]  /*488f0*/  LDL.64 R250, [R1+0x3c18] ;  /* 0x003c180001fa7983 */ /* 0x002ee80000100a00 */
[----:B----4-:R-:W4:Y:S04]  /*48900*/  LDL.64 R162, [R1+0x3bc0] ;  /* 0x003bc00001a27983 */ /* 0x010f280000100a00 */
[----:B------:R1:W-:Y:S04]  /*48910*/  LDGSTS.E [R229+0x26380], [R176.64], P6 ;  /* 0x26380000b0e57fae */ /* 0x0003e8000b121844 */
[----:B-1----:R-:W4:Y:S04]  /*48920*/  LDL.64 R176, [R1+0x4400] ;  /* 0x0044000001b07983 */ /* 0x002f280000100a00 */
[----:B--2---:R1:W-:Y:S04]  /*48930*/  LDGSTS.E [R229+0x27200], [R82.64], P2 ;  /* 0x2720000052e57fae */ /* 0x0043e80009121844 */
[----:B------:R2:W-:Y:S04]  /*48940*/  LDGSTS.E [R229+0x27280], [R160.64], P5 ;  /* 0x27280000a0e57fae */ /* 0x0005e8000a921844 */
[----:B-1----:R-:W4:Y:S04]  /*48950*/  LDL.64 R82, [R1+0x4300] ;  /* 0x0043000001527983 */ /* 0x002f280000100a00 */
[----:B--2---:R-:W4:Y:S04]  /*48960*/  LDL.64 R160, [R1+0x43f8] ;  /* 0x0043f80001a07983 */ /* 0x004f280000100a00 */
[----:B------:R1:W-:Y:S04]  /*48970*/  LDGSTS.E [R229+0x27300], [R232.64], P1 ;  /* 0x27300000e8e57fae */ /* 0x0003e80008921844 */
        /* <DEDUP_REMOVED lines=13> */
[----:B------:R1:W-:Y:S04]  /*48a50*/  LDGSTS.E [R229+0x29280], [R192.64], P5 ;  /* 0x29280000c0e57fae */ /* 0x0003e8000a921844 */
[----:B-1----:R-:W4:Y:S04]  /*48a60*/  LDL.64 R192, [R1+0x3b98] ;  /* 0x003b980001c07983 */ /* 0x002f280000100a00 */
[----:B------:R1:W-:Y:S04]  /*48a70*/  LDGSTS.E [R229+0x29300], [R8.64], P1 ;  /* 0x2930000008e57fae */ /* 0x0003e80008921844 */
[----:B-1----:R-:W4:Y:S04]  /*48a80*/  LDL.64 R8, [R1+0x43e8] ;  /* 0x0043e80001087983 */ /* 0x002f280000100a00 */
        /* <DEDUP_REMOVED lines=9> */
[----:B---3--:R-:W3:Y:S04]  /*48b20*/  LDL.64 R176, [R1+0x3b70] ;  /* 0x003b700001b07983 */ /* 0x008ee80000100a00 */
[----:B------:R-:W4:Y:S04]  /*48b30*/  LDL.64 R42, [R1+0x3b58] ;  /* 0x003b5800012a7983 */ /* 0x000f280000100a00 */
[----:B------:R-:W4:Y:S04]  /*48b40*/  LDL.64 R186, [R1+0x43c8] ;  /* 0x0043c80001ba7983 */ /* 0x000f280000100a00 */
[----:B------:R1:W-:Y:S04]  /*48b50*/  LDGSTS.E [R229+0x2b280], [R82.64], P5 ;  /* 0x2b28000052e57fae */ /* 0x0003e8000a921844 */
        /* <DEDUP_REMOVED lines=24> */
[----:B------:R-:W4:Y:S04]  /*48ce0*/  LDL.64 R58, [R1+0x3b10] ;  /* 0x003b1000013a7983 */ /* 0x000f280000100a00 */
[----:B--2---:R1:W-:Y:S04]  /*48cf0*/  LDGSTS.E [R229+0x2e300], [R250.64], P1 ;  /* 0x2e300000fae57fae */ /* 0x0043e80008921844 */
[----:B-1----:R-:W2:Y:S04]  /*48d00*/  LDL.64 R250, [R1+0x3b18] ;  /* 0x003b180001fa7983 */ /* 0x002ea80000100a00 */
[----:B---3--:R1:W-:Y:S04]  /*48d10*/  LDGSTS.E [R229+0x2e380], [R176.64], P6 ;  /* 0x2e380000b0e57fae */ /* 0x0083e8000b121844 */
[----:B----4-:R3:W-:Y:S04]  /*48d20*/  LDGSTS.E [R229+0x2f200], [R162.64], P2 ;  /* 0x2f200000a2e57fae */ /* 0x0107e80009121844 */
[----:B-1----:R-:W4:Y:S04]  /*48d30*/  LDL.64 R176, [R1+0x43c0] ;  /* 0x0043c00001b07983 */ /* 0x002f280000100a00 */
[----:B---3--:R-:W3:Y:S04]  /*48d40*/  LDL.64 R162, [R1+0x42c0] ;  /* 0x0042c00001a27983 */ /* 0x008ee80000100a00 */
[----:B------:R1:W-:Y:S04]  /*48d50*/  LDGSTS.E [R229+0x2f280], [R82.64], P5 ;  /* 0x2f28000052e57fae */ /* 0x0003e8000a921844 */
        /* <DEDUP_REMOVED lines=30> */
[----:B---3--:R3:W-:Y:S04]  /*48f40*/  LDGSTS.E [R229+0x33280], [R162.64], P5 ;  /* 0x33280000a2e57fae */ /* 0x0087e8000a921844 */
[----:B------:R4:W-:Y:S04]  /*48f50*/  LDGSTS.E [R229+0x33300], [R58.64], P1 ;  /* 0x333000003ae57fae */ /* 0x0009e80008921844 */
[----:B-1----:R-:W2:Y:S04]  /*48f60*/  LDL.64 R176, [R1+0x43a0] ;  /* 0x0043a00001b07983 */ /* 0x002ea80000100a00 */
[----:B---3--:R-:W3:Y:S04]  /*48f70*/  LDL.64 R162, [R1+0x42a0] ;  /* 0x0042a00001a27983 */ /* 0x008ee80000100a00 */
[----:B----4-:R-:W3:Y:S04]  /*48f80*/  LDL.64 R58, [R1+0x3ae0] ;  /* 0x003ae000013a7983 */ /* 0x010ee80000100a00 */
[----:B------:R1:W-:Y:S04]  /*48f90*/  LDGSTS.E [R229+0x33380], [R82.64], P6 ;  /* 0x3338000052e57fae */ /* 0x0003e8000b121844 */
[----:B-1----:R-:W3:Y:S04]  /*48fa0*/  LDL.64 R82, [R1+0x4298] ;  /* 0x0042980001527983 */ /* 0x002ee80000100a00 */
[----:B------:R1:W-:Y:S04]  /*48fb0*/  LDGSTS.E [R229+0x34200], [R232.64], P2 ;  /* 0x34200000e8e57fae */ /* 0x0003e80009121844 */
        /* <DEDUP_REMOVED lines=17> */
[----:B------:R-:W3:Y:S04]  /*490d0*/  LDL.64 R160, [R1+0x4288] ;  /* 0x0042880001a07983 */ /* 0x000ee80000100a00 */
[----:B-1----:R-:W3:Y:S04]  /*490e0*/  LDL.64 R8, [R1+0x3a48] ;  /* 0x003a480001087983 */ /* 0x002ee80000100a00 */
[----:B--2---:R1:W-:Y:S04]  /*490f0*/  LDGSTS.E [R229+0x36300], [R250.64], P1 ;  /* 0x36300000fae57fae */ /* 0x0043e80008921844 */
[----:B------:R2:W-:Y:S04]  /*49100*/  LDGSTS.E [R229+0x36380], [R140.64], P6 ;  /* 0x363800008ce57fae */ /* 0x0005e8000b121844 */
[----:B-1----:R-:W4:Y:S04]  /*49110*/  LDL.64 R250, [R1+0x3a20] ;  /* 0x003a200001fa7983 */ /* 0x002f280000100a00 */
[----:B--2---:R-:W2:Y:S04]  /*49120*/  LDL.64 R140, [R1+0x3a10] ;  /* 0x003a1000018c7983 */ /* 0x004ea80000100a00 */
[----:B------:R1:W-:Y:S04]  /*49130*/  LDGSTS.E [R229+0x37200], [R176.64], P2 ;  /* 0x37200000b0e57fae */ /* 0x0003e80009121844 */
[----:B---3--:R3:W-:Y:S04]  /*49140*/  LDGSTS.E [R229+0x37280], [R162.64], P5 ;  /* 0x37280000a2e57fae */ /* 0x0087e8000a921844 */
[----:B------:R3:W-:Y:S04]  /*49150*/  LDGSTS.E [R229+0x37300], [R26.64], P1 ;  /* 0x373000001ae57fae */ /* 0x0007e80008921844 */
[----:B-1----:R-:W2:Y:S04]  /*49160*/  LDL.64 R176, [R1+0x4380] ;  /* 0x0043800001b07983 */ /* 0x002ea80000100a00 */
[----:B------:R1:W-:Y:S04]  /*49170*/  LDGSTS.E [R229+0x37380], [R58.64], P6 ;  /* 0x373800003ae57fae */ /* 0x0003e8000b121844 */
[----:B---3--:R-:W3:Y:S04]  /*49180*/  LDL.64 R162, [R1+0x3a40] ;  /* 0x003a400001a27983 */ /* 0x008ee80000100a00 */
        /* <DEDUP_REMOVED lines=18> */
[----:B------:R-:W3:Y:S04]  /*492b0*/  LDL.LU.64 R42, [R1+0x8e38] ;  /* 0x008e3800012a7983 */ /* 0x000ee80000300a00 */
[----:B------:R1:W-:Y:S04]  /*492c0*/  LDGSTS.E [R229+0x3a300], [R8.64], P1 ;  /* 0x3a30000008e57fae */ /* 0x0003e80008921844 */
[----:B-1----:R-:W3:Y:S04]  /*492d0*/  LDL.64 R160, [R1+0x39e8] ;  /* 0x0039e80001a07983 */ /* 0x002ee80000100a00 */
[----:B------:R-:W3:Y:S04]  /*492e0*/  LDL.64 R156, [R1+0x4260] ;  /* 0x00426000019c7983 */ /* 0x000ee80000100a00 */
[----:B------:R-:W3:Y:S01]  /*492f0*/  LDL.64 R8, [R1+0x4268] ;  /* 0x0042680001087983 */ /* 0x000ee20000100a00 */
[----:B------:R-:W-:-:S03]  /*49300*/  LOP3.LUT R115, R115, 0x1f, RZ, 0xc0, !PT ;  /* 0x0000001f73737812 */ /* 0x000fc600078ec0ff */
[----:B------:R-:W3:Y:S04]  /*49310*/  LDL.64 R186, [R1+0x1770] ;  /* 0x0017700001ba7983 */ /* 0x000ee80000100a00 */
[----:B----4-:R1:W-:Y:S04]  /*49320*/  LDGSTS.E [R229+0x3a380], [R250.64], P6 ;  /* 0x3a380000fae57fae */ /* 0x0103e8000b121844 */
[----:B-1----:R-:W4:Y:S04]  /*49330*/  LDL.64 R250, [R1+0x39c8] ;  /* 0x0039c80001fa7983 */ /* 0x002f280000100a00 */
[----:B--2---:R1:W-:Y:S04]  /*49340*/  LDGSTS.E [R229+0x3b200], [R176.64], P2 ;  /* 0x3b200000b0e57fae */ /* 0x0043e80009121844 */
[----:B------:R2:W-:Y:S04]  /*49350*/  LDGSTS.E [R229+0x3b280], [R154.64], P5 ;  /* 0x3b2800009ae57fae */ /* 0x0005e8000a921844 */
[----:B------:R2:W-:Y:S04]  /*49360*/  LDGSTS.E [R229+0x3b300], [R140.64], P1 ;  /* 0x3b3000008ce57fae */ /* 0x0005e80008921844 */
[----:B-1----:R-:W4:Y:S04]  /*49370*/  LDL.64 R176, [R1+0x4360] ;  /* 0x0043600001b07983 */ /* 0x002f280000100a00 */
[----:B--2---:R-:W2:Y:S04]  /*49380*/  LDL.64 R154, [R1+0x39c0] ;  /* 0x0039c000019a7983 */ /* 0x004ea80000100a00 */
[----:B------:R-:W2:Y:S04]  /*49390*/  LDL.64 R140, [R1+0x39e0] ;  /* 0x0039e000018c7983 */ /* 0x000ea80000100a00 */
[----:B---3--:R1:W-:Y:S04]  /*493a0*/  LDGSTS.E [R229+0x3b380], [R162.64], P6 ;  /* 0x3b380000a2e57fae */ /* 0x0083e8000b121844 */
[----:B-1----:R-:W3:Y:S04]  /*493b0*/  LDL.64 R162, [R1+0xff8] ;  /* 0x000ff80001a27983 */ /* 0x002ee80000100a00 */
[----:B------:R1:W-:Y:S04]  /*493c0*/  LDGSTS.E [R229+0x3c200], [R232.64], P2 ;  /* 0x3c200000e8e57fae */ /* 0x0003e80009121844 */
[----:B------:R1:W-:Y:S04]  /*493d0*/  LDGSTS.E [R229+0x3c280], [R152.64], P5 ;  /* 0x3c28000098e57fae */ /* 0x0003e8000a921844 */
[----:B-1----:R-:W3:Y:S04]  /*493e0*/  LDL.64 R232, [R1+0xff0] ;  /* 0x000ff00001e87983 */ /* 0x002ee80000100a00 */
[----:B------:R1:W-:Y:S04]  /*493f0*/  LDGSTS.E [R229+0x3c300], [R168.64], P1 ;  /* 0x3c300000a8e57fae */ /* 0x0003e80008921844 */
[----:B------:R1:W-:Y:S01]  /*49400*/  LDGSTS.E [R229+0x3c380], [R26.64], P6 ;  /* 0x3c3800001ae57fae */ /* 0x0003e2000b121844 */
[----:B------:R-:W-:-:S03]  /*49410*/  IMAD.SHL.U32 R114, R115, 0x4, RZ ;  /* 0x0000000473727824 */ /* 0x000fc600078e00ff */
        /* <DEDUP_REMOVED lines=12> */
[----:B-1----:R-:W3:Y:S01]  /*494e0*/  LDL.64 R192, [R1+0x1888] ;  /* 0x0018880001c07983 */ /* 0x002ee20000100a00 */
[----:B------:R-:W-:-:S03]  /*494f0*/  LOP3.LUT R115, R114, 0x20, RZ, 0x3c, !PT ;  /* 0x0000002072737812 */ /* 0x000fc600078e3cff */
[----:B------:R1:W-:Y:S04]  /*49500*/  LDGSTS.E [R229+0x3e280], [R8.64], P5 ;  /* 0x3e28000008e57fae */ /* 0x0003e8000a921844 */
[----:B------:R1:W-:Y:S04]  /*49510*/  LDGSTS.E [R229+0x3e300], [R160.64], P1 ;  /* 0x3e300000a0e57fae */ /* 0x0003e80008921844 */
[----:B-1----:R-:W3:Y:S04]  /*49520*/  LDL.64 R8, [R1+0x1880] ;  /* 0x0018800001087983 */ /* 0x002ee80000100a00 */
[----:B------:R-:W3:Y:S04]  /*49530*/  LDL.64 R160, [R1+0x1738] ;  /* 0x0017380001a07983 */ /* 0x000ee80000100a00 */
[----:B----4-:R1:W-:Y:S04]  /*49540*/  LDGSTS.E [R229+0x3e380], [R250.64], P6 ;  /* 0x3e380000fae57fae */ /* 0x0103e8000b121844 */
[----:B-1----:R-:W4:Y:S04]  /*49550*/  LDL.64 R250, [R1+0x1730] ;  /* 0x0017300001fa7983 */ /* 0x002f280000100a00 */
[----:B------:R1:W-:Y:S04]  /*49560*/  LDGSTS.E [R229+0x3f200], [R176.64], P2 ;  /* 0x3f200000b0e57fae */ /* 0x0003e80009121844 */
[----:B------:R3:W-:Y:S04]  /*49570*/  LDGSTS.E [R229+0x3f280], [R156.64], P5 ;  /* 0x3f2800009ce57fae */ /* 0x0007e8000a921844 */
[----:B--2---:R2:W-:Y:S04]  /*49580*/  LDGSTS.E [R229+0x3f300], [R154.64], P1 ;  /* 0x3f3000009ae57fae */ /* 0x0045e80008921844 */
[----:B-1----:R-:W4:Y:S04]  /*49590*/  LDL.64 R176, [R1+0x1968] ;  /* 0x0019680001b07983 */ /* 0x002f280000100a00 */
[----:B------:R1:W-:Y:S04]  /*495a0*/  LDGSTS.E [R229+0x3f380], [R140.64], P6 ;  /* 0x3f3800008ce57fae */ /* 0x0003e8000b121844 */
[----:B--2---:R-:W2:Y:S04]  /*495b0*/  LDL.64 R154, [R1+0x1a88] ;  /* 0x001a8800019a7983 */ /* 0x004ea80000100a00 */
[----:B---3--:R3:W-:Y:S04]  /*495c0*/  LDGSTS.E [R115+0x400], [R162.64], P2 ;  /* 0x00400000a2737fae */ /* 0x0087e80009121844 */
[----:B-1----:R-:W2:Y:S04]  /*495d0*/  LDL.64 R228, [R1+0x1960] ;  /* 0x0019600001e47983 */ /* 0x002ea80000100a00 */
[----:B------:R-:W2:Y:S04]  /*495e0*/  LDL.64 R140, [R1+0x1870] ;  /* 0x00187000018c7983 */ /* 0x000ea80000100a00 */
[----:B---3--:R-:W2:Y:S04]  /*495f0*/  LDL.64 R162, [R1+0x1c08] ;  /* 0x001c080001a27983 */ /* 0x008ea80000100a00 */
[----:B------:R-:W2:Y:S04]  /*49600*/  LDL.64 R156, [R1+0x1af0] ;  /* 0x001af000019c7983 */ /* 0x000ea80000100a00 */
[----:B------:R1:W-:Y:S04]  /*49610*/  LDGSTS.E [R115+0x480], [R232.64], P5 ;  /* 0x00480000e8737fae */ /* 0x0003e8000a921844 */
[----:B-1----:R-:W2:Y:S04]  /*49620*/  LDL.64 R232, [R1+0x1778] ;  /* 0x0017780001e87983 */ /* 0x002ea80000100a00 */
[----:B------:R1:W-:Y:S04]  /*49630*/  LDGSTS.E [R115+0x500], [R168.64], P1 ;  /* 0x00500000a8737fae */ /* 0x0003e80008921844 */
        /* <DEDUP_REMOVED lines=13> */
[----:B------:R1:W-:Y:S04]  /*49710*/  LDGSTS.E [R115+0x2480], [R8.64], P5 ;  /* 0x0248000008737fae */ /* 0x0003e8000a921844 */
[----:B-1----:R-:W2:Y:S04]  /*49720*/  LDL.64 R8, [R1+0x1d20] ;  /* 0x001d200001087983 */ /* 0x002ea80000100a00 */
        /* <DEDUP_REMOVED lines=31> */
[----:B-1----:R-:W4:Y:S04]  /*49920*/  LDL.64 R8, [R1+0x2168] ;  /* 0x0021680001087983 */ /* 0x002f280000100a00 */
[----:B---3--:R1:W-:Y:S04]  /*49930*/  LDGSTS.E [R115+0x6500], [R250.64], P1 ;  /* 0x06500000fa737fae */ /* 0x0083e80008921844 */
[----:B------:R3:W-:Y:S04]  /*49940*/  LDGSTS.E [R115+0x6580], [R156.64], P6 ;  /* 0x065800009c737fae */ /* 0x0007e8000b121844 */
[----:B------:R3:W-:Y:S04]  /*49950*/  LDGSTS.E [R115+0x7400], [R26.64], P2 ;  /* 0x074000001a737fae */ /* 0x0007e80009121844 */
[----:B-1----:R-:W2:Y:S04]  /*49960*/  LDL.64 R250, [R1+0x1fb0] ;  /* 0x001fb00001fa7983 */ /* 0x002ea80000100a00 */
[----:B------:R1:W-:Y:S04]  /*49970*/  LDGSTS.E [R115+0x7480], [R58.64], P5 ;  /* 0x074800003a737fae */ /* 0x0003e8000a921844 */
[----:B---3--:R-:W3:Y:S04]  /*49980*/  LDL.64 R26, [R1+0x2108] ;  /* 0x00210800011a7983 */ /* 0x008ee80000100a00 */
[----:B----4-:R4:W-:Y:S04]  /*49990*/  LDGSTS.E [R115+0x7500], [R176.64], P1 ;  /* 0x07500000b0737fae */ /* 0x0109e80008921844 */
[----:B------:R4:W-:Y:S04]  /*499a0*/  LDGSTS.E [R115+0x7580], [R160.64], P6 ;  /* 0x07580000a0737fae */ /* 0x0009e8000b121844 */
[----:B-1----:R-:W3:Y:S04]  /*499b0*/  LDL.64 R58, [R1+0x2300] ;  /* 0x00230000013a7983 */ /* 0x002ee80000100a00 */
[----:B----4-:R-:W4:Y:S04]  /*499c0*/  LDL.64 R176, [R1+0x2230] ;  /* 0x0022300001b07983 */ /* 0x010f280000100a00 */
        /* <DEDUP_REMOVED lines=19> */
[----:B-1----:R-:W3:Y:S04]  /*49b00*/  LDL.64 R192, [R1+0x2490] ;  /* 0x0024900001c07983 */ /* 0x002ee80000100a00 */
[----:B------:R1:W-:Y:S04]  /*49b10*/  LDGSTS.E [R115+0xa480], [R8.64], P5 ;  /* 0x0a48000008737fae */ /* 0x0003e8000a921844 */
[----:B------:R1:W-:Y:S04]  /*49b20*/  LDGSTS.E [R115+0xa500], [R82.64], P1 ;  /* 0x0a50000052737fae */ /* 0x0003e80008921844 */
[----:B-1----:R-:W3:Y:S04]  /*49b30*/  LDL.64 R8, [R1+0x2488] ;  /* 0x0024880001087983 */ /* 0x002ee80000100a00 */
[----:B------:R-:W3:Y:S04]  /*49b40*/  LDL.64 R82, [R1+0x24d8] ;  /* 0x0024d80001527983 */ /* 0x000ee80000100a00 */
[----:B--2---:R1:W-:Y:S04]  /*49b50*/  LDGSTS.E [R115+0xa580], [R250.64], P6 ;  /* 0x0a580000fa737fae */ /* 0x0043e8000b121844 */
[----:B-1----:R-:W2:Y:S04]  /*49b60*/  LDL.64 R250, [R1+0x2520] ;  /* 0x0025200001fa7983 */ /* 0x002ea80000100a00 */
[----:B----4-:R1:W-:Y:S04]  /*49b70*/  LDGSTS.E [R115+0xb400], [R176.64], P2 ;  /* 0x0b400000b0737fae */ /* 0x0103e80009121844 */
[----:B------:R4:W-:Y:S04]  /*49b80*/  LDGSTS.E [R115+0xb480], [R186.64], P5 ;  /* 0x0b480000ba737fae */ /* 0x0009e8000a921844 */
[----:B-1----:R-:W2:Y:S04]  /*49b90*/  LDL.64 R176, [R1+0x24e8] ;  /* 0x0024e80001b07983 */ /* 0x002ea80000100a00 */
[----:B---3--:R1:W-:Y:S04]  /*49ba0*/  LDGSTS.E [R115+0xb500], [R228.64], P1 ;  /* 0x0b500000e4737fae */ /* 0x0083e80008921844 */
[----:B------:R3:W-:Y:S04]  /*49bb0*/  LDGSTS.E [R115+0xb580], [R26.64], P6 ;  /* 0x0b5800001a737fae */ /* 0x0007e8000b121844 */
[----:B----4-:R-:W4:Y:S04]  /*49bc0*/  LDL.64 R186, [R1+0x28b8] ;  /* 0x0028b80001ba7983 */ /* 0x010f280000100a00 */
[----:B-1----:R-:W4:Y:S04]  /*49bd0*/  LDL.64 R228, [R1+0x25f0] ;  /* 0x0025f00001e47983 */ /* 0x002f280000100a00 */
[----:B---3--:R-:W3:Y:S04]  /*49be0*/  LDL.64 R26, [R1+0x25e0] ;  /* 0x0025e000011a7983 */ /* 0x008ee80000100a00 */
        /* <DEDUP_REMOVED lines=26> */
[----:B--2---:R1:W-:Y:S04]  /*49d90*/  LDGSTS.E [R115+0xf480], [R250.64], P5 ;  /* 0x0f480000fa737fae */ /* 0x0043e8000a921844 */
[----:B------:R2:W-:Y:S04]  /*49da0*/  LDGSTS.E [R115+0xf500], [R82.64], P1 ;  /* 0x0f50000052737fae */ /* 0x0005e80008921844 */
[----:B-1----:R-:W3:Y:S04]  /*49db0*/  LDL.64 R250, [R1+0x27d0] ;  /* 0x0027d00001fa7983 */ /* 0x002ee80000100a00 */
[----:B--2---:R-:W2:Y:S04]  /*49dc0*/  LDL.64 R82, [R1+0x2878] ;  /* 0x0028780001527983 */ /* 0x004ea80000100a00 */
[----:B------:R1:W-:Y:S04]  /*49dd0*/  LDGSTS.E [R115+0xf580], [R176.64], P6 ;  /* 0x0f580000b0737fae */ /* 0x0003e8000b121844 */
[----:B-1----:R-:W2:Y:S04]  /*49de0*/  LDL.64 R176, [R1+0x28c0] ;  /* 0x0028c00001b07983 */ /* 0x002ea80000100a00 */
[----:B----4-:R1:W-:Y:S04]  /*49df0*/  LDGSTS.E [R115+0x10400], [R228.64], P2 ;  /* 0x10400000e4737fae */ /* 0x0103e80009121844 */
[----:B-1----:R-:W4:Y:S04]  /*49e00*/  LDL.64 R228, [R1+0x2858] ;  /* 0x0028580001e47983 */ /* 0x002f280000100a00 */
[----:B---3--:R1:W-:Y:S04]  /*49e10*/  LDGSTS.E [R115+0x10480], [R232.64], P5 ;  /* 0x10480000e8737fae */ /* 0x0083e8000a921844 */
        /* <DEDUP_REMOVED lines=9> */
[----:B------:R-:W4:Y:S04]  /*49eb0*/  LDL.64 R158, [R1+0x2a78] ;  /* 0x002a7800019e7983 */ /* 0x000f280000100a00 */
[----:B------:R1:W-:Y:S04]  /*49ec0*/  LDGSTS.E [R115+0x11580], [R200.64], P6 ;  /* 0x11580000c8737fae */ /* 0x0003e8000b121844 */
[----:B------:R-:W4:Y:S04]  /*49ed0*/  LDL.64 R58, [R1+0x2c40] ;  /* 0x002c4000013a7983 */ /* 0x000f280000100a00 */
[----:B-1----:R-:W4:Y:S04]  /*49ee0*/  LDL.64 R200, [R1+0x2960] ;  /* 0x0029600001c87983 */ /* 0x002f280000100a00 */
[----:B------:R1:W-:Y:S04]  /*49ef0*/  LDGSTS.E [R115+0x12400], [R192.64], P2 ;  /* 0x12400000c0737fae */ /* 0x0003e80009121844 */
[----:B------:R1:W-:Y:S04]  /*49f00*/  LDGSTS.E [R115+0x12480], [R162.64], P5 ;  /* 0x12480000a2737fae */ /* 0x0003e8000a921844 */
[----:B-1----:R-:W4:Y:S04]  /*49f10*/  LDL.64 R192, [R1+0x30c0] ;  /* 0x0030c00001c07983 */ /* 0x002f280000100a00 */
[----:B------:R-:W4:Y:S04]  /*49f20*/  LDL.64 R162, [R1+0x31c8] ;  /* 0x0031c80001a27983 */ /* 0x000f280000100a00 */
[----:B------:R1:W-:Y:S04]  /*49f30*/  LDGSTS.E [R115+0x12500], [R8.64], P1 ;  /* 0x1250000008737fae */ /* 0x0003e80008921844 */
[----:B-1----:R-:W4:Y:S04]  /*49f40*/  LDL.64 R8, [R1+0x31e0] ;  /* 0x0031e00001087983 */ /* 0x002f280000100a00 */
[----:B------:R1:W-:Y:S04]  /*49f50*/  LDGSTS.E [R115+0x12580], [R250.64], P6 ;  /* 0x12580000fa737fae */ /* 0x0003e8000b121844 */
[----:B------:R1:W-:Y:S04]  /*49f60*/  LDGSTS.E [R115+0x13400], [R186.64], P2 ;  /* 0x13400000ba737fae */ /* 0x0003e80009121844 */
[----:B-1----:R-:W3:Y:S04]  /*49f70*/  LDL.64 R250, [R1+0x2d28] ;  /* 0x002d280001fa7983 */ /* 0x002ee80000100a00 */
[----:B------:R-:W3:Y:S04]  /*49f80*/  LDL.64 R186, [R1+0x3088] ;  /* 0x0030880001ba7983 */ /* 0x000ee80000100a00 */
[----:B--2---:R1:W-:Y:S04]  /*49f90*/  LDGSTS.E [R115+0x13480], [R176.64], P5 ;  /* 0x13480000b0737fae */ /* 0x0043e8000a921844 */
[----:B------:R2:W-:Y:S04]  /*49fa0*/  LDGSTS.E [R115+0x13500], [R154.64], P1 ;  /* 0x135000009a737fae */ /* 0x0005e80008921844 */
[----:B-1----:R-:W3:Y:S04]  /*49fb0*/  LDL.64 R176, [R1+0x2d10] ;  /* 0x002d100001b07983 */ /* 0x002ee80000100a00 */
[----:B----4-:R1:W-:Y:S04]  /*49fc0*/  LDGSTS.E [R115+0x13580], [R228.64], P6 ;  /* 0x13580000e4737fae */ /* 0x0103e8000b121844 */
[----:B------:R4:W-:Y:S04]  /*49fd0*/  LDGSTS.E [R115+0x14400], [R140.64], P2 ;  /* 0x144000008c737fae */ /* 0x0009e80009121844 */
[----:B--2---:R-:W2:Y:S04]  /*49fe0*/  LDL.64 R154, [R1+0x2df8] ;  /* 0x002df800019a7983 */ /* 0x004ea80000100a00 */
[----:B-1----:R-:W2:Y:S04]  /*49ff0*/  LDL.64 R228, [R1+0x3510] ;  /* 0x0035100001e47983 */ /* 0x002ea80000100a00 */
        /* <DEDUP_REMOVED lines=22> */
[----:B------:R1:W-:Y:S04]  /*4a160*/  LDGSTS.E [R115+0x17480], [R162.64], P5 ;  /* 0x17480000a2737fae */ /* 0x0003e8000a921844 */
[----:B-1----:R-:W4:Y:S04]  /*4a170*/  LDL.64 R58, [R1+0x3178] ;  /* 0x00317800013a7983 */ /* 0x002f280000100a00 */
[----:B------:R-:W4:Y:S04]  /*4a180*/  LDL.64 R8, [R1+0x3080] ;  /* 0x0030800001087983 */ /* 0x000f280000100a00 */
[----:B------:R-:W4:Y:S04]  /*4a190*/  LDL.64 R162, [R1+0x41d0] ;  /* 0x0041d00001a27983 */ /* 0x000f280000100a00 */
[----:B------:R-:W4:Y:S04]  /*4a1a0*/  LDL.64 R156, [R1+0x44e8] ;  /* 0x0044e800019c7983 */ /* 0x000f280000100a00 */
[----:B---3--:R1:W-:Y:S04]  /*4a1b0*/  LDGSTS.E [R115+0x17500], [R250.64], P1 ;  /* 0x17500000fa737fae */ /* 0x0083e80008921844 */
[----:B-1----:R-:W3:Y:S04]  /*4a1c0*/  LDL.64 R250, [R1+0x4168] ;  /* 0x0041680001fa7983 */ /* 0x002ee80000100a00 */
[----:B------:R1:W-:Y:S04]  /*4a1d0*/  LDGSTS.E [R115+0x17580], [R176.64], P6 ;  /* 0x17580000b0737fae */ /* 0x0003e8000b121844 */
[----:B-1----:R-:W3:Y:S04]  /*4a1e0*/  LDL.64 R176, [R1+0x3170] ;  /* 0x0031700001b07983 */ /* 0x002ee80000100a00 */
[----:B--2---:R1:W-:Y:S04]  /*4a1f0*/  LDGSTS.E [R115+0x18400], [R228.64], P2 ;  /* 0x18400000e4737fae */ /* 0x0043e80009121844 */
[----:B-1----:R-:W2:Y:S04]  /*4a200*/  LDL.64 R228, [R1+0x41d8] ;  /* 0x0041d80001e47983 */ /* 0x002ea80000100a00 */
[----:B----4-:R1:W-:Y:S04]  /*4a210*/  LDGSTS.E [R115+0x18480], [R232.64], P5 ;  /* 0x18480000e8737fae */ /* 0x0103e8000a921844 */
[----:B------:R4:W-:Y:S04]  /*4a220*/  LDGSTS.E [R115+0x18500], [R154.64], P1 ;  /* 0x185000009a737fae */ /* 0x0009e80008921844 */
[----:B------:R4:W-:Y:S04]  /*4a230*/  LDGSTS.E [R115+0x18580], [R140.64], P6 ;  /* 0x185800008c737fae */ /* 0x0009e8000b121844 */
[----:B-1----:R-:W2:Y:S04]  /*4a240*/  LDL.64 R232, [R1+0x3260] ;  /* 0x0032600001e87983 */ /* 0x002ea80000100a00 */
[----:B------:R1:W-:Y:S04]  /*4a250*/  LDGSTS.E [R115+0x19400], [R82.64], P2 ;  /* 0x1940000052737fae */ /* 0x0003e80009121844 */
[----:B------:R4:W-:Y:S04]  /*4a260*/  LDGSTS.E [R115+0x19480], [R168.64], P5 ;  /* 0x19480000a8737fae */ /* 0x0009e8000a921844 */
[----:B----4-:R-:W2:Y:S04]  /*4a270*/  LDL.64 R154, [R1+0x44e0] ;  /* 0x0044e000019a7983 */ /* 0x010ea80000100a00 */
[----:B-1----:R-:W2:Y:S04]  /*4a280*/  LDL.64 R82, [R1+0x4480] ;  /* 0x0044800001527983 */ /* 0x002ea80000100a00 */
[----:B------:R-:W2:Y:S04]  /*4a290*/  LDL.64 R168, [R1+0x32a8] ;  /* 0x0032a80001a87983 */ /* 0x000ea80000100a00 */
[----:B------:R1:W-:Y:S04]  /*4a2a0*/  LDGSTS.E [R115+0x19500], [R158.64], P1 ;  /* 0x195000009e737fae */ /* 0x0003e80008921844 */
[----:B------:R-:W2:Y:S04]  /*4a2b0*/  LDL.64 R140, [R1+0x3a18] ;  /* 0x003a1800018c7983 */ /* 0x000ea80000100a00 */
[----:B-1----:R-:W2:Y:S04]  /*4a2c0*/  LDL.64 R158, [R1+0x3900] ;  /* 0x00390000019e7983 */ /* 0x002ea80000100a00 */
[----:B------:R1:W-:Y:S04]  /*4a2d0*/  LDGSTS.E [R115+0x19580], [R200.64], P6 ;  /* 0x19580000c8737fae */ /* 0x0003e8000b121844 */
[----:B------:R1:W-:Y:S04]  /*4a2e0*/  LDGSTS.E [R115+0x1a400], [R160.64], P2 ;  /* 0x1a400000a0737fae */ /* 0x0003e80009121844 */
[----:B-1----:R-:W2:Y:S04]  /*4a2f0*/  LDL.64 R200, [R1+0x38f8] ;  /* 0x0038f80001c87983 */ /* 0x002ea80000100a00 */
[----:B------:R1:W-:Y:S04]  /*4a300*/  LDGSTS.E [R115+0x1a480], [R192.64], P5 ;  /* 0x1a480000c0737fae */ /* 0x0003e8000a921844 */
[----:B------:R-:W2:Y:S04]  /*4a310*/  LDL.64 R160, [R1+0x4548] ;  /* 0x0045480001a07983 */ /* 0x000ea80000100a00 */
[----:B-1----:R-:W2:Y:S04]  /*4a320*/  LDL.64 R192, [R1+0x3a98] ;  /* 0x003a980001c07983 */ /* 0x002ea80000100a00 */
[----:B------:R1:W-:Y:S04]  /*4a330*/  LDGSTS.E [R115+0x1a500], [R8.64], P1 ;  /* 0x1a50000008737fae */ /* 0x0003e80008921844 */
[----:B------:R1:W-:Y:S04]  /*4a340*/  LDGSTS.E [R115+0x1a580], [R186.64], P6 ;  /* 0x1a580000ba737fae */ /* 0x0003e8000b121844 */
[----:B-1----:R-:W2:Y:S04]  /*4a350*/  LDL.64 R8, [R1+0x4540] ;  /* 0x0045400001087983 */ /* 0x002ea80000100a00 */
[----:B------:R-:W2:Y:S04]  /*4a360*/  LDL.64 R186, [R1+0x4088] ;  /* 0x0040880001ba7983 */ /* 0x000ea80000100a00 */
[----:B---3--:R1:W-:Y:S04]  /*4a370*/  LDGSTS.E [R115+0x1b400], [R250.64], P2 ;  /* 0x1b400000fa737fae */ /* 0x0083e80009121844 */
[----:B------:R3:W-:Y:S04]  /*4a380*/  LDGSTS.E [R115+0x1b480], [R26.64], P5 ;  /* 0x1b4800001a737fae */ /* 0x0007e8000a921844 */
[----:B-1----:R-:W4:Y:S04]  /*4a390*/  LDL.64 R250, [R1+0x3ef0] ;  /* 0x003ef00001fa7983 */ /* 0x002f280000100a00 */
[----:B---3--:R-:W3:Y:S04]  /*4a3a0*/  LDL.64 R26, [R1+0x4720] ;  /* 0x00472000011a7983 */ /* 0x008ee80000100a00 */
[----:B------:R1:W-:Y:S04]  /*4a3b0*/  LDGSTS.E [R115+0x1b500], [R176.64], P1 ;  /* 0x1b500000b0737fae */ /* 0x0003e80008921844 */
[----:B------:R2:W-:Y:S04]  /*4a3c0*/  LDGSTS.E [R115+0x1b580], [R58.64], P6 ;  /* 0x1b5800003a737fae */ /* 0x0005e8000b121844 */
[----:B-1----:R-:W3:Y:S04]  /*4a3d0*/  LDL.64 R176, [R1+0x3ee8] ;  /* 0x003ee80001b07983 */ /* 0x002ee80000100a00 */
[----:B--2---:R1:W-:Y:S04]  /*4a3e0*/  LDGSTS.E [R115+0x1c400], [R228.64], P2 ;  /* 0x1c400000e4737fae */ /* 0x0043e80009121844 */
[----:B------:R2:W-:Y:S04]  /*4a3f0*/  LDGSTS.E [R115+0x1c480], [R162.64], P5 ;  /* 0x1c480000a2737fae */ /* 0x0005e8000a921844 */
[----:B------:R-:W3:Y:S04]  /*4a400*/  LDL.64 R58, [R1+0x40b8] ;  /* 0x0040b800013a7983 */ /* 0x000ee80000100a00 */
[----:B-1----:R-:W3:Y:S04]  /*4a410*/  LDL.64 R228, [R1+0x4858] ;  /* 0x0048580001e47983 */ /* 0x002ee80000100a00 */
[----:B--2---:R-:W2:Y:S04]  /*4a420*/  LDL.64 R162, [R1+0x40c0] ;  /* 0x0040c00001a27983 */ /* 0x004ea80000100a00 */
[----:B------:R1:W-:Y:S04]  /*4a430*/  LDGSTS.E [R115+0x1c500], [R232.64], P1 ;  /* 0x1c500000e8737fae */ /* 0x0003e80008921844 */
        /* <DEDUP_REMOVED lines=20> */
[----:B------:R-:W2:Y:S04]  /*4a580*/  LDL.64 R160, [R1+0x4838] ;  /* 0x0048380001a07983 */ /* 0x000ea80000100a00 */
[----:B------:R-:W2:Y:S04]  /*4a590*/  LDL.64 R156, [R1+0x4060] ;  /* 0x00406000019c7983 */ /* 0x000ea80000100a00 */
[----:B-1----:R-:W2:Y:S04]  /*4a5a0*/  LDL.64 R8, [R1+0x4098] ;  /* 0x0040980001087983 */ /* 0x002ea80000100a00 */
[----:B----4-:R1:W-:Y:S04]  /*4a5b0*/  LDGSTS.E [R115+0x1f500], [R250.64], P1 ;  /* 0x1f500000fa737fae */ /* 0x0103e80008921844 */
[----:B-1----:R-:W4:Y:S04]  /*4a5c0*/  LDL.64 R250, [R1+0x4708] ;  /* 0x0047080001fa7983 */ /* 0x002f280000100a00 */
[----:B---3--:R1:W-:Y:S04]  /*4a5d0*/  LDGSTS.E [R115+0x1f580], [R176.64], P6 ;  /* 0x1f580000b0737fae */ /* 0x0083e8000b121844 */
[----:B-1----:R-:W3:Y:S04]  /*4a5e0*/  LDL.64 R176, [R1+0x4078] ;  /* 0x0040780001b07983 */ /* 0x002ee80000100a00 */
[----:B------:R1:W-:Y:S04]  /*4a5f0*/  LDGSTS.E [R115+0x20400], [R228.64], P2 ;  /* 0x20400000e4737fae */ /* 0x0003e80009121844 */
[----:B------:R2:W-:Y:S04]  /*4a600*/  LDGSTS.E [R115+0x20480], [R26.64], P5 ;  /* 0x204800001a737fae */ /* 0x0005e8000a921844 */
[----:B------:R2:W-:Y:S04]  /*4a610*/  LDGSTS.E [R115+0x20500], [R58.64], P1 ;  /* 0x205000003a737fae */ /* 0x0005e80008921844 */
[----:B-1----:R-:W3:Y:S04]  /*4a620*/  LDL.64 R228, [R1+0x4700] ;  /* 0x0047000001e47983 */ /* 0x002ee80000100a00 */
[----:B--2---:R1:W-:Y:S04]  /*4a630*/  LDGSTS.E [R115+0x20580], [R162.64], P6 ;  /* 0x20580000a2737fae */ /* 0x0043e8000b121844 */
[----:B------:R-:W3:Y:S04]  /*4a640*/  LDL.64 R26, [R1+0x4828] ;  /* 0x00482800011a7983 */ /* 0x000ee80000100a00 */
[----:B------:R-:W3:Y:S04]  /*4a650*/  LDL.64 R58, [R1+0x46f0] ;  /* 0x0046f000013a7983 */ /* 0x000ee80000100a00 */
[----:B------:R1:W-:Y:S04]  /*4a660*/  LDGSTS.E [R115+0x21400], [R232.64], P2 ;  /* 0x21400000e8737fae */ /* 0x0003e80009121844 */
[----:B-1----:R-:W3:Y:S04]  /*4a670*/  LDL.64 R162, [R1+0x4830] ;  /* 0x0048300001a27983 */ /* 0x002ee80000100a00 */
[----:B------:R-:W3:Y:S04]  /*4a680*/  LDL.64 R232, [R1+0x4580] ;  /* 0x0045800001e87983 */ /* 0x000ee80000100a00 */
        /* <DEDUP_REMOVED lines=10> */
[----:B-1----:R-:W3:Y:S04]  /*4a730*/  LDL.64 R192, [R1+0x4820] ;  /* 0x0048200001c07983 */ /* 0x002ee80000100a00 */
[----:B------:R-:W3:Y:S04]  /*4a740*/  LDL.64 R186, [R1+0x46d0] ;  /* 0x0046d00001ba7983 */ /* 0x000ee80000100a00 */
[----:B------:R1:W-:Y:S04]  /*4a750*/  LDGSTS.E [R115+0x22580], [R8.64], P6 ;  /* 0x2258000008737fae */ /* 0x0003e8000b121844 */
[----:B------:R1:W-:Y:S04]  /*4a760*/  LDGSTS.E [R115+0x23400], [R154.64], P2 ;  /* 0x234000009a737fae */ /* 0x0003e80009121844 */
[----:B-1----:R-:W3:Y:S04]  /*4a770*/  LDL.64 R8, [R1+0x46e8] ;  /* 0x0046e80001087983 */ /* 0x002ee80000100a00 */
[----:B------:R-:W3:Y:S04]  /*4a780*/  LDL.64 R154, [R1+0x4818] ;  /* 0x00481800019a7983 */ /* 0x000ee80000100a00 */
[----:B----4-:R1:W-:Y:S04]  /*4a790*/  LDGSTS.E [R115+0x23480], [R250.64], P5 ;  /* 0x23480000fa737fae */ /* 0x0103e8000a921844 */
[----:B------:R4:W-:Y:S04]  /*4a7a0*/  LDGSTS.E [R115+0x23500], [R140.64], P1 ;  /* 0x235000008c737fae */ /* 0x0009e80008921844 */
[----:B-1----:R-:W2:Y:S04]  /*4a7b0*/  LDL.64 R250, [R1+0x4040] ;  /* 0x0040400001fa7983 */ /* 0x002ea80000100a00 */
[----:B----4-:R-:W4:Y:S04]  /*4a7c0*/  LDL.64 R140, [R1+0x46e0] ;  /* 0x0046e000018c7983 */ /* 0x010f280000100a00 */
[----:B---3--:R1:W-:Y:S04]  /*4a7d0*/  LDGSTS.E [R115+0x23580], [R176.64], P6 ;  /* 0x23580000b0737fae */ /* 0x0083e8000b121844 */
[----:B------:R3:W-:Y:S04]  /*4a7e0*/  LDGSTS.E [R115+0x24400], [R160.64], P2 ;  /* 0x24400000a0737fae */ /* 0x0007e80009121844 */
[----:B-1----:R-:W4:Y:S04]  /*4a7f0*/  LDL.64 R176, [R1+0x4030] ;  /* 0x0040300001b07983 */ /* 0x002f280000100a00 */
[----:B------:R1:W-:Y:S04]  /*4a800*/  LDGSTS.E [R115+0x24480], [R228.64], P5 ;  /* 0x24480000e4737fae */ /* 0x0003e8000a921844 */
[----:B---3--:R-:W3:Y:S04]  /*4a810*/  LDL.64 R160, [R1+0x4028] ;  /* 0x0040280001a07983 */ /* 0x008ee80000100a00 */
[----:B-1----:R-:W3:Y:S04]  /*4a820*/  LDL.64 R228, [R1+0x4038] ;  /* 0x0040380001e47983 */ /* 0x002ee80000100a00 */
[----:B------:R1:W-:Y:S04]  /*4a830*/  LDGSTS.E [R115+0x24500], [R232.64], P1 ;  /* 0x24500000e8737fae */ /* 0x0003e80008921844 */
[----:B------:R1:W-:Y:S04]  /*4a840*/  LDGSTS.E [R115+0x24580], [R152.64], P6 ;  /* 0x2458000098737fae */ /* 0x0003e8000b121844 */
[----:B------:R1:W-:Y:S04]  /*4a850*/  LDGSTS.E [R115+0x25400], [R162.64], P2 ;  /* 0x25400000a2737fae */ /* 0x0003e80009121844 */
[----:B-1----:R-:W3:Y:S04]  /*4a860*/  LDL.64 R232, [R1+0x4810] ;  /* 0x0048100001e87983 */ /* 0x002ee80000100a00 */
[----:B------:R-:W3:Y:S04]  /*4a870*/  LDL.64 R152, [R1+0x3fe8] ;  /* 0x003fe80001987983 */ /* 0x000ee80000100a00 */
        /* <DEDUP_REMOVED lines=16> */
[----:B------:R-:W3:Y:S04]  /*4a980*/  LDL.64 R156, [R1+0x3fe0] ;  /* 0x003fe000019c7983 */ /* 0x000ee80000100a00 */
        /* <DEDUP_REMOVED lines=8> */
[----:B---3--:R1:W-:Y:S04]  /*4aa10*/  LDGSTS.E [R115+0x28500], [R160.64], P1 ;  /* 0x28500000a0737fae */ /* 0x0083e80008921844 */
[----:B------:R3:W-:Y:S04]  /*4aa20*/  LDGSTS.E [R115+0x28580], [R228.64], P6 ;  /* 0x28580000e4737fae */ /* 0x0007e8000b121844 */
[----:B----4-:R-:W3:Y:S04]  /*4aa30*/  LDL.64 R154, [R1+0x3fd0] ;  /* 0x003fd000019a7983 */ /* 0x010ee80000100a00 */
[----:B-1----:R-:W3:Y:S04]  /*4aa40*/  LDL.64 R160, [R1+0x3ff8] ;  /* 0x003ff80001a07983 */ /* 0x002ee80000100a00 */
[----:B---3--:R-:W3:Y:S04]  /*4aa50*/  LDL.64 R228, [R1+0x46c0] ;  /* 0x0046c00001e47983 */ /* 0x008ee80000100a00 */
        /* <DEDUP_REMOVED lines=19> */
[----:B-1----:R-:W3:Y:S04]  /*4ab90*/  LDL.64 R8, [R1+0x46a8] ;  /* 0x0046a80001087983 */ /* 0x002ee80000100a00 */
        /* <DEDUP_REMOVED lines=8> */
[----:B------:R3:W-:Y:S04]  /*4ac20*/  LDGSTS.E [R115+0x2c500], [R152.64], P1 ;  /* 0x2c50000098737fae */ /* 0x0007e80008921844 */
[----:B------:R3:W-:Y:S04]  /*4ac30*/  LDGSTS.E [R115+0x2c580], [R160.64], P6 ;  /* 0x2c580000a0737fae */ /* 0x0007e8000b121844 */
[----:B-1----:R-:W2:Y:S04]  /*4ac40*/  LDL.64 R228, [R1+0x3fa8] ;  /* 0x003fa80001e47983 */ /* 0x002ea80000100a00 */
[----:B---3--:R-:W2:Y:S04]  /*4ac50*/  LDL.64 R152, [R1+0x4680] ;  /* 0x0046800001987983 */ /* 0x008ea80000100a00 */
        /* <DEDUP_REMOVED lines=12> */
[----:B------:R1:W-:Y:S04]  /*4ad20*/  LDGSTS.E [R115+0x2e580], [R200.64], P6 ;  /* 0x2e580000c8737fae */ /* 0x0003e8000b121844 */
[----:B------:R-:W2:Y:S04]  /*4ad30*/  LDL.64 R140, [R1+0x47c0] ;  /* 0x0047c000018c7983 */ /* 0x000ea80000100a00 */
[----:B------:R-:W2:Y:S04]  /*4ad40*/  LDL.64 R162, [R1+0x3f70] ;  /* 0x003f700001a27983 */ /* 0x000ea80000100a00 */
[----:B-1----:R-:W2:Y:S04]  /*4ad50*/  LDL.64 R200, [R1+0x4690] ;  /* 0x0046900001c87983 */ /* 0x002ea80000100a00 */
[----:B------:R1:W-:Y:S04]  /*4ad60*/  LDGSTS.E [R115+0x2f400], [R192.64], P2 ;  /* 0x2f400000c0737fae */ /* 0x0003e80009121844 */
[----:B------:R-:W2:Y:S04]  /*4ad70*/  LDL.64 R156, [R1+0x4678] ;  /* 0x00467800019c7983 */ /* 0x000ea80000100a00 */
[----:B-1----:R-:W2:Y:S04]  /*4ad80*/  LDL.64 R192, [R1+0x3f88] ;  /* 0x003f880001c07983 */ /* 0x002ea80000100a00 */
[----:B------:R1:W-:Y:S04]  /*4ad90*/  LDGSTS.E [R115+0x2f480], [R8.64], P5 ;  /* 0x2f48000008737fae */ /* 0x0003e8000a921844 */
[----:B-1----:R-:W2:Y:S04]  /*4ada0*/  LDL.64 R8, [R1+0x4688] ;  /* 0x0046880001087983 */ /* 0x002ea80000100a00 */
[----:B----4-:R1:W-:Y:S04]  /*4adb0*/  LDGSTS.E [R115+0x2f500], [R250.64], P1 ;  /* 0x2f500000fa737fae */ /* 0x0103e80008921844 */
[----:B------:R4:W-:Y:S04]  /*4adc0*/  LDGSTS.E [R115+0x2f580], [R26.64], P6 ;  /* 0x2f5800001a737fae */ /* 0x0009e8000b121844 */
[----:B------:R2:W-:Y:S04]  /*4add0*/  LDGSTS.E [R115+0x30400], [R58.64], P2 ;  /* 0x304000003a737fae */ /* 0x0005e80009121844 */
[----:B-1----:R-:W3:Y:S04]  /*4ade0*/  LDL.64 R250, [R1+0x3f50] ;  /* 0x003f500001fa7983 */ /* 0x002ee80000100a00 */
[----:B--2---:R1:W-:Y:S04]  /*4adf0*/  LDGSTS.E [R115+0x30480], [R82.64], P5 ;  /* 0x3048000052737fae */ /* 0x0043e8000a921844 */
[----:B----4-:R-:W2:Y:S04]  /*4ae00*/  LDL.64 R26, [R1+0x3f40] ;  /* 0x003f4000011a7983 */ /* 0x010ea80000100a00 */
[----:B------:R4:W-:Y:S04]  /*4ae10*/  LDGSTS.E [R115+0x30500], [R176.64], P1 ;  /* 0x30500000b0737fae */ /* 0x0009e80008921844 */
[----:B-1----:R-:W2:Y:S04]  /*4ae20*/  LDL.64 R82, [R1+0x3f48] ;  /* 0x003f480001527983 */ /* 0x002ea80000100a00 */
[----:B------:R-:W2:Y:S04]  /*4ae30*/  LDL.64 R58, [R1+0x3f28] ;  /* 0x003f2800013a7983 */ /* 0x000ea80000100a00 */
[----:B----4-:R-:W4:Y:S04]  /*4ae40*/  LDL.64 R176, [R1+0x47b8] ;  /* 0x0047b80001b07983 */ /* 0x010f280000100a00 */
[----:B------:R1:W-:Y:S04]  /*4ae50*/  LDGSTS.E [R115+0x30580], [R228.64], P6 ;  /* 0x30580000e4737fae */ /* 0x0003e8000b121844 */
[----:B-1----:R-:W2:Y:S04]  /*4ae60*/  LDL.64 R228, [R1+0x3f58] ;  /* 0x003f580001e47983 */ /* 0x002ea80000100a00 */
        /* <DEDUP_REMOVED lines=18> */
[----:B------:R1:W-:Y:S04]  /*4af90*/  LDGSTS.E [R115+0x33480], [R8.64], P5 ;  /* 0x3348000008737fae */ /* 0x0003e8000a921844 */
[----:B------:R1:W-:Y:S04]  /*4afa0*/  LDGSTS.E [R115+0x33500], [R162.64], P1 ;  /* 0x33500000a2737fae */ /* 0x0003e80008921844 */
[----:B-1----:R-:W2:Y:S04]  /*4afb0*/  LDL.64 R8, [R1+0x4668] ;  /* 0x0046680001087983 */ /* 0x002ea80000100a00 */
[----:B------:R-:W2:Y:S04]  /*4afc0*/  LDL.64 R162, [R1+0x4798] ;  /* 0x0047980001a27983 */ /* 0x000ea80000100a00 */
[----:B---3--:R1:W-:Y:S04]  /*4afd0*/  LDGSTS.E [R115+0x33580], [R250.64], P6 ;  /* 0x33580000fa737fae */ /* 0x0083e8000b121844 */
[----:B-1----:R-:W3:Y:S04]  /*4afe0*/  LDL.64 R250, [R1+0x4660] ;  /* 0x0046600001fa7983 */ /* 0x002ee80000100a00 */
[----:B----4-:R1:W-:Y:S04]  /*4aff0*/  LDGSTS.E [R115+0x34400], [R176.64], P2 ;  /* 0x34400000b0737fae */ /* 0x0103e80009121844 */
[----:B------:R4:W-:Y:S04]  /*4b000*/  LDGSTS.E [R115+0x34480], [R152.64], P5 ;  /* 0x3448000098737fae */ /* 0x0009e8000a921844 */
[----:B--2---:R2:W-:Y:S04]  /*4b010*/  LDGSTS.E [R115+0x34500], [R82.64], P1 ;  /* 0x3450000052737fae */ /* 0x0045e80008921844 */
[----:B-1----:R-:W3:Y:S04]  /*4b020*/  LDL.64 R176, [R1+0x3ec0] ;  /* 0x003ec00001b07983 */ /* 0x002ee80000100a00 */
[----:B----4-:R-:W4:Y:S04]  /*4b030*/  LDL.64 R152, [R1+0x4778] ;  /* 0x0047780001987983 */ /* 0x010f280000100a00 */
[----:B------:R1:W-:Y:S04]  /*4b040*/  LDGSTS.E [R115+0x34580], [R228.64], P6 ;  /* 0x34580000e4737fae */ /* 0x0003e8000b121844 */
[----:B--2---:R-:W2:Y:S04]  /*4b050*/  LDL.64 R82, [R1+0x4790] ;  /* 0x0047900001527983 */ /* 0x004ea80000100a00 */
[----:B-1----:R-:W2:Y:S04]  /*4b060*/  LDL.64 R228, [R1+0x3f18] ;  /* 0x003f180001e47983 */ /* 0x002ea80000100a00 */
        /* <DEDUP_REMOVED lines=9> */
[----:B------:R-:W4:Y:S04]  /*4b100*/  LDL.64 R58, [R1+0x3eb0] ;  /* 0x003eb000013a7983 */ /* 0x000f280000100a00 */
        /* <DEDUP_REMOVED lines=16> */
[----:B---3--:R1:W-:Y:S04]  /*4b210*/  LDGSTS.E [R115+0x38480], [R250.64], P5 ;  /* 0x38480000fa737fae */ /* 0x0083e8000a921844 */
[----:B-1----:R-:W3:Y:S04]  /*4b220*/  LDL.64 R250, [R1+0x3d48] ;  /* 0x003d480001fa7983 */ /* 0x002ee80000100a00 */
[----:B------:R1:W-:Y:S04]  /*4b230*/  LDGSTS.E [R115+0x38500], [R176.64], P1 ;  /* 0x38500000b0737fae */ /* 0x0003e80008921844 */
[----:B-1----:R-:W3:Y:S04]  /*4b240*/  LDL.64 R176, [R1+0x45b0] ;  /* 0x0045b00001b07983 */ /* 0x002ee80000100a00 */
[----:B--2---:R1:W-:Y:S04]  /*4b250*/  LDGSTS.E [R115+0x38580], [R228.64], P6 ;  /* 0x38580000e4737fae */ /* 0x0043e8000b121844 */
[----:B------:R2:W-:Y:S04]  /*4b260*/  LDGSTS.E [R115+0x39400], [R82.64], P2 ;  /* 0x3940000052737fae */ /* 0x0005e80009121844 */
[----:B-1----:R-:W3:Y:S04]  /*4b270*/  LDL.64 R228, [R1+0x45c8] ;  /* 0x0045c80001e47983 */ /* 0x002ee80000100a00 */
[----:B--2---:R-:W4:Y:S04]  /*4b280*/  LDL.64 R82, [R1+0x4768] ;  /* 0x0047680001527983 */ /* 0x004f280000100a00 */
[----:B----4-:R1:W-:Y:S04]  /*4b290*/  LDGSTS.E [R115+0x39480], [R232.64], P5 ;  /* 0x39480000e8737fae */ /* 0x0103e8000a921844 */
[----:B-1----:R-:W4:Y:S04]  /*4b2a0*/  LDL.64 R232, [R1+0x3c20] ;  /* 0x003c200001e87983 */ /* 0x002f280000100a00 */
[----:B------:R1:W-:Y:S04]  /*4b2b0*/  LDGSTS.E [R115+0x39500], [R168.64], P1 ;  /* 0x39500000a8737fae */ /* 0x0003e80008921844 */
[----:B------:R1:W-:Y:S04]  /*4b2c0*/  LDGSTS.E [R115+0x39580], [R186.64], P6 ;  /* 0x39580000ba737fae */ /* 0x0003e8000b121844 */
[----:B-1----:R-:W4:Y:S01]  /*4b2d0*/  LDL.64 R168, [R1+0x4630] ;  /* 0x0046300001a87983 */ /* 0x002f220000100a00 */
[----:B------:R-:W-:-:S03]  /*4b2e0*/  LOP3.LUT R114, R114, 0x30, RZ, 0x3c, !PT ;  /* 0x0000003072727812 */ /* 0x000fc600078e3cff */
[----:B------:R-:W4:Y:S04]  /*4b2f0*/  LDL.64 R186, [R1+0x1790] ;  /* 0x0017900001ba7983 */ /* 0x000f280000100a00 */
        /* <DEDUP_REMOVED lines=12> */
[----:B------:R1:W-:Y:S04]  /*4b3c0*/  LDGSTS.E [R115+0x3b500], [R8.64], P1 ;  /* 0x3b50000008737fae */ /* 0x0003e80008921844 */
[----:B-1----:R-:W4:Y:S04]  /*4b3d0*/  LDL.64 R8, [R1+0x1008] ;  /* 0x0010080001087983 */ /* 0x002f280000100a00 */
[----:B---3--:R1:W-:Y:S04]  /*4b3e0*/  LDGSTS.E [R115+0x3b580], [R250.64], P6 ;  /* 0x3b580000fa737fae */ /* 0x0083e8000b121844 */
[----:B------:R3:W-:Y:S04]  /*4b3f0*/  LDGSTS.E [R115+0x3c400], [R152.64], P2 ;  /* 0x3c40000098737fae */ /* 0x0007e80009121844 */
[----:B------:R3:W-:Y:S04]  /*4b400*/  LDGSTS.E [R115+0x3c480], [R162.64], P5 ;  /* 0x3c480000a2737fae */ /* 0x0007e8000a921844 */
[----:B-1----:R-:W2:Y:S04]  /*4b410*/  LDL.64 R250, [R1+0x1000] ;  /* 0x0010000001fa7983 */ /* 0x002ea80000100a00 */
[----:B---3--:R-:W3:Y:S04]  /*4b420*/  LDL.64 R152, [R1+0x1890] ;  /* 0x0018900001987983 */ /* 0x008ee80000100a00 */
[----:B------:R-:W3:Y:S04]  /*4b430*/  LDL.64 R162, [R1+0x9f0] ;  /* 0x0009f00001a27983 */ /* 0x000ee80000100a00 */
[----:B------:R1:W-:Y:S04]  /*4b440*/  LDGSTS.E [R115+0x3c500], [R176.64], P1 ;  /* 0x3c500000b0737fae */ /* 0x0003e80008921844 */
[----:B-1----:R-:W3:Y:S04]  /*4b450*/  LDL.64 R176, [R1+0x9f8] ;  /* 0x0009f80001b07983 */ /* 0x002ee80000100a00 */
[----:B------:R1:W-:Y:S04]  /*4b460*/  LDGSTS.E [R115+0x3c580], [R228.64], P6 ;  /* 0x3c580000e4737fae */ /* 0x0003e8000b121844 */
[----:B------:R4:W-:Y:S04]  /*4b470*/  LDGSTS.E [R115+0x3d400], [R156.64], P2 ;  /* 0x3d4000009c737fae */ /* 0x0009e80009121844 */
[----:B------:R4:W-:Y:S04]  /*4b480*/  LDGSTS.E [R115+0x3d480], [R154.64], P5 ;  /* 0x3d4800009a737fae */ /* 0x0009e8000a921844 */
[----:B-1----:R-:W3:Y:S04]  /*4b490*/  LDL.64 R228, [R1+0x17c8] ;  /* 0x0017c80001e47983 */ /* 0x002ee80000100a00 */
[----:B------:R1:W-:Y:S04]  /*4b4a0*/  LDGSTS.E [R115+0x3d500], [R140.64], P1 ;  /* 0x3d5000008c737fae */ /* 0x0003e80008921844 */
[----:B----4-:R-:W4:Y:S04]  /*4b4b0*/  LDL.64 R154, [R1+0xa18] ;  /* 0x000a1800019a7983 */ /* 0x010f280000100a00 */
[----:B------:R1:W-:Y:S04]  /*4b4c0*/  LDGSTS.E [R115+0x3d580], [R232.64], P6 ;  /* 0x3d580000e8737fae */ /* 0x0003e8000b121844 */
[----:B------:R1:W-:Y:S04]  /*4b4d0*/  LDGSTS.E [R115+0x3e400], [R82.64], P2 ;  /* 0x3e40000052737fae */ /* 0x0003e80009121844 */
[----:B-1----:R-:W4:Y:S04]  /*4b4e0*/  LDL.64 R140, [R1+0x18a8] ;  /* 0x0018a800018c7983 */ /* 0x002f280000100a00 */
[----:B------:R-:W4:Y:S04]  /*4b4f0*/  LDL.64 R232, [R1+0x17c0] ;  /* 0x0017c00001e87983 */ /* 0x000f280000100a00 */
[----:B------:R-:W4:Y:S04]  /*4b500*/  LDL.64 R82, [R1+0x1728] ;  /* 0x0017280001527983 */ /* 0x000f280000100a00 */
[----:B------:R1:W-:Y:S04]  /*4b510*/  LDGSTS.E [R115+0x3e480], [R168.64], P5 ;  /* 0x3e480000a8737fae */ /* 0x0003e8000a921844 */
        /* <DEDUP_REMOVED lines=22> */
[----:B------:R1:W-:Y:S04]  /*4b680*/  LDGSTS.E [R114+0x1600], [R228.64], P2 ;  /* 0x01600000e4727fae */ /* 0x0003e80009121844 */
[----:B-1----:R-:W3:Y:S04]  /*4b690*/  LDL.64 R228, [R1+0x1c28] ;  /* 0x001c280001e47983 */ /* 0x002ee80000100a00 */
[----:B----4-:R1:W-:Y:S04]  /*4b6a0*/  LDGSTS.E [R114+0x1680], [R232.64], P5 ;  /* 0x01680000e8727fae */ /* 0x0103e8000a921844 */
[----:B------:R4:W-:Y:S04]  /*4b6b0*/  LDGSTS.E [R114+0x1700], [R154.64], P1 ;  /* 0x017000009a727fae */ /* 0x0009e80008921844 */
[----:B-1----:R-:W3:Y:S04]  /*4b6c0*/  LDL.64 R232, [R1+0x1998] ;  /* 0x0019980001e87983 */ /* 0x002ee80000100a00 */
[----:B----4-:R-:W4:Y:S04]  /*4b6d0*/  LDL.64 R154, [R1+0x1eb0] ;  /* 0x001eb000019a7983 */ /* 0x010f280000100a00 */
[----:B------:R1:W-:Y:S04]  /*4b6e0*/  LDGSTS.E [R114+0x1780], [R168.64], P6 ;  /* 0x01780000a8727fae */ /* 0x0003e8000b121844 */
[----:B------:R1:W-:Y:S04]  /*4b6f0*/  LDGSTS.E [R114+0x2600], [R140.64], P2 ;  /* 0x026000008c727fae */ /* 0x0003e80009121844 */
[----:B-1----:R-:W4:Y:S04]  /*4b700*/  LDL.64 R168, [R1+0x1d28] ;  /* 0x001d280001a87983 */ /* 0x002f280000100a00 */
[----:B------:R-:W4:Y:S04]  /*4b710*/  LDL.64 R140, [R1+0x1e98] ;  /* 0x001e9800018c7983 */ /* 0x000f280000100a00 */
[----:B------:R1:W-:Y:S04]  /*4b720*/  LDGSTS.E [R114+0x2680], [R158.64], P5 ;  /* 0x026800009e727fae */ /* 0x0003e8000a921844 */
[----:B------:R1:W-:Y:S04]  /*4b730*/  LDGSTS.E [R114+0x2700], [R82.64], P1 ;  /* 0x0270000052727fae */ /* 0x0003e80008921844 */
[----:B-1----:R-:W4:Y:S04]  /*4b740*/  LDL.64 R158, [R1+0x2ac8] ;  /* 0x002ac800019e7983 */ /* 0x002f280000100a00 */
[----:B------:R1:W-:Y:S04]  /*4b750*/  LDGSTS.E [R114+0x2780], [R200.64], P6 ;  /* 0x02780000c8727fae */ /* 0x0003e8000b121844 */
[----:B------:R-:W4:Y:S04]  /*4b760*/  LDL.64 R82, [R1+0x1c80] ;  /* 0x001c800001527983 */ /* 0x000f280000100a00 */
[----:B-1----:R-:W4:Y:S04]  /*4b770*/  LDL.64 R200, [R1+0x2870] ;  /* 0x0028700001c87983 */ /* 0x002f280000100a00 */
        /* <DEDUP_REMOVED lines=10> */
[----:B------:R1:W-:Y:S04]  /*4b820*/  LDGSTS.E [R114+0x4680], [R176.64], P5 ;  /* 0x04680000b0727fae */ /* 0x0003e8000a921844 */
[----:B------:R3:W-:Y:S04]  /*4b830*/  LDGSTS.E [R114+0x4700], [R152.64], P1 ;  /* 0x0470000098727fae */ /* 0x0007e80008921844 */
[----:B------:R3:W-:Y:S04]  /*4b840*/  LDGSTS.E [R114+0x4780], [R26.64], P6 ;  /* 0x047800001a727fae */ /* 0x0007e8000b121844 */
[----:B-1----:R-:W2:Y:S04]  /*4b850*/  LDL.64 R176, [R1+0x1db8] ;  /* 0x001db80001b07983 */ /* 0x002ea80000100a00 */
[----:B------:R1:W-:Y:S04]  /*4b860*/  LDGSTS.E [R114+0x5600], [R58.64], P2 ;  /* 0x056000003a727fae */ /* 0x0003e80009121844 */
[----:B---3--:R3:W-:Y:S04]  /*4b870*/  LDGSTS.E [R114+0x5680], [R228.64], P5 ;  /* 0x05680000e4727fae */ /* 0x0087e8000a921844 */
[----:B------:R1:W-:Y:S04]  /*4b880*/  LDGSTS.E [R114+0x5700], [R162.64], P1 ;  /* 0x05700000a2727fae */ /* 0x0003e80008921844 */
[----:B------:R-:W2:Y:S04]  /*4b890*/  LDL.64 R26, [R1+0x2078] ;  /* 0x00207800011a7983 */ /* 0x000ea80000100a00 */
[----:B---3--:R-:W3:Y:S04]  /*4b8a0*/  LDL.64 R228, [R1+0x2080] ;  /* 0x0020800001e47983 */ /* 0x008ee80000100a00 */
[----:B-1----:R-:W3:Y:S04]  /*4b8b0*/  LDL.64 R58, [R1+0x1f18] ;  /* 0x001f1800013a7983 */ /* 0x002ee80000100a00 */
[----:B------:R-:W3:Y:S04]  /*4b8c0*/  LDL.64 R162, [R1+0x2178] ;  /* 0x0021780001a27983 */ /* 0x000ee80000100a00 */
[----:B------:R1:W-:Y:S04]  /*4b8d0*/  LDGSTS.E [R114+0x5780], [R232.64], P6 ;  /* 0x05780000e8727fae */ /* 0x0003e8000b121844 */
[----:B------:R-:W3:Y:S04]  /*4b8e0*/  LDL.64 R152, [R1+0x2330] ;  /* 0x0023300001987983 */ /* 0x000ee80000100a00 */
[----:B-1----:R-:W3:Y:S04]  /*4b8f0*/  LDL.64 R232, [R1+0x1f10] ;  /* 0x001f100001e87983 */ /* 0x002ee80000100a00 */
[----:B----4-:R1:W-:Y:S04]  /*4b900*/  LDGSTS.E [R114+0x6600], [R168.64], P2 ;  /* 0x06600000a8727fae */ /* 0x0103e80009121844 */
[----:B-1----:R-:W3:Y:S04]  /*4b910*/  LDL.64 R168, [R1+0x2180] ;  /* 0x0021800001a87983 */ /* 0x002ee80000100a00 */
[----:B------:R1:W-:Y:S04]  /*4b920*/  LDGSTS.E [R114+0x6680], [R158.64], P5 ;  /* 0x066800009e727fae */ /* 0x0003e8000a921844 */
[----:B-1----:R-:W3:Y:S04]  /*4b930*/  LDL.64 R158, [R1+0x1fe0] ;  /* 0x001fe000019e7983 */ /* 0x002ee80000100a00 */
[----:B------:R1:W-:Y:S04]  /*4b940*/  LDGSTS.E [R114+0x6700], [R200.64], P1 ;  /* 0x06700000c8727fae */ /* 0x0003e80008921844 */
        /* <DEDUP_REMOVED lines=21> */
[----:B-1----:R-:W2:Y:S04]  /*4baa0*/  LDL.64 R228, [R1+0x2338] ;  /* 0x0023380001e47983 */ /* 0x002ea80000100a00 */
[----:B---3--:R-:W2:Y:S04]  /*4bab0*/  LDL.64 R26, [R1+0x2418] ;  /* 0x00241800011a7983 */ /* 0x008ea80000100a00 */
[----:B------:R1:W-:Y:S04]  /*4bac0*/  LDGSTS.E [R114+0x9700], [R232.64], P1 ;  /* 0x09700000e8727fae */ /* 0x0003e80008921844 */
[----:B------:R1:W-:Y:S04]  /*4bad0*/  LDGSTS.E [R114+0x9780], [R58.64], P6 ;  /* 0x097800003a727fae */ /* 0x0003e8000b121844 */
[----:B-1----:R-:W2:Y:S04]  /*4bae0*/  LDL.64 R232, [R1+0x2340] ;  /* 0x0023400001e87983 */ /* 0x002ea80000100a00 */
        /* <DEDUP_REMOVED lines=19> */
[----:B------:R4:W-:Y:S04]  /*4bc20*/  LDGSTS.E [R114+0xc700], [R154.64], P1 ;  /* 0x0c7000009a727fae */ /* 0x0009e80008921844 */
[----:B-1----:R-:W3:Y:S04]  /*4bc30*/  LDL.64 R250, [R1+0x2480] ;  /* 0x0024800001fa7983 */ /* 0x002ee80000100a00 */
[----:B------:R1:W-:Y:S04]  /*4bc40*/  LDGSTS.E [R114+0xc780], [R140.64], P6 ;  /* 0x0c7800008c727fae */ /* 0x0003e8000b121844 */
[----:B----4-:R-:W4:Y:S04]  /*4bc50*/  LDL.64 R154, [R1+0x26e8] ;  /* 0x0026e800019a7983 */ /* 0x010f280000100a00 */
[----:B--2---:R2:W-:Y:S04]  /*4bc60*/  LDGSTS.E [R114+0xd600], [R176.64], P2 ;  /* 0x0d600000b0727fae */ /* 0x0045e80009121844 */
[----:B------:R2:W-:Y:S04]  /*4bc70*/  LDGSTS.E [R114+0xd680], [R160.64], P5 ;  /* 0x0d680000a0727fae */ /* 0x0005e8000a921844 */
[----:B-1----:R-:W4:Y:S04]  /*4bc80*/  LDL.64 R140, [R1+0x2570] ;  /* 0x00257000018c7983 */ /* 0x002f280000100a00 */
[----:B--2---:R-:W2:Y:S04]  /*4bc90*/  LDL.64 R176, [R1+0x2478] ;  /* 0x0024780001b07983 */ /* 0x004ea80000100a00 */
        /* <DEDUP_REMOVED lines=27> */
[----:B-1----:R-:W3:Y:S04]  /*4be50*/  LDL.64 R250, [R1+0x2758] ;  /* 0x0027580001fa7983 */ /* 0x002ee80000100a00 */
[----:B--2---:R1:W-:Y:S04]  /*4be60*/  LDGSTS.E [R114+0x10780], [R176.64], P6 ;  /* 0x10780000b0727fae */ /* 0x0043e8000b121844 */
[----:B----4-:R2:W-:Y:S04]  /*4be70*/  LDGSTS.E [R114+0x11600], [R154.64], P2 ;  /* 0x116000009a727fae */ /* 0x0105e80009121844 */
[----:B-1----:R-:W4:Y:S04]  /*4be80*/  LDL.64 R176, [R1+0x2a80] ;  /* 0x002a800001b07983 */ /* 0x002f280000100a00 */
[----:B--2---:R-:W2:Y:S04]  /*4be90*/  LDL.64 R154, [R1+0x2ab0] ;  /* 0x002ab000019a7983 */ /* 0x004ea80000100a00 */
        /* <DEDUP_REMOVED lines=28> */
[----:B---3--:R1:W-:Y:S04]  /*4c060*/  LDGSTS.E [R114+0x14780], [R250.64], P6 ;  /* 0x14780000fa727fae */ /* 0x0083e8000b121844 */
[----:B------:R3:W-:Y:S04]  /*4c070*/  LDGSTS.E [R114+0x15600], [R82.64], P2 ;  /* 0x1560000052727fae */ /* 0x0007e80009121844 */
[----:B-1----:R-:W2:Y:S04]  /*4c080*/  LDL.64 R250, [R1+0x2da0] ;  /* 0x002da00001fa7983 */ /* 0x002ea80000100a00 */
[----:B---3--:R-:W2:Y:S04]  /*4c090*/  LDL.64 R82, [R1+0x2fc8] ;  /* 0x002fc80001527983 */ /* 0x008ea80000100a00 */
[----:B----4-:R1:W-:Y:S04]  /*4c0a0*/  LDGSTS.E [R114+0x15680], [R176.64], P5 ;  /* 0x15680000b0727fae */ /* 0x0103e8000a921844 */
[----:B-1----:R-:W4:Y:S04]  /*4c0b0*/  LDL.64 R176, [R1+0x3f68] ;  /* 0x003f680001b07983 */ /* 0x002f280000100a00 */
[----:B--2---:R1:W-:Y:S04]  /*4c0c0*/  LDGSTS.E [R114+0x15700], [R228.64], P1 ;  /* 0x15700000e4727fae */ /* 0x0043e80008921844 */
[----:B-1----:R-:W2:Y:S04]  /*4c0d0*/  LDL.64 R228, [R1+0x2fc0] ;  /* 0x002fc00001e47983 */ /* 0x002ea80000100a00 */
[----:B------:R1:W-:Y:S04]  /*4c0e0*/  LDGSTS.E [R114+0x15780], [R232.64], P6 ;  /* 0x15780000e8727fae */ /* 0x0003e8000b121844 */
[----:B-1----:R-:W2:Y:S04]  /*4c0f0*/  LDL.64 R232, [R1+0x40f0] ;  /* 0x0040f00001e87983 */ /* 0x002ea80000100a00 */
[----:B------:R1:W-:Y:S04]  /*4c100*/  LDGSTS.E [R114+0x16600], [R168.64], P2 ;  /* 0x16600000a8727fae */ /* 0x0003e80009121844 */
        /* <DEDUP_REMOVED lines=21> */
[----:B-1----:R-:W3:Y:S04]  /*4c260*/  LDL.64 R250, [R1+0x4498] ;  /* 0x0044980001fa7983 */ /* 0x002ee80000100a00 */
[----:B------:R-:W3:Y:S04]  /*4c270*/  LDL.64 R26, [R1+0x44f0] ;  /* 0x0044f000011a7983 */ /* 0x000ee80000100a00 */
        /* <DEDUP_REMOVED lines=30> */
[----:B------:R-:W2:Y:S04]  /*4c460*/  LDL.64 R162, [R1+0x45d0] ;  /* 0x0045d00001a27983 */ /* 0x000ea80000100a00 */
[----:B------:R-:W2:Y:S04]  /*4c470*/  LDL.64 R152, [R1+0x3960] ;  /* 0x0039600001987983 */ /* 0x000ea80000100a00 */
[----:B---3--:R1:W-:Y:S04]  /*4c480*/  LDGSTS.E [R114+0x1d600], [R250.64], P2 ;  /* 0x1d600000fa727fae */ /* 0x0083e80009121844 */
        /* <DEDUP_REMOVED lines=15> */
[----:B------:R-:W4:Y:S04]  /*4c580*/  LDL.64 R58, [R1+0x4938] ;  /* 0x00493800013a7983 */ /* 0x000f280000100a00 */
[----:B------:R1:W-:Y:S04]  /*4c590*/  LDGSTS.E [R114+0x1f680], [R158.64], P5 ;  /* 0x1f6800009e727fae */ /* 0x0003e8000a921844 */
[----:B--2---:R-:W4:Y:S04]  /*4c5a0*/  LDL.64 R156, [R1+0x3950] ;  /* 0x00395000019c7983 */ /* 0x004f280000100a00 */
        /* <DEDUP_REMOVED lines=15> */
[----:B------:R1:W-:Y:S04]  /*4c6a0*/  LDGSTS.E [R114+0x21680], [R176.64], P5 ;  /* 0x21680000b0727fae */ /* 0x0003e8000a921844 */
[----:B------:R1:W-:Y:S04]  /*4c6b0*/  LDGSTS.E [R114+0x21700], [R162.64], P1 ;  /* 0x21700000a2727fae */ /* 0x0003e80008921844 */
[----:B-1----:R-:W3:Y:S04]  /*4c6c0*/  LDL.64 R176, [R1+0x4980] ;  /* 0x0049800001b07983 */ /* 0x002ee80000100a00 */
[----:B------:R-:W3:Y:S04]  /*4c6d0*/  LDL.64 R162, [R1+0x3938] ;  /* 0x0039380001a27983 */ /* 0x000ee80000100a00 */
[----:B----4-:R1:W-:Y:S04]  /*4c6e0*/  LDGSTS.E [R114+0x21780], [R228.64], P6 ;  /* 0x21780000e4727fae */ /* 0x0103e8000b121844 */
        /* <DEDUP_REMOVED lines=27> */
[----:B---3--:R1:W-:Y:S04]  /*4c8a0*/  LDGSTS.E [R114+0x25680], [R176.64], P5 ;  /* 0x25680000b0727fae */ /* 0x0083e8000a921844 */
[----:B-1----:R-:W3:Y:S04]  /*4c8b0*/  LDL.64 R176, [R1+0x38f0] ;  /* 0x0038f00001b07983 */ /* 0x002ee80000100a00 */
[----:B----4-:R1:W-:Y:S04]  /*4c8c0*/  LDGSTS.E [R114+0x25700], [R228.64], P1 ;  /* 0x25700000e4727fae */ /* 0x0103e80008921844 */
        /* <DEDUP_REMOVED lines=10> */
[----:B----4-:R-:W3:Y:S04]  /*4c970*/  LDL.64 R156, [R1+0x38a0] ;  /* 0x0038a000019c7983 */ /* 0x010ee80000100a00 */
[----:B------:R1:W-:Y:S04]  /*4c980*/  LDGSTS.E [R114+0x27600], [R168.64], P2 ;  /* 0x27600000a8727fae */ /* 0x0003e80009121844 */
[----:B-1----:R-:W3:Y:S04]  /*4c990*/  LDL.64 R168, [R1+0x38d8] ;  /* 0x0038d80001a87983 */ /* 0x002ee80000100a00 */
[----:B------:R1:W-:Y:S04]  /*4c9a0*/  LDGSTS.E [R114+0x27680], [R158.64], P5 ;  /* 0x276800009e727fae */ /* 0x0003e8000a921844 */
        /* <DEDUP_REMOVED lines=18> */
[----:B-1----:R-:W3:Y:S04]  /*4cad0*/  LDL.64 R176, [R1+0x4a18] ;  /* 0x004a180001b07983 */ /* 0x002ee80000100a00 */
        /* <DEDUP_REMOVED lines=24> */
[----:B------:R1:W-:Y:S04]  /*4cc60*/  LDGSTS.E [R114+0x2c780], [R8.64], P6 ;  /* 0x2c78000008727fae */ /* 0x0003e8000b121844 */
[----:B-1----:R-:W2:Y:S04]  /*4cc70*/  LDL.64 R8, [R1+0x3858] ;  /* 0x0038580001087983 */ /* 0x002ea80000100a00 */
[----:B----4-:R1:W-:Y:S04]  /*4cc80*/  LDGSTS.E [R114+0x2d600], [R250.64], P2 ;  /* 0x2d600000fa727fae */ /* 0x0103e80009121844 */
[----:B-1----:R-:W4:Y:S04]  /*4cc90*/  LDL.64 R250, [R1+0x4a58] ;  /* 0x004a580001fa7983 */ /* 0x002f280000100a00 */
[----:B---3--:R1:W-:Y:S04]  /*4cca0*/  LDGSTS.E [R114+0x2d680], [R176.64], P5 ;  /* 0x2d680000b0727fae */ /* 0x0083e8000a921844 */
[----:B------:R3:W-:Y:S04]  /*4ccb0*/  LDGSTS.E [R114+0x2d700], [R156.64], P1 ;  /* 0x2d7000009c727fae */ /* 0x0007e80008921844 */
[----:B------:R2:W-:Y:S04]  /*4ccc0*/  LDGSTS.E [R114+0x2d780], [R26.64], P6 ;  /* 0x2d7800001a727fae */ /* 0x0005e8000b121844 */
[----:B-1----:R-:W4:Y:S04]  /*4ccd0*/  LDL.64 R176, [R1+0x3850] ;  /* 0x0038500001b07983 */ /* 0x002f280000100a00 */
[----:B------:R1:W-:Y:S04]  /*4cce0*/  LDGSTS.E [R114+0x2e600], [R58.64], P2 ;  /* 0x2e6000003a727fae */ /* 0x0003e80009121844 */
[----:B--2---:R2:W-:Y:S04]  /*4ccf0*/  LDGSTS.E [R114+0x2e680], [R160.64], P5 ;  /* 0x2e680000a0727fae */ /* 0x0045e8000a921844 */
[----:B------:R1:W-:Y:S04]  /*4cd00*/  LDGSTS.E [R114+0x2e700], [R228.64], P1 ;  /* 0x2e700000e4727fae */ /* 0x0003e80008921844 */
[----:B------:R-:W4:Y:S04]  /*4cd10*/  LDL.64 R26, [R1+0x4a78] ;  /* 0x004a7800011a7983 */ /* 0x000f280000100a00 */
[----:B--2---:R-:W2:Y:S04]  /*4cd20*/  LDL.64 R160, [R1+0x4a68] ;  /* 0x004a680001a07983 */ /* 0x004ea80000100a00 */
[----:B-1----:R-:W2:Y:S04]  /*4cd30*/  LDL.64 R228, [R1+0x3860] ;  /* 0x0038600001e47983 */ /* 0x002ea80000100a00 */
[----:B------:R-:W2:Y:S04]  /*4cd40*/  LDL.64 R58, [R1+0x3808] ;  /* 0x00380800013a7983 */ /* 0x000ea80000100a00 */
[----:B------:R1:W-:Y:S04]  /*4cd50*/  LDGSTS.E [R114+0x2e780], [R232.64], P6 ;  /* 0x2e780000e8727fae */ /* 0x0003e8000b121844 */
[----:B---3--:R-:W3:Y:S04]  /*4cd60*/  LDL.64 R156, [R1+0x4a98] ;  /* 0x004a9800019c7983 */ /* 0x008ee80000100a00 */
        /* <DEDUP_REMOVED lines=19> */
[----:B----4-:R1:W-:Y:S04]  /*4cea0*/  LDGSTS.E [R114+0x31680], [R250.64], P5 ;  /* 0x31680000fa727fae */ /* 0x0103e8000a921844 */
[----:B-1----:R-:W4:Y:S04]  /*4ceb0*/  LDL.64 R250, [R1+0x4aa0] ;  /* 0x004aa00001fa7983 */ /* 0x002f280000100a00 */
[----:B------:R1:W-:Y:S04]  /*4cec0*/  LDGSTS.E [R114+0x31700], [R176.64], P1 ;  /* 0x31700000b0727fae */ /* 0x0003e80008921844 */
[----:B-1----:R-:W4:Y:S04]  /*4ced0*/  LDL.64 R176, [R1+0x4aa8] ;  /* 0x004aa80001b07983 */ /* 0x002f280000100a00 */
[----:B--2---:R1:W-:Y:S04]  /*4cee0*/  LDGSTS.E [R114+0x31780], [R228.64], P6 ;  /* 0x31780000e4727fae */ /* 0x0043e8000b121844 */
[----:B------:R2:W-:Y:S04]  /*4cef0*/  LDGSTS.E [R114+0x32600], [R186.64], P2 ;  /* 0x32600000ba727fae */ /* 0x0005e80009121844 */
[----:B------:R3:W-:Y:S04]  /*4cf00*/  LDGSTS.E [R114+0x32680], [R160.64], P5 ;  /* 0x32680000a0727fae */ /* 0x0007e8000a921844 */
[----:B-1----:R-:W4:Y:S04]  /*4cf10*/  LDL.64 R228, [R1+0x37b0] ;  /* 0x0037b00001e47983 */ /* 0x002f280000100a00 */
[----:B--2---:R-:W2:Y:S04]  /*4cf20*/  LDL.64 R186, [R1+0x4ae0] ;  /* 0x004ae00001ba7983 */ /* 0x004ea80000100a00 */
[----:B---3--:R1:W-:Y:S04]  /*4cf30*/  LDGSTS.E [R114+0x32700], [R232.64], P1 ;  /* 0x32700000e8727fae */ /* 0x0083e80008921844 */
        /* <DEDUP_REMOVED lines=8> */
[----:B------:R1:W-:Y:S04]  /*4cfc0*/  LDGSTS.E [R114+0x33780], [R158.64], P6 ;  /* 0x337800009e727fae */ /* 0x0003e8000b121844 */
[----:B------:R1:W-:Y:S04]  /*4cfd0*/  LDGSTS.E [R114+0x34600], [R162.64], P2 ;  /* 0x34600000a2727fae */ /* 0x0003e80009121844 */
        /* <DEDUP_REMOVED lines=8> */
[----:B------:R1:W-:Y:S04]  /*4d060*/  LDGSTS.E [R114+0x34780], [R8.64], P6 ;  /* 0x3478000008727fae */ /* 0x0003e8000b121844 */
[----:B-1----:R-:W2:Y:S04]  /*4d070*/  LDL.64 R8, [R1+0x4af0] ;  /* 0x004af00001087983 */ /* 0x002ea80000100a00 */
[----:B----4-:R1:W-:Y:S04]  /*4d080*/  LDGSTS.E [R114+0x35600], [R250.64], P2 ;  /* 0x35600000fa727fae */ /* 0x0103e80009121844 */
        /* <DEDUP_REMOVED lines=9> */
[----:B------:R-:W3:Y:S04]  /*4d120*/  LDL.64 R140, [R1+0x4b08] ;  /* 0x004b0800018c7983 */ /* 0x000ee80000100a00 */
[----:B----4-:R-:W4:Y:S04]  /*4d130*/  LDL.64 R156, [R1+0x4b30] ;  /* 0x004b3000019c7983 */ /* 0x010f280000100a00 */
[----:B------:R1:W-:Y:S04]  /*4d140*/  LDGSTS.E [R114+0x36700], [R228.64], P1 ;  /* 0x36700000e4727fae */ /* 0x0003e80008921844 */
[----:B-1----:R-:W4:Y:S04]  /*4d150*/  LDL.64 R228, [R1+0x4af8] ;  /* 0x004af80001e47983 */ /* 0x002f280000100a00 */
[----:B--2---:R1:W-:Y:S04]  /*4d160*/  LDGSTS.E [R114+0x36780], [R232.64], P6 ;  /* 0x36780000e8727fae */ /* 0x0043e8000b121844 */
[----:B------:R2:W-:Y:S04]  /*4d170*/  LDGSTS.E [R114+0x37600], [R160.64], P2 ;  /* 0x37600000a0727fae */ /* 0x0005e80009121844 */
[----:B-1----:R-:W4:Y:S04]  /*4d180*/  LDL.64 R232, [R1+0x3750] ;  /* 0x0037500001e87983 */ /* 0x002f280000100a00 */
[----:B--2---:R-:W2:Y:S04]  /*4d190*/  LDL.64 R160, [R1+0x3748] ;  /* 0x0037480001a07983 */ /* 0x004ea80000100a00 */
        /* <DEDUP_REMOVED lines=13> */
[----:B------:R1:W-:Y:S04]  /*4d270*/  LDGSTS.E [R114+0x39600], [R8.64], P2 ;  /* 0x3960000008727fae */ /* 0x0003e80009121844 */
[----:B------:R-:W2:Y:S04]  /*4d280*/  LDL.64 R162, [R1+0x3728] ;  /* 0x0037280001a27983 */ /* 0x000ea80000100a00 */
[----:B-1----:R-:W2:Y:S04]  /*4d290*/  LDL.64 R8, [R1+0x3720] ;  /* 0x0037200001087983 */ /* 0x002ea80000100a00 */
[----:B---3--:R1:W-:Y:S04]  /*4d2a0*/  LDGSTS.E [R114+0x39680], [R250.64], P5 ;  /* 0x39680000fa727fae */ /* 0x0083e8000a921844 */
[----:B-1----:R-:W3:Y:S04]  /*4d2b0*/  LDL.64 R250, [R1+0x4b40] ;  /* 0x004b400001fa7983 */ /* 0x002ee80000100a00 */
[----:B------:R1:W-:Y:S04]  /*4d2c0*/  LDGSTS.E [R114+0x39700], [R176.64], P1 ;  /* 0x39700000b0727fae */ /* 0x0003e80008921844 */
[----:B------:R1:W-:Y:S04]  /*4d2d0*/  LDGSTS.E [R114+0x39780], [R186.64], P6 ;  /* 0x39780000ba727fae */ /* 0x0003e8000b121844 */
[----:B------:R1:W-:Y:S04]  /*4d2e0*/  LDGSTS.E [R114+0x3a600], [R82.64], P2 ;  /* 0x3a60000052727fae */ /* 0x0003e80009121844 */
[----:B-1----:R-:W3:Y:S01]  /*4d2f0*/  LDL.64 R176, [R1+0x4b38] ;  /* 0x004b380001b07983 */ /* 0x002ee20000100a00 */
[----:B------:R-:W-:-:S03]  /*4d300*/  IMAD.SHL.U32 R115, R124, 0x4, RZ ;  /* 0x000000047c737824 */ /* 0x000fc600078e00ff */
[----:B------:R-:W3:Y:S04]  /*4d310*/  LDL.64 R186, [R1+0x1af8] ;  /* 0x001af80001ba7983 */ /* 0x000ee80000100a00 */
[----:B------:R-:W3:Y:S04]  /*4d320*/  LDL.64 R82, [R1+0x3700] ;  /* 0x0037000001527983 */ /* 0x000ee80000100a00 */
[----:B----4-:R1:W-:Y:S04]  /*4d330*/  LDGSTS.E [R114+0x3a680], [R228.64], P5 ;  /* 0x3a680000e4727fae */ /* 0x0103e8000a921844 */
[----:B-1----:R-:W4:Y:S04]  /*4d340*/  LDL.64 R228, [R1+0x3710] ;  /* 0x0037100001e47983 */ /* 0x002f280000100a00 */
[----:B------:R1:W-:Y:S04]  /*4d350*/  LDGSTS.E [R114+0x3a700], [R232.64], P1 ;  /* 0x3a700000e8727fae */ /* 0x0003e80008921844 */
[----:B------:R2:W-:Y:S04]  /*4d360*/  LDGSTS.E [R114+0x3a780], [R152.64], P6 ;  /* 0x3a78000098727fae */ /* 0x0005e8000b121844 */
[----:B------:R2:W-:Y:S04]  /*4d370*/  LDGSTS.E [R114+0x3b600], [R154.64], P2 ;  /* 0x3b6000009a727fae */ /* 0x0005e80009121844 */
[----:B-1----:R-:W4:Y:S04]  /*4d380*/  LDL.64 R232, [R1+0x4b50] ;  /* 0x004b500001e87983 */ /* 0x002f280000100a00 */
[----:B------:R1:W-:Y:S04]  /*4d390*/  LDGSTS.E [R114+0x3b680], [R140.64], P5 ;  /* 0x3b6800008c727fae */ /* 0x0003e8000a921844 */
[----:B--2---:R-:W2:Y:S04]  /*4d3a0*/  LDL.64 R154, [R1+0x36f8] ;  /* 0x0036f800019a7983 */ /* 0x004ea80000100a00 */
[----:B------:R1:W-:Y:S04]  /*4d3b0*/  LDGSTS.E [R114+0x3b700], [R168.64], P1 ;  /* 0x3b700000a8727fae */ /* 0x0003e80008921844 */
[----:B------:R1:W-:Y:S04]  /*4d3c0*/  LDGSTS.E [R114+0x3b780], [R160.64], P6 ;  /* 0x3b780000a0727fae */ /* 0x0003e8000b121844 */
[----:B-1----:R-:W2:Y:S04]  /*4d3d0*/  LDL.64 R140, [R1+0x1018] ;  /* 0x00101800018c7983 */ /* 0x002ea80000100a00 */
[----:B------:R-:W2:Y:S04]  /*4d3e0*/  LDL.64 R168, [R1+0x4b48] ;  /* 0x004b480001a87983 */ /* 0x000ea80000100a00 */
[----:B------:R-:W2:Y:S01]  /*4d3f0*/  LDL.64 R160, [R1+0x9a0] ;  /* 0x0009a00001a07983 */ /* 0x000ea20000100a00 */
[----:B------:R-:W-:-:S03]  /*4d400*/  LOP3.LUT R124, R115, 0x40, RZ, 0x3c, !PT ;  /* 0x00000040737c7812 */ /* 0x000fc600078e3cff */
        /* <DEDUP_REMOVED lines=16> */
[----:B------:R-:W2:Y:S04]  /*4d510*/  LDL.64 R156, [R1+0x18b8] ;  /* 0x0018b800019c7983 */ /* 0x000ea80000100a00 */
[----:B---3--:R1:W-:Y:S04]  /*4d520*/  LDGSTS.E [R114+0x3e600], [R250.64], P2 ;  /* 0x3e600000fa727fae */ /* 0x0083e80009121844 */
[----:B-1----:R-:W3:Y:S04]  /*4d530*/  LDL.64 R250, [R1+0x17d0] ;  /* 0x0017d00001fa7983 */ /* 0x002ee80000100a00 */
[----:B------:R1:W-:Y:S04]  /*4d540*/  LDGSTS.E [R114+0x3e680], [R176.64], P5 ;  /* 0x3e680000b0727fae */ /* 0x0003e8000a921844 */
[----:B-1----:R-:W3:Y:S04]  /*4d550*/  LDL.64 R176, [R1+0x9d8] ;  /* 0x0009d80001b07983 */ /* 0x002ee80000100a00 */
        /* <DEDUP_REMOVED lines=20> */
[----:B------:R1:W-:Y:S04]  /*4d6a0*/  LDGSTS.E [R124+0x1800], [R8.64], P2 ;  /* 0x01800000087c7fae */ /* 0x0003e80009121844 */
[----:B-1----:R-:W4:Y:S04]  /*4d6b0*/  LDL.64 R8, [R1+0x1c50] ;  /* 0x001c500001087983 */ /* 0x002f280000100a00 */
[----:B---3--:R1:W-:Y:S04]  /*4d6c0*/  LDGSTS.E [R124+0x1880], [R250.64], P5 ;  /* 0x01880000fa7c7fae */ /* 0x0083e8000a921844 */
[----:B------:R3:W-:Y:S04]  /*4d6d0*/  LDGSTS.E [R124+0x1900], [R162.64], P1 ;  /* 0x01900000a27c7fae */ /* 0x0007e80008921844 */
[----:B-1----:R-:W2:Y:S04]  /*4d6e0*/  LDL.64 R250, [R1+0x19d0] ;  /* 0x0019d00001fa7983 */ /* 0x002ea80000100a00 */
[----:B------:R1:W-:Y:S04]  /*4d6f0*/  LDGSTS.E [R124+0x1980], [R176.64], P6 ;  /* 0x01980000b07c7fae */ /* 0x0003e8000b121844 */
[----:B---3--:R-:W3:Y:S04]  /*4d700*/  LDL.64 R162, [R1+0x1d38] ;  /* 0x001d380001a27983 */ /* 0x008ee80000100a00 */
[----:B-1----:R-:W3:Y:S04]  /*4d710*/  LDL.64 R176, [R1+0x1d30] ;  /* 0x001d300001b07983 */ /* 0x002ee80000100a00 */
[----:B------:R1:W-:Y:S04]  /*4d720*/  LDGSTS.E [R124+0x2800], [R228.64], P2 ;  /* 0x02800000e47c7fae */ /* 0x0003e80009121844 */
[----:B------:R4:W-:Y:S04]  /*4d730*/  LDGSTS.E [R124+0x2880], [R26.64], P5 ;  /* 0x028800001a7c7fae */ /* 0x0009e8000a921844 */
[----:B----4-:R4:W-:Y:S04]  /*4d740*/  LDGSTS.E [R124+0x2900], [R82.64], P1 ;  /* 0x02900000527c7fae */ /* 0x0109e80008921844 */
[----:B-1----:R-:W3:Y:S04]  /*4d750*/  LDL.64 R228, [R1+0x1b18] ;  /* 0x001b180001e47983 */ /* 0x002ee80000100a00 */
[----:B------:R-:W3:Y:S04]  /*4d760*/  LDL.64 R26, [R1+0x1ca8] ;  /* 0x001ca800011a7983 */ /* 0x000ee80000100a00 */
[----:B----4-:R-:W4:Y:S04]  /*4d770*/  LDL.64 R82, [R1+0x1b28] ;  /* 0x001b280001527983 */ /* 0x010f280000100a00 */
[----:B------:R1:W-:Y:S04]  /*4d780*/  LDGSTS.E [R124+0x2980], [R232.64], P6 ;  /* 0x02980000e87c7fae */ /* 0x0003e8000b121844 */
[----:B------:R1:W-:Y:S04]  /*4d790*/  LDGSTS.E [R124+0x3800], [R58.64], P2 ;  /* 0x038000003a7c7fae */ /* 0x0003e80009121844 */
[----:B-1----:R-:W4:Y:S04]  /*4d7a0*/  LDL.64 R232, [R1+0x1ec0] ;  /* 0x001ec00001e87983 */ /* 0x002f280000100a00 */
[----:B------:R-:W4:Y:S04]  /*4d7b0*/  LDL.64 R58, [R1+0x1f70] ;  /* 0x001f7000013a7983 */ /* 0x000f280000100a00 */
[----:B------:R1:W-:Y:S04]  /*4d7c0*/  LDGSTS.E [R124+0x3880], [R168.64], P5 ;  /* 0x03880000a87c7fae */ /* 0x0003e8000a921844 */
        /* <DEDUP_REMOVED lines=26> */
[----:B----4-:R4:W-:Y:S04]  /*4d970*/  LDGSTS.E [R124+0x6980], [R82.64], P6 ;  /* 0x06980000527c7fae */ /* 0x0109e8000b121844 */
        /* <DEDUP_REMOVED lines=20> */
[----:B-1----:R-:W4:Y:S04]  /*4dac0*/  LDL.64 R8, [R1+0x2308] ;  /* 0x0023080001087983 */ /* 0x002f280000100a00 */
[----:B------:R-:W4:Y:S04]  /*4dad0*/  LDL.64 R160, [R1+0x24d0] ;  /* 0x0024d00001a07983 */ /* 0x000f280000100a00 */
[----:B--2---:R1:W-:Y:S04]  /*4dae0*/  LDGSTS.E [R124+0x9900], [R250.64], P1 ;  /* 0x09900000fa7c7fae */ /* 0x0043e80008921844 */
[----:B-1----:R-:W2:Y:S04]  /*4daf0*/  LDL.64 R250, [R1+0x2350] ;  /* 0x0023500001fa7983 */ /* 0x002ea80000100a00 */
[----:B------:R1:W-:Y:S04]  /*4db00*/  LDGSTS.E [R124+0x9980], [R176.64], P6 ;  /* 0x09980000b07c7fae */ /* 0x0003e8000b121844 */
[----:B------:R1:W-:Y:S04]  /*4db10*/  LDGSTS.E [R124+0xa800], [R140.64], P2 ;  /* 0x0a8000008c7c7fae */ /* 0x0003e80009121844 */
[----:B-1----:R-:W2:Y:S04]  /*4db20*/  LDL.64 R176, [R1+0x24c8] ;  /* 0x0024c80001b07983 */ /* 0x002ea80000100a00 */
[----:B------:R-:W2:Y:S04]  /*4db30*/  LDL.64 R140, [R1+0x2298] ;  /* 0x00229800018c7983 */ /* 0x000ea80000100a00 */
[----:B---3--:R1:W-:Y:S04]  /*4db40*/  LDGSTS.E [R124+0xa880], [R228.64], P5 ;  /* 0x0a880000e47c7fae */ /* 0x0083e8000a921844 */
[----:B----4-:R3:W-:Y:S04]  /*4db50*/  LDGSTS.E [R124+0xa900], [R82.64], P1 ;  /* 0x0a900000527c7fae */ /* 0x0107e80008921844 */
[----:B-1----:R-:W4:Y:S04]  /*4db60*/  LDL.64 R228, [R1+0x22a0] ;  /* 0x0022a00001e47983 */ /* 0x002f280000100a00 */
[----:B------:R1:W-:Y:S04]  /*4db70*/  LDGSTS.E [R124+0xa980], [R162.64], P6 ;  /* 0x0a980000a27c7fae */ /* 0x0003e8000b121844 */
[----:B---3--:R-:W4:Y:S04]  /*4db80*/  LDL.64 R82, [R1+0x2310] ;  /* 0x0023100001527983 */ /* 0x008f280000100a00 */
        /* <DEDUP_REMOVED lines=22> */
[----:B------:R-:W4:Y:S04]  /*4dcf0*/  LDL.64 R156, [R1+0x29f8] ;  /* 0x0029f800019c7983 */ /* 0x000f280000100a00 */
[----:B--2---:R1:W-:Y:S04]  /*4dd00*/  LDGSTS.E [R124+0xd980], [R250.64], P6 ;  /* 0x0d980000fa7c7fae */ /* 0x0043e8000b121844 */
[----:B------:R2:W-:Y:S04]  /*4dd10*/  LDGSTS.E [R124+0xe800], [R160.64], P2 ;  /* 0x0e800000a07c7fae */ /* 0x0005e80009121844 */
[----:B-1----:R-:W3:Y:S04]  /*4dd20*/  LDL.64 R250, [R1+0x2288] ;  /* 0x0022880001fa7983 */ /* 0x002ee80000100a00 */
[----:B------:R1:W-:Y:S04]  /*4dd30*/  LDGSTS.E [R124+0xe880], [R176.64], P5 ;  /* 0x0e880000b07c7fae */ /* 0x0003e8000a921844 */
[----:B--2---:R-:W2:Y:S04]  /*4dd40*/  LDL.64 R160, [R1+0x2278] ;  /* 0x0022780001a07983 */ /* 0x004ea80000100a00 */
[----:B-1----:R-:W2:Y:S04]  /*4dd50*/  LDL.64 R176, [R1+0x27f8] ;  /* 0x0027f80001b07983 */ /* 0x002ea80000100a00 */
[----:B----4-:R1:W-:Y:S04]  /*4dd60*/  LDGSTS.E [R124+0xe900], [R228.64], P1 ;  /* 0x0e900000e47c7fae */ /* 0x0103e80008921844 */
[----:B------:R4:W-:Y:S04]  /*4dd70*/  LDGSTS.E [R124+0xe980], [R82.64], P6 ;  /* 0x0e980000527c7fae */ /* 0x0009e8000b121844 */
[----:B-1----:R-:W2:Y:S04]  /*4dd80*/  LDL.64 R228, [R1+0x2800] ;  /* 0x0028000001e47983 */ /* 0x002ea80000100a00 */
[----:B------:R1:W-:Y:S04]  /*4dd90*/  LDGSTS.E [R124+0xf800], [R154.64], P2 ;  /* 0x0f8000009a7c7fae */ /* 0x0003e80009121844 */
[----:B----4-:R-:W2:Y:S04]  /*4dda0*/  LDL.64 R82, [R1+0x21a0] ;  /* 0x0021a00001527983 */ /* 0x010ea80000100a00 */
        /* <DEDUP_REMOVED lines=19> */
[----:B---3--:R1:W-:Y:S04]  /*4dee0*/  LDGSTS.E [R124+0x11900], [R250.64], P1 ;  /* 0x11900000fa7c7fae */ /* 0x0083e80008921844 */
[----:B------:R3:W-:Y:S04]  /*4def0*/  LDGSTS.E [R124+0x11980], [R26.64], P6 ;  /* 0x119800001a7c7fae */ /* 0x0007e8000b121844 */
[----:B-1----:R-:W4:Y:S04]  /*4df00*/  LDL.64 R250, [R1+0x3100] ;  /* 0x0031000001fa7983 */ /* 0x002f280000100a00 */
[----:B--2---:R1:W-:Y:S04]  /*4df10*/  LDGSTS.E [R124+0x12800], [R176.64], P2 ;  /* 0x12800000b07c7fae */ /* 0x0043e80009121844 */
[----:B---3--:R-:W2:Y:S04]  /*4df20*/  LDL.64 R26, [R1+0x3208] ;  /* 0x00320800011a7983 */ /* 0x008ea80000100a00 */
[----:B-1----:R-:W3:Y:S04]  /*4df30*/  LDL.64 R176, [R1+0x30e8] ;  /* 0x0030e80001b07983 */ /* 0x002ee80000100a00 */
        /* <DEDUP_REMOVED lines=24> */
[----:B------:R-:W2:Y:S04]  /*4e0c0*/  LDL.64 R152, [R1+0x31b8] ;  /* 0x0031b80001987983 */ /* 0x000ea80000100a00 */
[----:B------:R1:W-:Y:S04]  /*4e0d0*/  LDGSTS.E [R124+0x15900], [R8.64], P1 ;  /* 0x15900000087c7fae */ /* 0x0003e80008921844 */
[----:B------:R1:W-:Y:S04]  /*4e0e0*/  LDGSTS.E [R124+0x15980], [R58.64], P6 ;  /* 0x159800003a7c7fae */ /* 0x0003e8000b121844 */
[----:B------:R-:W2:Y:S04]  /*4e0f0*/  LDL.64 R156, [R1+0x41f8] ;  /* 0x0041f800019c7983 */ /* 0x000ea80000100a00 */
[----:B-1----:R-:W2:Y:S04]  /*4e100*/  LDL.64 R8, [R1+0x3fb0] ;  /* 0x003fb00001087983 */ /* 0x002ea80000100a00 */
[----:B------:R-:W2:Y:S04]  /*4e110*/  LDL.64 R58, [R1+0x40f8] ;  /* 0x0040f800013a7983 */ /* 0x000ea80000100a00 */
[----:B----4-:R1:W-:Y:S04]  /*4e120*/  LDGSTS.E [R124+0x16800], [R250.64], P2 ;  /* 0x16800000fa7c7fae */ /* 0x0103e80009121844 */
[----:B-1----:R-:W4:Y:S04]  /*4e130*/  LDL.64 R250, [R1+0x2fe8] ;  /* 0x002fe80001fa7983 */ /* 0x002f280000100a00 */
[----:B---3--:R1:W-:Y:S04]  /*4e140*/  LDGSTS.E [R124+0x16880], [R176.64], P5 ;  /* 0x16880000b07c7fae */ /* 0x0083e8000a921844 */
[----:B-1----:R-:W3:Y:S04]  /*4e150*/  LDL.64 R176, [R1+0x4100] ;  /* 0x0041000001b07983 */ /* 0x002ee80000100a00 */
[----:B--2---:R1:W-:Y:S04]  /*4e160*/  LDGSTS.E [R124+0x16900], [R228.64], P1 ;  /* 0x16900000e47c7fae */ /* 0x0043e80008921844 */
[----:B------:R2:W-:Y:S04]  /*4e170*/  LDGSTS.E [R124+0x16980], [R154.64], P6 ;  /* 0x169800009a7c7fae */ /* 0x0005e8000b121844 */
[----:B------:R1:W-:Y:S04]  /*4e180*/  LDGSTS.E [R124+0x17800], [R82.64], P2 ;  /* 0x17800000527c7fae */ /* 0x0003e80009121844 */
[----:B-1----:R-:W3:Y:S04]  /*4e190*/  LDL.64 R228, [R1+0x30d0] ;  /* 0x0030d00001e47983 */ /* 0x002ee80000100a00 */
[----:B------:R1:W-:Y:S04]  /*4e1a0*/  LDGSTS.E [R124+0x17880], [R26.64], P5 ;  /* 0x178800001a7c7fae */ /* 0x0003e8000a921844 */
[----:B------:R-:W3:Y:S04]  /*4e1b0*/  LDL.64 R82, [R1+0x30d8] ;  /* 0x0030d80001527983 */ /* 0x000ee80000100a00 */
[----:B------:R1:W-:Y:S04]  /*4e1c0*/  LDGSTS.E [R124+0x17900], [R232.64], P1 ;  /* 0x17900000e87c7fae */ /* 0x0003e80008921844 */
[----:B------:R1:W-:Y:S04]  /*4e1d0*/  LDGSTS.E [R124+0x17980], [R160.64], P6 ;  /* 0x17980000a07c7fae */ /* 0x0003e8000b121844 */
[----:B-1----:R-:W3:Y:S04]  /*4e1e0*/  LDL.64 R26, [R1+0x41f0] ;  /* 0x0041f000011a7983 */ /* 0x002ee80000100a00 */
[----:B------:R-:W3:Y:S04]  /*4e1f0*/  LDL.64 R232, [R1+0x4188] ;  /* 0x0041880001e87983 */ /* 0x000ee80000100a00 */
[----:B------:R-:W3:Y:S04]  /*4e200*/  LDL.64 R160, [R1+0x32b8] ;  /* 0x0032b80001a07983 */ /* 0x000ee80000100a00 */
[----:B------:R1:W-:Y:S04]  /*4e210*/  LDGSTS.E [R124+0x18800], [R168.64], P2 ;  /* 0x18800000a87c7fae */ /* 0x0003e80009121844 */
[----:B--2---:R-:W2:Y:S04]  /*4e220*/  LDL.64 R154, [R1+0x3448] ;  /* 0x00344800019a7983 */ /* 0x004ea80000100a00 */
[----:B-1----:R-:W2:Y:S04]  /*4e230*/  LDL.64 R168, [R1+0x4180] ;  /* 0x0041800001a87983 */ /* 0x002ea80000100a00 */
[----:B------:R1:W-:Y:S04]  /*4e240*/  LDGSTS.E [R124+0x18880], [R158.64], P5 ;  /* 0x188800009e7c7fae */ /* 0x0003e8000a921844 */
        /* <DEDUP_REMOVED lines=11> */
[----:B----4-:R1:W-:Y:S04]  /*4e300*/  LDGSTS.E [R124+0x19980], [R250.64], P6 ;  /* 0x19980000fa7c7fae */ /* 0x0103e8000b121844 */
[----:B-1----:R-:W4:Y:S04]  /*4e310*/  LDL.64 R250, [R1+0x4508] ;  /* 0x0045080001fa7983 */ /* 0x002f280000100a00 */
[----:B---3--:R1:W-:Y:S04]  /*4e320*/  LDGSTS.E [R124+0x1a800], [R176.64], P2 ;  /* 0x1a800000b07c7fae */ /* 0x0083e80009121844 */
[----:B------:R3:W-:Y:S04]  /*4e330*/  LDGSTS.E [R124+0x1a880], [R58.64], P5 ;  /* 0x1a8800003a7c7fae */ /* 0x0007e8000a921844 */
[----:B-1----:R-:W4:Y:S04]  /*4e340*/  LDL.64 R176, [R1+0x4500] ;  /* 0x0045000001b07983 */ /* 0x002f280000100a00 */
[----:B---3--:R-:W3:Y:S04]  /*4e350*/  LDL.64 R58, [R1+0x34d8] ;  /* 0x0034d800013a7983 */ /* 0x008ee80000100a00 */
[----:B------:R1:W-:Y:S04]  /*4e360*/  LDGSTS.E [R124+0x1a900], [R228.64], P1 ;  /* 0x1a900000e47c7fae */ /* 0x0003e80008921844 */
[----:B------:R1:W-:Y:S04]  /*4e370*/  LDGSTS.E [R124+0x1a980], [R82.64], P6 ;  /* 0x1a980000527c7fae */ /* 0x0003e8000b121844 */
[----:B-1----:R-:W3:Y:S04]  /*4e380*/  LDL.64 R228, [R1+0x3450] ;  /* 0x0034500001e47983 */ /* 0x002ee80000100a00 */
[----:B------:R-:W3:Y:S04]  /*4e390*/  LDL.64 R82, [R1+0x4560] ;  /* 0x0045600001527983 */ /* 0x000ee80000100a00 */
[----:B------:R1:W-:Y:S04]  /*4e3a0*/  LDGSTS.E [R124+0x1b800], [R232.64], P2 ;  /* 0x1b800000e87c7fae */ /* 0x0003e80009121844 */
[----:B-1----:R-:W3:Y:S04]  /*4e3b0*/  LDL.64 R232, [R1+0x34e0] ;  /* 0x0034e00001e87983 */ /* 0x002ee80000100a00 */
[----:B--2---:R1:W-:Y:S04]  /*4e3c0*/  LDGSTS.E [R124+0x1b880], [R168.64], P5 ;  /* 0x1b880000a87c7fae */ /* 0x0043e8000a921844 */
[----:B------:R2:W-:Y:S04]  /*4e3d0*/  LDGSTS.E [R124+0x1b900], [R186.64], P1 ;  /* 0x1b900000ba7c7fae */ /* 0x0005e80008921844 */
[----:B------:R1:W-:Y:S04]  /*4e3e0*/  LDGSTS.E [R124+0x1b980], [R152.64], P6 ;  /* 0x1b980000987c7fae */ /* 0x0003e8000b121844 */
[----:B------:R2:W-:Y:S04]  /*4e3f0*/  LDGSTS.E [R124+0x1c800], [R156.64], P2 ;  /* 0x1c8000009c7c7fae */ /* 0x0005e80009121844 */
[----:B------:R2:W-:Y:S04]  /*4e400*/  LDGSTS.E [R124+0x1c880], [R26.64], P5 ;  /* 0x1c8800001a7c7fae */ /* 0x0005e8000a921844 */
[----:B-1----:R-:W3:Y:S04]  /*4e410*/  LDL.64 R168, [R1+0x4860] ;  /* 0x0048600001a87983 */ /* 0x002ee80000100a00 */
[----:B--2---:R-:W2:Y:S04]  /*4e420*/  LDL.64 R186, [R1+0x48f8] ;  /* 0x0048f80001ba7983 */ /* 0x004ea80000100a00 */
        /* <DEDUP_REMOVED lines=10> */
[----:B------:R1:W-:Y:S04]  /*4e4d0*/  LDGSTS.E [R124+0x1d900], [R162.64], P1 ;  /* 0x1d900000a27c7fae */ /* 0x0003e80008921844 */
[----:B-1----:R-:W2:Y:S04]  /*4e4e0*/  LDL.64 R192, [R1+0x4868] ;  /* 0x0048680001c07983 */ /* 0x002ea80000100a00 */
[----:B------:R-:W2:Y:S04]  /*4e4f0*/  LDL.64 R162, [R1+0x48a8] ;  /* 0x0048a80001a27983 */ /* 0x000ea80000100a00 */
[----:B------:R1:W-:Y:S04]  /*4e500*/  LDGSTS.E [R124+0x1d980], [R8.64], P6 ;  /* 0x1d980000087c7fae */ /* 0x0003e8000b121844 */
[----:B-1----:R-:W2:Y:S04]  /*4e510*/  LDL.64 R8, [R1+0x36e0] ;  /* 0x0036e00001087983 */ /* 0x002ea80000100a00 */
[----:B----4-:R1:W-:Y:S04]  /*4e520*/  LDGSTS.E [R124+0x1e800], [R250.64], P2 ;  /* 0x1e800000fa7c7fae */ /* 0x0103e80009121844 */
[----:B-1----:R-:W4:Y:S04]  /*4e530*/  LDL.64 R250, [R1+0x36d0] ;  /* 0x0036d00001fa7983 */ /* 0x002f280000100a00 */
[----:B------:R1:W-:Y:S04]  /*4e540*/  LDGSTS.E [R124+0x1e880], [R176.64], P5 ;  /* 0x1e880000b07c7fae */ /* 0x0003e8000a921844 */
[----:B------:R1:W-:Y:S04]  /*4e550*/  LDGSTS.E [R124+0x1e900], [R154.64], P1 ;  /* 0x1e9000009a7c7fae */ /* 0x0003e80008921844 */
[----:B-1----:R-:W4:Y:S04]  /*4e560*/  LDL.64 R176, [R1+0x48a0] ;  /* 0x0048a00001b07983 */ /* 0x002f280000100a00 */
[----:B------:R-:W4:Y:S04]  /*4e570*/  LDL.64 R154, [R1+0x4b90] ;  /* 0x004b9000019a7983 */ /* 0x000f280000100a00 */
[----:B---3--:R1:W-:Y:S04]  /*4e580*/  LDGSTS.E [R124+0x1e980], [R228.64], P6 ;  /* 0x1e980000e47c7fae */ /* 0x0083e8000b121844 */
[----:B------:R3:W-:Y:S04]  /*4e590*/  LDGSTS.E [R124+0x1f800], [R140.64], P2 ;  /* 0x1f8000008c7c7fae */ /* 0x0007e80009121844 */
[----:B------:R1:W-:Y:S04]  /*4e5a0*/  LDGSTS.E [R124+0x1f880], [R82.64], P5 ;  /* 0x1f880000527c7fae */ /* 0x0003e8000a921844 */
[----:B-1----:R-:W4:Y:S04]  /*4e5b0*/  LDL.64 R228, [R1+0x36d8] ;  /* 0x0036d80001e47983 */ /* 0x002f280000100a00 */
[----:B------:R1:W-:Y:S04]  /*4e5c0*/  LDGSTS.E [R124+0x1f900], [R58.64], P1 ;  /* 0x1f9000003a7c7fae */ /* 0x0003e80008921844 */
[----:B------:R-:W4:Y:S04]  /*4e5d0*/  LDL.64 R82, [R1+0x36c8] ;  /* 0x0036c80001527983 */ /* 0x000f280000100a00 */
[----:B------:R3:W-:Y:S04]  /*4e5e0*/  LDGSTS.E [R124+0x1f980], [R232.64], P6 ;  /* 0x1f980000e87c7fae */ /* 0x0007e8000b121844 */
[----:B---3--:R-:W3:Y:S04]  /*4e5f0*/  LDL.64 R140, [R1+0x4940] ;  /* 0x00494000018c7983 */ /* 0x008ee80000100a00 */
[----:B-1----:R-:W3:Y:S04]  /*4e600*/  LDL.64 R58, [R1+0x36a8] ;  /* 0x0036a800013a7983 */ /* 0x002ee80000100a00 */
[----:B------:R-:W3:Y:S04]  /*4e610*/  LDL.64 R232, [R1+0x48f0] ;  /* 0x0048f00001e87983 */ /* 0x000ee80000100a00 */
[----:B------:R1:W-:Y:S04]  /*4e620*/  LDGSTS.E [R124+0x20800], [R168.64], P2 ;  /* 0x20800000a87c7fae */ /* 0x0003e80009121844 */
[----:B-1----:R-:W3:Y:S04]  /*4e630*/  LDL.64 R168, [R1+0x4948] ;  /* 0x0049480001a87983 */ /* 0x002ee80000100a00 */
[----:B--2---:R1:W-:Y:S04]  /*4e640*/  LDGSTS.E [R124+0x20880], [R158.64], P5 ;  /* 0x208800009e7c7fae */ /* 0x0043e8000a921844 */
[----:B------:R2:W-:Y:S04]  /*4e650*/  LDGSTS.E [R124+0x20900], [R160.64], P1 ;  /* 0x20900000a07c7fae */ /* 0x0005e80008921844 */
[----:B-1----:R-:W3:Y:S04]  /*4e660*/  LDL.64 R158, [R1+0x36b8] ;  /* 0x0036b800019e7983 */ /* 0x002ee80000100a00 */
[----:B--2---:R-:W3:Y:S04]  /*4e670*/  LDL.64 R160, [R1+0x4b58] ;  /* 0x004b580001a07983 */ /* 0x004ee80000100a00 */
        /* <DEDUP_REMOVED lines=8> */
[----:B----4-:R1:W-:Y:S04]  /*4e700*/  LDGSTS.E [R124+0x21980], [R250.64], P6 ;  /* 0x21980000fa7c7fae */ /* 0x0103e8000b121844 */
[----:B------:R4:W-:Y:S04]  /*4e710*/  LDGSTS.E [R124+0x22800], [R162.64], P2 ;  /* 0x22800000a27c7fae */ /* 0x0009e80009121844 */
[----:B-1----:R-:W2:Y:S04]  /*4e720*/  LDL.64 R250, [R1+0x4b98] ;  /* 0x004b980001fa7983 */ /* 0x002ea80000100a00 */
[----:B------:R1:W-:Y:S04]  /*4e730*/  LDGSTS.E [R124+0x22880], [R176.64], P5 ;  /* 0x22880000b07c7fae */ /* 0x0003e8000a921844 */
[----:B----4-:R-:W4:Y:S04]  /*4e740*/  LDL.64 R162, [R1+0x4bd0] ;  /* 0x004bd00001a27983 */ /* 0x010f280000100a00 */
[----:B-1----:R-:W4:Y:S04]  /*4e750*/  LDL.64 R176, [R1+0x3688] ;  /* 0x0036880001b07983 */ /* 0x002f280000100a00 */
[----:B------:R1:W-:Y:S04]  /*4e760*/  LDGSTS.E [R124+0x22900], [R228.64], P1 ;  /* 0x22900000e47c7fae */ /* 0x0003e80008921844 */
[----:B------:R3:W-:Y:S04]  /*4e770*/  LDGSTS.E [R124+0x22980], [R82.64], P6 ;  /* 0x22980000527c7fae */ /* 0x0007e8000b121844 */
[----:B-1----:R-:W4:Y:S04]  /*4e780*/  LDL.64 R228, [R1+0x4bd8] ;  /* 0x004bd80001e47983 */ /* 0x002f280000100a00 */
[----:B---3--:R-:W4:Y:S04]  /*4e790*/  LDL.64 R82, [R1+0x3680] ;  /* 0x0036800001527983 */ /* 0x008f280000100a00 */
[----:B------:R1:W-:Y:S04]  /*4e7a0*/  LDGSTS.E [R124+0x23800], [R232.64], P2 ;  /* 0x23800000e87c7fae */ /* 0x0003e80009121844 */
[----:B------:R1:W-:Y:S04]  /*4e7b0*/  LDGSTS.E [R124+0x23880], [R186.64], P5 ;  /* 0x23880000ba7c7fae */ /* 0x0003e8000a921844 */
[----:B------:R1:W-:Y:S04]  /*4e7c0*/  LDGSTS.E [R124+0x23900], [R152.64], P1 ;  /* 0x23900000987c7fae */ /* 0x0003e80008921844 */
[----:B-1----:R-:W4:Y:S04]  /*4e7d0*/  LDL.64 R232, [R1+0x3670] ;  /* 0x0036700001e87983 */ /* 0x002f280000100a00 */
[----:B------:R1:W-:Y:S04]  /*4e7e0*/  LDGSTS.E [R124+0x23980], [R156.64], P6 ;  /* 0x239800009c7c7fae */ /* 0x0003e8000b121844 */
[----:B------:R1:W-:Y:S04]  /*4e7f0*/  LDGSTS.E [R124+0x24800], [R140.64], P2 ;  /* 0x248000008c7c7fae */ /* 0x0003e80009121844 */
[----:B------:R-:W4:Y:S04]  /*4e800*/  LDL.64 R186, [R1+0x4cd0] ;  /* 0x004cd00001ba7983 */ /* 0x000f280000100a00 */
        /* <DEDUP_REMOVED lines=60> */
[----:B------:R1:W-:Y:S04]  /*4ebd0*/  LDGSTS.E [R124+0x2b980], [R26.64], P6 ;  /* 0x2b9800001a7c7fae */ /* 0x0003e8000b121844 */
[----:B------:R1:W-:Y:S04]  /*4ebe0*/  LDGSTS.E [R124+0x2c800], [R232.64], P2 ;  /* 0x2c800000e87c7fae */ /* 0x0003e80009121844 */
[----:B------:R1:W-:Y:S04]  /*4ebf0*/  LDGSTS.E [R124+0x2c880], [R82.64], P5 ;  /* 0x2c880000527c7fae */ /* 0x0003e8000a921844 */
[----:B-1----:R-:W2:Y:S04]  /*4ec00*/  LDL.64 R26, [R1+0x3608] ;  /* 0x00360800011a7983 */ /* 0x002ea80000100a00 */
[----:B------:R-:W2:Y:S04]  /*4ec10*/  LDL.64 R232, [R1+0x3600] ;  /* 0x0036000001e87983 */ /* 0x000ea80000100a00 */
        /* <DEDUP_REMOVED lines=21> */
[----:B--2---:R1:W-:Y:S04]  /*4ed70*/  LDGSTS.E [R124+0x2e980], [R176.64], P6 ;  /* 0x2e980000b07c7fae */ /* 0x0043e8000b121844 */
[----:B------:R2:W-:Y:S04]  /*4ed80*/  LDGSTS.E [R124+0x2f800], [R160.64], P2 ;  /* 0x2f800000a07c7fae */ /* 0x0005e80009121844 */
[----:B---3--:R-:W3:Y:S04]  /*4ed90*/  LDL.64 R58, [R1+0x35d0] ;  /* 0x0035d000013a7983 */ /* 0x008ee80000100a00 */
[----:B-1----:R-:W3:Y:S04]  /*4eda0*/  LDL.64 R176, [R1+0x4d48] ;  /* 0x004d480001b07983 */ /* 0x002ee80000100a00 */
[----:B--2---:R-:W2:Y:S04]  /*4edb0*/  LDL.64 R160, [R1+0x4d78] ;  /* 0x004d780001a07983 */ /* 0x004ea80000100a00 */
        /* <DEDUP_REMOVED lines=24> */
[----:B---3--:R1:W-:Y:S04]  /*4ef40*/  LDGSTS.E [R124+0x32880], [R176.64], P5 ;  /* 0x32880000b07c7fae */ /* 0x0083e8000a921844 */
[----:B-1----:R-:W3:Y:S04]  /*4ef50*/  LDL.64 R176, [R1+0x4db0] ;  /* 0x004db00001b07983 */ /* 0x002ee80000100a00 */
[----:B--2---:R1:W-:Y:S04]  /*4ef60*/  LDGSTS.E [R124+0x32900], [R228.64], P1 ;  /* 0x32900000e47c7fae */ /* 0x0043e80008921844 */
        /* <DEDUP_REMOVED lines=13> */
[----:B------:R-:W3:Y:S04]  /*4f040*/  LDL.64 R160, [R1+0x3588] ;  /* 0x0035880001a07983 */ /* 0x000ee80000100a00 */
[----:B-1----:R-:W3:Y:S04]  /*4f050*/  LDL.64 R82, [R1+0x4db8] ;  /* 0x004db80001527983 */ /* 0x002ee80000100a00 */
[----:B------:R-:W3:Y:S04]  /*4f060*/  LDL.64 R168, [R1+0x4dd0] ;  /* 0x004dd00001a87983 */ /* 0x000ee80000100a00 */
[----:B--2---:R-:W3:Y:S04]  /*4f070*/  LDL.64 R186, [R1+0x3568] ;  /* 0x0035680001ba7983 */ /* 0x004ee80000100a00 */
[----:B------:R1:W-:Y:S04]  /*4f080*/  LDGSTS.E [R124+0x35800], [R158.64], P2 ;  /* 0x358000009e7c7fae */ /* 0x0003e80009121844 */
[----:B------:R-:W3:Y:S04]  /*4f090*/  LDL.64 R152, [R1+0x3578] ;  /* 0x0035780001987983 */ /* 0x000ee80000100a00 */
[----:B------:R-:W3:Y:S04]  /*4f0a0*/  LDL.64 R156, [R1+0x4df0] ;  /* 0x004df000019c7983 */ /* 0x000ee80000100a00 */
[----:B-1----:R-:W3:Y:S04]  /*4f0b0*/  LDL.64 R158, [R1+0x3598] ;  /* 0x00359800019e7983 */ /* 0x002ee80000100a00 */
        /* <DEDUP_REMOVED lines=13> */
[----:B---3--:R1:W-:Y:S04]  /*4f190*/  LDGSTS.E [R124+0x37800], [R176.64], P2 ;  /* 0x37800000b07c7fae */ /* 0x0083e80009121844 */
[----:B----4-:R-:W3:Y:S04]  /*4f1a0*/  LDL.64 R140, [R1+0x3550] ;  /* 0x00355000018c7983 */ /* 0x010ee80000100a00 */
[----:B-1----:R-:W4:Y:S04]  /*4f1b0*/  LDL.64 R176, [R1+0x4dd8] ;  /* 0x004dd80001b07983 */ /* 0x002f280000100a00 */
[----:B------:R1:W-:Y:S04]  /*4f1c0*/  LDGSTS.E [R124+0x37880], [R228.64], P5 ;  /* 0x37880000e47c7fae */ /* 0x0003e8000a921844 */
[----:B-1----:R-:W3:Y:S04]  /*4f1d0*/  LDL.64 R228, [R1+0x3560] ;  /* 0x0035600001e47983 */ /* 0x002ee80000100a00 */
        /* <DEDUP_REMOVED lines=14> */
[----:B------:R1:W-:Y:S04]  /*4f2c0*/  LDGSTS.E [R124+0x39880], [R200.64], P5 ;  /* 0x39880000c87c7fae */ /* 0x0003e8000a921844 */
[----:B-1----:R-:W3:Y:S04]  /*4f2d0*/  LDL.64 R200, [R1+0x3528] ;  /* 0x0035280001c87983 */ /* 0x002ee80000100a00 */
[----:B------:R1:W-:Y:S04]  /*4f2e0*/  LDGSTS.E [R124+0x39900], [R192.64], P1 ;  /* 0x39900000c07c7fae */ /* 0x0003e80008921844 */
        /* <DEDUP_REMOVED lines=11> */
[----:B----4-:R-:W4:Y:S04]  /*4f3a0*/  LDL.LU.64 R186, [R1+0x8e30] ;  /* 0x008e300001ba7983 */ /* 0x010f280000300a00 */
[----:B---3--:R3:W-:Y:S04]  /*4f3b0*/  LDGSTS.E [R124+0x3b900], [R228.64], P1 ;  /* 0x3b900000e47c7fae */ /* 0x0087e80008921844 */
[----:B------:R3:W-:Y:S04]  /*4f3c0*/  LDGSTS.E [R124+0x3b980], [R140.64], P6 ;  /* 0x3b9800008c7c7fae */ /* 0x0007e8000b121844 */
[----:B-1----:R-:W4:Y:S04]  /*4f3d0*/  LDL.64 R154, [R1+0x1068] ;  /* 0x00106800019a7983 */ /* 0x002f280000100a00 */
[----:B---3--:R-:W3:Y:S04]  /*4f3e0*/  LDL.64 R228, [R1+0x4e28] ;  /* 0x004e280001e47983 */ /* 0x008ee80000100a00 */
[----:B------:R-:W4:Y:S04]  /*4f3f0*/  LDL.64 R140, [R1+0x3520] ;  /* 0x00352000018c7983 */ /* 0x000f280000100a00 */
[----:B------:R1:W-:Y:S01]  /*4f400*/  LDGSTS.E [R124+0x3c800], [R162.64], P2 ;  /* 0x3c800000a27c7fae */ /* 0x0003e20009121844 */
[----:B------:R-:W-:-:S03]  /*4f410*/  LOP3.LUT R115, R115, 0x50, RZ, 0x3c, !PT ;  /* 0x0000005073737812 */ /* 0x000fc600078e3cff */
[----:B------:R-:W4:Y:S04]  /*4f420*/  LDL.64 R152, [R1+0x18d0] ;  /* 0x0018d00001987983 */ /* 0x000f280000100a00 */
        /* <DEDUP_REMOVED lines=22> */
[----:B--2---:R1:W-:Y:S04]  /*4f590*/  LDGSTS.E [R124+0x3e980], [R250.64], P6 ;  /* 0x3e980000fa7c7fae */ /* 0x0043e8000b121844 */
[----:B-1----:R-:W2:Y:S04]  /*4f5a0*/  LDL.64 R250, [R1+0x18d8] ;  /* 0x0018d80001fa7983 */ /* 0x002ea80000100a00 */
[----:B------:R1:W-:Y:S04]  /*4f5b0*/  LDGSTS.E [R124+0x3f800], [R176.64], P2 ;  /* 0x3f800000b07c7fae */ /* 0x0003e80009121844 */
[----:B-1----:R-:W2:Y:S04]  /*4f5c0*/  LDL.64 R176, [R1+0xa58] ;  /* 0x000a580001b07983 */ /* 0x002ea80000100a00 */
[----:B---3--:R1:W-:Y:S04]  /*4f5d0*/  LDGSTS.E [R124+0x3f880], [R228.64], P5 ;  /* 0x3f880000e47c7fae */ /* 0x0083e8000a921844 */
[----:B----4-:R3:W-:Y:S04]  /*4f5e0*/  LDGSTS.E [R124+0x3f900], [R140.64], P1 ;  /* 0x3f9000008c7c7fae */ /* 0x0107e80008921844 */
[----:B-1----:R-:W4:Y:S04]  /*4f5f0*/  LDL.64 R228, [R1+0xa68] ;  /* 0x000a680001e47983 */ /* 0x002f280000100a00 */
[----:B---3--:R-:W2:Y:S04]  /*4f600*/  LDL.64 R140, [R1+0x1b40] ;  /* 0x001b4000018c7983 */ /* 0x008ea80000100a00 */
[----:B------:R1:W-:Y:S04]  /*4f610*/  LDGSTS.E [R124+0x3f980], [R162.64], P6 ;  /* 0x3f980000a27c7fae */ /* 0x0003e8000b121844 */
[----:B------:R1:W-:Y:S04]  /*4f620*/  LDGSTS.E [R115+0xa00], [R232.64], P2 ;  /* 0x00a00000e8737fae */ /* 0x0003e80009121844 */
[----:B-1----:R-:W2:Y:S04]  /*4f630*/  LDL.64 R162, [R1+0xa60] ;  /* 0x000a600001a27983 */ /* 0x002ea80000100a00 */
[----:B------:R1:W-:Y:S04]  /*4f640*/  LDGSTS.E [R115+0xa80], [R154.64], P5 ;  /* 0x00a800009a737fae */ /* 0x0003e8000a921844 */
[----:B------:R-:W2:Y:S04]  /*4f650*/  LDL.64 R232, [R1+0x1b08] ;  /* 0x001b080001e87983 */ /* 0x000ea80000100a00 */
[----:B------:R1:W-:Y:S04]  /*4f660*/  LDGSTS.E [R115+0xb00], [R82.64], P1 ;  /* 0x00b0000052737fae */ /* 0x0003e80008921844 */
[----:B-1----:R-:W2:Y:S04]  /*4f670*/  LDL.64 R154, [R1+0x1040] ;  /* 0x00104000019a7983 */ /* 0x002ea80000100a00 */
[----:B------:R-:W2:Y:S04]  /*4f680*/  LDL.64 R82, [R1+0xa98] ;  /* 0x000a980001527983 */ /* 0x000ea80000100a00 */
        /* <DEDUP_REMOVED lines=10> */
[----:B--2---:R1:W-:Y:S04]  /*4f730*/  LDGSTS.E [R115+0x2a00], [R250.64], P2 ;  /* 0x02a00000fa737fae */ /* 0x0043e80009121844 */
[----:B------:R2:W-:Y:S04]  /*4f740*/  LDGSTS.E [R115+0x2a80], [R152.64], P5 ;  /* 0x02a8000098737fae */ /* 0x0005e8000a921844 */
        /* <DEDUP_REMOVED lines=8> */
[----:B----4-:R4:W-:Y:S04]  /*4f7d0*/  LDGSTS.E [R115+0x3b00], [R228.64], P1 ;  /* 0x03b00000e4737fae */ /* 0x0109e80008921844 */
[----:B-1----:R-:W3:Y:S04]  /*4f7e0*/  LDL.64 R160, [R1+0x1ee0] ;  /* 0x001ee00001a07983 */ /* 0x002ee80000100a00 */
[----:B--2---:R-:W2:Y:S04]  /*4f7f0*/  LDL.64 R152, [R1+0x21c8] ;  /* 0x0021c80001987983 */ /* 0x004ea80000100a00 */
[----:B----4-:R-:W4:Y:S04]  /*4f800*/  LDL.64 R228, [R1+0x1b80] ;  /* 0x001b800001e47983 */ /* 0x010f280000100a00 */
        /* <DEDUP_REMOVED lines=23> */
[----:B-1----:R-:W3:Y:S04]  /*4f980*/  LDL.64 R250, [R1+0x21c0] ;  /* 0x0021c00001fa7983 */ /* 0x002ee80000100a00 */
[----:B------:R1:W-:Y:S04]  /*4f990*/  LDGSTS.E [R115+0x6b80], [R176.64], P6 ;  /* 0x06b80000b0737fae */ /* 0x0003e8000b121844 */
[----:B------:R1:W-:Y:S04]  /*4f9a0*/  LDGSTS.E [R115+0x7a00], [R200.64], P2 ;  /* 0x07a00000c8737fae */ /* 0x0003e80009121844 */
[----:B-1----:R-:W3:Y:S04]  /*4f9b0*/  LDL.64 R176, [R1+0x1e58] ;  /* 0x001e580001b07983 */ /* 0x002ee80000100a00 */
[----:B------:R-:W3:Y:S04]  /*4f9c0*/  LDL.64 R200, [R1+0x2260] ;  /* 0x0022600001c87983 */ /* 0x000ee80000100a00 */
[----:B------:R1:W-:Y:S04]  /*4f9d0*/  LDGSTS.E [R115+0x7a80], [R160.64], P5 ;  /* 0x07a80000a0737fae */ /* 0x0003e8000a921844 */
[----:B----4-:R4:W-:Y:S04]  /*4f9e0*/  LDGSTS.E [R115+0x7b00], [R228.64], P1 ;  /* 0x07b00000e4737fae */ /* 0x0109e80008921844 */
[----:B-1----:R-:W3:Y:S04]  /*4f9f0*/  LDL.64 R160, [R1+0x1e38] ;  /* 0x001e380001a07983 */ /* 0x002ee80000100a00 */
[----:B----4-:R-:W4:Y:S04]  /*4fa00*/  LDL.64 R228, [R1+0x1e70] ;  /* 0x001e700001e47983 */ /* 0x010f280000100a00 */
[----:B--2---:R1:W-:Y:S04]  /*4fa10*/  LDGSTS.E [R115+0x7b80], [R162.64], P6 ;  /* 0x07b80000a2737fae */ /* 0x0043e8000b121844 */
[----:B------:R2:W-:Y:S04]  /*4fa20*/  LDGSTS.E [R115+0x8a00], [R26.64], P2 ;  /* 0x08a000001a737fae */ /* 0x0005e80009121844 */
[----:B------:R2:W-:Y:S04]  /*4fa30*/  LDGSTS.E [R115+0x8a80], [R232.64], P5 ;  /* 0x08a80000e8737fae */ /* 0x0005e8000a921844 */
[----:B-1----:R-:W4:Y:S04]  /*4fa40*/  LDL.64 R162, [R1+0x2378] ;  /* 0x0023780001a27983 */ /* 0x002f280000100a00 */
[----:B--2---:R-:W4:Y:S04]  /*4fa50*/  LDL.64 R26, [R1+0x2428] ;  /* 0x00242800011a7983 */ /* 0x004f280000100a00 */
        /* <DEDUP_REMOVED lines=49> */
[----:B--2---:R1:W-:Y:S04]  /*4fd70*/  LDGSTS.E [R115+0xeb00], [R250.64], P1 ;  /* 0x0eb00000fa737fae */ /* 0x0043e80008921844 */
[----:B-1----:R-:W2:Y:S04]  /*4fd80*/  LDL.64 R250, [R1+0x1bd0] ;  /* 0x001bd00001fa7983 */ /* 0x002ea80000100a00 */
[----:B------:R1:W-:Y:S04]  /*4fd90*/  LDGSTS.E [R115+0xeb80], [R176.64], P6 ;  /* 0x0eb80000b0737fae */ /* 0x0003e8000b121844 */
[----:B------:R1:W-:Y:S04]  /*4fda0*/  LDGSTS.E [R115+0xfa00], [R58.64], P2 ;  /* 0x0fa000003a737fae */ /* 0x0003e80009121844 */
[----:B------:R1:W-:Y:S04]  /*4fdb0*/  LDGSTS.E [R115+0xfa80], [R200.64], P5 ;  /* 0x0fa80000c8737fae */ /* 0x0003e8000a921844 */
[----:B-1----:R-:W2:Y:S04]  /*4fdc0*/  LDL.64 R176, [R1+0x2918] ;  /* 0x0029180001b07983 */ /* 0x002ea80000100a00 */
[----:B------:R-:W2:Y:S04]  /*4fdd0*/  LDL.64 R58, [R1+0x1bb0] ;  /* 0x001bb000013a7983 */ /* 0x000ea80000100a00 */
[----:B------:R-:W2:Y:S04]  /*4fde0*/  LDL.64 R200, [R1+0x2920] ;  /* 0x0029200001c87983 */ /* 0x000ea80000100a00 */
        /* <DEDUP_REMOVED lines=8> */
[----:B----4-:R-:W3:Y:S04]  /*4fe70*/  LDL.64 R232, [R1+0x2a30] ;  /* 0x002a300001e87983 */ /* 0x010ee80000100a00 */
        /* <DEDUP_REMOVED lines=18> */
[----:B------:R1:W-:Y:S04]  /*4ffa0*/  LDGSTS.E [R115+0x13a00], [R176.64], P2 ;  /* 0x13a00000b0737fae */ /* 0x0003e80009121844 */
[----:B--2---:R-:W2:Y:S04]  /*4ffb0*/  LDL.64 R140, [R1+0x2cd0] ;  /* 0x002cd000018c7983 */ /* 0x004ea80000100a00 */
[----:B------:R1:W-:Y:S04]  /*4ffc0*/  LDGSTS.E [R115+0x13a80], [R200.64], P5 ;  /* 0x13a80000c8737fae */ /* 0x0003e8000a921844 */
[----:B-1----:R-:W2:Y:S04]  /*4ffd0*/  LDL.64 R176, [R1+0x3278] ;  /* 0x0032780001b07983 */ /* 0x002ea80000100a00 */
[----:B------:R1:W-:Y:S04]  /*4ffe0*/  LDGSTS.E [R115+0x13b00], [R58.64], P1 ;  /* 0x13b000003a737fae */ /* 0x0003e80008921844 */
[----:B------:R-:W2:Y:S04]  /*4fff0*/  LDL.64 R200, [R1+0x3268] ;  /* 0x0032680001c87983 */ /* 0x000ea80000100a00 */
[----:B------:R1:W-:Y:S04]  /*50000*/  LDGSTS.E [R115+0x13b80], [R228.64], P6 ;  /* 0x13b80000e4737fae */ /* 0x0003e8000b121844 */
[----:B-1----:R-:W2:Y:S04]  /*50010*/  LDL.64 R58, [R1+0x38c8] ;  /* 0x0038c800013a7983 */ /* 0x002ea80000100a00 */
[----:B------:R-:W2:Y:S04]  /*50020*/  LDL.64 R228, [R1+0x2ce0] ;  /* 0x002ce00001e47983 */ /* 0x000ea80000100a00 */
[----:B---3--:R1:W-:Y:S04]  /*50030*/  LDGSTS.E [R115+0x14a00], [R162.64], P2 ;  /* 0x14a00000a2737fae */ /* 0x0083e80009121844 */
[----:B------:R3:W-:Y:S04]  /*50040*/  LDGSTS.E [R115+0x14a80], [R232.64], P5 ;  /* 0x14a80000e8737fae */ /* 0x0007e8000a921844 */
[----:B-1----:R-:W2:Y:S04]  /*50050*/  LDL.64 R162, [R1+0x38d0] ;  /* 0x0038d00001a27983 */ /* 0x002ea80000100a00 */
[----:B------:R1:W-:Y:S04]  /*50060*/  LDGSTS.E [R115+0x14b00], [R156.64], P1 ;  /* 0x14b000009c737fae */ /* 0x0003e80008921844 */
[----:B---3--:R-:W2:Y:S04]  /*50070*/  LDL.64 R232, [R1+0x2de0] ;  /* 0x002de00001e87983 */ /* 0x008ea80000100a00 */
[----:B------:R1:W-:Y:S04]  /*50080*/  LDGSTS.E [R115+0x14b80], [R82.64], P6 ;  /* 0x14b8000052737fae */ /* 0x0003e8000b121844 */
[----:B------:R1:W-:Y:S04]  /*50090*/  LDGSTS.E [R115+0x15a00], [R154.64], P2 ;  /* 0x15a000009a737fae */ /* 0x0003e80009121844 */
[----:B-1----:R-:W2:Y:S04]  /*500a0*/  LDL.64 R156, [R1+0x4200] ;  /* 0x00420000019c7983 */ /* 0x002ea80000100a00 */
[----:B------:R-:W2:Y:S04]  /*500b0*/  LDL.64 R82, [R1+0x2de8] ;  /* 0x002de80001527983 */ /* 0x000ea80000100a00 */
        /* <DEDUP_REMOVED lines=11> */
[----:B----4-:R1:W-:Y:S04]  /*50170*/  LDGSTS.E [R115+0x16b00], [R250.64], P1 ;  /* 0x16b00000fa737fae */ /* 0x0103e80008921844 */
[----:B------:R4:W-:Y:S04]  /*50180*/  LDGSTS.E [R115+0x16b80], [R26.64], P6 ;  /* 0x16b800001a737fae */ /* 0x0009e8000b121844 */
[----:B-1----:R-:W3:Y:S04]  /*50190*/  LDL.64 R250, [R1+0x30f8] ;  /* 0x0030f80001fa7983 */ /* 0x002ee80000100a00 */
[----:B--2---:R1:W-:Y:S04]  /*501a0*/  LDGSTS.E [R115+0x17a00], [R176.64], P2 ;  /* 0x17a00000b0737fae */ /* 0x0043e80009121844 */
[----:B----4-:R-:W2:Y:S04]  /*501b0*/  LDL.64 R26, [R1+0x4190] ;  /* 0x00419000011a7983 */ /* 0x010ea80000100a00 */
        /* <DEDUP_REMOVED lines=29> */
[----:B---3--:R1:W-:Y:S04]  /*50390*/  LDGSTS.E [R115+0x1ab80], [R250.64], P6 ;  /* 0x1ab80000fa737fae */ /* 0x0083e8000b121844 */
[----:B-1----:R-:W3:Y:S04]  /*503a0*/  LDL.64 R250, [R1+0x2f48] ;  /* 0x002f480001fa7983 */ /* 0x002ee80000100a00 */
[----:B--2---:R1:W-:Y:S04]  /*503b0*/  LDGSTS.E [R115+0x1ba00], [R176.64], P2 ;  /* 0x1ba00000b0737fae */ /* 0x0043e80009121844 */
[----:B------:R2:W-:Y:S04]  /*503c0*/  LDGSTS.E [R115+0x1ba80], [R26.64], P5 ;  /* 0x1ba800001a737fae */ /* 0x0005e8000a921844 */
[----:B----4-:R4:W-:Y:S04]  /*503d0*/  LDGSTS.E [R115+0x1bb00], [R200.64], P1 ;  /* 0x1bb00000c8737fae */ /* 0x0109e80008921844 */
[----:B-1----:R-:W3:Y:S04]  /*503e0*/  LDL.64 R176, [R1+0x4578] ;  /* 0x0045780001b07983 */ /* 0x002ee80000100a00 */
[----:B--2---:R-:W2:Y:S04]  /*503f0*/  LDL.64 R26, [R1+0x4748] ;  /* 0x00474800011a7983 */ /* 0x004ea80000100a00 */
[----:B----4-:R-:W4:Y:S04]  /*50400*/  LDL.64 R200, [R1+0x2cd8] ;  /* 0x002cd80001c87983 */ /* 0x010f280000100a00 */
        /* <DEDUP_REMOVED lines=24> */
[----:B---3--:R1:W-:Y:S04]  /*50590*/  LDGSTS.E [R115+0x1eb80], [R250.64], P6 ;  /* 0x1eb80000fa737fae */ /* 0x0083e8000b121844 */
[----:B-1----:R-:W3:Y:S04]  /*505a0*/  LDL.64 R250, [R1+0x1ae8] ;  /* 0x001ae80001fa7983 */ /* 0x002ee80000100a00 */
[----:B------:R1:W-:Y:S04]  /*505b0*/  LDGSTS.E [R115+0x1fa00], [R176.64], P2 ;  /* 0x1fa00000b0737fae */ /* 0x0003e80009121844 */
[----:B------:R1:W-:Y:S04]  /*505c0*/  LDGSTS.E [R115+0x1fa80], [R154.64], P5 ;  /* 0x1fa800009a737fae */ /* 0x0003e8000a921844 */
[----:B----4-:R4:W-:Y:S04]  /*505d0*/  LDGSTS.E [R115+0x1fb00], [R200.64], P1 ;  /* 0x1fb00000c8737fae */ /* 0x0109e80008921844 */
[----:B-1----:R-:W3:Y:S04]  /*505e0*/  LDL.64 R176, [R1+0x4908] ;  /* 0x0049080001b07983 */ /* 0x002ee80000100a00 */
[----:B------:R-:W3:Y:S04]  /*505f0*/  LDL.64 R154, [R1+0x16b8] ;  /* 0x0016b800019a7983 */ /* 0x000ee80000100a00 */
[----:B----4-:R-:W4:Y:S04]  /*50600*/  LDL.64 R200, [R1+0x1aa0] ;  /* 0x001aa00001c87983 */ /* 0x010f280000100a00 */
[----:B--2---:R1:W-:Y:S04]  /*50610*/  LDGSTS.E [R115+0x1fb80], [R228.64], P6 ;  /* 0x1fb80000e4737fae */ /* 0x0043e8000b121844 */
[----:B------:R2:W-:Y:S04]  /*50620*/  LDGSTS.E [R115+0x20a00], [R26.64], P2 ;  /* 0x20a000001a737fae */ /* 0x0005e80009121844 */
[----:B-1----:R-:W4:Y:S04]  /*50630*/  LDL.64 R228, [R1+0x1a90] ;  /* 0x001a900001e47983 */ /* 0x002f280000100a00 */
[----:B--2---:R-:W4:Y:S04]  /*50640*/  LDL.64 R26, [R1+0x4b68] ;  /* 0x004b6800011a7983 */ /* 0x004f280000100a00 */
        /* <DEDUP_REMOVED lines=11> */
[----:B------:R-:W4:Y:S04]  /*50700*/  LDL.LU.64 R152, [R1+0x8e28] ;  /* 0x008e280001987983 */ /* 0x000f280000300a00 */
        /* <DEDUP_REMOVED lines=8> */
[----:B---3--:R1:W-:Y:S04]  /*50790*/  LDGSTS.E [R115+0x22b80], [R250.64], P6 ;  /* 0x22b80000fa737fae */ /* 0x0083e8000b121844 */
[----:B------:R3:W-:Y:S04]  /*507a0*/  LDGSTS.E [R115+0x23a00], [R160.64], P2 ;  /* 0x23a00000a0737fae */ /* 0x0007e80009121844 */
[----:B-1----:R-:W2:Y:S04]  /*507b0*/  LDL.64 R250, [R1+0x1660] ;  /* 0x0016600001fa7983 */ /* 0x002ea80000100a00 */
[----:B------:R1:W-:Y:S04]  /*507c0*/  LDGSTS.E [R115+0x23a80], [R176.64], P5 ;  /* 0x23a80000b0737fae */ /* 0x0003e8000a921844 */
[----:B---3--:R-:W3:Y:S04]  /*507d0*/  LDL.64 R160, [R1+0x1630] ;  /* 0x0016300001a07983 */ /* 0x008ee80000100a00 */
        /* <DEDUP_REMOVED lines=13> */
[----:B------:R1:W-:Y:S04]  /*508b0*/  LDGSTS.E [R115+0x25a80], [R82.64], P5 ;  /* 0x25a8000052737fae */ /* 0x0003e8000a921844 */
[----:B------:R-:W4:Y:S04]  /*508c0*/  LDL.64 R154, [R1+0x15c8] ;  /* 0x0015c800019a7983 */ /* 0x000f280000100a00 */
        /* <DEDUP_REMOVED lines=12> */
[----:B--2---:R1:W-:Y:S04]  /*50990*/  LDGSTS.E [R115+0x26b80], [R250.64], P6 ;  /* 0x26b80000fa737fae */ /* 0x0043e8000b121844 */
[----:B------:R2:W-:Y:S04]  /*509a0*/  LDGSTS.E [R115+0x27a00], [R58.64], P2 ;  /* 0x27a000003a737fae */ /* 0x0005e80009121844 */
[----:B-1----:R-:W4:Y:S04]  /*509b0*/  LDL.64 R250, [R1+0x1570] ;  /* 0x0015700001fa7983 */ /* 0x002f280000100a00 */
[----:B---3--:R1:W-:Y:S04]  /*509c0*/  LDGSTS.E [R115+0x27a80], [R176.64], P5 ;  /* 0x27a80000b0737fae */ /* 0x0083e8000a921844 */
[----:B--2---:R-:W2:Y:S04]  /*509d0*/  LDL.64 R58, [R1+0x1518] ;  /* 0x00151800013a7983 */ /* 0x004ea80000100a00 */
[----:B----4-:R3:W-:Y:S04]  /*509e0*/  LDGSTS.E [R115+0x27b00], [R200.64], P1 ;  /* 0x27b00000c8737fae */ /* 0x0107e80008921844 */
[----:B------:R4:W-:Y:S04]  /*509f0*/  LDGSTS.E [R115+0x27b80], [R160.64], P6 ;  /* 0x27b80000a0737fae */ /* 0x0009e8000b121844 */
[----:B-1----:R-:W2:Y:S04]  /*50a00*/  LDL.64 R176, [R1+0x4e78] ;  /* 0x004e780001b07983 */ /* 0x002ea80000100a00 */
[----:B---3--:R-:W3:Y:S04]  /*50a10*/  LDL.64 R200, [R1+0x4e70] ;  /* 0x004e700001c87983 */ /* 0x008ee80000100a00 */
[----:B----4-:R-:W2:Y:S04]  /*50a20*/  LDL.64 R160, [R1+0x4ea0] ;  /* 0x004ea00001a07983 */ /* 0x010ea80000100a00 */
[----:B------:R1:W-:Y:S04]  /*50a30*/  LDGSTS.E [R115+0x28a00], [R228.64], P2 ;  /* 0x28a00000e4737fae */ /* 0x0003e80009121844 */
[----:B-1----:R-:W2:Y:S04]  /*50a40*/  LDL.64 R228, [R1+0x4ea8] ;  /* 0x004ea80001e47983 */ /* 0x002ea80000100a00 */
[----:B------:R1:W-:Y:S04]  /*50a50*/  LDGSTS.E [R115+0x28a80], [R162.64], P5 ;  /* 0x28a80000a2737fae */ /* 0x0003e8000a921844 */
[----:B------:R1:W-:Y:S04]  /*50a60*/  LDGSTS.E [R115+0x28b00], [R232.64], P1 ;  /* 0x28b00000e8737fae */ /* 0x0003e80008921844 */
[----:B-1----:R-:W2:Y:S04]  /*50a70*/  LDL.64 R162, [R1+0x14d0] ;  /* 0x0014d00001a27983 */ /* 0x002ea80000100a00 */
[----:B------:R-:W2:Y:S04]  /*50a80*/  LDL.LU.64 R232, [R1+0x8e20] ;  /* 0x008e200001e87983 */ /* 0x000ea80000300a00 */
[----:B--2---:R1:W-:Y:S04]  /*50a90*/  LDGSTS.E [R115+0x28b80], [R232.64], P6 ;  /* 0x28b80000e8737fae */ /* 0x0043e8000b121844 */
[----:B------:R2:W-:Y:S04]  /*50aa0*/  LDGSTS.E [R115+0x29a00], [R82.64], P2 ;  /* 0x29a0000052737fae */ /* 0x0005e80009121844 */
[----:B------:R3:W-:Y:S04]  /*50ab0*/  LDGSTS.E [R115+0x29a80], [R156.64], P5 ;  /* 0x29a800009c737fae */ /* 0x0007e8000a921844 */
[----:B-1----:R-:W2:Y:S04]  /*50ac0*/  LDL.64 R232, [R1+0x4ed8] ;  /* 0x004ed80001e87983 */ /* 0x002ea80000100a00 */
[----:B--2---:R-:W2:Y:S04]  /*50ad0*/  LDL.64 R82, [R1+0x4ed0] ;  /* 0x004ed00001527983 */ /* 0x004ea80000100a00 */
[----:B---3--:R-:W3:Y:S04]  /*50ae0*/  LDL.LU.64 R156, [R1+0x8e18] ;  /* 0x008e1800019c7983 */ /* 0x008ee80000300a00 */
[----:B------:R1:W-:Y:S04]  /*50af0*/  LDGSTS.E [R115+0x29b00], [R158.64], P1 ;  /* 0x29b000009e737fae */ /* 0x0003e80008921844 */
[----:B------:R1:W-:Y:S04]  /*50b00*/  LDGSTS.E [R115+0x29b80], [R154.64], P6 ;  /* 0x29b800009a737fae */ /* 0x0003e8000b121844 */
[----:B------:R1:W-:Y:S04]  /*50b10*/  LDGSTS.E [R115+0x2aa00], [R168.64], P2 ;  /* 0x2aa00000a8737fae */ /* 0x0003e80009121844 */
[----:B-1----:R-:W2:Y:S04]  /*50b20*/  LDL.64 R158, [R1+0x4f08] ;  /* 0x004f0800019e7983 */ /* 0x002ea80000100a00 */
[----:B------:R-:W2:Y:S04]  /*50b30*/  LDL.LU.64 R154, [R1+0x8e10] ;  /* 0x008e1000019a7983 */ /* 0x000ea80000300a00 */
[----:B------:R-:W2:Y:S04]  /*50b40*/  LDL.64 R168, [R1+0x4f00] ;  /* 0x004f000001a87983 */ /* 0x000ea80000100a00 */
[----:B------:R1:W-:Y:S04]  /*50b50*/  LDGSTS.E [R115+0x2aa80], [R26.64], P5 ;  /* 0x2aa800001a737fae */ /* 0x0003e8000a921844 */
[----:B------:R1:W-:Y:S04]  /*50b60*/  LDGSTS.E [R115+0x2ab00], [R192.64], P1 ;  /* 0x2ab00000c0737fae */ /* 0x0003e80008921844 */
[----:B-1----:R-:W2:Y:S04]  /*50b70*/  LDL.LU.64 R26, [R1+0x8e08] ;  /* 0x008e0800011a7983 */ /* 0x002ea80000300a00 */
        /* <DEDUP_REMOVED lines=8> */
[----:B-1----:R-:W2:Y:S04]  /*50c00*/  LDL.LU.64 R250, [R1+0x8df0] ;  /* 0x008df00001fa7983 */ /* 0x002ea80000300a00 */
[----:B--2---:R1:W-:Y:S04]  /*50c10*/  LDGSTS.E [R115+0x2bb80], [R250.64], P6 ;  /* 0x2bb80000fa737fae */ /* 0x0043e8000b121844 */
[----:B------:R2:W-:Y:S04]  /*50c20*/  LDGSTS.E [R115+0x2ca00], [R176.64], P2 ;  /* 0x2ca00000b0737fae */ /* 0x0005e80009121844 */
[----:B------:R3:W-:Y:S04]  /*50c30*/  LDGSTS.E [R115+0x2ca80], [R200.64], P5 ;  /* 0x2ca80000c8737fae */ /* 0x0007e8000a921844 */
[----:B-1----:R-:W2:Y:S04]  /*50c40*/  LDL.64 R250, [R1+0x4f60] ;  /* 0x004f600001fa7983 */ /* 0x002ea80000100a00 */
[----:B--2---:R-:W2:Y:S04]  /*50c50*/  LDL.64 R176, [R1+0x4f68] ;  /* 0x004f680001b07983 */ /* 0x004ea80000100a00 */
[----:B---3--:R-:W3:Y:S04]  /*50c60*/  LDL.LU.64 R200, [R1+0x8de8] ;  /* 0x008de80001c87983 */ /* 0x008ee80000300a00 */
[----:B---3--:R1:W-:Y:S04]  /*50c70*/  LDGSTS.E [R115+0x2cb00], [R200.64], P1 ;  /* 0x2cb00000c8737fae */ /* 0x0083e80008921844 */
[----:B------:R3:W-:Y:S04]  /*50c80*/  LDGSTS.E [R115+0x2cb80], [R58.64], P6 ;  /* 0x2cb800003a737fae */ /* 0x0007e8000b121844 */
[----:B------:R2:W-:Y:S04]  /*50c90*/  LDGSTS.E [R115+0x2da00], [R228.64], P2 ;  /* 0x2da00000e4737fae */ /* 0x0005e80009121844 */
[----:B-1----:R-:W4:Y:S04]  /*50ca0*/  LDL.64 R200, [R1+0x4f78] ;  /* 0x004f780001c87983 */ /* 0x002f280000100a00 */
[----:B---3--:R-:W3:Y:S04]  /*50cb0*/  LDL.LU.64 R58, [R1+0x8de0] ;  /* 0x008de000013a7983 */ /* 0x008ee80000300a00 */
[----:B--2---:R-:W4:Y:S04]  /*50cc0*/  LDL.64 R228, [R1+0x4f70] ;  /* 0x004f700001e47983 */ /* 0x004f280000100a00 */
[----:B------:R1:W-:Y:S04]  /*50cd0*/  LDGSTS.E [R115+0x2da80], [R160.64], P5 ;  /* 0x2da80000a0737fae */ /* 0x0003e8000a921844 */
[----:B------:R1:W-:Y:S04]  /*50ce0*/  LDGSTS.E [R115+0x2db00], [R162.64], P1 ;  /* 0x2db00000a2737fae */ /* 0x0003e80008921844 */
[----:B-1----:R-:W4:Y:S04]  /*50cf0*/  LDL.LU.64 R160, [R1+0x8dd8] ;  /* 0x008dd80001a07983 */ /* 0x002f280000300a00 */
[----:B------:R-:W4:Y:S04]  /*50d00*/  LDL.LU.64 R162, [R1+0x8dd0] ;  /* 0x008dd00001a27983 */ /* 0x000f280000300a00 */
[----:B---3--:R1:W-:Y:S04]  /*50d10*/  LDGSTS.E [R115+0x2db80], [R58.64], P6 ;  /* 0x2db800003a737fae */ /* 0x0083e8000b121844 */
[----:B------:R3:W-:Y:S04]  /*50d20*/  LDGSTS.E [R115+0x2ea00], [R232.64], P2 ;  /* 0x2ea00000e8737fae */ /* 0x0007e80009121844 */
[----:B------:R4:W-:Y:S04]  /*50d30*/  LDGSTS.E [R115+0x2ea80], [R82.64], P5 ;  /* 0x2ea8000052737fae */ /* 0x0009e8000a921844 */
[----:B-1----:R-:W2:Y:S04]  /*50d40*/  LDL.64 R58, [R1+0x4f88] ;  /* 0x004f8800013a7983 */ /* 0x002ea80000100a00 */
[----:B---3--:R-:W3:Y:S04]  /*50d50*/  LDL.64 R232, [R1+0x4f80] ;  /* 0x004f800001e87983 */ /* 0x008ee80000100a00 */
[----:B----4-:R-:W3:Y:S04]  /*50d60*/  LDL.LU.64 R82, [R1+0x8dc8] ;  /* 0x008dc80001527983 */ /* 0x010ee80000300a00 */
[----:B------:R1:W-:Y:S04]  /*50d70*/  LDGSTS.E [R115+0x2eb00], [R156.64], P1 ;  /* 0x2eb000009c737fae */ /* 0x0003e80008921844 */
[----:B------:R1:W-:Y:S04]  /*50d80*/  LDGSTS.E [R115+0x2eb80], [R186.64], P6 ;  /* 0x2eb80000ba737fae */ /* 0x0003e8000b121844 */
[----:B------:R1:W-:Y:S04]  /*50d90*/  LDGSTS.E [R115+0x2fa00], [R158.64], P2 ;  /* 0x2fa000009e737fae */ /* 0x0003e80009121844 */
[----:B-1----:R-:W3:Y:S04]  /*50da0*/  LDL.LU.64 R156, [R1+0x8dc0] ;  /* 0x008dc000019c7983 */ /* 0x002ee80000300a00 */
[----:B------:R-:W3:Y:S04]  /*50db0*/  LDL.64 R186, [R1+0x4f98] ;  /* 0x004f980001ba7983 */ /* 0x000ee80000100a00 */
[----:B------:R-:W3:Y:S04]  /*50dc0*/  LDL.64 R158, [R1+0x4f90] ;  /* 0x004f9000019e7983 */ /* 0x000ee80000100a00 */
[----:B------:R1:W-:Y:S04]  /*50dd0*/  LDGSTS.E [R115+0x2fa80], [R168.64], P5 ;  /* 0x2fa80000a8737fae */ /* 0x0003e8000a921844 */
[----:B------:R1:W-:Y:S04]  /*50de0*/  LDGSTS.E [R115+0x2fb00], [R170.64], P1 ;  /* 0x2fb00000aa737fae */ /* 0x0003e80008921844 */
[----:B------:R1:W-:Y:S04]  /*50df0*/  LDGSTS.E [R115+0x2fb80], [R150.64], P6 ;  /* 0x2fb8000096737fae */ /* 0x0003e8000b121844 */
[----:B-1----:R-:W3:Y:S04]  /*50e00*/  LDL.LU.64 R168, [R1+0x8db8] ;  /* 0x008db80001a87983 */ /* 0x002ee80000300a00 */
[----:B------:R-:W3:Y:S04]  /*50e10*/  LDL.LU.64 R170, [R1+0x8db0] ;  /* 0x008db00001aa7983 */ /* 0x000ee80000300a00 */
[----:B------:R-:W3:Y:S04]  /*50e20*/  LDL.64 R150, [R1+0x4fa8] ;  /* 0x004fa80001967983 */ /* 0x000ee80000100a00 */
[----:B------:R1:W-:Y:S04]  /*50e30*/  LDGSTS.E [R115+0x30a00], [R192.64], P2 ;  /* 0x30a00000c0737fae */ /* 0x0003e80009121844 */
[----:B------:R1:W-:Y:S04]  /*50e40*/  LDGSTS.E [R115+0x30a80], [R8.64], P5 ;  /* 0x30a8000008737fae */ /* 0x0003e8000a921844 */
[----:B------:R1:W-:Y:S04]  /*50e50*/  LDGSTS.E [R115+0x30b00], [R80.64], P1 ;  /* 0x30b0000050737fae */ /* 0x0003e80008921844 */
[----:B-1----:R-:W3:Y:S04]  /*50e60*/  LDL.64 R192, [R1+0x4fa0] ;  /* 0x004fa00001c07983 */ /* 0x002ee80000100a00 */
[----:B------:R-:W3:Y:S04]  /*50e70*/  LDL.LU.64 R8, [R1+0x8da8] ;  /* 0x008da80001087983 */ /* 0x000ee80000300a00 */
[----:B------:R-:W3:Y:S04]  /*50e80*/  LDL.LU.64 R80, [R1+0x8da0] ;  /* 0x008da00001507983 */ /* 0x000ee80000300a00 */
[----:B------:R1:W-:Y:S04]  /*50e90*/  LDGSTS.E [R115+0x30b80], [R216.64], P6 ;  /* 0x30b80000d8737fae */ /* 0x0003e8000b121844 */
[----:B------:R1:W-:Y:S04]  /*50ea0*/  LDGSTS.E [R115+0x31a00], [R250.64], P2 ;  /* 0x31a00000fa737fae */ /* 0x0003e80009121844 */
[----:B------:R1:W-:Y:S04]  /*50eb0*/  LDGSTS.E [R115+0x31a80], [R176.64], P5 ;  /* 0x31a80000b0737fae */ /* 0x0003e8000a921844 */
[----:B-1----:R-:W3:Y:S04]  /*50ec0*/  LDL.64 R216, [R1+0x4fb8] ;  /* 0x004fb80001d87983 */ /* 0x002ee80000100a00 */
[----:B------:R-:W3:Y:S04]  /*50ed0*/  LDL.64 R250, [R1+0x4fb0] ;  /* 0x004fb00001fa7983 */ /* 0x000ee80000100a00 */
[----:B------:R-:W3:Y:S04]  /*50ee0*/  LDL.LU.64 R176, [R1+0x8d98] ;  /* 0x008d980001b07983 */ /* 0x000ee80000300a00 */
        /* <DEDUP_REMOVED lines=12> */
[----:B--2---:R1:W-:Y:S04]  /*50fb0*/  LDGSTS.E [R115+0x33a00], [R58.64], P2 ;  /* 0x33a000003a737fae */ /* 0x0043e80009121844 */
[----:B---3--:R2:W-:Y:S04]  /*50fc0*/  LDGSTS.E [R115+0x33a80], [R232.64], P5 ;  /* 0x33a80000e8737fae */ /* 0x0085e8000a921844 */
[----:B------:R3:W-:Y:S04]  /*50fd0*/  LDGSTS.E [R115+0x33b00], [R18.64], P1 ;  /* 0x33b0000012737fae */ /* 0x0007e80008921844 */
[----:B-1----:R-:W4:Y:S04]  /*50fe0*/  LDL.64 R58, [R1+0x4fd0] ;  /* 0x004fd000013a7983 */ /* 0x002f280000100a00 */
[----:B--2---:R-:W2:Y:S04]  /*50ff0*/  LDL.64 R232, [R1+0x4fe8] ;  /* 0x004fe80001e87983 */ /* 0x004ea80000100a00 */
[----:B---3--:R-:W2:Y:S04]  /*51000*/  LDL.64 R18, [R1+0x4fe0] ;  /* 0x004fe00001127983 */ /* 0x008ea80000100a00 */
[----:B------:R1:W-:Y:S04]  /*51010*/  LDGSTS.E [R115+0x33b80], [R184.64], P6 ;  /* 0x33b80000b8737fae */ /* 0x0003e8000b121844 */
[----:B------:R1:W-:Y:S04]  /*51020*/  LDGSTS.E [R115+0x34a00], [R186.64], P2 ;  /* 0x34a00000ba737fae */ /* 0x0003e80009121844 */
[----:B------:R1:W-:Y:S04]  /*51030*/  LDGSTS.E [R115+0x34a80], [R158.64], P5 ;  /* 0x34a800009e737fae */ /* 0x0003e8000a921844 */
[----:B-1----:R-:W2:Y:S04]  /*51040*/  LDL.LU.64 R184, [R1+0x8d78] ;  /* 0x008d780001b87983 */ /* 0x002ea80000300a00 */
[----:B------:R-:W2:Y:S04]  /*51050*/  LDL.LU.64 R186, [R1+0x8d70] ;  /* 0x008d700001ba7983 */ /* 0x000ea80000300a00 */
[----:B------:R-:W2:Y:S04]  /*51060*/  LDL.LU.64 R158, [R1+0x8d68] ;  /* 0x008d6800019e7983 */ /* 0x000ea80000300a00 */
[----:B------:R1:W-:Y:S04]  /*51070*/  LDGSTS.E [R115+0x34b00], [R230.64], P1 ;  /* 0x34b00000e6737fae */ /* 0x0003e80008921844 */
[----:B------:R1:W-:Y:S04]  /*51080*/  LDGSTS.E [R115+0x34b80], [R234.64], P6 ;  /* 0x34b80000ea737fae */ /* 0x0003e8000b121844 */
[----:B------:R1:W-:Y:S04]  /*51090*/  LDGSTS.E [R115+0x35a00], [R150.64], P2 ;  /* 0x35a0000096737fae */ /* 0x0003e80009121844 */
[----:B-1----:R-:W2:Y:S04]  /*510a0*/  LDL.LU.64 R230, [R1+0x8d60] ;  /* 0x008d600001e67983 */ /* 0x002ea80000300a00 */
[----:B------:R-:W2:Y:S04]  /*510b0*/  LDL.64 R234, [R1+0x4ff8] ;  /* 0x004ff80001ea7983 */ /* 0x000ea80000100a00 */
[----:B------:R-:W2:Y:S04]  /*510c0*/  LDL.64 R150, [R1+0x4ff0] ;  /* 0x004ff00001967983 */ /* 0x000ea80000100a00 */
[----:B------:R1:W-:Y:S04]  /*510d0*/  LDGSTS.E [R115+0x35a80], [R192.64], P5 ;  /* 0x35a80000c0737fae */ /* 0x0003e8000a921844 */
[----:B------:R1:W-:Y:S04]  /*510e0*/  LDGSTS.E [R115+0x35b00], [R194.64], P1 ;  /* 0x35b00000c2737fae */ /* 0x0003e80008921844 */
[----:B------:R1:W-:Y:S04]  /*510f0*/  LDGSTS.E [R115+0x35b80], [R242.64], P6 ;  /* 0x35b80000f2737fae */ /* 0x0003e8000b121844 */
[----:B-1----:R-:W2:Y:S04]  /*51100*/  LDL.LU.64 R192, [R1+0x8d58] ;  /* 0x008d580001c07983 */ /* 0x002ea80000300a00 */
[----:B------:R-:W2:Y:S04]  /*51110*/  LDL.LU.64 R194, [R1+0x8d50] ;  /* 0x008d500001c27983 */ /* 0x000ea80000300a00 */
        /* <DEDUP_REMOVED lines=19> */
[----:B----4-:R1:W-:Y:S04]  /*51250*/  LDGSTS.E [R115+0x38a80], [R58.64], P5 ;  /* 0x38a800003a737fae */ /* 0x0103e8000a921844 */
[----:B------:R4:W-:Y:S04]  /*51260*/  LDGSTS.E [R115+0x38b00], [R222.64], P1 ;  /* 0x38b00000de737fae */ /* 0x0009e80008921844 */
[----:B------:R2:W-:Y:S04]  /*51270*/  LDGSTS.E [R115+0x38b80], [R208.64], P6 ;  /* 0x38b80000d0737fae */ /* 0x0005e8000b121844 */
[----:B-1----:R-:W3:Y:S04]  /*51280*/  LDL.LU.64 R58, [R1+0x8d28] ;  /* 0x008d2800013a7983 */ /* 0x002ee80000300a00 */
[----:B----4-:R-:W3:Y:S04]  /*51290*/  LDL.LU.64 R222, [R1+0x8d20] ;  /* 0x008d200001de7983 */ /* 0x010ee80000300a00 */
[----:B--2---:R1:W-:Y:S04]  /*512a0*/  LDGSTS.E [R115+0x39a00], [R232.64], P2 ;  /* 0x39a00000e8737fae */ /* 0x0043e80009121844 */
[----:B------:R-:W2:Y:S04]  /*512b0*/  LDL.LU.64 R208, [R1+0x8d18] ;  /* 0x008d180001d07983 */ /* 0x000ea80000300a00 */
[----:B------:R1:W-:Y:S04]  /*512c0*/  LDGSTS.E [R115+0x39a80], [R18.64], P5 ;  /* 0x39a8000012737fae */ /* 0x0003e8000a921844 */
[----:B------:R1:W-:Y:S04]  /*512d0*/  LDGSTS.E [R115+0x39b00], [R182.64], P1 ;  /* 0x39b00000b6737fae */ /* 0x0003e80008921844 */
[----:B-1----:R-:W2:Y:S04]  /*512e0*/  LDL.64 R232, [R1+0x5038] ;  /* 0x0050380001e87983 */ /* 0x002ea80000100a00 */
[----:B------:R-:W2:Y:S04]  /*512f0*/  LDL.64 R18, [R1+0x5040] ;  /* 0x0050400001127983 */ /* 0x000ea80000100a00 */
[----:B------:R-:W3:Y:S04]  /*51300*/  LDL.64 R182, [R1+0x5030] ;  /* 0x0050300001b67983 */ /* 0x000ee80000100a00 */
        /* <DEDUP_REMOVED lines=15> */
[----:B------:R1:W-:Y:S04]  /*51400*/  LDGSTS.E [R115+0x3ca00], [R240.64], P2 ;  /* 0x3ca00000f0737fae */ /* 0x0003e80009121844 */
[----:B-1----:R-:W3:Y:S04]  /*51410*/  LDL.LU.64 R216, [R1+0x8cf8] ;  /* 0x008cf80001d87983 */ /* 0x002ee80000300a00 */
[----:B------:R1:W-:Y:S04]  /*51420*/  LDGSTS.E [R115+0x3ca80], [R250.64], P5 ;  /* 0x3ca80000fa737fae */ /* 0x0003e8000a921844 */
[----:B------:R-:W3:Y:S04]  /*51430*/  LDL.LU.64 R218, [R1+0x8cf0] ;  /* 0x008cf00001da7983 */ /* 0x000ee80000300a00 */
[----:B------:R1:W-:Y:S04]  /*51440*/  LDGSTS.E [R115+0x3cb00], [R164.64], P1 ;  /* 0x3cb00000a4737fae */ /* 0x0003e80008921844 */
[----:B-1----:R-:W3:Y:S04]  /*51450*/  LDL.64 R250, [R1+0x2ae8] ;  /* 0x002ae80001fa7983 */ /* 0x002ee80000100a00 */
[----:B------:R1:W-:Y:S04]  /*51460*/  LDGSTS.E [R115+0x3cb80], [R224.64], P6 ;  /* 0x3cb80000e0737fae */ /* 0x0003e8000b121844 */
[----:B------:R-:W3:Y:S04]  /*51470*/  LDL.64 R226, [R1+0x2ad8] ;  /* 0x002ad80001e27983 */ /* 0x000ee80000100a00 */
        /* <DEDUP_REMOVED lines=13> */
[----:B---3--:R3:W-:Y:S04]  /*51550*/  LDGSTS.E [R115+0x3eb00], [R182.64], P1 ;  /* 0x3eb00000b6737fae */ /* 0x0087e80008921844 */
[----:B-1----:R-:W4:Y:S01]  /*51560*/  LDL.64 R18, [R1+0x18e8] ;  /* 0x0018e80001127983 */ /* 0x002f220000100a00 */
[----:B------:R-:W-:-:S03]  /*51570*/  LOP3.LUT R124, R125, 0x60, RZ, 0x3c, !PT ;  /* 0x000000607d7c7812 */ /* 0x000fc600078e3cff */
[----:B--2---:R-:W3:Y:S04]  /*51580*/  LDL.64 R232, [R1+0x2b78] ;  /* 0x002b780001e87983 */ /* 0x004ee80000100a00 */
[----:B---3--:R-:W3:Y:S04]  /*51590*/  LDL.64 R182, [R1+0x2b38] ;  /* 0x002b380001b67983 */ /* 0x008ee80000100a00 */
        /* <DEDUP_REMOVED lines=8> */
[----:B------:R-:W3:Y:S04]  /*51620*/  LDL.LU.64 R122, [R1+0x8ce8] ;  /* 0x008ce800017a7983 */ /* 0x000ee80000300a00 */
[----:B------:R-:W3:Y:S04]  /*51630*/  LDL.64 R114, [R1+0x1b90] ;  /* 0x001b900001727983 */ /* 0x000ee80000100a00 */
[----:B------:R-:W3:Y:S04]  /*51640*/  LDL.64 R248, [R1+0x2bc0] ;  /* 0x002bc00001f87983 */ /* 0x000ee80000100a00 */
        /* <DEDUP_REMOVED lines=16> */
[----:B---3--:R3:W-:Y:S04]  /*51750*/  LDGSTS.E [R124+0x2c80], [R182.64], P5 ;  /* 0x02c80000b67c7fae */ /* 0x0087e8000a921844 */
[----:B-1----:R-:W2:Y:S04]  /*51760*/  LDL.64 R18, [R1+0x2c38] ;  /* 0x002c380001127983 */ /* 0x002ea80000100a00 */
[----:B----4-:R-:W4:Y:S04]  /*51770*/  LDL.64 R240, [R1+0x1da8] ;  /* 0x001da80001f07983 */ /* 0x010f280000100a00 */
[----:B---3--:R-:W3:Y:S04]  /*51780*/  LDL.64 R182, [R1+0x2c30] ;  /* 0x002c300001b67983 */ /* 0x008ee80000100a00 */
[----:B------:R1:W-:Y:S04]  /*51790*/  LDGSTS.E [R124+0x2d00], [R234.64], P1 ;  /* 0x02d00000ea7c7fae */ /* 0x0003e80008921844 */
[----:B------:R1:W-:Y:S04]  /*517a0*/  LDGSTS.E [R124+0x2d80], [R224.64], P6 ;  /* 0x02d80000e07c7fae */ /* 0x0003e8000b121844 */
[----:B------:R1:W-:Y:S04]  /*517b0*/  LDGSTS.E [R124+0x3c00], [R150.64], P2 ;  /* 0x03c00000967c7fae */ /* 0x0003e80009121844 */
[----:B-1----:R-:W4:Y:S04]  /*517c0*/  LDL.64 R234, [R1+0x1dc8] ;  /* 0x001dc80001ea7983 */ /* 0x002f280000100a00 */
[----:B------:R1:W-:Y:S04]  /*517d0*/  LDGSTS.E [R124+0x3c80], [R232.64], P5 ;  /* 0x03c80000e87c7fae */ /* 0x0003e8000a921844 */
[----:B------:R-:W4:Y:S04]  /*517e0*/  LDL.64 R150, [R1+0x2c50] ;  /* 0x002c500001967983 */ /* 0x000f280000100a00 */
[----:B------:R-:W4:Y:S04]  /*517f0*/  LDL.64 R224, [R1+0x2c48] ;  /* 0x002c480001e07983 */ /* 0x000f280000100a00 */
        /* <DEDUP_REMOVED lines=21> */
[----:B--2---:R1:W-:Y:S04]  /*51950*/  LDGSTS.E [R124+0x6c00], [R18.64], P2 ;  /* 0x06c00000127c7fae */ /* 0x0043e80009121844 */
[----:B---3--:R2:W-:Y:S04]  /*51960*/  LDGSTS.E [R124+0x6c80], [R182.64], P5 ;  /* 0x06c80000b67c7fae */ /* 0x0085e8000a921844 */
[----:B-1----:R-:W3:Y:S04]  /*51970*/  LDL.64 R18, [R1+0x2ca0] ;  /* 0x002ca00001127983 */ /* 0x002ee80000100a00 */
[----:B----4-:R1:W-:Y:S04]  /*51980*/  LDGSTS.E [R124+0x6d00], [R240.64], P1 ;  /* 0x06d00000f07c7fae */ /* 0x0103e80008921844 */
[----:B--2---:R-:W2:Y:S04]  /*51990*/  LDL.64 R182, [R1+0x2c88] ;  /* 0x002c880001b67983 */ /* 0x004ea80000100a00 */
[----:B------:R4:W-:Y:S04]  /*519a0*/  LDGSTS.E [R124+0x6d80], [R234.64], P6 ;  /* 0x06d80000ea7c7fae */ /* 0x0009e8000b121844 */
[----:B-1----:R-:W2:Y:S04]  /*519b0*/  LDL.64 R240, [R1+0x2cc0] ;  /* 0x002cc00001f07983 */ /* 0x002ea80000100a00 */
[----:B------:R1:W-:Y:S04]  /*519c0*/  LDGSTS.E [R124+0x7c00], [R150.64], P2 ;  /* 0x07c00000967c7fae */ /* 0x0003e80009121844 */
[----:B----4-:R-:W4:Y:S04]  /*519d0*/  LDL.64 R234, [R1+0x1e28] ;  /* 0x001e280001ea7983 */ /* 0x010f280000100a00 */
[----:B------:R1:W-:Y:S04]  /*519e0*/  LDGSTS.E [R124+0x7c80], [R224.64], P5 ;  /* 0x07c80000e07c7fae */ /* 0x0003e8000a921844 */
[----:B-1----:R-:W4:Y:S04]  /*519f0*/  LDL.64 R150, [R1+0x2ca8] ;  /* 0x002ca80001967983 */ /* 0x002f280000100a00 */
[----:B------:R1:W-:Y:S04]  /*51a00*/  LDGSTS.E [R124+0x7d00], [R242.64], P1 ;  /* 0x07d00000f27c7fae */ /* 0x0003e80008921844 */
[----:B------:R-:W4:Y:S04]  /*51a10*/  LDL.64 R224, [R1+0x2ce8] ;  /* 0x002ce80001e07983 */ /* 0x000f280000100a00 */
        /* <DEDUP_REMOVED lines=19> */
[----:B---3--:R1:W-:Y:S04]  /*51b50*/  LDGSTS.E [R124+0xac00], [R18.64], P2 ;  /* 0x0ac00000127c7fae */ /* 0x0083e80009121844 */
[----:B--2---:R2:W-:Y:S04]  /*51b60*/  LDGSTS.E [R124+0xac80], [R182.64], P5 ;  /* 0x0ac80000b67c7fae */ /* 0x0045e8000a921844 */
[----:B-1----:R-:W3:Y:S04]  /*51b70*/  LDL.64 R18, [R1+0x2d40] ;  /* 0x002d400001127983 */ /* 0x002ee80000100a00 */
[----:B------:R1:W-:Y:S04]  /*51b80*/  LDGSTS.E [R124+0xad00], [R248.64], P1 ;  /* 0x0ad00000f87c7fae */ /* 0x0003e80008921844 */
[----:B--2---:R-:W2:Y:S04]  /*51b90*/  LDL.64 R182, [R1+0x1918] ;  /* 0x0019180001b67983 */ /* 0x004ea80000100a00 */
[----:B----4-:R4:W-:Y:S04]  /*51ba0*/  LDGSTS.E [R124+0xad80], [R234.64], P6 ;  /* 0x0ad80000ea7c7fae */ /* 0x0109e8000b121844 */
[----:B------:R1:W-:Y:S04]  /*51bb0*/  LDGSTS.E [R124+0xbc00], [R240.64], P2 ;  /* 0x0bc00000f07c7fae */ /* 0x0003e80009121844 */
[----:B------:R4:W-:Y:S04]  /*51bc0*/  LDGSTS.E [R124+0xbc80], [R150.64], P5 ;  /* 0x0bc80000967c7fae */ /* 0x0009e8000a921844 */
[----:B----4-:R-:W2:Y:S04]  /*51bd0*/  LDL.64 R234, [R1+0x1910] ;  /* 0x0019100001ea7983 */ /* 0x010ea80000100a00 */
[----:B-1----:R-:W2:Y:S04]  /*51be0*/  LDL.64 R248, [R1+0x2d50] ;  /* 0x002d500001f87983 */ /* 0x002ea80000100a00 */
[----:B------:R-:W2:Y:S04]  /*51bf0*/  LDL.64 R150, [R1+0x2d48] ;  /* 0x002d480001967983 */ /* 0x000ea80000100a00 */
[----:B------:R-:W2:Y:S04]  /*51c00*/  LDL.64 R240, [R1+0x1900] ;  /* 0x0019000001f07983 */ /* 0x000ea80000100a00 */
[----:B------:R1:W-:Y:S04]  /*51c10*/  LDGSTS.E [R124+0xbd00], [R242.64], P1 ;  /* 0x0bd00000f27c7fae */ /* 0x0003e80008921844 */
[----:B------:R1:W-:Y:S04]  /*51c20*/  LDGSTS.E [R124+0xbd80], [R114.64], P6 ;  /* 0x0bd80000727c7fae */ /* 0x0003e8000b121844 */
[----:B-1----:R-:W2:Y:S04]  /*51c30*/  LDL.64 R242, [R1+0x1908] ;  /* 0x0019080001f27983 */ /* 0x002ea80000100a00 */
[----:B------:R1:W-:Y:S04]  /*51c40*/  LDGSTS.E [R124+0xcc00], [R224.64], P2 ;  /* 0x0cc00000e07c7fae */ /* 0x0003e80009121844 */
[----:B------:R-:W2:Y:S04]  /*51c50*/  LDL.64 R114, [R1+0x2d60] ;  /* 0x002d600001727983 */ /* 0x000ea80000100a00 */
        /* <DEDUP_REMOVED lines=17> */
[----:B--2---:R2:W-:Y:S04]  /*51d70*/  LDGSTS.E [R124+0xed00], [R182.64], P1 ;  /* 0x0ed00000b67c7fae */ /* 0x0045e80008921844 */
[----:B-1----:R-:W4:Y:S04]  /*51d80*/  LDL.64 R18, [R1+0x2d80] ;  /* 0x002d800001127983 */ /* 0x002f280000100a00 */
[----:B---3--:R-:W2:Y:S04]  /*51d90*/  LDL.64 R74, [R1+0x1710] ;  /* 0x00171000014a7983 */ /* 0x008ea80000100a00 */
[----:B--2---:R-:W2:Y:S04]  /*51da0*/  LDL.64 R182, [R1+0x1718] ;  /* 0x0017180001b67983 */ /* 0x004ea80000100a00 */
        /* <DEDUP_REMOVED lines=26> */
[----:B----4-:R1:W-:Y:S04]  /*51f50*/  LDGSTS.E [R124+0x12c00], [R18.64], P2 ;  /* 0x12c00000127c7fae */ /* 0x0103e80009121844 */
[----:B------:R4:W-:Y:S04]  /*51f60*/  LDGSTS.E [R124+0x12c80], [R226.64], P5 ;  /* 0x12c80000e27c7fae */ /* 0x0009e8000a921844 */
[----:B--2---:R2:W-:Y:S04]  /*51f70*/  LDGSTS.E [R124+0x12d00], [R182.64], P1 ;  /* 0x12d00000b67c7fae */ /* 0x0045e80008921844 */
[----:B-1----:R-:W3:Y:S04]  /*51f80*/  LDL.64 R18, [R1+0x3140] ;  /* 0x0031400001127983 */ /* 0x002ee80000100a00 */
[----:B--2---:R1:W-:Y:S04]  /*51f90*/  LDGSTS.E [R124+0x12d80], [R74.64], P6 ;  /* 0x12d800004a7c7fae */ /* 0x0043e8000b121844 */
[----:B------:R-:W2:Y:S04]  /*51fa0*/  LDL.64 R182, [R1+0x2b88] ;  /* 0x002b880001b67983 */ /* 0x000ea80000100a00 */
[----:B------:R1:W-:Y:S04]  /*51fb0*/  LDGSTS.E [R124+0x13c00], [R234.64], P2 ;  /* 0x13c00000ea7c7fae */ /* 0x0003e80009121844 */
[----:B----4-:R-:W4:Y:S04]  /*51fc0*/  LDL.64 R226, [R1+0x2b98] ;  /* 0x002b980001e27983 */ /* 0x010f280000100a00 */
        /* <DEDUP_REMOVED lines=29> */
[----:B----4-:R1:W-:Y:S04]  /*521a0*/  LDGSTS.E [R124+0x16d80], [R226.64], P6 ;  /* 0x16d80000e27c7fae */ /* 0x0103e8000b121844 */
[----:B--2---:R-:W2:Y:S04]  /*521b0*/  LDL.64 R182, [R1+0x3118] ;  /* 0x0031180001b67983 */ /* 0x004ea80000100a00 */
[----:B------:R4:W-:Y:S04]  /*521c0*/  LDGSTS.E [R124+0x17c00], [R234.64], P2 ;  /* 0x17c00000ea7c7fae */ /* 0x0009e80009121844 */
[----:B-1----:R-:W2:Y:S04]  /*521d0*/  LDL.64 R226, [R1+0x31f0] ;  /* 0x0031f00001e27983 */ /* 0x002ea80000100a00 */
[----:B------:R1:W-:Y:S04]  /*521e0*/  LDGSTS.E [R124+0x17c80], [R150.64], P5 ;  /* 0x17c80000967c7fae */ /* 0x0003e8000a921844 */
[----:B----4-:R-:W2:Y:S04]  /*521f0*/  LDL.64 R234, [R1+0x41a8] ;  /* 0x0041a80001ea7983 */ /* 0x010ea80000100a00 */
        /* <DEDUP_REMOVED lines=54> */
[----:B-1----:R-:W2:Y:S04]  /*52560*/  LDL.64 R214, [R1+0x4918] ;  /* 0x0049180001d67983 */ /* 0x002ea80000100a00 */
[----:B----4-:R1:W-:Y:S04]  /*52570*/  LDGSTS.E [R124+0x1ec80], [R18.64], P5 ;  /* 0x1ec80000127c7fae */ /* 0x0103e8000a921844 */
[----:B------:R4:W-:Y:S04]  /*52580*/  LDGSTS.E [R124+0x1ed00], [R248.64], P1 ;  /* 0x1ed00000f87c7fae */ /* 0x0009e80008921844 */
[----:B--2---:R2:W-:Y:S04]  /*52590*/  LDGSTS.E [R124+0x1ed80], [R182.64], P6 ;  /* 0x1ed80000b67c7fae */ /* 0x0045e8000b121844 */
[----:B-1----:R-:W3:Y:S04]  /*525a0*/  LDL.64 R18, [R1+0x1a70] ;  /* 0x001a700001127983 */ /* 0x002ee80000100a00 */
[----:B----4-:R-:W2:Y:S04]  /*525b0*/  LDL.LU.64 R248, [R1+0x8ce0] ;  /* 0x008ce00001f87983 */ /* 0x010ea80000300a00 */
[----:B--2---:R-:W2:Y:S04]  /*525c0*/  LDL.64 R182, [R1+0x4968] ;  /* 0x0049680001b67983 */ /* 0x004ea80000100a00 */
[----:B------:R1:W-:Y:S04]  /*525d0*/  LDGSTS.E [R124+0x1fc00], [R234.64], P2 ;  /* 0x1fc00000ea7c7fae */ /* 0x0003e80009121844 */
[----:B------:R1:W-:Y:S04]  /*525e0*/  LDGSTS.E [R124+0x1fc80], [R224.64], P5 ;  /* 0x1fc80000e07c7fae */ /* 0x0003e8000a921844 */
[----:B------:R1:W-:Y:S04]  /*525f0*/  LDGSTS.E [R124+0x1fd00], [R150.64], P1 ;  /* 0x1fd00000967c7fae */ /* 0x0003e80008921844 */
[----:B-1----:R-:W2:Y:S04]  /*52600*/  LDL.64 R234, [R1+0x4960] ;  /* 0x0049600001ea7983 */ /* 0x002ea80000100a00 */
[----:B------:R-:W2:Y:S04]  /*52610*/  LDL.LU.64 R224, [R1+0x8cd8] ;  /* 0x008cd80001e07983 */ /* 0x000ea80000300a00 */
[----:B------:R-:W2:Y:S04]  /*52620*/  LDL.LU.64 R150, [R1+0x8cd0] ;  /* 0x008cd00001967983 */ /* 0x000ea80000300a00 */
        /* <DEDUP_REMOVED lines=9> */
[----:B-1----:R-:W2:Y:S04]  /*526c0*/  LDL.64 R114, [R1+0x4bb8] ;  /* 0x004bb80001727983 */ /* 0x002ea80000100a00 */
[----:B---3--:R-:W3:Y:S04]  /*526d0*/  LDL.LU.64 R226, [R1+0x8cc0] ;  /* 0x008cc00001e27983 */ /* 0x008ee80000300a00 */
[----:B--2---:R-:W2:Y:S04]  /*526e0*/  LDL.64 R250, [R1+0x4bb0] ;  /* 0x004bb00001fa7983 */ /* 0x004ea80000100a00 */
[----:B------:R1:W-:Y:S04]  /*526f0*/  LDGSTS.E [R124+0x21c80], [R164.64], P5 ;  /* 0x21c80000a47c7fae */ /* 0x0003e8000a921844 */
[----:B-1----:R-:W2:Y:S04]  /*52700*/  LDL.LU.64 R164, [R1+0x8cb8] ;  /* 0x008cb80001a47983 */ /* 0x002ea80000300a00 */
[----:B--2---:R1:W-:Y:S04]  /*52710*/  LDGSTS.E [R124+0x21d00], [R164.64], P1 ;  /* 0x21d00000a47c7fae */ /* 0x0043e80008921844 */
[----:B------:R2:W-:Y:S04]  /*52720*/  LDGSTS.E [R124+0x21d80], [R74.64], P6 ;  /* 0x21d800004a7c7fae */ /* 0x0005e8000b121844 */
[----:B------:R3:W-:Y:S04]  /*52730*/  LDGSTS.E [R124+0x22c00], [R246.64], P2 ;  /* 0x22c00000f67c7fae */ /* 0x0007e80009121844 */
[----:B-1----:R-:W2:Y:S04]  /*52740*/  LDL.64 R164, [R1+0x4bf8] ;  /* 0x004bf80001a47983 */ /* 0x002ea80000100a00 */
[----:B--2---:R-:W2:Y:S04]  /*52750*/  LDL.LU.64 R74, [R1+0x8cb0] ;  /* 0x008cb000014a7983 */ /* 0x004ea80000300a00 */
[----:B---3--:R-:W3:Y:S04]  /*52760*/  LDL.64 R246, [R1+0x4bf0] ;  /* 0x004bf00001f67983 */ /* 0x008ee80000100a00 */
        /* <DEDUP_REMOVED lines=9> */
[----:B------:R1:W-:Y:S04]  /*52800*/  LDGSTS.E [R124+0x23d00], [R18.64], P1 ;  /* 0x23d00000127c7fae */ /* 0x0003e80008921844 */
[----:B-1----:R-:W2:Y:S04]  /*52810*/  LDL.LU.64 R232, [R1+0x8c98] ;  /* 0x008c980001e87983 */ /* 0x002ea80000300a00 */
[----:B------:R-:W2:Y:S04]  /*52820*/  LDL.LU.64 R18, [R1+0x8c90] ;  /* 0x008c900001127983 */ /* 0x000ea80000300a00 */
[----:B--2---:R1:W-:Y:S04]  /*52830*/  LDGSTS.E [R124+0x23d80], [R18.64], P6 ;  /* 0x23d80000127c7fae */ /* 0x0043e8000b121844 */
[----:B------:R2:W-:Y:S04]  /*52840*/  LDGSTS.E [R124+0x24c00], [R182.64], P2 ;  /* 0x24c00000b67c7fae */ /* 0x0005e80009121844 */
[----:B------:R3:W-:Y:S04]  /*52850*/  LDGSTS.E [R124+0x24c80], [R234.64], P5 ;  /* 0x24c80000ea7c7fae */ /* 0x0007e8000a921844 */
[----:B-1----:R-:W4:Y:S04]  /*52860*/  LDL.64 R18, [R1+0x4c78] ;  /* 0x004c780001127983 */ /* 0x002f280000100a00 */
[----:B--2---:R-:W2:Y:S04]  /*52870*/  LDL.64 R182, [R1+0x4c70] ;  /* 0x004c700001b67983 */ /* 0x004ea80000100a00 */
[----:B---3--:R-:W4:Y:S04]  /*52880*/  LDL.LU.64 R234, [R1+0x8c88] ;  /* 0x008c880001ea7983 */ /* 0x008f280000300a00 */
[----:B------:R1:W-:Y:S04]  /*52890*/  LDGSTS.E [R124+0x24d00], [R240.64], P1 ;  /* 0x24d00000f07c7fae */ /* 0x0003e80008921844 */
[----:B------:R1:W-:Y:S04]  /*528a0*/  LDGSTS.E [R124+0x24d80], [R74.64], P6 ;  /* 0x24d800004a7c7fae */ /* 0x0003e8000b121844 */
[----:B------:R1:W-:Y:S04]  /*528b0*/  LDGSTS.E [R124+0x25c00], [R150.64], P2 ;  /* 0x25c00000967c7fae */ /* 0x0003e80009121844 */
[----:B-1----:R-:W4:Y:S04]  /*528c0*/  LDL.LU.64 R240, [R1+0x8c80] ;  /* 0x008c800001f07983 */ /* 0x002f280000300a00 */
[----:B------:R-:W4:Y:S04]  /*528d0*/  LDL.64 R74, [R1+0x4cb8] ;  /* 0x004cb800014a7983 */ /* 0x000f280000100a00 */
[----:B------:R-:W4:Y:S04]  /*528e0*/  LDL.64 R150, [R1+0x4cb0] ;  /* 0x004cb00001967983 */ /* 0x000f280000100a00 */
[----:B------:R1:W-:Y:S04]  /*528f0*/  LDGSTS.E [R124+0x25c80], [R242.64], P5 ;  /* 0x25c80000f27c7fae */ /* 0x0003e8000a921844 */
[----:B------:R1:W-:Y:S04]  /*52900*/  LDGSTS.E [R124+0x25d00], [R248.64], P1 ;  /* 0x25d00000f87c7fae */ /* 0x0003e80008921844 */
[----:B------:R1:W-:Y:S04]  /*52910*/  LDGSTS.E [R124+0x25d80], [R122.64], P6 ;  /* 0x25d800007a7c7fae */ /* 0x0003e8000b121844 */
[----:B-1----:R-:W4:Y:S04]  /*52920*/  LDL.LU.64 R242, [R1+0x8c78] ;  /* 0x008c780001f27983 */ /* 0x002f280000300a00 */
[----:B------:R-:W4:Y:S04]  /*52930*/  LDL.LU.64 R248, [R1+0x8c70] ;  /* 0x008c700001f87983 */ /* 0x000f280000300a00 */
[----:B------:R1:W-:Y:S04]  /*52940*/  LDGSTS.E [R124+0x26c00], [R114.64], P2 ;  /* 0x26c00000727c7fae */ /* 0x0003e80009121844 */
[----:B------:R-:W4:Y:S04]  /*52950*/  LDL.64 R122, [R1+0x4e58] ;  /* 0x004e5800017a7983 */ /* 0x000f280000100a00 */
[----:B------:R1:W-:Y:S04]  /*52960*/  LDGSTS.E [R124+0x26c80], [R250.64], P5 ;  /* 0x26c80000fa7c7fae */ /* 0x0003e8000a921844 */
[----:B-1----:R-:W4:Y:S04]  /*52970*/  LDL.64 R114, [R1+0x4e50] ;  /* 0x004e500001727983 */ /* 0x002f280000100a00 */
[----:B------:R1:W-:Y:S04]  /*52980*/  LDGSTS.E [R124+0x26d00], [R6.64], P1 ;  /* 0x26d00000067c7fae */ /* 0x0003e80008921844 */
[----:B------:R-:W4:Y:S04]  /*52990*/  LDL.LU.64 R250, [R1+0x8c68] ;  /* 0x008c680001fa7983 */ /* 0x000f280000300a00 */
[----:B------:R1:W-:Y:S04]  /*529a0*/  LDGSTS.E [R124+0x26d80], [R90.64], P6 ;  /* 0x26d800005a7c7fae */ /* 0x0003e8000b121844 */
[----:B-1----:R-:W4:Y:S04]  /*529b0*/  LDL.LU.64 R6, [R1+0x8c60] ;  /* 0x008c600001067983 */ /* 0x002f280000300a00 */
        /* <DEDUP_REMOVED lines=16> */
[----:B------:R-:W4:Y:S04]  /*52ac0*/  LDL.64 R204, [R1+0x4ee8] ;  /* 0x004ee80001cc7983 */ /* 0x000f280000100a00 */
[----:B----4-:R1:W-:Y:S04]  /*52ad0*/  LDGSTS.E [R124+0x29c00], [R18.64], P2 ;  /* 0x29c00000127c7fae */ /* 0x0103e80009121844 */
[----:B--2---:R2:W-:Y:S04]  /*52ae0*/  LDGSTS.E [R124+0x29c80], [R182.64], P5 ;  /* 0x29c80000b67c7fae */ /* 0x0045e8000a921844 */
[----:B------:R4:W-:Y:S04]  /*52af0*/  LDGSTS.E [R124+0x29d00], [R230.64], P1 ;  /* 0x29d00000e67c7fae */ /* 0x0009e80008921844 */
[----:B-1----:R-:W3:Y:S04]  /*52b00*/  LDL.64 R18, [R1+0x4ee0] ;  /* 0x004ee00001127983 */ /* 0x002ee80000100a00 */
[----:B--2---:R-:W3:Y:S04]  /*52b10*/  LDL.LU.64 R182, [R1+0x8c38] ;  /* 0x008c380001b67983 */ /* 0x004ee80000300a00 */
[----:B----4-:R-:W4:Y:S04]  /*52b20*/  LDL.64 R230, [R1+0x4f18] ;  /* 0x004f180001e67983 */ /* 0x010f280000100a00 */
[----:B------:R1:W-:Y:S04]  /*52b30*/  LDGSTS.E [R124+0x29d80], [R158.64], P6 ;  /* 0x29d800009e7c7fae */ /* 0x0003e8000b121844 */
[----:B------:R1:W-:Y:S04]  /*52b40*/  LDGSTS.E [R124+0x2ac00], [R74.64], P2 ;  /* 0x2ac000004a7c7fae */ /* 0x0003e80009121844 */
[----:B------:R1:W-:Y:S04]  /*52b50*/  LDGSTS.E [R124+0x2ac80], [R150.64], P5 ;  /* 0x2ac80000967c7fae */ /* 0x0003e8000a921844 */
[----:B-1----:R-:W3:Y:S04]  /*52b60*/  LDL.LU.64 R158, [R1+0x8c30] ;  /* 0x008c3000019e7983 */ /* 0x002ee80000300a00 */
[----:B------:R-:W3:Y:S04]  /*52b70*/  LDL.64 R74, [R1+0x4f10] ;  /* 0x004f1000014a7983 */ /* 0x000ee80000100a00 */
[----:B------:R-:W3:Y:S04]  /*52b80*/  LDL.LU.64 R150, [R1+0x8c28] ;  /* 0x008c280001967983 */ /* 0x000ee80000300a00 */
[----:B------:R1:W-:Y:S04]  /*52b90*/  LDGSTS.E [R124+0x2ad00], [R32.64], P1 ;  /* 0x2ad00000207c7fae */ /* 0x0003e80008921844 */
[----:B------:R1:W-:Y:S04]  /*52ba0*/  LDGSTS.E [R124+0x2ad80], [R228.64], P6 ;  /* 0x2ad80000e47c7fae */ /* 0x0003e8000b121844 */
[----:B-1----:R-:W3:Y:S04]  /*52bb0*/  LDL.64 R32, [R1+0x4f48] ;  /* 0x004f480001207983 */ /* 0x002ee80000100a00 */
        /* <DEDUP_REMOVED lines=12> */
[----:B------:R1:W-:Y:S04]  /*52c80*/  LDGSTS.E [R124+0x2cd00], [R156.64], P1 ;  /* 0x2cd000009c7c7fae */ /* 0x0003e80008921844 */
[----:B------:R-:W3:Y:S04]  /*52c90*/  LDL.64 R164, [R1+0x5088] ;  /* 0x0050880001a47983 */ /* 0x000ee80000100a00 */
[----:B------:R1:W-:Y:S04]  /*52ca0*/  LDGSTS.E [R124+0x2cd80], [R82.64], P6 ;  /* 0x2cd80000527c7fae */ /* 0x0003e8000b121844 */
[----:B-1----:R-:W3:Y:S04]  /*52cb0*/  LDL.64 R156, [R1+0x5080] ;  /* 0x00508000019c7983 */ /* 0x002ee80000100a00 */
[----:B------:R1:W-:Y:S04]  /*52cc0*/  LDGSTS.E [R124+0x2dc00], [R58.64], P2 ;  /* 0x2dc000003a7c7fae */ /* 0x0003e80009121844 */
[----:B------:R-:W3:Y:S04]  /*52cd0*/  LDL.LU.64 R82, [R1+0x8c08] ;  /* 0x008c080001527983 */ /* 0x000ee80000300a00 */
[----:B------:R1:W-:Y:S04]  /*52ce0*/  LDGSTS.E [R124+0x2dc80], [R50.64], P5 ;  /* 0x2dc80000327c7fae */ /* 0x0003e8000a921844 */
[----:B-1----:R-:W3:Y:S04]  /*52cf0*/  LDL.LU.64 R58, [R1+0x8c00] ;  /* 0x008c0000013a7983 */ /* 0x002ee80000300a00 */
[----:B------:R1:W-:Y:S04]  /*52d00*/  LDGSTS.E [R124+0x2dd00], [R140.64], P1 ;  /* 0x2dd000008c7c7fae */ /* 0x0003e80008921844 */
[----:B------:R-:W3:Y:S04]  /*52d10*/  LDL.LU.64 R50, [R1+0x8bf8] ;  /* 0x008bf80001327983 */ /* 0x000ee80000300a00 */
[----:B------:R1:W-:Y:S04]  /*52d20*/  LDGSTS.E [R124+0x2dd80], [R26.64], P6 ;  /* 0x2dd800001a7c7fae */ /* 0x0003e8000b121844 */
[----:B-1----:R-:W3:Y:S04]  /*52d30*/  LDL.64 R140, [R1+0x50a8] ;  /* 0x0050a800018c7983 */ /* 0x002ee80000100a00 */
[----:B------:R1:W-:Y:S04]  /*52d40*/  LDGSTS.E [R124+0x2ec00], [R204.64], P2 ;  /* 0x2ec00000cc7c7fae */ /* 0x0003e80009121844 */
[----:B------:R-:W3:Y:S04]  /*52d50*/  LDL.LU.64 R26, [R1+0x8bf0] ;  /* 0x008bf000011a7983 */ /* 0x000ee80000300a00 */
[----:B-1----:R-:W3:Y:S04]  /*52d60*/  LDL.64 R204, [R1+0x50a0] ;  /* 0x0050a00001cc7983 */ /* 0x002ee80000100a00 */
[----:B---3--:R1:W-:Y:S04]  /*52d70*/  LDGSTS.E [R124+0x2ec80], [R18.64], P5 ;  /* 0x2ec80000127c7fae */ /* 0x0083e8000a921844 */
[----:B------:R3:W-:Y:S04]  /*52d80*/  LDGSTS.E [R124+0x2ed00], [R42.64], P1 ;  /* 0x2ed000002a7c7fae */ /* 0x0007e80008921844 */
[----:B------:R3:W-:Y:S04]  /*52d90*/  LDGSTS.E [R124+0x2ed80], [R34.64], P6 ;  /* 0x2ed80000227c7fae */ /* 0x0007e8000b121844 */
[----:B-1----:R-:W2:Y:S04]  /*52da0*/  LDL.LU.64 R18, [R1+0x8be8] ;  /* 0x008be80001127983 */ /* 0x002ea80000300a00 */
[----:B----4-:R1:W-:Y:S04]  /*52db0*/  LDGSTS.E [R124+0x2fc00], [R230.64], P2 ;  /* 0x2fc00000e67c7fae */ /* 0x0103e80009121844 */
[----:B---3--:R-:W3:Y:S04]  /*52dc0*/  LDL.LU.64 R42, [R1+0x8be0] ;  /* 0x008be000012a7983 */ /* 0x008ee80000300a00 */
[----:B------:R-:W4:Y:S04]  /*52dd0*/  LDL.64 R34, [R1+0x50c8] ;  /* 0x0050c80001227983 */ /* 0x000f280000100a00 */
[----:B------:R1:W-:Y:S04]  /*52de0*/  LDGSTS.E [R124+0x2fc80], [R74.64], P5 ;  /* 0x2fc800004a7c7fae */ /* 0x0003e8000a921844 */
[----:B-1----:R-:W2:Y:S04]  /*52df0*/  LDL.64 R230, [R1+0x50c0] ;  /* 0x0050c00001e67983 */ /* 0x002ea80000100a00 */
        /* <DEDUP_REMOVED lines=36> */
[----:B------:R-:W3:Y:S04]  /*53040*/  LDL.LU.64 R66, [R1+0x8b98] ;  /* 0x008b980001427983 */ /* 0x000ee80000300a00 */
[----:B----4-:R1:W-:Y:S04]  /*53050*/  LDGSTS.E [R124+0x34c00], [R34.64], P2 ;  /* 0x34c00000227c7fae */ /* 0x0103e80009121844 */
[----:B--2---:R2:W-:Y:S04]  /*53060*/  LDGSTS.E [R124+0x34c80], [R230.64], P5 ;  /* 0x34c80000e67c7fae */ /* 0x0045e8000a921844 */
[----:B-1----:R-:W4:Y:S04]  /*53070*/  LDL.LU.64 R34, [R1+0x8b90] ;  /* 0x008b900001227983 */ /* 0x002f280000300a00 */
[----:B------:R1:W-:Y:S04]  /*53080*/  LDGSTS.E [R124+0x34d00], [R96.64], P1 ;  /* 0x34d00000607c7fae */ /* 0x0003e80008921844 */
[----:B--2---:R-:W2:Y:S04]  /*53090*/  LDL.64 R230, [R1+0x5168] ;  /* 0x0051680001e67983 */ /* 0x004ea80000100a00 */
[----:B------:R3:W-:Y:S04]  /*530a0*/  LDGSTS.E [R124+0x34d80], [R212.64], P6 ;  /* 0x34d80000d47c7fae */ /* 0x0007e8000b121844 */
[----:B-1----:R-:W4:Y:S04]  /*530b0*/  LDL.64 R96, [R1+0x5160] ;  /* 0x0051600001607983 */ /* 0x002f280000100a00 */
[----:B---3--:R-:W3:Y:S04]  /*530c0*/  LDL.LU.64 R212, [R1+0x8b88] ;  /* 0x008b880001d47983 */ /* 0x008ee80000300a00 */
[----:B------:R1:W-:Y:S04]  /*530d0*/  LDGSTS.E [R124+0x35c00], [R32.64], P2 ;  /* 0x35c00000207c7fae */ /* 0x0003e80009121844 */
        /* <DEDUP_REMOVED lines=18> */
[----:B-1----:R-:W3:Y:S04]  /*53200*/  LDL.LU.64 R164, [R1+0x8b68] ;  /* 0x008b680001a47983 */ /* 0x002ee80000300a00 */
[----:B------:R-:W3:Y:S04]  /*53210*/  LDL.LU.64 R156, [R1+0x8b60] ;  /* 0x008b6000019c7983 */ /* 0x000ee80000300a00 */
[----:B------:R-:W3:Y:S04]  /*53220*/  LDL.LU.64 R238, [R1+0x8b58] ;  /* 0x008b580001ee7983 */ /* 0x000ee80000300a00 */
        /* <DEDUP_REMOVED lines=17> */
[----:B------:R-:W3:Y:S04]  /*53340*/  LDL.64 R16, [R1+0x51a0] ;  /* 0x0051a00001107983 */ /* 0x000ee80000100a00 */
[----:B--2---:R1:W-:Y:S04]  /*53350*/  LDGSTS.E [R124+0x3ac00], [R230.64], P2 ;  /* 0x3ac00000e67c7fae */ /* 0x0043e80009121844 */
[----:B----4-:R2:W-:Y:S04]  /*53360*/  LDGSTS.E [R124+0x3ac80], [R96.64], P5 ;  /* 0x3ac80000607c7fae */ /* 0x0105e8000a921844 */
[----:B------:R4:W-:Y:S04]  /*53370*/  LDGSTS.E [R124+0x3ad00], [R142.64], P1 ;  /* 0x3ad000008e7c7fae */ /* 0x0009e80008921844 */
[----:B------:R3:W-:Y:S04]  /*53380*/  LDGSTS.E [R124+0x3ad80], [R134.64], P6 ;  /* 0x3ad80000867c7fae */ /* 0x0007e8000b121844 */
[----:B-1----:R-:W3:Y:S04]  /*53390*/  LDL.LU.64 R230, [R1+0x8b20] ;  /* 0x008b200001e67983 */ /* 0x002ee80000300a00 */
[----:B--2---:R-:W2:Y:S04]  /*533a0*/  LDL.LU.64 R96, [R1+0x8b18] ;  /* 0x008b180001607983 */ /* 0x004ea80000300a00 */
[----:B----4-:R-:W3:Y:S04]  /*533b0*/  LDL.LU.64 R142, [R1+0x8b10] ;  /* 0x008b1000018e7983 */ /* 0x010ee80000300a00 */
[----:B---3--:R1:W-:Y:S04]  /*533c0*/  LDGSTS.E [R124+0x3bc00], [R32.64], P2 ;  /* 0x3bc00000207c7fae */ /* 0x0083e80009121844 */
[----:B------:R-:W3:Y:S04]  /*533d0*/  LDL.64 R134, [R1+0x1fc0] ;  /* 0x001fc00001867983 */ /* 0x000ee80000100a00 */
[----:B------:R1:W-:Y:S04]  /*533e0*/  LDGSTS.E [R124+0x3bc80], [R228.64], P5 ;  /* 0x3bc80000e47c7fae */ /* 0x0003e8000a921844 */
[----:B------:R1:W-:Y:S04]  /*533f0*/  LDGSTS.E [R124+0x3bd00], [R40.64], P1 ;  /* 0x3bd00000287c7fae */ /* 0x0003e80008921844 */
[----:B-1----:R-:W2:Y:S04]  /*53400*/  LDL.64 R32, [R1+0x51b8] ;  /* 0x0051b80001207983 */ /* 0x002ea80000100a00 */
[----:B------:R1:W-:Y:S04]  /*53410*/  LDGSTS.E [R124+0x3bd80], [R132.64], P6 ;  /* 0x3bd80000847c7fae */ /* 0x0003e8000b121844 */
[----:B------:R-:W3:Y:S04]  /*53420*/  LDL.64 R40, [R1+0x51b0] ;  /* 0x0051b00001287983 */ /* 0x000ee80000100a00 */
        /* <DEDUP_REMOVED lines=10> */
[----:B-1----:R-:W3:Y:S01]  /*534d0*/  LDL.64 R88, [R1+0x2e40] ;  /* 0x002e400001587983 */ /* 0x002ee20000100a00 */
[----:B------:R-:W-:-:S03]  /*534e0*/  LOP3.LUT R125, R125, 0x70, RZ, 0x3c, !PT ;  /* 0x000000707d7d7812 */ /* 0x000fc600078e3cff */
        /* <DEDUP_REMOVED lines=16> */
[----:B---3--:R2:W-:Y:S04]  /*535f0*/  LDGSTS.E [R124+0x3fc80], [R40.64], P5 ;  /* 0x3fc80000287c7fae */ /* 0x0085e8000a921844 */
[----:B------:R3:W-:Y:S04]  /*53600*/  LDGSTS.E [R124+0x3fd00], [R48.64], P1 ;  /* 0x3fd00000307c7fae */ /* 0x0007e80008921844 */
[----:B------:R3:W-:Y:S04]  /*53610*/  LDGSTS.E [R124+0x3fd80], [R174.64], P6 ;  /* 0x3fd80000ae7c7fae */ /* 0x0007e8000b121844 */
[----:B-1----:R-:W4:Y:S04]  /*53620*/  LDL.64 R32, [R1+0x2e70] ;  /* 0x002e700001207983 */ /* 0x002f280000100a00 */
[----:B--2---:R-:W2:Y:S04]  /*53630*/  LDL.64 R40, [R1+0x2060] ;  /* 0x0020600001287983 */ /* 0x004ea80000100a00 */
[----:B---3--:R-:W3:Y:S04]  /*53640*/  LDL.64 R48, [R1+0x2e80] ;  /* 0x002e800001307983 */ /* 0x008ee80000100a00 */
[----:B------:R1:W-:Y:S04]  /*53650*/  LDGSTS.E [R125+0xe00], [R72.64], P2 ;  /* 0x00e00000487d7fae */ /* 0x0003e80009121844 */
[----:B------:R1:W-:Y:S04]  /*53660*/  LDGSTS.E [R125+0xe80], [R56.64], P5 ;  /* 0x00e80000387d7fae */ /* 0x0003e8000a921844 */
[----:B------:R-:W2:Y:S04]  /*53670*/  LDL.LU.64 R174, [R1+0x8b08] ;  /* 0x008b080001ae7983 */ /* 0x000ea80000300a00 */
[----:B------:R1:W-:Y:S04]  /*53680*/  LDGSTS.E [R125+0xf00], [R134.64], P1 ;  /* 0x00f00000867d7fae */ /* 0x0003e80008921844 */
[----:B-1----:R-:W2:Y:S04]  /*53690*/  LDL.64 R72, [R1+0x2e78] ;  /* 0x002e780001487983 */ /* 0x002ea80000100a00 */
[----:B------:R1:W-:Y:S04]  /*536a0*/  LDGSTS.E [R125+0xf80], [R80.64], P6 ;  /* 0x00f80000507d7fae */ /* 0x0003e8000b121844 */
[----:B------:R-:W2:Y:S04]  /*536b0*/  LDL.LU.64 R56, [R1+0x8b00] ;  /* 0x008b000001387983 */ /* 0x000ea80000300a00 */
[----:B------:R1:W-:Y:S04]  /*536c0*/  LDGSTS.E [R125+0x1e00], [R88.64], P2 ;  /* 0x01e00000587d7fae */ /* 0x0003e80009121844 */
[----:B------:R-:W2:Y:S04]  /*536d0*/  LDL.LU.64 R134, [R1+0x8af8] ;  /* 0x008af80001867983 */ /* 0x000ea80000300a00 */
[----:B-1----:R-:W2:Y:S04]  /*536e0*/  LDL.64 R80, [R1+0x2e98] ;  /* 0x002e980001507983 */ /* 0x002ea80000100a00 */
[----:B------:R-:W2:Y:S04]  /*536f0*/  LDL.64 R88, [R1+0x2e90] ;  /* 0x002e900001587983 */ /* 0x000ea80000100a00 */
[----:B------:R1:W-:Y:S04]  /*53700*/  LDGSTS.E [R125+0x1e80], [R98.64], P5 ;  /* 0x01e80000627d7fae */ /* 0x0003e8000a921844 */
[----:B------:R1:W-:Y:S04]  /*53710*/  LDGSTS.E [R125+0x1f00], [R132.64], P1 ;  /* 0x01f00000847d7fae */ /* 0x0003e80008921844 */
[----:B------:R1:W-:Y:S04]  /*53720*/  LDGSTS.E [R125+0x1f80], [R104.64], P6 ;  /* 0x01f80000687d7fae */ /* 0x0003e8000b121844 */
[----:B-1----:R-:W2:Y:S04]  /*53730*/  LDL.LU.64 R98, [R1+0x8af0] ;  /* 0x008af00001627983 */ /* 0x002ea80000300a00 */
[----:B------:R-:W2:Y:S04]  /*53740*/  LDL.LU.64 R132, [R1+0x8ae8] ;  /* 0x008ae80001847983 */ /* 0x000ea80000300a00 */
[----:B------:R1:W-:Y:S04]  /*53750*/  LDGSTS.E [R125+0x2e00], [R180.64], P2 ;  /* 0x02e00000b47d7fae */ /* 0x0003e80009121844 */
[----:B------:R-:W2:Y:S04]  /*53760*/  LDL.64 R104, [R1+0x2eb8] ;  /* 0x002eb80001687983 */ /* 0x000ea80000100a00 */
[----:B------:R1:W-:Y:S04]  /*53770*/  LDGSTS.E [R125+0x2e80], [R112.64], P5 ;  /* 0x02e80000707d7fae */ /* 0x0003e8000a921844 */
[----:B-1----:R-:W2:Y:S04]  /*53780*/  LDL.64 R180, [R1+0x2eb0] ;  /* 0x002eb00001b47983 */ /* 0x002ea80000100a00 */
[----:B------:R-:W2:Y:S04]  /*53790*/  LDL.LU.64 R112, [R1+0x8ae0] ;  /* 0x008ae00001707983 */ /* 0x000ea80000300a00 */
[----:B------:R1:W-:Y:S04]  /*537a0*/  LDGSTS.E [R125+0x2f00], [R2.64], P1 ;  /* 0x02f00000027d7fae */ /* 0x0003e80008921844 */
[----:B-1----:R-:W2:Y:S04]  /*537b0*/  LDL.LU.64 R2, [R1+0x8ad8] ;  /* 0x008ad80001027983 */ /* 0x002ea80000300a00 */
[----:B--2---:R1:W-:Y:S04]  /*537c0*/  LDGSTS.E [R125+0x2f80], [R2.64], P6 ;  /* 0x02f80000027d7fae */ /* 0x0043e8000b121844 */
[----:B------:R2:W-:Y:S04]  /*537d0*/  LDGSTS.E [R125+0x3e00], [R16.64], P2 ;  /* 0x03e00000107d7fae */ /* 0x0005e80009121844 */
[----:B------:R3:W-:Y:S04]  /*537e0*/  LDGSTS.E [R125+0x3e80], [R228.64], P5 ;  /* 0x03e80000e47d7fae */ /* 0x0007e8000a921844 */
[----:B-1----:R-:W4:Y:S04]  /*537f0*/  LDL.64 R2, [R1+0x2ed0] ;  /* 0x002ed00001027983 */ /* 0x002f280000100a00 */
[----:B--2---:R-:W2:Y:S04]  /*53800*/  LDL.64 R16, [R1+0x2ec8] ;  /* 0x002ec80001107983 */ /* 0x004ea80000100a00 */
[----:B---3--:R-:W3:Y:S04]  /*53810*/  LDL.LU.64 R228, [R1+0x8ad0] ;  /* 0x008ad00001e47983 */ /* 0x008ee80000300a00 */
[----:B------:R1:W-:Y:S04]  /*53820*/  LDGSTS.E [R125+0x3f00], [R24.64], P1 ;  /* 0x03f00000187d7fae */ /* 0x0003e80008921844 */
[----:B-1----:R-:W2:Y:S04]  /*53830*/  LDL.LU.64 R24, [R1+0x8ac8] ;  /* 0x008ac80001187983 */ /* 0x002ea80000300a00 */
[----:B--2---:R1:W-:Y:S04]  /*53840*/  LDGSTS.E [R125+0x3f80], [R24.64], P6 ;  /* 0x03f80000187d7fae */ /* 0x0043e8000b121844 */
[----:B----4-:R2:W-:Y:S04]  /*53850*/  LDGSTS.E [R125+0x4e00], [R32.64], P2 ;  /* 0x04e00000207d7fae */ /* 0x0105e80009121844 */
[----:B------:R4:W-:Y:S04]  /*53860*/  LDGSTS.E [R125+0x4e80], [R64.64], P5 ;  /* 0x04e80000407d7fae */ /* 0x0009e8000a921844 */
[----:B-1----:R-:W3:Y:S04]  /*53870*/  LDL.64 R24, [R1+0x2ee0] ;  /* 0x002ee00001187983 */ /* 0x002ee80000100a00 */
[----:B--2---:R-:W2:Y:S04]  /*53880*/  LDL.64 R32, [R1+0x2ed8] ;  /* 0x002ed80001207983 */ /* 0x004ea80000100a00 */
[----:B----4-:R-:W4:Y:S04]  /*53890*/  LDL.LU.64 R64, [R1+0x8ac0] ;  /* 0x008ac00001407983 */ /* 0x010f280000300a00 */
        /* <DEDUP_REMOVED lines=8> */
[----:B---3--:R1:W-:Y:S04]  /*53920*/  LDGSTS.E [R125+0x5f00], [R72.64], P1 ;  /* 0x05f00000487d7fae */ /* 0x0083e80008921844 */
[----:B----4-:R3:W-:Y:S04]  /*53930*/  LDGSTS.E [R125+0x5f80], [R64.64], P6 ;  /* 0x05f80000407d7fae */ /* 0x0107e8000b121844 */
[----:B------:R4:W-:Y:S04]  /*53940*/  LDGSTS.E [R125+0x6e00], [R80.64], P2 ;  /* 0x06e00000507d7fae */ /* 0x0009e80009121844 */
[----:B-1----:R-:W2:Y:S04]  /*53950*/  LDL.64 R72, [R1+0x2f00] ;  /* 0x002f000001487983 */ /* 0x002ea80000100a00 */
[----:B---3--:R-:W2:Y:S04]  /*53960*/  LDL.64 R64, [R1+0x2f08] ;  /* 0x002f080001407983 */ /* 0x008ea80000100a00 */
[----:B----4-:R-:W4:Y:S04]  /*53970*/  LDL.LU.64 R80, [R1+0x8aa8] ;  /* 0x008aa80001507983 */ /* 0x010f280000300a00 */
[----:B------:R1:W-:Y:S04]  /*53980*/  LDGSTS.E [R125+0x6e80], [R88.64], P5 ;  /* 0x06e80000587d7fae */ /* 0x0003e8000a921844 */
[----:B-1----:R-:W2:Y:S04]  /*53990*/  LDL.LU.64 R88, [R1+0x8aa0] ;  /* 0x008aa00001587983 */ /* 0x002ea80000300a00 */
[----:B--2---:R1:W-:Y:S04]  /*539a0*/  LDGSTS.E [R125+0x6f00], [R88.64], P1 ;  /* 0x06f00000587d7fae */ /* 0x0043e80008921844 */
[----:B----4-:R2:W-:Y:S04]  /*539b0*/  LDGSTS.E [R125+0x6f80], [R80.64], P6 ;  /* 0x06f80000507d7fae */ /* 0x0105e8000b121844 */
[----:B------:R4:W-:Y:S04]  /*539c0*/  LDGSTS.E [R125+0x7e00], [R104.64], P2 ;  /* 0x07e00000687d7fae */ /* 0x0009e80009121844 */
[----:B-1----:R-:W2:Y:S04]  /*539d0*/  LDL.64 R88, [R1+0x2f10] ;  /* 0x002f100001587983 */ /* 0x002ea80000100a00 */
[----:B--2---:R-:W2:Y:S04]  /*539e0*/  LDL.64 R80, [R1+0x2f18] ;  /* 0x002f180001507983 */ /* 0x004ea80000100a00 */
[----:B----4-:R-:W4:Y:S04]  /*539f0*/  LDL.LU.64 R104, [R1+0x8a98] ;  /* 0x008a980001687983 */ /* 0x010f280000300a00 */
[----:B------:R1:W-:Y:S04]  /*53a00*/  LDGSTS.E [R125+0x7e80], [R180.64], P5 ;  /* 0x07e80000b47d7fae */ /* 0x0003e8000a921844 */
[----:B-1----:R-:W2:Y:S04]  /*53a10*/  LDL.LU.64 R180, [R1+0x8a90] ;  /* 0x008a900001b47983 */ /* 0x002ea80000300a00 */
[----:B--2---:R1:W-:Y:S04]  /*53a20*/  LDGSTS.E [R125+0x7f00], [R180.64], P1 ;  /* 0x07f00000b47d7fae */ /* 0x0043e80008921844 */
[----:B----4-:R2:W-:Y:S04]  /*53a30*/  LDGSTS.E [R125+0x7f80], [R104.64], P6 ;  /* 0x07f80000687d7fae */ /* 0x0105e8000b121844 */
[----:B------:R4:W-:Y:S04]  /*53a40*/  LDGSTS.E [R125+0x8e00], [R2.64], P2 ;  /* 0x08e00000027d7fae */ /* 0x0009e80009121844 */
[----:B-1----:R-:W3:Y:S04]  /*53a50*/  LDL.64 R180, [R1+0x2f38] ;  /* 0x002f380001b47983 */ /* 0x002ee80000100a00 */
[----:B--2---:R-:W2:Y:S04]  /*53a60*/  LDL.64 R104, [R1+0x2f30] ;  /* 0x002f300001687983 */ /* 0x004ea80000100a00 */
[----:B------:R1:W-:Y:S04]  /*53a70*/  LDGSTS.E [R125+0x8e80], [R16.64], P5 ;  /* 0x08e80000107d7fae */ /* 0x0003e8000a921844 */
[----:B----4-:R-:W3:Y:S04]  /*53a80*/  LDL.LU.64 R2, [R1+0x8a88] ;  /* 0x008a880001027983 */ /* 0x010ee80000300a00 */
[----:B------:R1:W-:Y:S04]  /*53a90*/  LDGSTS.E [R125+0x8f00], [R228.64], P1 ;  /* 0x08f00000e47d7fae */ /* 0x0003e80008921844 */
[----:B-1----:R-:W3:Y:S04]  /*53aa0*/  LDL.LU.64 R16, [R1+0x8a80] ;  /* 0x008a800001107983 */ /* 0x002ee80000300a00 */
        /* <DEDUP_REMOVED lines=26> */
[----:B------:R-:W3:Y:S04]  /*53c50*/  LDL.LU.64 R72, [R1+0x8a48] ;  /* 0x008a480001487983 */ /* 0x000ee80000300a00 */
[----:B------:R1:W-:Y:S04]  /*53c60*/  LDGSTS.E [R125+0xcf00], [R96.64], P1 ;  /* 0x0cf00000607d7fae */ /* 0x0003e80008921844 */
[----:B------:R-:W3:Y:S04]  /*53c70*/  LDL.64 R174, [R1+0x2fd0] ;  /* 0x002fd00001ae7983 */ /* 0x000ee80000100a00 */
[----:B------:R-:W3:Y:S04]  /*53c80*/  LDL.64 R142, [R1+0x2fb0] ;  /* 0x002fb000018e7983 */ /* 0x000ee80000100a00 */
[----:B------:R1:W-:Y:S04]  /*53c90*/  LDGSTS.E [R125+0xcf80], [R230.64], P6 ;  /* 0x0cf80000e67d7fae */ /* 0x0003e8000b121844 */
[----:B-1----:R-:W3:Y:S04]  /*53ca0*/  LDL.LU.64 R80, [R1+0x8a40] ;  /* 0x008a400001507983 */ /* 0x002ee80000300a00 */
[----:B------:R-:W3:Y:S04]  /*53cb0*/  LDL.LU.64 R88, [R1+0x8a38] ;  /* 0x008a380001587983 */ /* 0x000ee80000300a00 */
[----:B------:R-:W3:Y:S04]  /*53cc0*/  LDL.LU.64 R96, [R1+0x8a30] ;  /* 0x008a300001607983 */ /* 0x000ee80000300a00 */
[----:B------:R-:W3:Y:S04]  /*53cd0*/  LDL.64 R230, [R1+0x2ff0] ;  /* 0x002ff00001e67983 */ /* 0x000ee80000100a00 */
[----:B---3--:R1:W-:Y:S04]  /*53ce0*/  LDGSTS.E [R125+0xde00], [R180.64], P2 ;  /* 0x0de00000b47d7fae */ /* 0x0083e80009121844 */
[----:B--2---:R2:W-:Y:S04]  /*53cf0*/  LDGSTS.E [R125+0xde80], [R104.64], P5 ;  /* 0x0de80000687d7fae */ /* 0x0045e8000a921844 */
[----:B------:R3:W-:Y:S04]  /*53d00*/  LDGSTS.E [R125+0xdf00], [R10.64], P1 ;  /* 0x0df000000a7d7fae */ /* 0x0007e80008921844 */
[----:B-1----:R-:W2:Y:S04]  /*53d10*/  LDL.64 R180, [R1+0x2fd8] ;  /* 0x002fd80001b47983 */ /* 0x002ea80000100a00 */
[----:B------:R1:W-:Y:S04]  /*53d20*/  LDGSTS.E [R125+0xdf80], [R204.64], P6 ;  /* 0x0df80000cc7d7fae */ /* 0x0003e8000b121844 */
[----:B--2---:R-:W2:Y:S04]  /*53d30*/  LDL.LU.64 R104, [R1+0x8a28] ;  /* 0x008a280001687983 */ /* 0x004ea80000300a00 */
[----:B---3--:R-:W3:Y:S04]  /*53d40*/  LDL.64 R10, [R1+0x3010] ;  /* 0x00301000010a7983 */ /* 0x008ee80000100a00 */
[----:B-1----:R-:W2:Y:S04]  /*53d50*/  LDL.64 R204, [R1+0x2ff8] ;  /* 0x002ff80001cc7983 */ /* 0x002ea80000100a00 */
        /* <DEDUP_REMOVED lines=15> */
[----:B-1----:R-:W2:Y:S04]  /*53e50*/  LDL.LU.64 R140, [R1+0x8a08] ;  /* 0x008a0800018c7983 */ /* 0x002ea80000300a00 */
[----:B------:R-:W2:Y:S04]  /*53e60*/  LDL.LU.64 R148, [R1+0x8a00] ;  /* 0x008a000001947983 */ /* 0x000ea80000300a00 */
[----:B------:R-:W2:Y:S04]  /*53e70*/  LDL.LU.64 R134, [R1+0x89f8] ;  /* 0x0089f80001867983 */ /* 0x000ea80000300a00 */
[----:B--2---:R1:W-:Y:S04]  /*53e80*/  LDGSTS.E [R125+0x10e80], [R134.64], P5 ;  /* 0x10e80000867d7fae */ /* 0x0043e8000a921844 */
[----:B------:R2:W-:Y:S04]  /*53e90*/  LDGSTS.E [R125+0x10f00], [R238.64], P1 ;  /* 0x10f00000ee7d7fae */ /* 0x0005e80008921844 */
[----:B------:R3:W-:Y:S04]  /*53ea0*/  LDGSTS.E [R125+0x10f80], [R156.64], P6 ;  /* 0x10f800009c7d7fae */ /* 0x0007e8000b121844 */
[----:B-1----:R-:W2:Y:S04]  /*53eb0*/  LDL.64 R134, [R1+0x3168] ;  /* 0x0031680001867983 */ /* 0x002ea80000100a00 */
[----:B--2---:R-:W2:Y:S04]  /*53ec0*/  LDL.64 R238, [R1+0x3160] ;  /* 0x0031600001ee7983 */ /* 0x004ea80000100a00 */
[----:B------:R1:W-:Y:S04]  /*53ed0*/  LDGSTS.E [R125+0x11e00], [R174.64], P2 ;  /* 0x11e00000ae7d7fae */ /* 0x0003e80009121844 */
[----:B---3--:R-:W3:Y:S04]  /*53ee0*/  LDL.LU.64 R156, [R1+0x89f0] ;  /* 0x0089f000019c7983 */ /* 0x008ee80000300a00 */
[----:B------:R1:W-:Y:S04]  /*53ef0*/  LDGSTS.E [R125+0x11e80], [R142.64], P5 ;  /* 0x11e800008e7d7fae */ /* 0x0003e8000a921844 */
[----:B-1----:R-:W2:Y:S04]  /*53f00*/  LDL.64 R174, [R1+0x3390] ;  /* 0x0033900001ae7983 */ /* 0x002ea80000100a00 */
[----:B------:R1:W-:Y:S04]  /*53f10*/  LDGSTS.E [R125+0x11f00], [R164.64], P1 ;  /* 0x11f00000a47d7fae */ /* 0x0003e80008921844 */
[----:B------:R-:W2:Y:S04]  /*53f20*/  LDL.64 R142, [R1+0x3388] ;  /* 0x00338800018e7983 */ /* 0x000ea80000100a00 */
[----:B------:R1:W-:Y:S04]  /*53f30*/  LDGSTS.E [R125+0x11f80], [R172.64], P6 ;  /* 0x11f80000ac7d7fae */ /* 0x0003e8000b121844 */
[----:B-1----:R-:W2:Y:S04]  /*53f40*/  LDL.LU.64 R164, [R1+0x89e8] ;  /* 0x0089e80001a47983 */ /* 0x002ea80000300a00 */
[----:B------:R1:W-:Y:S04]  /*53f50*/  LDGSTS.E [R125+0x12e00], [R230.64], P2 ;  /* 0x12e00000e67d7fae */ /* 0x0003e80009121844 */
[----:B------:R-:W2:Y:S04]  /*53f60*/  LDL.LU.64 R172, [R1+0x89e0] ;  /* 0x0089e00001ac7983 */ /* 0x000ea80000300a00 */
[----:B------:R1:W-:Y:S04]  /*53f70*/  LDGSTS.E [R125+0x12e80], [R180.64], P5 ;  /* 0x12e80000b47d7fae */ /* 0x0003e8000a921844 */
[----:B-1----:R-:W2:Y:S04]  /*53f80*/  LDL.64 R230, [R1+0x3980] ;  /* 0x0039800001e67983 */ /* 0x002ea80000100a00 */
[----:B------:R1:W-:Y:S04]  /*53f90*/  LDGSTS.E [R125+0x12f00], [R188.64], P1 ;  /* 0x12f00000bc7d7fae */ /* 0x0003e80008921844 */
[----:B------:R-:W2:Y:S04]  /*53fa0*/  LDL.LU.64 R180, [R1+0x89d8] ;  /* 0x0089d80001b47983 */ /* 0x000ea80000300a00 */
        /* <DEDUP_REMOVED lines=20> */
[----:B-1----:R-:W2:Y:S04]  /*540f0*/  LDL.LU.64 R98, [R1+0x8998] ;  /* 0x0089980001627983 */ /* 0x002ea80000300a00 */
[----:B--2---:R1:W-:Y:S04]  /*54100*/  LDGSTS.E [R125+0x15e80], [R98.64], P5 ;  /* 0x15e80000627d7fae */ /* 0x0043e8000a921844 */
[----:B------:R2:W-:Y:S04]  /*54110*/  LDGSTS.E [R125+0x15f00], [R244.64], P1 ;  /* 0x15f00000f47d7fae */ /* 0x0005e80008921844 */
[----:B------:R3:W-:Y:S04]  /*54120*/  LDGSTS.E [R125+0x15f80], [R8.64], P6 ;  /* 0x15f80000087d7fae */ /* 0x0007e8000b121844 */
[----:B-1----:R-:W2:Y:S04]  /*54130*/  LDL.64 R98, [R1+0x4478] ;  /* 0x0044780001627983 */ /* 0x002ea80000100a00 */
[----:B--2---:R-:W2:Y:S04]  /*54140*/  LDL.LU.64 R244, [R1+0x8990] ;  /* 0x0089900001f47983 */ /* 0x004ea80000300a00 */
[----:B---3--:R-:W3:Y:S04]  /*54150*/  LDL.LU.64 R8, [R1+0x8988] ;  /* 0x0089880001087983 */ /* 0x008ee80000300a00 */
[----:B------:R1:W-:Y:S04]  /*54160*/  LDGSTS.E [R125+0x16e00], [R134.64], P2 ;  /* 0x16e00000867d7fae */ /* 0x0003e80009121844 */
[----:B------:R1:W-:Y:S04]  /*54170*/  LDGSTS.E [R125+0x16e80], [R238.64], P5 ;  /* 0x16e80000ee7d7fae */ /* 0x0003e8000a921844 */
[----:B------:R1:W-:Y:S04]  /*54180*/  LDGSTS.E [R125+0x16f00], [R206.64], P1 ;  /* 0x16f00000ce7d7fae */ /* 0x0003e80008921844 */
[----:B-1----:R-:W2:Y:S04]  /*54190*/  LDL.64 R134, [R1+0x44d8] ;  /* 0x0044d80001867983 */ /* 0x002ea80000100a00 */
[----:B------:R-:W2:Y:S04]  /*541a0*/  LDL.LU.64 R238, [R1+0x8980] ;  /* 0x0089800001ee7983 */ /* 0x000ea80000300a00 */
[----:B------:R-:W2:Y:S04]  /*541b0*/  LDL.LU.64 R206, [R1+0x8978] ;  /* 0x0089780001ce7983 */ /* 0x000ea80000300a00 */
        /* <DEDUP_REMOVED lines=16> */
[----:B--2---:R-:W2:Y:S04]  /*542c0*/  LDL.LU.64 R74, [R1+0x8950] ;  /* 0x00895000014a7983 */ /* 0x004ea80000300a00 */
[----:B---3--:R-:W3:Y:S04]  /*542d0*/  LDL.LU.64 R42, [R1+0x8948] ;  /* 0x00894800012a7983 */ /* 0x008ee80000300a00 */
[----:B------:R1:W-:Y:S04]  /*542e0*/  LDGSTS.E [R125+0x19e00], [R10.64], P2 ;  /* 0x19e000000a7d7fae */ /* 0x0003e80009121844 */
[----:B-1----:R-:W2:Y:S04]  /*542f0*/  LDL.LU.64 R10, [R1+0x8940] ;  /* 0x00894000010a7983 */ /* 0x002ea80000300a00 */
[----:B--2---:R1:W-:Y:S04]  /*54300*/  LDGSTS.E [R125+0x19e80], [R10.64], P5 ;  /* 0x19e800000a7d7fae */ /* 0x0043e8000a921844 */
[----:B------:R2:W-:Y:S04]  /*54310*/  LDGSTS.E [R125+0x19f00], [R18.64], P1 ;  /* 0x19f00000127d7fae */ /* 0x0005e80008921844 */
[----:B------:R3:W-:Y:S04]  /*54320*/  LDGSTS.E [R125+0x19f80], [R26.64], P6 ;  /* 0x19f800001a7d7fae */ /* 0x0007e8000b121844 */
[----:B-1----:R-:W4:Y:S04]  /*54330*/  LDL.LU.64 R10, [R1+0x8938] ;  /* 0x00893800010a7983 */ /* 0x002f280000300a00 */
[----:B--2---:R-:W2:Y:S04]  /*54340*/  LDL.LU.64 R18, [R1+0x8930] ;  /* 0x0089300001127983 */ /* 0x004ea80000300a00 */
[----:B---3--:R-:W3:Y:S04]  /*54350*/  LDL.LU.64 R26, [R1+0x8928] ;  /* 0x00892800011a7983 */ /* 0x008ee80000300a00 */
        /* <DEDUP_REMOVED lines=55> */
[----:B-1----:R-:W2:Y:S01]  /*546d0*/  LDL.LU.64 R6, [R1+0x8848] ;  /* 0x0088480001067983 */ /* 0x002ea20000300a00 */
[----:B------:R-:W-:-:S02]  /*546e0*/  IMAD.MOV.U32 R0, RZ, RZ, c[0x0][0x180] ;  /* 0x00006000ff007624 */ /* 0x000fc400078e00ff */
[----:B------:R-:W-:-:S03]  /*546f0*/  IMAD.WIDE R126, R252, 0x4, R126 ;  /* 0x00000004fc7e7825 */ /* 0x000fc600078e027e */
[----:B------:R-:W-:Y:S01]  /*54700*/  IADD3 R124, R0, -0x91, RZ ;  /* 0xffffff6f007c7810 */ /* 0x000fe20007ffe0ff */
[----:B------:R-:W-:Y:S01]  /*54710*/  IMAD.WIDE R4, R252, 0x4, R4 ;  /* 0x00000004fc047825 */ /* 0x000fe200078e0204 */
[----:B--2---:R1:W-:Y:S04]  /*54720*/  LDGSTS.E [R125+0x21e00], [R6.64], P2 ;  /* 0x21e00000067d7fae */ /* 0x0043e80009121844 */
[----:B------:R2:W-:Y:S04]  /*54730*/  LDGSTS.E [R125+0x21e80], [R8.64], P5 ;  /* 0x21e80000087d7fae */ /* 0x0005e8000a921844 */
[----:B------:R3:W-:Y:S04]  /*54740*/  LDGSTS.E [R125+0x21f00], [R250.64], P1 ;  /* 0x21f00000fa7d7fae */ /* 0x0007e80008921844 */
[----:B-1----:R-:W4:Y:S04]  /*54750*/  LDL.LU.64 R6, [R1+0x8840] ;  /* 0x0088400001067983 */ /* 0x002f280000300a00 */
[----:B--2---:R-:W2:Y:S04]  /*54760*/  LDL.LU.64 R8, [R1+0x8838] ;  /* 0x0088380001087983 */ /* 0x004ea80000300a00 */
[----:B------:R1:W-:Y:S04]  /*54770*/  LDGSTS.E [R125+0x21f80], [R248.64], P6 ;  /* 0x21f80000f87d7fae */ /* 0x0003e8000b121844 */
[----:B------:R1:W-:Y:S04]  /*54780*/  LDGSTS.E [R125+0x22e00], [R246.64], P2 ;  /* 0x22e00000f67d7fae */ /* 0x0003e80009121844 */
[----:B------:R1:W-:Y:S04]  /*54790*/  LDGSTS.E [R125+0x22e80], [R244.64], P5 ;  /* 0x22e80000f47d7fae */ /* 0x0003e8000a921844 */
[----:B------:R1:W-:Y:S04]  /*547a0*/  LDGSTS.E [R125+0x22f00], [R242.64], P1 ;  /* 0x22f00000f27d7fae */ /* 0x0003e80008921844 */
[----:B------:R1:W-:Y:S04]  /*547b0*/  LDGSTS.E [R125+0x22f80], [R240.64], P6 ;  /* 0x22f80000f07d7fae */ /* 0x0003e8000b121844 */
[----:B------:R1:W-:Y:S04]  /*547c0*/  LDGSTS.E [R125+0x23e00], [R238.64], P2 ;  /* 0x23e00000ee7d7fae */ /* 0x0003e80009121844 */
[----:B------:R1:W-:Y:S04]  /*547d0*/  LDGSTS.E [R125+0x23e80], [R236.64], P5 ;  /* 0x23e80000ec7d7fae */ /* 0x0003e8000a921844 */
[----:B---3--:R3:W5:Y:S04]  /*547e0*/  LDL.LU.64 R250, [R1+0x8830] ;  /* 0x0088300001fa7983 */ /* 0x0087680000300a00 */
[----:B------:R3:W-:Y:S04]  /*547f0*/  LDGSTS.E [R125+0x23f00], [R234.64], P1 ;  /* 0x23f00000ea7d7fae */ /* 0x0007e80008921844 */
[----:B-1----:R1:W5:Y:S04]  /*54800*/  LDL.LU.64 R248, [R1+0x8828] ;  /* 0x0088280001f87983 */ /* 0x0023680000300a00 */
[----:B------:R1:W-:Y:S04]  /*54810*/  LDGSTS.E [R125+0x23f80], [R232.64], P6 ;  /* 0x23f80000e87d7fae */ /* 0x0003e8000b121844 */
[----:B------:R1:W5:Y:S04]  /*54820*/  LDL.LU.64 R246, [R1+0x8820] ;  /* 0x0088200001f67983 */ /* 0x0003680000300a00 */
        /* <DEDUP_REMOVED lines=75> */
[----:B--2---:R3:W5:Y:S04]  /*54ce0*/  LDL.LU.64 R170, [R1+0x86f0] ;  /* 0x0086f00001aa7983 */ /* 0x0047680000300a00 */
        /* <DEDUP_REMOVED lines=134> */
[----:B------:R1:W-:Y:S01]  /*55550*/  LDGSTS.E [R125+0x3ee80], [R16.64], P5 ;  /* 0x3ee80000107d7fae */ /* 0x0003e2000a921844 */
[----:B------:R-:W-:-:S03]  /*55560*/  IMAD.MOV.U32 R252, RZ, RZ, c[0x0][0x188] ;  /* 0x00006200fffc7624 */ /* 0x000fc600078e00ff */
[----:B------:R3:W5:Y:S04]  /*55570*/  LDL.LU.64 R30, [R1+0x84d0] ;  /* 0x0084d000011e7983 */ /* 0x0007680000300a00 */
[----:B------:R1:W-:Y:S04]  /*55580*/  LDGSTS.E [R125+0x3ef00], [R14.64], P1 ;  /* 0x3ef000000e7d7fae */ /* 0x0003e80008921844 */
[----:B------:R3:W5:Y:S04]  /*55590*/  LDL.LU.64 R28, [R1+0x84c8] ;  /* 0x0084c800011c7983 */ /* 0x0007680000300a00 */
[----:B------:R1:W-:Y:S04]  /*555a0*/  LDGSTS.E [R125+0x3ef80], [R12.64], P6 ;  /* 0x3ef800000c7d7fae */ /* 0x0003e8000b121844 */
[----:B------:R3:W5:Y:S04]  /*555b0*/  LDL.LU.64 R26, [R1+0x84c0] ;  /* 0x0084c000011a7983 */ /* 0x0007680000300a00 */
[----:B----4-:R4:W-:Y:S04]  /*555c0*/  LDGSTS.E [R125+0x3fe00], [R10.64], P2 ;  /* 0x3fe000000a7d7fae */ /* 0x0109e80009121844 */
[----:B------:R3:W5:Y:S04]  /*555d0*/  LDL.LU.64 R24, [R1+0x84b8] ;  /* 0x0084b80001187983 */ /* 0x0007680000300a00 */
[----:B------:R3:W-:Y:S01]  /*555e0*/  LDGSTS.E [R125+0x3fe80], [R2.64], P5 ;  /* 0x3fe80000027d7fae */ /* 0x0007e2000a921844 */
[----:B------:R-:W-:-:S03]  /*555f0*/  ISETP.GE.U32.AND P5, PT, R124, 0x7ffffef0, PT ;  /* 0x7ffffef07c00780c */ /* 0x000fc60003fa6070 */
[----:B--2---:R2:W5:Y:S01]  /*55600*/  LDL.LU.64 R22, [R1+0x84b0] ;  /* 0x0084b00001167983 */ /* 0x0045620000300a00 */
[----:B------:R-:W-:-:S03]  /*55610*/  SHF.L.U32 R252, R252, 0x7, RZ ;  /* 0x00000007fcfc7819 */ /* 0x000fc600000006ff */
[----:B-1----:R2:W5:Y:S04]  /*55620*/  LDL.LU.64 R20, [R1+0x84a8] ;  /* 0x0084a80001147983 */ /* 0x0025680000300a00 */
[----:B------:R-:W1:Y:S04]  /*55630*/  S2R R124, SR_TID.X ;  /* 0x00000000007c7919 */ /* 0x000e680000002100 */
[----:B------:R2:W5:Y:S04]  /*55640*/  LDL.LU.64 R18, [R1+0x84a0] ;  /* 0x0084a00001127983 */ /* 0x0005680000300a00 */
[----:B------:R2:W5:Y:S04]  /*55650*/  LDL.LU.64 R16, [R1+0x8498] ;  /* 0x0084980001107983 */ /* 0x0005680000300a00 */
[----:B------:R2:W5:Y:S04]  /*55660*/  LDL.LU.64 R14, [R1+0x8490] ;  /* 0x00849000010e7983 */ /* 0x0005680000300a00 */
[----:B------:R2:W5:Y:S04]  /*55670*/  LDL.LU.64 R12, [R1+0x8488] ;  /* 0x00848800010c7983 */ /* 0x0005680000300a00 */
[----:B----4-:R2:W5:Y:S01]  /*55680*/  LDL.LU.64 R10, [R1+0x8480] ;  /* 0x00848000010a7983 */ /* 0x0105620000300a00 */
[----:B------:R-:W-:-:S03]  /*55690*/  IMAD.WIDE R6, R252, 0x4, R6 ;  /* 0x00000004fc067825 */ /* 0x000fc600078e0206 */
[----:B------:R-:W-:Y:S04]  /*556a0*/  STL.64 [R1+0x4c8], R126 ;  /* 0x0004c87e01007387 */ /* 0x000fe80000100a00 */
[----:B------:R4:W-:Y:S04]  /*556b0*/  LDGSTS.E [R125+0x3ff00], [R126.64], P1 ;  /* 0x3ff000007e7d7fae */ /* 0x0009e80008921844 */
[----:B------:R1:W-:Y:S04]  /*556c0*/  STL.64 [R1+0x4c0], R4 ;  /* 0x0004c00401007387 */ /* 0x0003e80000100a00 */
[----:B------:R1:W-:Y:S02]  /*556d0*/  LDGSTS.E [R125+0x3ff80], [R4.64], P6 ;  /* 0x3ff80000047d7fae */ /* 0x0003e4000b121844 */
[----:B-1----:R-:W-:-:S05]  /*556e0*/  IMAD.WIDE R4, R252, 0x4, R8 ;  /* 0x00000004fc047825 */ /* 0x002fca00078e0208 */
[----:B------:R2:W-:Y:S04]  /*556f0*/  STL.64 [R1+0x16f0], R4 ;  /* 0x0016f00401007387 */ /* 0x0005e80000100a00 */
[----:B------:R2:W-:Y:S01]  /*55700*/  STL.64 [R1+0x16f8], R6 ;  /* 0x0016f80601007387 */ /* 0x0005e20000100a00 */
[----:B------:R-:W-:Y:S02]  /*55710*/  IADD3 R0, R0, -0x8d, RZ ;  /* 0xffffff7300007810 */ /* 0x000fe40007ffe0ff */
[----:B------:R-:W-:Y:S02]  /*55720*/  LOP3.LUT R124, R124, 0x1f, RZ, 0xc0, !PT ;  /* 0x0000001f7c7c7812 */ /* 0x000fe400078ec0ff */
[----:B------:R-:W-:Y:S02]  /*55730*/  ISETP.GE.U32.AND P2, PT, R0, 0x7ffffef4, PT ;  /* 0x7ffffef40000780c */ /* 0x000fe40003f46070 */
[----:B------:R-:W-:Y:S01]  /*55740*/  MOV R0, c[0x0][0x180] ;  /* 0x0000600000007a02 */ /* 0x000fe20000000f00 */
[----:B----4-:R-:W-:-:S03]  /*55750*/  IMAD.SHL.U32 R127, R124, 0x4, RZ ;  /* 0x000000047c7f7824 */ /* 0x010fc600078e00ff */
[C---:B---3--:R-:W-:Y:S02]  /*55760*/  IADD3 R3, R0.reuse, -0x95, RZ ;  /* 0xffffff6b00037810 */ /* 0x048fe40007ffe0ff */
[----:B------:R-:W-:Y:S02]  /*55770*/  IADD3 R2, R0, -0x99, RZ ;  /* 0xffffff6700027810 */ /* 0x000fe40007ffe0ff */
[----:B------:R-:W-:Y:S02]  /*55780*/  ISETP.GE.U32.AND P1, PT, R3, 0x7ffffeec, PT ;  /* 0x7ffffeec0300780c */ /* 0x000fe40003f26070 */
[----:B------:R-:W-:Y:S02]  /*55790*/  ISETP.GE.U32.AND P6, PT, R2, 0x7ffffee8, PT ;  /* 0x7ffffee80200780c */ /* 0x000fe40003fc6070 */
[C---:B------:R-:W-:Y:S02]  /*557a0*/  IADD3 R3, R127.reuse, 0x100000, RZ ;  /* 0x001000007f037810 */ /* 0x040fe40007ffe0ff */
[----:B------:R-:W-:-:S02]  /*557b0*/  IADD3 R2, R127, 0x100000, RZ ;  /* 0x001000007f027810 */ /* 0x000fc40007ffe0ff */
[----:B--2---:R-:W2:Y:S04]  /*557c0*/  LDL.LU.64 R124, [R1+0x380] ;  /* 0x00038000017c7983 */ /* 0x004ea80000300a00 */
[----:B-----5:R1:W-:Y:S04]  /*557d0*/  STL.64 [R1+0x85b0], R232 ;  /* 0x0085b0e801007387 */ /* 0x0203e80000100a00 */
[----:B------:R-:W3:Y:S04]  /*557e0*/  S2R R126, SR_TID.X ;  /* 0x00000000007e7919 */ /* 0x000ee80000002100 */
[----:B------:R-:W0:Y:S04]  /*557f0*/  LDGDEPBAR ;  /* 0x00000000000079af */ /* 0x000e280000000000 */
[----:B-1----:R-:W4:Y:S04]  /*55800*/  LDL.LU.64 R232, [R1+0x3f8] ;  /* 0x0003f80001e87983 */ /* 0x002f280000300a00 */
[----:B------:R1:W-:Y:S04]  /*55810*/  STL.64 [R1+0x85a8], R234 ;  /* 0x0085a8ea01007387 */ /* 0x0003e80000100a00 */
[----:B------:R-:W-:Y:S06]  /*55820*/  BAR.SYNC.DEFER_BLOCKING 0x0 ;  /* 0x0000000000007b1d */ /* 0x000fec0000010000 */
[----:B-1----:R-:W2:Y:S04]  /*55830*/  LDL.LU.64 R234, [R1+0x3b8] ;  /* 0x0003b80001ea7983 */ /* 0x002ea80000300a00 */
[----:B------:R1:W-:Y:S04]  /*55840*/  STL.64 [R1+0x85a0], R236 ;  /* 0x0085a0ec01007387 */ /* 0x0003e80000100a00 */
[----:B-1----:R-:W2:Y:S04]  /*55850*/  LDL.LU.64 R236, [R1+0x400] ;  /* 0x0004000001ec7983 */ /* 0x002ea80000300a00 */
[----:B------:R-:W-:Y:S04]  /*55860*/  STL.64 [R1+0x8598], R238 ;  /* 0x008598ee01007387 */ /* 0x000fe80000100a00 */
[----:B------:R1:W-:Y:S01]  /*55870*/  STL.64 [R1+0x8590], R240 ;  /* 0x008590f001007387 */ /* 0x0003e20000100a00 */
[----:B---3--:R-:W-:-:S03]  /*55880*/  LOP3.LUT R9, R126, 0x1f, RZ, 0xc0, !PT ;  /* 0x0000001f7e097812 */ /* 0x008fc600078ec0ff */
[----:B------:R-:W-:Y:S01]  /*55890*/  @!PT LDS RZ, [RZ] ;  /* 0x00000000fffff984 */ /* 0x000fe20000000800 */
[----:B------:R-:W-:Y:S01]  /*558a0*/  @!PT LDS RZ, [RZ] ;  /* 0x00000000fffff984 */ /* 0x000fe20000000800 */
[----:B------:R-:W-:Y:S01]  /*558b0*/  @!PT LDS RZ, [RZ] ;  /* 0x00000000fffff984 */ /* 0x000fe20000000800 */
[----:B------:R3:W-:Y:S04]  /*558c0*/  LDGSTS.E [R3+-0x78000], [R6.64], !P0 ;  /* 0x8800000006037fae */ /* 0x0007e8000c121844 */
[----:B------:R3:W-:Y:S04]  /*558d0*/  LDGSTS.E [R2+-0x77f80], [R4.64], !P0 ;  /* 0x8808000004027fae */ /* 0x0007e8000c121844 */
[----:B-1----:R-:W2:Y:S04]  /*558e0*/  LDL.LU.64 R240, [R1+0x3c0] ;  /* 0x0003c00001f07983 */ /* 0x002ea80000300a00 */
[----:B------:R4:W-:Y:S04]  /*558f0*/  STL.64 [R1+0x8588], R242 ;  /* 0x008588f201007387 */ /* 0x0009e80000100a00 */
[----:B------:R-:W-:Y:S04]  /*55900*/  STL.64 [R1+0x8580], R244 ;  /* 0x008580f401007387 */ /* 0x000fe80000100a00 */
[----:B------:R2:W-:Y:S04]  /*55910*/  STL.64 [R1+0x8578], R246 ;  /* 0x008578f601007387 */ /* 0x0005e80000100a00 */
[----:B------:R-:W-:Y:S04]  /*55920*/  STL.64 [R1+0x8570], R248 ;  /* 0x008570f801007387 */ /* 0x000fe80000100a00 */
[----:B------:R-:W2:Y:S01]  /*55930*/  LDL.LU.64 R238, [R1+0x378] ;  /* 0x0003780001ee7983 */ /* 0x000ea20000300a00 */
[----:B---3--:R-:W-:Y:S01]  /*55940*/  IMAD.SHL.U32 R7, R9, 0x4, RZ ;  /* 0x0000000409077824 */ /* 0x008fe200078e00ff */
[----:B------:R-:W-:-:S02]  /*55950*/  IADD3 R5, R0, -0xa1, RZ ;  /* 0xffffff5f00057810 */ /* 0x000fc40007ffe0ff */
[----:B------:R-:W-:Y:S02]  /*55960*/  IADD3 R6, R0, -0x9d, RZ ;  /* 0xffffff6300067810 */ /* 0x000fe40007ffe0ff */
[C---:B------:R-:W-:Y:S02]  /*55970*/  IADD3 R4, R7.reuse, 0x100000, RZ ;  /* 0x0010000007047810 */ /* 0x040fe40007ffe0ff */
[C---:B------:R-:W-:Y:S02]  /*55980*/  IADD3 R3, R7.reuse, 0x100000, RZ ;  /* 0x0010000007037810 */ /* 0x040fe40007ffe0ff */
[----:B------:R-:W-:Y:S01]  /*55990*/  IADD3 R2, R7, 0x100000, RZ ;  /* 0x0010000007027810 */ /* 0x000fe20007ffe0ff */
[C---:B----4-:R-:W-:Y:S02]  /*559a0*/  IMAD.WIDE R242, R252.reuse, 0x4, R232 ;  /* 0x00000004fcf27825 */ /* 0x050fe400078e02e8 */
[----:B------:R-:W3:Y:S02]  /*559b0*/  LDL.LU.64 R232, [R1+0x340] ;  /* 0x0003400001e87983 */ /* 0x000ee40000300a00 */
[----:B--2---:R-:W-:-:S04]  /*559c0*/  IMAD.WIDE R246, R252, 0x4, R234 ;  /* 0x00000004fcf67825 */ /* 0x004fc800078e02ea */
[C---:B------:R-:W-:Y:S02]  /*559d0*/  IMAD.WIDE R244, R252.reuse, 0x4, R236 ;  /* 0x00000004fcf47825 */ /* 0x040fe400078e02ec */
[----:B------:R-:W2:Y:S04]  /*559e0*/  LDL.LU.64 R236, [R1+0x338] ;  /* 0x0003380001ec7983 */ /* 0x000ea80000300a00 */
[----:B------:R1:W-:Y:S04]  /*559f0*/  STL.64 [R1+0x928], R244 ;  /* 0x000928f401007387 */ /* 0x0003e80000100a00 */
[----:B------:R4:W-:Y:S04]  /*55a00*/  STL.64 [R1+0x920], R242 ;  /* 0x000920f201007387 */ /* 0x0009e80000100a00 */
[----:B------:R1:W-:Y:S04]  /*55a10*/  LDGSTS.E [R4+-0x77c00], [R244.64], !P4 ;  /* 0x88400000f4047fae */ /* 0x0003e8000e121844 */
[----:B------:R4:W-:Y:S01]  /*55a20*/  LDGSTS.E [R3+-0x77b80], [R242.64], !P4 ;  /* 0x88480000f2037fae */ /* 0x0009e2000e121844 */
[----:B------:R-:W-:-:S05]  /*55a30*/  IMAD.WIDE R240, R252, 0x4, R240 ;  /* 0x00000004fcf07825 */ /* 0x000fca00078e02f0 */
[----:B------:R4:W-:Y:S04]  /*55a40*/  LDGSTS.E [R2+-0x77800], [R240.64], !P3 ;  /* 0x88800000f0027fae */ /* 0x0009e8000d921844 */
[----:B-1----:R-:W2:Y:S04]  /*55a50*/  LDL.LU.64 R244, [R1+0x300] ;  /* 0x0003000001f47983 */ /* 0x002ea80000300a00 */
[----:B------:R1:W-:Y:S04]  /*55a60*/  STL.64 [R1+0x918], R240 ;  /* 0x000918f001007387 */ /* 0x0003e80000100a00 */
[----:B----4-:R-:W4:Y:S04]  /*55a70*/  LDL.LU.64 R242, [R1+0x2f8] ;  /* 0x0002f80001f27983 */ /* 0x010f280000300a00 */
[----:B------:R-:W-:Y:S01]  /*55a80*/  STL.64 [R1+0x910], R246 ;  /* 0x000910f601007387 */ /* 0x000fe20000100a00 */
[----:B-1----:R-:W-:-:S03]  /*55a90*/  IMAD.WIDE R240, R252, 0x4, R124 ;  /* 0x00000004fcf07825 */ /* 0x002fc600078e027c */
[----:B------:R-:W4:Y:S04]  /*55aa0*/  LDL.LU.64 R234, [R1+0x2c0] ;  /* 0x0002c00001ea7983 */ /* 0x000f280000300a00 */
[----:B------:R-:W4:Y:S01]  /*55ab0*/  LDL.LU.64 R124, [R1+0x2b8] ;  /* 0x0002b800017c7983 */ /* 0x000f220000300a00 */
[----:B------:R-:W-:Y:S01]  /*55ac0*/  ISETP.GE.U32.AND P4, PT, R5, 0x7ffffee0, PT ;  /* 0x7ffffee00500780c */ /* 0x000fe20003f86070 */
[----:B------:R-:W-:Y:S01]  /*55ad0*/  IMAD.WIDE R238, R252, 0x4, R238 ;  /* 0x00000004fcee7825 */ /* 0x000fe200078e02ee */
[----:B------:R-:W-:Y:S01]  /*55ae0*/  IADD3 R5, R0, -0xa5, RZ ;  /* 0xffffff5b00057810 */ /* 0x000fe20007ffe0ff */
[----:B------:R1:W-:Y:S04]  /*55af0*/  STL.64 [R1+0x908], R240 ;  /* 0x000908f001007387 */ /* 0x0003e80000100a00 */
[----:B------:R1:W-:Y:S01]  /*55b00*/  LDGSTS.E [R4+-0x77780], [R246.64], !P3 ;  /* 0x88880000f6047fae */ /* 0x0003e2000d921844 */
[----:B------:R-:W-:-:S02]  /*55b10*/  ISETP.GE.U32.AND P3, PT, R5, 0x7ffffedc, PT ;  /* 0x7ffffedc0500780c */ /* 0x000fc40003f66070 */
[----:B------:R-:W-:Y:S01]  /*55b20*/  IADD3 R5, R7, 0x100000, RZ ;  /* 0x0010000007057810 */ /* 0x000fe20007ffe0ff */
[----:B------:R1:W-:Y:S04]  /*55b30*/  STL.64 [R1+0x900], R238 ;  /* 0x000900ee01007387 */ /* 0x0003e80000100a00 */
[----:B------:R1:W-:Y:S04]  /*55b40*/  LDGSTS.E [R3+-0x77400], [R240.64], !P2 ;  /* 0x88c00000f0037fae */ /* 0x0003e8000d121844 */
[----:B------:R1:W-:Y:S04]  /*55b50*/  LDGSTS.E [R2+-0x77380], [R238.64], !P2 ;  /* 0x88c80000ee027fae */ /* 0x0003e8000d121844 */
[----:B-1----:R-:W4:Y:S04]  /*55b60*/  LDL.LU.64 R240, [R1+0x280] ;  /* 0x0002800001f07983 */ /* 0x002f280000300a00 */
[----:B------:R-:W4:Y:S01]  /*55b70*/  LDL.LU.64 R238, [R1+0x278] ;  /* 0x0002780001ee7983 */ /* 0x000f220000300a00 */
[----:B------:R-:W-:-:S04]  /*55b80*/  IADD3 R4, R0, -0xa9, RZ ;  /* 0xffffff5700047810 */ /* 0x000fc80007ffe0ff */
[----:B------:R-:W-:Y:S02]  /*55b90*/  ISETP.GE.U32.AND P2, PT, R4, 0x7ffffed8, PT ;  /* 0x7ffffed80400780c */ /* 0x000fe40003f46070 */
[----:B------:R-:W-:Y:S01]  /*55ba0*/  IADD3 R4, R7, 0x100000, RZ ;  /* 0x0010000007047810 */ /* 0x000fe20007ffe0ff */
[----:B---3--:R-:W-:-:S05]  /*55bb0*/  IMAD.WIDE R232, R252, 0x4, R232 ;  /* 0x00000004fce87825 */ /* 0x008fca00078e02e8 */
[----:B------:R1:W-:Y:S01]  /*55bc0*/  LDGSTS.E [R5+-0x77000], [R232.64], !P5 ;  /* 0x89000000e8057fae */ /* 0x0003e2000e921844 */
[----:B--2---:R-:W-:-:S03]  /*55bd0*/  IMAD.WIDE R246, R252, 0x4, R236 ;  /* 0x00000004fcf67825 */ /* 0x004fc600078e02ec */
[----:B------:R-:W2:Y:S04]  /*55be0*/  LDL.LU.64 R236, [R1+0x240] ;  /* 0x0002400001ec7983 */ /* 0x000ea80000300a00 */
[----:B------:R1:W-:Y:S04]  /*55bf0*/  STL.64 [R1+0x8f8], R232 ;  /* 0x0008f8e801007387 */ /* 0x0003e80000100a00 */
[----:B------:R3:W-:Y:S04]  /*55c00*/  STL.64 [R1+0x8f0], R246 ;  /* 0x0008f0f601007387 */ /* 0x0007e80000100a00 */
[----:B------:R3:W-:Y:S04]  /*55c10*/  LDGSTS.E [R4+-0x76f80], [R246.64], !P5 ;  /* 0x89080000f6047fae */ /* 0x0007e8000e921844 */
[----:B-1----:R-:W2:Y:S01]  /*55c20*/  LDL.LU.64 R232, [R1+0x238] ;  /* 0x0002380001e87983 */ /* 0x002ea20000300a00 */
[----:B------:R-:W-:-:S04]  /*55c30*/  IMAD.WIDE R244, R252, 0x4, R244 ;  /* 0x00000004fcf47825 */ /* 0x000fc800078e02f4 */
[----:B----4-:R-:W-:Y:S01]  /*55c40*/  IMAD.WIDE R242, R252, 0x4, R242 ;  /* 0x00000004fcf27825 */ /* 0x010fe200078e02f2 */
[----:B------:R1:W-:Y:S04]  /*55c50*/  STL.64 [R1+0x8e8], R244 ;  /* 0x0008e8f401007387 */ /* 0x0003e80000100a00 */
[----:B------:R4:W-:Y:S01]  /*55c60*/  STL.64 [R1+0x8e0], R242 ;  /* 0x0008e0f201007387 */ /* 0x0009e20000100a00 */
[----:B------:R-:W-:Y:S01]  /*55c70*/  ISETP.GE.U32.AND P0, PT, R6, 0x7ffffee4, PT ;  /* 0x7ffffee40600780c */ /* 0x000fe20003f06070 */
[C---:B------:R-:W-:Y:S02]  /*55c80*/  IMAD.WIDE R248, R252.reuse, 0x4, R234 ;  /* 0x00000004fcf87825 */ /* 0x040fe400078e02ea */
[----:B------:R1:W-:Y:S02]  /*55c90*/  LDGSTS.E [R3+-0x76c00], [R244.64], !P1 ;  /* 0x89400000f4037fae */ /* 0x0003e4000c921844 */
[----:B---3--:R-:W-:-:S02]  /*55ca0*/  IMAD.WIDE R246, R252, 0x4, R124 ;  /* 0x00000004fcf67825 */ /* 0x008fc400078e027c */
[----:B------:R4:W-:Y:S04]  /*55cb0*/  LDGSTS.E [R2+-0x76b80], [R242.64], !P1 ;  /* 0x89480000f2027fae */ /* 0x0009e8000c921844 */
[----:B------:R-:W3:Y:S04]  /*55cc0*/  LDL.LU.64 R124, [R1+0x200] ;  /* 0x00020000017c7983 */ /* 0x000ee80000300a00 */
[----:B------:R-:W3:Y:S04]  /*55cd0*/  LDL.LU.64 R234, [R1+0x1f8] ;  /* 0x0001f80001ea7983 */ /* 0x000ee80000300a00 */
[----:B------:R-:W-:Y:S04]  /*55ce0*/  STL.64 [R1+0x8d8], R248 ;  /* 0x0008d8f801007387 */ /* 0x000fe80000100a00 */
[----:B------:R4:W-:Y:S04]  /*55cf0*/  STL.64 [R1+0x8d0], R246 ;  /* 0x0008d0f601007387 */ /* 0x0009e80000100a00 */
[----:B-1----:R-:W3:Y:S04]  /*55d00*/  LDL.LU.64 R244, [R1+0x1c0] ;  /* 0x0001c00001f47983 */ /* 0x002ee80000300a00 */
[----:B----4-:R-:W4:Y:S01]  /*55d10*/  LDL.LU.64 R242, [R1+0x1b8] ;  /* 0x0001b80001f27983 */ /* 0x010f220000300a00 */
[----:B------:R-:W-:-:S03]  /*55d20*/  IMAD.WIDE R240, R252, 0x4, R240 ;  /* 0x00000004fcf07825 */ /* 0x000fc600078e02f0 */
[----:B------:R1:W-:Y:S04]  /*55d30*/  LDGSTS.E [R4+-0x76800], [R248.64], !P6 ;  /* 0x89800000f8047fae */ /* 0x0003e8000f121844 */
[----:B------:R1:W-:Y:S04]  /*55d40*/  LDGSTS.E [R3+-0x76780], [R246.64], !P6 ;  /* 0x89880000f6037fae */ /* 0x0003e8000f121844 */
[----:B------:R1:W-:Y:S04]  /*55d50*/  STL.64 [R1+0x8c8], R240 ;  /* 0x0008c8f001007387 */ /* 0x0003e80000100a00 */
[----:B------:R1:W-:Y:S02]  /*55d60*/  LDGSTS.E [R2+-0x76400], [R240.64], !P0 ;  /* 0x89c00000f0027fae */ /* 0x0003e4000c121844 */
[----:B-1----:R-:W-:-:S05]  /*55d70*/  IMAD.WIDE R246, R252, 0x4, R238 ;  /* 0x00000004fcf67825 */ /* 0x002fca00078e02ee */
[----:B------:R-:W-:Y:S04]  /*55d80*/  STL.64 [R1+0x8c0], R246 ;  /* 0x0008c0f601007387 */ /* 0x000fe80000100a00 */
[----:B------:R-:W4:Y:S04]  /*55d90*/  LDL.LU.64 R240, [R1+0x180] ;  /* 0x0001800001f07983 */ /* 0x000f280000300a00 */
[----:B------:R-:W4:Y:S04]  /*55da0*/  LDL.LU.64 R238, [R1+0x178] ;  /* 0x0001780001ee7983 */ /* 0x000f280000300a00 */
[----:B------:R1:W-:Y:S01]  /*55db0*/  LDGSTS.E [R4+-0x76380], [R246.64], !P0 ;  /* 0x89c80000f6047fae */ /* 0x0003e2000c121844 */
[----:B--2---:R-:W-:-:S05]  /*55dc0*/  IMAD.WIDE R236, R252, 0x4, R236 ;  /* 0x00000004fcec7825 */ /* 0x004fca00078e02ec */
[----:B------:R-:W-:Y:S04]  /*55dd0*/  STL.64 [R1+0x8b8], R236 ;  /* 0x0008b8ec01007387 */ /* 0x000fe80000100a00 */
[----:B------:R3:W-:Y:S01]  /*55de0*/  LDGSTS.E [R3+-0x76000], [R236.64], !P4 ;  /* 0x8a000000ec037fae */ /* 0x0007e2000e121844 */
[----:B------:R-:W-:-:S05]  /*55df0*/  IMAD.WIDE R232, R252, 0x4, R232 ;  /* 0x00000004fce87825 */ /* 0x000fca00078e02e8 */
[----:B------:R2:W-:Y:S04]  /*55e00*/  STL.64 [R1+0x8b0], R232 ;  /* 0x0008b0e801007387 */ /* 0x0005e80000100a00 */
[----:B------:R2:W-:Y:S04]  /*55e10*/  LDGSTS.E [R2+-0x75f80], [R232.64], !P4 ;  /* 0x8a080000e8027fae */ /* 0x0005e8000e121844 */
[----:B--2---:R-:W2:Y:S01]  /*55e20*/  LDL.LU.64 R232, [R1+0x140] ;  /* 0x0001400001e87983 */ /* 0x004ea20000300a00 */
[----:B---3--:R-:W-:-:S03]  /*55e30*/  IMAD.WIDE R236, R252, 0x4, R124 ;  /* 0x00000004fcec7825 */ /* 0x008fc600078e027c */
[----:B------:R-:W3:Y:S01]  /*55e40*/  LDL.LU.64 R124, [R1+0x138] ;  /* 0x00013800017c7983 */ /* 0x000ee20000300a00 */
[C---:B------:R-:W-:Y:S02]  /*55e50*/  IADD3 R5, R0.reuse, -0xb5, RZ ;  /* 0xffffff4b00057810 */ /* 0x040fe40007ffe0ff */
[C---:B-1----:R-:W-:Y:S02]  /*55e60*/  IADD3 R4, R0.reuse, -0xbd, RZ ;  /* 0xffffff4300047810 */ /* 0x042fe40007ffe0ff */
[----:B------:R-:W-:Y:S02]  /*55e70*/  ISETP.GE.U32.AND P6, PT, R5, 0x7ffffecc, PT ;  /* 0x7ffffecc0500780c */ /* 0x000fe40003fc6070 */
[----:B------:R-:W-:Y:S01]  /*55e80*/  IADD3 R5, R0, -0xb9, RZ ;  /* 0xffffff4700057810 */ /* 0x000fe20007ffe0ff */
[----:B------:R-:W-:Y:S01]  /*55e90*/  IMAD.WIDE R234, R252, 0x4, R234 ;  /* 0x00000004fcea7825 */ /* 0x000fe200078e02ea */
[----:B------:R-:W-:Y:S02]  /*55ea0*/  ISETP.GE.U32.AND P4, PT, R4, 0x7ffffec4, PT ;  /* 0x7ffffec40400780c */ /* 0x000fe40003f86070 */
[----:B------:R-:W-:-:S02]  /*55eb0*/  ISETP.GE.U32.AND P0, PT, R5, 0x7ffffec8, PT ;  /* 0x7ffffec80500780c */ /* 0x000fc40003f06070 */
[C---:B------:R-:W-:Y:S01]  /*55ec0*/  IADD3 R5, R7.reuse, 0x100000, RZ ;  /* 0x0010000007057810 */ /* 0x040fe20007ffe0ff */
[----:B------:R-:W-:Y:S01]  /*55ed0*/  IMAD.WIDE R244, R252, 0x4, R244 ;  /* 0x00000004fcf47825 */ /* 0x000fe200078e02f4 */
[----:B------:R-:W-:Y:S02]  /*55ee0*/  IADD3 R4, R7, 0x100000, RZ ;  /* 0x0010000007047810 */ /* 0x000fe40007ffe0ff */
[----:B------:R-:W-:Y:S01]  /*55ef0*/  IADD3 R6, R0, -0xad, RZ ;  /* 0xffffff5300067810 */ /* 0x000fe20007ffe0ff */
[----:B----4-:R-:W-:Y:S01]  /*55f00*/  IMAD.WIDE R242, R252, 0x4, R242 ;  /* 0x00000004fcf27825 */ /* 0x010fe200078e02f2 */
[----:B------:R-:W-:Y:S02]  /*55f10*/  STL.64 [R1+0x8a8], R236 ;  /* 0x0008a8ec01007387 */ /* 0x000fe40000100a00 */
[----:B------:R-:W-:Y:S02]  /*55f20*/  ISETP.GE.U32.AND P5, PT, R6, 0x7ffffed4, PT ;  /* 0x7ffffed40600780c */ /* 0x000fe40003fa6070 */
[----:B------:R1:W-:Y:S01]  /*55f30*/  STL.64 [R1+0x8a0], R234 ;  /* 0x0008a0ea01007387 */ /* 0x0003e20000100a00 */
[----:B------:R-:W-:-:S03]  /*55f40*/  IADD3 R6, R0, -0xb1, RZ ;  /* 0xffffff4f00067810 */ /* 0x000fc60007ffe0ff */
[----:B------:R4:W-:Y:S04]  /*55f50*/  LDGSTS.E [R5+-0x75c00], [R236.64], !P3 ;  /* 0x8a400000ec057fae */ /* 0x0009e8000d921844 */
[----:B------:R1:W-:Y:S04]  /*55f60*/  LDGSTS.E [R4+-0x75b80], [R234.64], !P3 ;  /* 0x8a480000ea047fae */ /* 0x0003e8000d921844 */
[----:B------:R-:W-:Y:S01]  /*55f70*/  STL.64 [R1+0x898], R244 ;  /* 0x000898f401007387 */ /* 0x000fe20000100a00 */
[----:B------:R-:W-:-:S03]  /*55f80*/  ISETP.GE.U32.AND P1, PT, R6, 0x7ffffed0, PT ;  /* 0x7ffffed00600780c */ /* 0x000fc60003f26070 */
[----:B------:R4:W-:Y:S04]  /*55f90*/  LDGSTS.E [R3+-0x75800], [R244.64], !P2 ;  /* 0x8a800000f4037fae */ /* 0x0009e8000d121844 */
[----:B-1----:R-:W3:Y:S04]  /*55fa0*/  LDL.LU.64 R234, [R1+0x100] ;  /* 0x0001000001ea7983 */ /* 0x002ee80000300a00 */
[----:B------:R1:W-:Y:S01]  /*55fb0*/  STL.64 [R1+0x890], R242 ;  /* 0x000890f201007387 */ /* 0x0003e20000100a00 */
[----:B------:R-:W-:-:S03]  /*55fc0*/  IMAD.WIDE R248, R252, 0x4, R240 ;  /* 0x00000004fcf87825 */ /* 0x000fc600078e02f0 */
[----:B----4-:R-:W4:Y:S01]  /*55fd0*/  LDL.LU.64 R236, [R1+0xf8] ;  /* 0x0000f80001ec7983 */ /* 0x010f220000300a00 */
[----:B------:R-:W-:-:S03]  /*55fe0*/  IMAD.WIDE R246, R252, 0x4, R238 ;  /* 0x00000004fcf67825 */ /* 0x000fc600078e02ee */
[----:B------:R-:W4:Y:S04]  /*55ff0*/  LDL.LU.64 R238, [R1+0xc0] ;  /* 0x0000c00001ee7983 */ /* 0x000f280000300a00 */
[----:B------:R-:W4:Y:S04]  /*56000*/  LDL.LU.64 R240, [R1+0xb8] ;  /* 0x0000b80001f07983 */ /* 0x000f280000300a00 */
[----:B------:R1:W-:Y:S04]  /*56010*/  LDGSTS.E [R2+-0x75780], [R242.64], !P2 ;  /* 0x8a880000f2027fae */ /* 0x0003e8000d121844 */
[----:B------:R-:W-:Y:S04]  /*56020*/  STL.64 [R1+0x888], R248 ;  /* 0x000888f801007387 */ /* 0x000fe80000100a00 */
[----:B------:R2:W-:Y:S04]  /*56030*/  LDGSTS.E [R4+-0x75400], [R248.64], !P5 ;  /* 0x8ac00000f8047fae */ /* 0x0005e8000e921844 */
[----:B-1----:R-:W4:Y:S04]  /*56040*/  LDL.LU.64 R242, [R1+0x80] ;  /* 0x0000800001f27983 */ /* 0x002f280000300a00 */
[----:B------:R1:W-:Y:S04]  /*56050*/  STL.64 [R1+0x880], R246 ;  /* 0x000880f601007387 */ /* 0x0003e80000100a00 */
[----:B------:R-:W4:Y:S04]  /*56060*/  LDL.LU.64 R244, [R1+0x78] ;  /* 0x0000780001f47983 */ /* 0x000f280000300a00 */
[----:B------:R1:W-:Y:S01]  /*56070*/  LDGSTS.E [R3+-0x75380], [R246.64], !P5 ;  /* 0x8ac80000f6037fae */ /* 0x0003e2000e921844 */
[----:B--2---:R-:W-:-:S05]  /*56080*/  IMAD.WIDE R232, R252, 0x4, R232 ;  /* 0x00000004fce87825 */ /* 0x004fca00078e02e8 */
[----:B------:R3:W-:Y:S04]  /*56090*/  STL.64 [R1+0x878], R232 ;  /* 0x000878e801007387 */ /* 0x0007e80000100a00 */
[----:B-1----:R-:W2:Y:S04]  /*560a0*/  LDL.LU.64 R246, [R1+0x40] ;  /* 0x0000400001f67983 */ /* 0x002ea80000300a00 */
[----:B------:R-:W2:Y:S04]  /*560b0*/  LDL.LU.64 R248, [R1+0x38] ;  /* 0x0000380001f87983 */ /* 0x000ea80000300a00 */
[----:B------:R3:W-:Y:S02]  /*560c0*/  LDGSTS.E [R2+-0x75000], [R232.64], !P1 ;  /* 0x8b000000e8027fae */ /* 0x0007e4000c921844 */
[----:B---3--:R-:W-:-:S02]  /*560d0*/  IMAD.WIDE R232, R252, 0x4, R124 ;  /* 0x00000004fce87825 */ /* 0x008fc400078e027c */
[----:B------:R-:W3:Y:S01]  /*560e0*/  LDL.LU.64 R124, [R1] ;  /* 0x00000000017c7983 */ /* 0x000ee20000300a00 */
[C---:B------:R-:W-:Y:S02]  /*560f0*/  IADD3 R5, R0.reuse, -0xc9, RZ ;  /* 0xffffff3700057810 */ /* 0x040fe40007ffe0ff */
[C---:B------:R-:W-:Y:S01]  /*56100*/  IADD3 R6, R0.reuse, -0xc1, RZ ;  /* 0xffffff3f00067810 */ /* 0x040fe20007ffe0ff */
[----:B------:R1:W-:Y:S01]  /*56110*/  LDGSTS.E [R4+-0x74f80], [R232.64], !P1 ;  /* 0x8b080000e8047fae */ /* 0x0003e2000c921844 */
[----:B------:R-:W-:Y:S02]  /*56120*/  ISETP.GE.U32.AND P5, PT, R5, 0x7ffffeb8, PT ;  /* 0x7ffffeb80500780c */ /* 0x000fe40003fa6070 */
[----:B------:R-:W-:Y:S01]  /*56130*/  IADD3 R5, R0, -0xcd, RZ ;  /* 0xffffff3300057810 */ /* 0x000fe20007ffe0ff */
[----:B------:R1:W-:Y:S01]  /*56140*/  STL.64 [R1+0x870], R232 ;  /* 0x000870e801007387 */ /* 0x0003e20000100a00 */
[----:B------:R-:W-:Y:S02]  /*56150*/  ISETP.GE.U32.AND P3, PT, R6, 0x7ffffec0, PT ;  /* 0x7ffffec00600780c */ /* 0x000fe40003f66070 */
[----:B------:R-:W-:-:S02]  /*56160*/  IADD3 R6, R0, -0xc5, RZ ;  /* 0xffffff3b00067810 */ /* 0x000fc40007ffe0ff */
[----:B------:R-:W-:Y:S02]  /*56170*/  ISETP.GE.U32.AND P1, PT, R5, 0x7ffffeb4, PT ;  /* 0x7ffffeb40500780c */ /* 0x000fe40003f26070 */
[----:B-1----:R-:W-:Y:S02]  /*56180*/  IADD3 R4, R0, -0xd1, RZ ;  /* 0xffffff2f00047810 */ /* 0x002fe40007ffe0ff */
[----:B------:R-:W-:Y:S01]  /*56190*/  IADD3 R5, R7, 0x100000, RZ ;  /* 0x0010000007057810 */ /* 0x000fe20007ffe0ff */
[----:B------:R-:W3:Y:S01]  /*561a0*/  LDL.LU.64 R232, [R1+0x85b0] ;  /* 0x0085b00001e87983 */ /* 0x000ee20000300a00 */
[----:B------:R-:W-:-:S05]  /*561b0*/  IMAD.WIDE R234, R252, 0x4, R234 ;  /* 0x00000004fcea7825 */ /* 0x000fca00078e02ea */
[----:B------:R1:W-:Y:S01]  /*561c0*/  LDGSTS.E [R3+-0x74c00], [R234.64], !P6 ;  /* 0x8b400000ea037fae */ /* 0x0003e2000f121844 */
[----:B----4-:R-:W-:-:S03]  /*561d0*/  IMAD.WIDE R236, R252, 0x4, R236 ;  /* 0x00000004fcec7825 */ /* 0x010fc600078e02ec */
[----:B------:R1:W-:Y:S01]  /*561e0*/  STL.64 [R1+0x868], R234 ;  /* 0x000868ea01007387 */ /* 0x0003e20000100a00 */
[----:B------:R-:W-:-:S03]  /*561f0*/  IMAD.WIDE R238, R252, 0x4, R238 ;  /* 0x00000004fcee7825 */ /* 0x000fc600078e02ee */
[----:B------:R4:W-:Y:S01]  /*56200*/  LDGSTS.E [R2+-0x74b80], [R236.64], !P6 ;  /* 0x8b480000ec027fae */ /* 0x0009e2000f121844 */
[----:B------:R-:W-:Y:S01]  /*56210*/  ISETP.GE.U32.AND P6, PT, R4, 0x7ffffeb0, PT ;  /* 0x7ffffeb00400780c */ /* 0x000fe20003fc6070 */
[----:B------:R-:W-:Y:S02]  /*56220*/  IMAD.WIDE R240, R252, 0x4, R240 ;  /* 0x00000004fcf07825 */ /* 0x000fe400078e02f0 */
[----:B------:R4:W-:Y:S01]  /*56230*/  STL.64 [R1+0x860], R236 ;  /* 0x000860ec01007387 */ /* 0x0009e20000100a00 */
[----:B------:R-:W-:Y:S02]  /*56240*/  IADD3 R4, R7, 0x100000, RZ ;  /* 0x0010000007047810 */ /* 0x000fe40007ffe0ff */
[----:B------:R-:W-:Y:S01]  /*56250*/  ISETP.GE.U32.AND P2, PT, R6, 0x7ffffebc, PT ;  /* 0x7ffffebc0600780c */ /* 0x000fe20003f46070 */
[----:B-1----:R-:W3:Y:S04]  /*56260*/  LDL.LU.64 R234, [R1+0x85a8] ;  /* 0x0085a80001ea7983 */ /* 0x002ee80000300a00 */
[----:B------:R1:W-:Y:S04]  /*56270*/  LDGSTS.E [R5+-0x74800], [R238.64], !P0 ;  /* 0x8b800000ee057fae */ /* 0x0003e8000c121844 */
[----:B----4-:R-:W4:Y:S01]  /*56280*/  LDL.LU.64 R236, [R1+0x85a0] ;  /* 0x0085a00001ec7983 */ /* 0x010f220000300a00 */
[----:B------:R-:W-:-:S03]  /*56290*/  IMAD.WIDE R242, R252, 0x4, R242 ;  /* 0x00000004fcf27825 */ /* 0x000fc600078e02f2 */
[----:B------:R1:W-:Y:S04]  /*562a0*/  STL.64 [R1+0x858], R238 ;  /* 0x000858ee01007387 */ /* 0x0003e80000100a00 */
[----:B------:R1:W-:Y:S01]  /*562b0*/  STL.64 [R1+0x850], R240 ;  /* 0x000850f001007387 */ /* 0x0003e20000100a00 */
[----:B------:R-:W-:-:S03]  /*562c0*/  IMAD.WIDE R244, R252, 0x4, R244 ;  /* 0x00000004fcf47825 */ /* 0x000fc600078e02f4 */
[----:B------:R1:W-:Y:S04]  /*562d0*/  LDGSTS.E [R4+-0x74780], [R240.64], !P0 ;  /* 0x8b880000f0047fae */ /* 0x0003e8000c121844 */
[----:B-1----:R-:W4:Y:S04]  /*562e0*/  LDL.LU.64 R238, [R1+0x8598] ;  /* 0x0085980001ee7983 */ /* 0x002f280000300a00 */
[----:B------:R1:W-:Y:S04]  /*562f0*/  LDGSTS.E [R3+-0x74400], [R242.64], !P4 ;  /* 0x8bc00000f2037fae */ /* 0x0003e8000e121844 */
[----:B------:R-:W4:Y:S04]  /*56300*/  LDL.LU.64 R240, [R1+0x8590] ;  /* 0x0085900001f07983 */ /* 0x000f280000300a00 */
[----:B------:R1:W-:Y:S04]  /*56310*/  STL.64 [R1+0x848], R242 ;  /* 0x000848f201007387 */ /* 0x0003e80000100a00 */
[----:B------:R1:W-:Y:S04]  /*56320*/  STL.64 [R1+0x840], R244 ;  /* 0x000840f401007387 */ /* 0x0003e80000100a00 */
[----:B------:R1:W-:Y:S04]  /*56330*/  LDGSTS.E [R2+-0x74380], [R244.64], !P4 ;  /* 0x8bc80000f4027fae */ /* 0x0003e8000e121844 */
[----:B-1----:R-:W4:Y:S01]  /*56340*/  LDL.LU.64 R242, [R1+0x8588] ;  /* 0x0085880001f27983 */ /* 0x002f220000300a00 */
[----:B------:R-:W-:-:S03]  /*56350*/  IADD3 R5, R0, -0xdd, RZ ;  /* 0xffffff2300057810 */ /* 0x000fc60007ffe0ff */
[----:B------:R-:W4:Y:S01]  /*56360*/  LDL.LU.64 R244, [R1+0x8580] ;  /* 0x0085800001f47983 */ /* 0x000f220000300a00 */
[----:B------:R-:W-:Y:S01]  /*56370*/  IADD3 R6, R0, -0xd5, RZ ;  /* 0xffffff2b00067810 */ /* 0x000fe20007ffe0ff */
[----:B------:R-:W-:-:S04]  /*56380*/  IMAD.WIDE R10, R252, 0x4, R10 ;  /* 0x00000004fc0a7825 */ /* 0x000fc800078e020a */
[----:B------:R-:W-:Y:S01]  /*56390*/  IMAD.WIDE R12, R252, 0x4, R12 ;  /* 0x00000004fc0c7825 */ /* 0x000fe200078e020c */
[----:B------:R-:W-:Y:S02]  /*563a0*/  ISETP.GE.U32.AND P0, PT, R6, 0x7ffffeac, PT ;  /* 0x7ffffeac0600780c */ /* 0x000fe40003f06070 */
[----:B------:R-:W-:Y:S01]  /*563b0*/  IADD3 R6, R0, -0xd9, RZ ;  /* 0xffffff2700067810 */ /* 0x000fe20007ffe0ff */
[----:B------:R-:W-:-:S03]  /*563c0*/  IMAD.WIDE R14, R252, 0x4, R14 ;  /* 0x00000004fc0e7825 */ /* 0x000fc600078e020e */
[----:B------:R-:W-:Y:S01]  /*563d0*/  ISETP.GE.U32.AND P4, PT, R6, 0x7ffffea8, PT ;  /* 0x7ffffea80600780c */ /* 0x000fe20003f86070 */
[----:B------:R-:W-:Y:S01]  /*563e0*/  IMAD.WIDE R16, R252, 0x4, R16 ;  /* 0x00000004fc107825 */ /* 0x000fe200078e0210 */
[----:B------:R-:W-:-:S03]  /*563f0*/  IADD3 R6, R0, -0xe9, RZ ;  /* 0xffffff1700067810 */ /* 0x000fc60007ffe0ff */
[----:B--2---:R-:W-:-:S04]  /*56400*/  IMAD.WIDE R246, R252, 0x4, R246 ;  /* 0x00000004fcf67825 */ /* 0x004fc800078e02f6 */
[C---:B------:R-:W-:Y:S01]  /*56410*/  IMAD.WIDE R248, R252.reuse, 0x4, R248 ;  /* 0x00000004fcf87825 */ /* 0x040fe200078e02f8 */
[----:B------:R1:W-:Y:S04]  /*56420*/  STL.64 [R1+0x838], R246 ;  /* 0x000838f601007387 */ /* 0x0003e80000100a00 */
[----:B------:R2:W-:Y:S04]  /*56430*/  STL.64 [R1+0x830], R248 ;  /* 0x000830f801007387 */ /* 0x0005e80000100a00 */
[----:B------:R1:W-:Y:S04]  /*56440*/  LDGSTS.E [R4+-0x74000], [R246.64], !P3 ;  /* 0x8c000000f6047fae */ /* 0x0003e8000d921844 */
[----:B------:R2:W-:Y:S01]  /*56450*/  LDGSTS.E [R3+-0x73f80], [R248.64], !P3 ;  /* 0x8c080000f8037fae */ /* 0x0005e2000d921844 */
[----:B---3--:R-:W-:-:S03]  /*56460*/  IMAD.WIDE R124, R252, 0x4, R124 ;  /* 0x00000004fc7c7825 */ /* 0x008fc600078e027c */
[----:B-1----:R-:W3:Y:S04]  /*56470*/  LDL.LU.64 R246, [R1+0x8578] ;  /* 0x0085780001f67983 */ /* 0x002ee80000300a00 */
[----:B--2---:R-:W2:Y:S04]  /*56480*/  LDL.LU.64 R248, [R1+0x8570] ;  /* 0x0085700001f87983 */ /* 0x004ea80000300a00 */
[----:B------:R1:W-:Y:S04]  /*56490*/  STL.64 [R1+0x828], R124 ;  /* 0x0008287c01007387 */ /* 0x0003e80000100a00 */
[----:B------:R1:W-:Y:S01]  /*564a0*/  LDGSTS.E [R2+-0x73c00], [R124.64], !P2 ;  /* 0x8c4000007c027fae */ /* 0x0003e2000d121844 */
[----:B------:R-:W-:-:S02]  /*564b0*/  ISETP.GE.U32.AND P3, PT, R5, 0x7ffffea4, PT ;  /* 0x7ffffea40500780c */ /* 0x000fc40003f66070 */
[----:B------:R-:W-:Y:S01]  /*564c0*/  IADD3 R5, R0, -0xe1, RZ ;  /* 0xffffff1f00057810 */ /* 0x000fe20007ffe0ff */
[----:B-1----:R-:W-:-:S05]  /*564d0*/  IMAD.WIDE R124, R252, 0x4, R250 ;  /* 0x00000004fc7c7825 */ /* 0x002fca00078e02fa */
[----:B------:R1:W-:Y:S01]  /*564e0*/  LDGSTS.E [R4+-0x73b80], [R124.64], !P2 ;  /* 0x8c4800007c047fae */ /* 0x0003e2000d121844 */
[----:B------:R-:W-:Y:S02]  /*564f0*/  ISETP.GE.U32.AND P2, PT, R5, 0x7ffffea0, PT ;  /* 0x7ffffea00500780c */ /* 0x000fe40003f46070 */
[----:B------:R-:W-:Y:S01]  /*56500*/  IADD3 R5, R7, 0x100000, RZ ;  /* 0x0010000007057810 */ /* 0x000fe20007ffe0ff */
[----:B------:R1:W-:Y:S04]  /*56510*/  LDGSTS.E [R3+-0x73800], [R10.64], !P5 ;  /* 0x8c8000000a037fae */ /* 0x0003e8000e921844 */
[----:B------:R-:W-:Y:S01]  /*56520*/  STL.64 [R1+0x820], R124 ;  /* 0x0008207c01007387 */ /* 0x000fe20000100a00 */
[----:B-1----:R-:W-:-:S03]  /*56530*/  IADD3 R4, R0, -0xe5, RZ ;  /* 0xffffff1b00047810 */ /* 0x002fc60007ffe0ff */
[----:B------:R1:W-:Y:S01]  /*56540*/  LDGSTS.E [R2+-0x73780], [R12.64], !P5 ;  /* 0x8c8800000c027fae */ /* 0x0003e2000e921844 */
[----:B------:R-:W-:-:S03]  /*56550*/  ISETP.GE.U32.AND P5, PT, R4, 0x7ffffe9c, PT ;  /* 0x7ffffe9c0400780c */ /* 0x000fc60003fa6070 */
[----:B------:R1:W-:Y:S01]  /*56560*/  STL.64 [R1+0x818], R10 ;  /* 0x0008180a01007387 */ /* 0x0003e20000100a00 */
[----:B------:R-:W-:-:S03]  /*56570*/  IADD3 R4, R7, 0x100000, RZ ;  /* 0x0010000007047810 */ /* 0x000fc60007ffe0ff */
[----:B------:R1:W-:Y:S04]  /*56580*/  STL.64 [R1+0x810], R12 ;  /* 0x0008100c01007387 */ /* 0x0003e80000100a00 */
[----:B------:R1:W-:Y:S02]  /*56590*/  STL.64 [R1+0x808], R14 ;  /* 0x0008080e01007387 */ /* 0x0003e40000100a00 */
[C---:B-1----:R-:W-:Y:S02]  /*565a0*/  IMAD.WIDE R10, R252.reuse, 0x4, R20 ;  /* 0x00000004fc0a7825 */ /* 0x042fe400078e0214 */
[----:B------:R1:W-:Y:S02]  /*565b0*/  LDGSTS.E [R5+-0x73400], [R14.64], !P1 ;  /* 0x8cc000000e057fae */ /* 0x0003e4000c921844 */
[----:B------:R-:W-:-:S02]  /*565c0*/  IMAD.WIDE R12, R252, 0x4, R18 ;  /* 0x00000004fc0c7825 */ /* 0x000fc400078e0212 */
[----:B------:R-:W-:Y:S04]  /*565d0*/  STL.64 [R1+0x800], R16 ;  /* 0x0008001001007387 */ /* 0x000fe80000100a00 */
[----:B------:R4:W-:Y:S01]  /*565e0*/  LDGSTS.E [R4+-0x73380], [R16.64], !P1 ;  /* 0x8cc8000010047fae */ /* 0x0009e2000c921844 */
[----:B-1----:R-:W-:-:S03]  /*565f0*/  IMAD.WIDE R14, R252, 0x4, R22 ;  /* 0x00000004fc0e7825 */ /* 0x002fc600078e0216 */
[----:B------:R1:W-:Y:S04]  /*56600*/  STL.64 [R1+0x7f8], R12 ;  /* 0x0007f80c01007387 */ /* 0x0003e80000100a00 */
[----:B------:R1:W-:Y:S01]  /*56610*/  LDGSTS.E [R3+-0x73000], [R12.64], !P6 ;  /* 0x8d0000000c037fae */ /* 0x0003e2000f121844 */
[----:B------:R-:W-:-:S03]  /*56620*/  IADD3 R5, R0, -0xf1, RZ ;  /* 0xffffff0f00057810 */ /* 0x000fc60007ffe0ff */
[----:B------:R1:W-:Y:S04]  /*56630*/  STL.64 [R1+0x7f0], R10 ;  /* 0x0007f00a01007387 */ /* 0x0003e80000100a00 */
[----:B------:R1:W-:Y:S02]  /*56640*/  LDGSTS.E [R2+-0x72f80], [R10.64], !P6 ;  /* 0x8d0800000a027fae */ /* 0x0003e4000f121844 */
[C---:B-1----:R-:W-:Y:S02]  /*56650*/  IMAD.WIDE R12, R252.reuse, 0x4, R24 ;  /* 0x00000004fc0c7825 */ /* 0x042fe400078e0218 */
[----:B------:R1:W-:Y:S04]  /*56660*/  STL.64 [R1+0x7e8], R14 ;  /* 0x0007e80e01007387 */ /* 0x0003e80000100a00 */
[----:B------:R1:W-:Y:S01]  /*56670*/  LDGSTS.E [R4+-0x72c00], [R14.64], !P0 ;  /* 0x8d4000000e047fae */ /* 0x0003e2000c121844 */
[----:B------:R-:W-:-:S03]  /*56680*/  IMAD.WIDE R10, R252, 0x4, R26 ;  /* 0x00000004fc0a7825 */ /* 0x000fc600078e021a */
[----:B------:R4:W-:Y:S04]  /*56690*/  STL.64 [R1+0x7e0], R12 ;  /* 0x0007e00c01007387 */ /* 0x0009e80000100a00 */
[----:B------:R4:W-:Y:S01]  /*566a0*/  LDGSTS.E [R3+-0x72b80], [R12.64], !P0 ;  /* 0x8d4800000c037fae */ /* 0x0009e2000c121844 */
[----:B-1----:R-:W-:-:S03]  /*566b0*/  IMAD.WIDE R14, R252, 0x4, R28 ;  /* 0x00000004fc0e7825 */ /* 0x002fc600078e021c */
[----:B------:R1:W-:Y:S01]  /*566c0*/  STL.64 [R1+0x7d8], R10 ;  /* 0x0007d80a01007387 */ /* 0x0003e20000100a00 */
[----:B------:R-:W-:-:S03]  /*566d0*/  ISETP.GE.U32.AND P0, PT, R5, 0x7ffffe90, PT ;  /* 0x7ffffe900500780c */ /* 0x000fc60003f06070 */
[----:B------:R1:W-:Y:S01]  /*566e0*/  LDGSTS.E [R2+-0x72800], [R10.64], !P4 ;  /* 0x8d8000000a027fae */ /* 0x0003e2000e121844 */
[----:B------:R-:W-:Y:S01]  /*566f0*/  IADD3 R5, R0, -0xf5, RZ ;  /* 0xffffff0b00057810 */ /* 0x000fe20007ffe0ff */
[----:B----4-:R-:W-:Y:S02]  /*56700*/  IMAD.WIDE R12, R252, 0x4, R30 ;  /* 0x00000004fc0c7825 */ /* 0x010fe400078e021e */
[----:B------:R4:W-:Y:S01]  /*56710*/  LDGSTS.E [R4+-0x72780], [R14.64], !P4 ;  /* 0x8d8800000e047fae */ /* 0x0009e2000e121844 */
[----:B------:R-:W-:Y:S02]  /*56720*/  ISETP.GE.U32.AND P1, PT, R6, 0x7ffffe98, PT ;  /* 0x7ffffe980600780c */ /* 0x000fe40003f26070 */
[----:B------:R-:W-:Y:S01]  /*56730*/  IADD3 R6, R0, -0xed, RZ ;  /* 0xffffff1300067810 */ /* 0x000fe20007ffe0ff */
[----:B------:R4:W-:Y:S01]  /*56740*/  LDGSTS.E [R3+-0x72400], [R12.64], !P3 ;  /* 0x8dc000000c037fae */ /* 0x0009e2000d921844 */
[----:B-1----:R-:W-:Y:S01]  /*56750*/  IMAD.WIDE R10, R252, 0x4, R32 ;  /* 0x00000004fc0a7825 */ /* 0x002fe200078e0220 */
[----:B------:R-:W-:-:S02]  /*56760*/  ISETP.GE.U32.AND P4, PT, R5, 0x7ffffe8c, PT ;  /* 0x7ffffe8c0500780c */ /* 0x000fc40003f86070 */
[----:B----4-:R-:W-:Y:S02]  /*56770*/  IADD3 R4, R0, -0xf9, RZ ;  /* 0xffffff0700047810 */ /* 0x010fe40007ffe0ff */
[----:B------:R1:W-:Y:S01]  /*56780*/  LDGSTS.E [R2+-0x72380], [R10.64], !P3 ;  /* 0x8dc800000a027fae */ /* 0x0003e2000d921844 */
[C---:B------:R-:W-:Y:S01]  /*56790*/  IADD3 R5, R7.reuse, 0x100000, RZ ;  /* 0x0010000007057810 */ /* 0x040fe20007ffe0ff */
[----:B------:R-:W-:Y:S01]  /*567a0*/  IMAD.WIDE R16, R252, 0x4, R34 ;  /* 0x00000004fc107825 */ /* 0x000fe200078e0222 */
[----:B------:R-:W-:Y:S01]  /*567b0*/  ISETP.GE.U32.AND P3, PT, R4, 0x7ffffe88, PT ;  /* 0x7ffffe880400780c */ /* 0x000fe20003f66070 */
[----:B------:R4:W-:Y:S01]  /*567c0*/  STL.64 [R1+0x7d0], R14 ;  /* 0x0007d00e01007387 */ /* 0x0009e20000100a00 */
[----:B------:R-:W-:Y:S02]  /*567d0*/  IADD3 R4, R7, 0x100000, RZ ;  /* 0x0010000007047810 */ /* 0x000fe40007ffe0ff */
[----:B------:R-:W-:Y:S01]  /*567e0*/  ISETP.GE.U32.AND P6, PT, R6, 0x7ffffe94, PT ;  /* 0x7ffffe940600780c */ /* 0x000fe20003fc6070 */
[----:B------:R1:W-:Y:S04]  /*567f0*/  STL.64 [R1+0x7c8], R12 ;  /* 0x0007c80c01007387 */ /* 0x0003e80000100a00 */
[----:B------:R1:W-:Y:S01]  /*56800*/  STL.64 [R1+0x7c0], R10 ;  /* 0x0007c00a01007387 */ /* 0x0003e20000100a00 */
[----:B----4-:R-:W-:-:S03]  /*56810*/  IMAD.WIDE R14, R252, 0x4, R36 ;  /* 0x00000004fc0e7825 */ /* 0x010fc600078e0224 */
[----:B------:R-:W-:Y:S01]  /*56820*/  STL.64 [R1+0x7b8], R16 ;  /* 0x0007b81001007387 */ /* 0x000fe20000100a00 */
[----:B-1----:R-:W-:-:S03]  /*56830*/  IMAD.WIDE R12, R252, 0x4, R38 ;  /* 0x00000004fc0c7825 */ /* 0x002fc600078e0226 */
[----:B------:R1:W-:Y:S01]  /*56840*/  LDGSTS.E [R5+-0x72000], [R16.64], !P2 ;  /* 0x8e00000010057fae */ /* 0x0003e2000d121844 */
[----:B------:R-:W-:-:S03]  /*56850*/  IMAD.WIDE R10, R252, 0x4, R40 ;  /* 0x00000004fc0a7825 */ /* 0x000fc600078e0228 */
[----:B------:R4:W-:Y:S04]  /*56860*/  STL.64 [R1+0x7b0], R14 ;  /* 0x0007b00e01007387 */ /* 0x0009e80000100a00 */
[----:B------:R4:W-:Y:S04]  /*56870*/  LDGSTS.E [R4+-0x71f80], [R14.64], !P2 ;  /* 0x8e0800000e047fae */ /* 0x0009e8000d121844 */
[----:B------:R1:W-:Y:S04]  /*56880*/  STL.64 [R1+0x7a8], R12 ;  /* 0x0007a80c01007387 */ /* 0x0003e80000100a00 */
[----:B------:R1:W-:Y:S01]  /*56890*/  LDGSTS.E [R3+-0x71c00], [R12.64], !P5 ;  /* 0x8e4000000c037fae */ /* 0x0003e2000e921844 */
[----:B----4-:R-:W-:-:S03]  /*568a0*/  IMAD.WIDE R14, R252, 0x4, R42 ;  /* 0x00000004fc0e7825 */ /* 0x010fc600078e022a */
[----:B------:R4:W-:Y:S04]  /*568b0*/  STL.64 [R1+0x7a0], R10 ;  /* 0x0007a00a01007387 */ /* 0x0009e80000100a00 */
[----:B------:R4:W-:Y:S01]  /*568c0*/  LDGSTS.E [R2+-0x71b80], [R10.64], !P5 ;  /* 0x8e4800000a027fae */ /* 0x0009e2000e921844 */
[----:B-1----:R-:W-:-:S03]  /*568d0*/  IMAD.WIDE R12, R252, 0x4, R44 ;  /* 0x00000004fc0c7825 */ /* 0x002fc600078e022c */
        /* <DEDUP_REMOVED lines=9> */
[----:B------:R4:W-:Y:S01]  /*56970*/  STL.64 [R1+0x760], R14 ;  /* 0x0007600e01007387 */ /* 0x0009e20000100a00 */
[----:B------:R-:W-:-:S03]  /*56980*/  IMAD.WIDE R20, R252, 0x4, R54 ;  /* 0x00000004fc147825 */ /* 0x000fc600078e0236 */
[----:B------:R-:W2:Y:S01]  /*56990*/  LDL.LU.64 R16, [R1+0x430] ;  /* 0x0004300001107983 */ /* 0x000ea20000300a00 */
[----:B-1----:R-:W-:-:S03]  /*569a0*/  IMAD.WIDE R10, R252, 0x4, R52 ;  /* 0x00000004fc0a7825 */ /* 0x002fc600078e0234 */
[----:B------:R4:W-:Y:S01]  /*569b0*/  LDGSTS.E [R4+-0x71380], [R14.64], !P6 ;  /* 0x8ec800000e047fae */ /* 0x0009e2000f121844 */
[----:B------:R-:W-:-:S03]  /*569c0*/  IMAD.WIDE R18, R252, 0x4, R56 ;  /* 0x00000004fc127825 */ /* 0x000fc600078e0238 */
[----:B------:R-:W-:Y:S04]  /*569d0*/  STL.64 [R1+0x758], R12 ;  /* 0x0007580c01007387 */ /* 0x000fe80000100a00 */
[----:B------:R1:W-:Y:S04]  /*569e0*/  LDGSTS.E [R3+-0x71000], [R12.64], !P0 ;  /* 0x8f0000000c037fae */ /* 0x0003e8000c121844 */
[----:B------:R1:W-:Y:S01]  /*569f0*/  STL.64 [R1+0x750], R10 ;  /* 0x0007500a01007387 */ /* 0x0003e20000100a00 */
[----:B----4-:R-:W-:-:S03]  /*56a00*/  IMAD.WIDE R14, R252, 0x4, R58 ;  /* 0x00000004fc0e7825 */ /* 0x010fc600078e023a */
[----:B------:R1:W-:Y:S04]  /*56a10*/  LDGSTS.E [R2+-0x70f80], [R10.64], !P0 ;  /* 0x8f0800000a027fae */ /* 0x0003e8000c121844 */
[----:B-1----:R-:W4:Y:S04]  /*56a20*/  LDL.LU.64 R10, [R1+0x428] ;  /* 0x00042800010a7983 */ /* 0x002f280000300a00 */
[----:B------:R-:W3:Y:S04]  /*56a30*/  LDL.LU.64 R250, [R1+0x3f0] ;  /* 0x0003f00001fa7983 */ /* 0x000ee80000300a00 */
[----:B------:R1:W-:Y:S04]  /*56a40*/  STL.64 [R1+0x748], R20 ;  /* 0x0007481401007387 */ /* 0x0003e80000100a00 */
[----:B------:R1:W-:Y:S04]  /*56a50*/  STL.64 [R1+0x740], R18 ;  /* 0x0007401201007387 */ /* 0x0003e80000100a00 */
[----:B------:R-:W-:Y:S04]  /*56a60*/  STL.64 [R1+0x738], R14 ;  /* 0x0007380e01007387 */ /* 0x000fe80000100a00 */
[----:B------:R-:W3:Y:S01]  /*56a70*/  LDL.LU.64 R124, [R1+0x3e8] ;  /* 0x0003e800017c7983 */ /* 0x000ee20000300a00 */
[----:B------:R-:W-:-:S02]  /*56a80*/  IADD3 R5, R0, -0x86, RZ ;  /* 0xffffff7a00057810 */ /* 0x000fc40007ffe0ff */
[C---:B------:R-:W-:Y:S02]  /*56a90*/  IADD3 R6, R0.reuse, -0xfd, RZ ;  /* 0xffffff0300067810 */ /* 0x040fe40007ffe0ff */
[----:B------:R-:W-:Y:S02]  /*56aa0*/  ISETP.GE.U32.AND P1, PT, R5, 0x7ffffefb, PT ;  /* 0x7ffffefb0500780c */ /* 0x000fe40003f26070 */
[C---:B------:R-:W-:Y:S02]  /*56ab0*/  IADD3 R5, R0.reuse, -0x8a, RZ ;  /* 0xffffff7600057810 */ /* 0x040fe40007ffe0ff */
[----:B------:R-:W-:Y:S02]  /*56ac0*/  IADD3 R4, R0, -0x8e, RZ ;  /* 0xffffff7200047810 */ /* 0x000fe40007ffe0ff */
[----:B------:R-:W-:Y:S02]  /*56ad0*/  ISETP.GE.U32.AND P2, PT, R6, 0x7ffffe84, PT ;  /* 0x7ffffe840600780c */ /* 0x000fe40003f46070 */
[----:B------:R-:W-:-:S02]  /*56ae0*/  ISETP.GE.U32.AND P6, PT, R5, 0x7ffffef7, PT ;  /* 0x7ffffef70500780c */ /* 0x000fc40003fc6070 */
[----:B------:R-:W-:Y:S02]  /*56af0*/  IADD3 R6, R0, -0x82, RZ ;  /* 0xffffff7e00067810 */ /* 0x000fe40007ffe0ff */
[----:B------:R-:W-:Y:S02]  /*56b00*/  ISETP.GE.U32.AND P0, PT, R4, 0x7ffffef3, PT ;  /* 0x7ffffef30400780c */ /* 0x000fe40003f06070 */
[C---:B------:R-:W-:Y:S02]  /*56b10*/  IADD3 R5, R7.reuse, 0x100000, RZ ;  /* 0x0010000007057810 */ /* 0x040fe40007ffe0ff */
[----:B------:R-:W-:Y:S01]  /*56b20*/  IADD3 R4, R7, 0x100000, RZ ;  /* 0x0010000007047810 */ /* 0x000fe20007ffe0ff */
[----:B------:R-:W-:Y:S01]  /*56b30*/  IMAD.WIDE R12, R252, 0x4, R60 ;  /* 0x00000004fc0c7825 */ /* 0x000fe200078e023c */
[----:B------:R-:W-:Y:S01]  /*56b40*/  ISETP.GE.U32.AND P5, PT, R6, 0x7ffffeff, PT ;  /* 0x7ffffeff0600780c */ /* 0x000fe20003fa6070 */
[----:B------:R1:W-:Y:S01]  /*56b50*/  LDGSTS.E [R5+-0x70c00], [R20.64], !P4 ;  /* 0x8f40000014057fae */ /* 0x0003e2000e121844 */
[----:B------:R-:W-:-:S03]  /*56b60*/  LOP3.LUT R127, R127, 0x20, RZ, 0x3c, !PT ;  /* 0x000000207f7f7812 */ /* 0x000fc600078e3cff */
[----:B------:R1:W-:Y:S04]  /*56b70*/  LDGSTS.E [R4+-0x70b80], [R18.64], !P4 ;  /* 0x8f48000012047fae */ /* 0x0003e8000e121844 */
[----:B------:R1:W-:Y:S02]  /*56b80*/  LDGSTS.E [R3+-0x70800], [R14.64], !P3 ;  /* 0x8f8000000e037fae */ /* 0x0003e4000d921844 */
[C---:B-1----:R-:W-:Y:S02]  /*56b90*/  IMAD.WIDE R20, R252.reuse, 0x4, R62 ;  /* 0x00000004fc147825 */ /* 0x042fe400078e023e */
[----:B------:R1:W-:Y:S02]  /*56ba0*/  STL.64 [R1+0x730], R12 ;  /* 0x0007300c01007387 */ /* 0x0003e40000100a00 */
[----:B------:R-:W-:-:S02]  /*56bb0*/  IMAD.WIDE R18, R252, 0x4, R64 ;  /* 0x00000004fc127825 */ /* 0x000fc400078e0240 */
[----:B------:R1:W-:Y:S04]  /*56bc0*/  LDGSTS.E [R2+-0x70780], [R12.64], !P3 ;  /* 0x8f8800000c027fae */ /* 0x0003e8000d921844 */
[----:B------:R1:W-:Y:S04]  /*56bd0*/  LDGSTS.E [R4+-0x70400], [R20.64], !P2 ;  /* 0x8fc0000014047fae */ /* 0x0003e8000d121844 */
[----:B------:R2:W-:Y:S04]  /*56be0*/  LDGSTS.E [R3+-0x70380], [R18.64], !P2 ;  /* 0x8fc8000012037fae */ /* 0x0005e8000d121844 */
[----:B-1----:R-:W3:Y:S01]  /*56bf0*/  LDL.LU.64 R12, [R1+0x3b0] ;  /* 0x0003b000010c7983 */ /* 0x002ee20000300a00 */
[----:B------:R-:W-:-:S03]  /*56c00*/  IADD3 R2, R127, 0x100000, RZ ;  /* 0x001000007f027810 */ /* 0x000fc60007ffe0ff */
[----:B------:R-:W3:Y:S04]  /*56c10*/  LDL.LU.64 R14, [R1+0x3a8] ;  /* 0x0003a800010e7983 */ /* 0x000ee80000300a00 */
[----:B------:R1:W-:Y:S04]  /*56c20*/  STL.64 [R1+0x728], R20 ;  /* 0x0007281401007387 */ /* 0x0003e80000100a00 */
[----:B------:R2:W-:Y:S04]  /*56c30*/  STL.64 [R1+0x720], R18 ;  /* 0x0007201201007387 */ /* 0x0005e80000100a00 */
[----:B-1----:R-:W3:Y:S01]  /*56c40*/  LDL.LU.64 R20, [R1+0x370] ;  /* 0x0003700001147983 */ /* 0x002ee20000300a00 */
[----:B--2---:R-:W-:-:S05]  /*56c50*/  IMAD.WIDE R16, R252, 0x4, R16 ;  /* 0x00000004fc107825 */ /* 0x004fca00078e0210 */
[----:B------:R1:W-:Y:S04]  /*56c60*/  STL.64 [R1+0x718], R16 ;  /* 0x0007181001007387 */ /* 0x0003e80000100a00 */
[----:B------:R-:W2:Y:S04]  /*56c70*/  LDL.LU.64 R18, [R1+0x368] ;  /* 0x0003680001127983 */ /* 0x000ea80000300a00 */
[----:B------:R1:W-:Y:S01]  /*56c80*/  LDGSTS.E [R2+-0x77f00], [R16.64], !P5 ;  /* 0x8810000010027fae */ /* 0x0003e2000e921844 */
[----:B----4-:R-:W-:-:S04]  /*56c90*/  IMAD.WIDE R24, R252, 0x4, R10 ;  /* 0x00000004fc187825 */ /* 0x010fc800078e020a */
[C---:B---3--:R-:W-:Y:S01]  /*56ca0*/  IMAD.WIDE R22, R252.reuse, 0x4, R250 ;  /* 0x00000004fc167825 */ /* 0x048fe200078e02fa */
[----:B------:R-:W-:Y:S04]  /*56cb0*/  STL.64 [R1+0x710], R24 ;  /* 0x0007101801007387 */ /* 0x000fe80000100a00 */
[----:B------:R-:W3:Y:S04]  /*56cc0*/  LDL.LU.64 R10, [R1+0x330] ;  /* 0x00033000010a7983 */ /* 0x000ee80000300a00 */
[----:B------:R-:W4:Y:S01]  /*56cd0*/  LDL.LU.64 R250, [R1+0x328] ;  /* 0x0003280001fa7983 */ /* 0x000f220000300a00 */
[----:B-1----:R-:W-:-:S03]  /*56ce0*/  IMAD.WIDE R16, R252, 0x4, R124 ;  /* 0x00000004fc107825 */ /* 0x002fc600078e027c */
[----:B------:R-:W-:Y:S04]  /*56cf0*/  STL.64 [R1+0x708], R22 ;  /* 0x0007081601007387 */ /* 0x000fe80000100a00 */
[----:B------:R1:W-:Y:S04]  /*56d00*/  STL.64 [R1+0x700], R16 ;  /* 0x0007001001007387 */ /* 0x0003e80000100a00 */
[----:B------:R-:W4:Y:S01]  /*56d10*/  LDL.LU.64 R124, [R1+0x2f0] ;  /* 0x0002f000017c7983 */ /* 0x000f220000300a00 */
[----:B------:R-:W-:Y:S02]  /*56d20*/  IADD3 R5, R0, -0x9a, RZ ;  /* 0xffffff6600057810 */ /* 0x000fe40007ffe0ff */
[----:B------:R-:W-:-:S02]  /*56d30*/  IADD3 R4, R127, 0x100000, RZ ;  /* 0x001000007f047810 */ /* 0x000fc40007ffe0ff */
[----:B------:R-:W-:Y:S02]  /*56d40*/  IADD3 R3, R127, 0x100000, RZ ;  /* 0x001000007f037810 */ /* 0x000fe40007ffe0ff */
[----:B------:R-:W-:Y:S01]  /*56d50*/  ISETP.GE.U32.AND P2, PT, R5, 0x7ffffee7, PT ;  /* 0x7ffffee70500780c */ /* 0x000fe20003f46070 */
[----:B------:R1:W-:Y:S01]  /*56d60*/  LDGSTS.E [R4+-0x77e80], [R24.64], !P5 ;  /* 0x8818000018047fae */ /* 0x0003e2000e921844 */
[C---:B------:R-:W-:Y:S02]  /*56d70*/  IADD3 R5, R0.reuse, -0x9e, RZ ;  /* 0xffffff6200057810 */ /* 0x040fe40007ffe0ff */
[----:B------:R-:W-:Y:S01]  /*56d80*/  IADD3 R6, R0, -0x92, RZ ;  /* 0xffffff6e00067810 */ /* 0x000fe20007ffe0ff */
[----:B------:R1:W-:Y:S01]  /*56d90*/  LDGSTS.E [R3+-0x77b00], [R22.64], !P1 ;  /* 0x8850000016037fae */ /* 0x0003e2000c921844 */
[----:B------:R-:W-:-:S03]  /*56da0*/  ISETP.GE.U32.AND P5, PT, R5, 0x7ffffee3, PT ;  /* 0x7ffffee30500780c */ /* 0x000fc60003fa6070 */
[----:B------:R1:W-:Y:S02]  /*56db0*/  LDGSTS.E [R2+-0x77a80], [R16.64], !P1 ;  /* 0x8858000010027fae */ /* 0x0003e4000c921844 */
[----:B-1----:R-:W-:Y:S02]  /*56dc0*/  IADD3 R4, R0, -0xa2, RZ ;  /* 0xffffff5e00047810 */ /* 0x002fe40007ffe0ff */
[C---:B------:R-:W-:Y:S02]  /*56dd0*/  IADD3 R5, R127.reuse, 0x100000, RZ ;  /* 0x001000007f057810 */ /* 0x040fe40007ffe0ff */
[----:B------:R-:W-:Y:S02]  /*56de0*/  ISETP.GE.U32.AND P1, PT, R4, 0x7ffffedf, PT ;  /* 0x7ffffedf0400780c */ /* 0x000fe40003f26070 */
[----:B------:R-:W-:Y:S01]  /*56df0*/  IADD3 R4, R127, 0x100000, RZ ;  /* 0x001000007f047810 */ /* 0x000fe20007ffe0ff */
[----:B------:R-:W4:Y:S01]  /*56e00*/  LDL.LU.64 R16, [R1+0x2e8] ;  /* 0x0002e80001107983 */ /* 0x000f220000300a00 */
[----:B------:R-:W-:Y:S01]  /*56e10*/  ISETP.GE.U32.AND P4, PT, R6, 0x7ffffeef, PT ;  /* 0x7ffffeef0600780c */ /* 0x000fe20003f86070 */
[----:B------:R-:W-:-:S04]  /*56e20*/  IMAD.WIDE R12, R252, 0x4, R12 ;  /* 0x00000004fc0c7825 */ /* 0x000fc800078e020c */
[C---:B------:R-:W-:Y:S01]  /*56e30*/  IMAD.WIDE R22, R252.reuse, 0x4, R14 ;  /* 0x00000004fc167825 */ /* 0x040fe200078e020e */
[----:B------:R1:W-:Y:S04]  /*56e40*/  LDGSTS.E [R5+-0x77700], [R12.64], !P6 ;  /* 0x889000000c057fae */ /* 0x0003e8000f121844 */
[----:B------:R-:W4:Y:S04]  /*56e50*/  LDL.LU.64 R14, [R1+0x2b0] ;  /* 0x0002b000010e7983 */ /* 0x000f280000300a00 */
[----:B------:R1:W-:Y:S04]  /*56e60*/  STL.64 [R1+0x6f8], R12 ;  /* 0x0006f80c01007387 */ /* 0x0003e80000100a00 */
[----:B------:R-:W-:Y:S01]  /*56e70*/  STL.64 [R1+0x6f0], R22 ;  /* 0x0006f01601007387 */ /* 0x000fe20000100a00 */
[----:B------:R-:W-:-:S03]  /*56e80*/  IMAD.WIDE R20, R252, 0x4, R20 ;  /* 0x00000004fc147825 */ /* 0x000fc600078e0214 */
[----:B------:R4:W-:Y:S04]  /*56e90*/  LDGSTS.E [R4+-0x77680], [R22.64], !P6 ;  /* 0x8898000016047fae */ /* 0x0009e8000f121844 */
[----:B-1----:R-:W4:Y:S04]  /*56ea0*/  LDL.LU.64 R12, [R1+0x2a8] ;  /* 0x0002a800010c7983 */ /* 0x002f280000300a00 */
[----:B------:R-:W-:Y:S04]  /*56eb0*/  STL.64 [R1+0x6e8], R20 ;  /* 0x0006e81401007387 */ /* 0x000fe80000100a00 */
[----:B------:R1:W-:Y:S01]  /*56ec0*/  LDGSTS.E [R3+-0x77300], [R20.64], !P0 ;  /* 0x88d0000014037fae */ /* 0x0003e2000c121844 */
[----:B--2---:R-:W-:-:S05]  /*56ed0*/  IMAD.WIDE R18, R252, 0x4, R18 ;  /* 0x00000004fc127825 */ /* 0x004fca00078e0212 */
[----:B------:R3:W-:Y:S04]  /*56ee0*/  STL.64 [R1+0x6e0], R18 ;  /* 0x0006e01201007387 */ /* 0x0007e80000100a00 */
[----:B------:R3:W-:Y:S02]  /*56ef0*/  LDGSTS.E [R2+-0x77280], [R18.64], !P0 ;  /* 0x88d8000012027fae */ /* 0x0007e4000c121844 */
[C---:B---3--:R-:W-:Y:S02]  /*56f00*/  IMAD.WIDE R18, R252.reuse, 0x4, R10 ;  /* 0x00000004fc127825 */ /* 0x048fe400078e020a */
[----:B------:R-:W2:Y:S02]  /*56f10*/  LDL.LU.64 R10, [R1+0x270] ;  /* 0x00027000010a7983 */ /* 0x000ea40000300a00 */
[----:B----4-:R-:W-:-:S02]  /*56f20*/  IMAD.WIDE R22, R252, 0x4, R250 ;  /* 0x00000004fc167825 */ /* 0x010fc400078e02fa */
[----:B------:R-:W3:Y:S04]  /*56f30*/  LDL.LU.64 R250, [R1+0x268] ;  /* 0x0002680001fa7983 */ /* 0x000ee80000300a00 */
[----:B------:R4:W-:Y:S04]  /*56f40*/  STL.64 [R1+0x6d8], R18 ;  /* 0x0006d81201007387 */ /* 0x0009e80000100a00 */
[----:B------:R4:W-:Y:S04]  /*56f50*/  STL.64 [R1+0x6d0], R22 ;  /* 0x0006d01601007387 */ /* 0x0009e80000100a00 */
[----:B------:R4:W-:Y:S01]  /*56f60*/  LDGSTS.E [R4+-0x76f00], [R18.64], !P4 ;  /* 0x8910000012047fae */ /* 0x0009e2000e121844 */
[----:B-1----:R-:W-:Y:S01]  /*56f70*/  IMAD.WIDE R20, R252, 0x4, R124 ;  /* 0x00000004fc147825 */ /* 0x002fe200078e027c */
[----:B------:R-:W-:-:S02]  /*56f80*/  IADD3 R6, R0, -0x96, RZ ;  /* 0xffffff6a00067810 */ /* 0x000fc40007ffe0ff */
[----:B------:R1:W-:Y:S04]  /*56f90*/  LDGSTS.E [R3+-0x76e80], [R22.64], !P4 ;  /* 0x8918000016037fae */ /* 0x0003e8000e121844 */
[----:B----4-:R-:W4:Y:S04]  /*56fa0*/  LDL.LU.64 R18, [R1+0x230] ;  /* 0x0002300001127983 */ /* 0x010f280000300a00 */
[----:B------:R1:W-:Y:S04]  /*56fb0*/  STL.64 [R1+0x6c8], R20 ;  /* 0x0006c81401007387 */ /* 0x0003e80000100a00 */
[----:B------:R-:W4:Y:S01]  /*56fc0*/  LDL.LU.64 R124, [R1+0x228] ;  /* 0x00022800017c7983 */ /* 0x000f220000300a00 */
[----:B------:R-:W-:Y:S01]  /*56fd0*/  ISETP.GE.U32.AND P3, PT, R6, 0x7ffffeeb, PT ;  /* 0x7ffffeeb0600780c */ /* 0x000fe20003f66070 */
[----:B------:R-:W-:-:S12]  /*56fe0*/  IMAD.WIDE R24, R252, 0x4, R16 ;  /* 0x00000004fc187825 */ /* 0x000fd800078e0210 */
[----:B------:R1:W-:Y:S04]  /*56ff0*/  LDGSTS.E [R2+-0x76b00], [R20.64], !P3 ;  /* 0x8950000014027fae */ /* 0x0003e8000d921844 */
[----:B------:R2:W-:Y:S04]  /*57000*/  STL.64 [R1+0x6c0], R24 ;  /* 0x0006c01801007387 */ /* 0x0005e80000100a00 */
[----:B------:R-:W4:Y:S04]  /*57010*/  LDL.LU.64 R16, [R1+0x1f0] ;  /* 0x0001f00001107983 */ /* 0x000f280000300a00 */
[----:B------:R2:W-:Y:S01]  /*57020*/  LDGSTS.E [R4+-0x76a80], [R24.64], !P3 ;  /* 0x8958000018047fae */ /* 0x0005e2000d921844 */
[----:B-1----:R-:W-:-:S03]  /*57030*/  IMAD.WIDE R22, R252, 0x4, R14 ;  /* 0x00000004fc167825 */ /* 0x002fc600078e020e */
[----:B------:R-:W4:Y:S04]  /*57040*/  LDL.LU.64 R14, [R1+0x1e8] ;  /* 0x0001e800010e7983 */ /* 0x000f280000300a00 */
[----:B------:R3:W-:Y:S04]  /*57050*/  STL.64 [R1+0x6b8], R22 ;  /* 0x0006b81601007387 */ /* 0x0007e80000100a00 */
[----:B------:R3:W-:Y:S01]  /*57060*/  LDGSTS.E [R3+-0x76700], [R22.64], !P2 ;  /* 0x8990000016037fae */ /* 0x0007e2000d121844 */
[----:B------:R-:W-:-:S03]  /*57070*/  IMAD.WIDE R20, R252, 0x4, R12 ;  /* 0x00000004fc147825 */ /* 0x000fc600078e020c */
[----:B------:R-:W4:Y:S04]  /*57080*/  LDL.LU.64 R12, [R1+0x1b0] ;  /* 0x0001b000010c7983 */ /* 0x000f280000300a00 */
[----:B------:R4:W-:Y:S04]  /*57090*/  STL.64 [R1+0x6b0], R20 ;  /* 0x0006b01401007387 */ /* 0x0009e80000100a00 */
[----:B------:R4:W-:Y:S01]  /*570a0*/  LDGSTS.E [R2+-0x76680], [R20.64], !P2 ;  /* 0x8998000014027fae */ /* 0x0009e2000d121844 */
[----:B--2---:R-:W-:-:S03]  /*570b0*/  IMAD.WIDE R24, R252, 0x4, R10 ;  /* 0x00000004fc187825 */ /* 0x004fc600078e020a */
[----:B------:R-:W2:Y:S01]  /*570c0*/  LDL.LU.64 R10, [R1+0x1a8] ;  /* 0x0001a800010a7983 */ /* 0x000ea20000300a00 */
[----:B---3--:R-:W-:-:S03]  /*570d0*/  IMAD.WIDE R22, R252, 0x4, R250 ;  /* 0x00000004fc167825 */ /* 0x008fc600078e02fa */
[----:B------:R-:W3:Y:S04]  /*570e0*/  LDL.LU.64 R250, [R1+0x170] ;  /* 0x0001700001fa7983 */ /* 0x000ee80000300a00 */
[----:B------:R1:W-:Y:S04]  /*570f0*/  STL.64 [R1+0x6a8], R24 ;  /* 0x0006a81801007387 */ /* 0x0003e80000100a00 */
[----:B------:R1:W-:Y:S01]  /*57100*/  STL.64 [R1+0x6a0], R22 ;  /* 0x0006a01601007387 */ /* 0x0003e20000100a00 */
[----:B----4-:R-:W-:-:S04]  /*57110*/  IMAD.WIDE R20, R252, 0x4, R18 ;  /* 0x00000004fc147825 */ /* 0x010fc800078e0212 */
[----:B------:R-:W-:Y:S02]  /*57120*/  IMAD.WIDE R18, R252, 0x4, R124 ;  /* 0x00000004fc127825 */ /* 0x000fe400078e027c */
[----:B------:R-:W4:Y:S01]  /*57130*/  LDL.LU.64 R124, [R1+0x168] ;  /* 0x00016800017c7983 */ /* 0x000f220000300a00 */
[C---:B------:R-:W-:Y:S02]  /*57140*/  IADD3 R5, R0.reuse, -0xae, RZ ;  /* 0xffffff5200057810 */ /* 0x040fe40007ffe0ff */
[C---:B------:R-:W-:Y:S02]  /*57150*/  IADD3 R6, R0.reuse, -0xa6, RZ ;  /* 0xffffff5a00067810 */ /* 0x040fe40007ffe0ff */
[----:B------:R-:W-:Y:S02]  /*57160*/  ISETP.GE.U32.AND P4, PT, R5, 0x7ffffed3, PT ;  /* 0x7ffffed30500780c */ /* 0x000fe40003f86070 */
[C---:B------:R-:W-:Y:S02]  /*57170*/  IADD3 R5, R0.reuse, -0xb2, RZ ;  /* 0xffffff4e00057810 */ /* 0x040fe40007ffe0ff */
[----:B------:R-:W-:-:S02]  /*57180*/  IADD3 R4, R0, -0xb6, RZ ;  /* 0xffffff4a00047810 */ /* 0x000fc40007ffe0ff */
[----:B------:R-:W-:Y:S02]  /*57190*/  ISETP.GE.U32.AND P6, PT, R6, 0x7ffffedb, PT ;  /* 0x7ffffedb0600780c */ /* 0x000fe40003fc6070 */
[----:B------:R-:W-:Y:S02]  /*571a0*/  IADD3 R6, R0, -0xaa, RZ ;  /* 0xffffff5600067810 */ /* 0x000fe40007ffe0ff */
[----:B------:R-:W-:Y:S02]  /*571b0*/  ISETP.GE.U32.AND P3, PT, R5, 0x7ffffecf, PT ;  /* 0x7ffffecf0500780c */ /* 0x000fe40003f66070 */
[C---:B------:R-:W-:Y:S02]  /*571c0*/  IADD3 R5, R127.reuse, 0x100000, RZ ;  /* 0x001000007f057810 */ /* 0x040fe40007ffe0ff */
[----:B------:R-:W-:Y:S01]  /*571d0*/  ISETP.GE.U32.AND P2, PT, R4, 0x7ffffecb, PT ;  /* 0x7ffffecb0400780c */ /* 0x000fe20003f46070 */
[----:B------:R-:W-:Y:S01]  /*571e0*/  IMAD.WIDE R16, R252, 0x4, R16 ;  /* 0x00000004fc107825 */ /* 0x000fe200078e0210 */
[----:B------:R-:W-:Y:S01]  /*571f0*/  IADD3 R4, R127, 0x100000, RZ ;  /* 0x001000007f047810 */ /* 0x000fe20007ffe0ff */
[----:B------:R1:W-:Y:S01]  /*57200*/  STL.64 [R1+0x698], R20 ;  /* 0x0006981401007387 */ /* 0x0003e20000100a00 */
[----:B------:R-:W-:-:S03]  /*57210*/  ISETP.GE.U32.AND P0, PT, R6, 0x7ffffed7, PT ;  /* 0x7ffffed70600780c */ /* 0x000fc60003f06070 */
[----:B------:R1:W-:Y:S04]  /*57220*/  STL.64 [R1+0x690], R18 ;  /* 0x0006901201007387 */ /* 0x0003e80000100a00 */
[----:B------:R1:W-:Y:S01]  /*57230*/  LDGSTS.E [R5+-0x76300], [R24.64], !P5 ;  /* 0x89d0000018057fae */ /* 0x0003e2000e921844 */
[----:B------:R-:W-:-:S03]  /*57240*/  IMAD.WIDE R14, R252, 0x4, R14 ;  /* 0x00000004fc0e7825 */ /* 0x000fc600078e020e */
[----:B------:R2:W-:Y:S04]  /*57250*/  STL.64 [R1+0x688], R16 ;  /* 0x0006881001007387 */ /* 0x0005e80000100a00 */
[----:B------:R1:W-:Y:S04]  /*57260*/  LDGSTS.E [R4+-0x76280], [R22.64], !P5 ;  /* 0x89d8000016047fae */ /* 0x0003e8000e921844 */
[----:B-1----:R-:W4:Y:S04]  /*57270*/  LDL.LU.64 R24, [R1+0x130] ;  /* 0x0001300001187983 */ /* 0x002f280000300a00 */
[----:B------:R1:W-:Y:S01]  /*57280*/  STL.64 [R1+0x680], R14 ;  /* 0x0006800e01007387 */ /* 0x0003e20000100a00 */
[----:B------:R-:W-:-:S03]  /*57290*/  IMAD.WIDE R12, R252, 0x4, R12 ;  /* 0x00000004fc0c7825 */ /* 0x000fc600078e020c */
[----:B------:R-:W4:Y:S04]  /*572a0*/  LDL.LU.64 R22, [R1+0x128] ;  /* 0x0001280001167983 */ /* 0x000f280000300a00 */
[----:B------:R1:W-:Y:S04]  /*572b0*/  LDGSTS.E [R3+-0x75f00], [R20.64], !P1 ;  /* 0x8a10000014037fae */ /* 0x0003e8000c921844 */
[----:B------:R2:W-:Y:S04]  /*572c0*/  STL.64 [R1+0x678], R12 ;  /* 0x0006780c01007387 */ /* 0x0005e80000100a00 */
[----:B------:R1:W-:Y:S04]  /*572d0*/  LDGSTS.E [R2+-0x75e80], [R18.64], !P1 ;  /* 0x8a18000012027fae */ /* 0x0003e8000c921844 */
[----:B-1----:R-:W4:Y:S04]  /*572e0*/  LDL.LU.64 R20, [R1+0xf0] ;  /* 0x0000f00001147983 */ /* 0x002f280000300a00 */
[----:B------:R1:W-:Y:S04]  /*572f0*/  LDGSTS.E [R4+-0x75b00], [R16.64], !P6 ;  /* 0x8a50000010047fae */ /* 0x0003e8000f121844 */
[----:B------:R-:W4:Y:S04]  /*57300*/  LDL.LU.64 R18, [R1+0xe8] ;  /* 0x0000e80001127983 */ /* 0x000f280000300a00 */
[----:B------:R1:W-:Y:S04]  /*57310*/  LDGSTS.E [R3+-0x75a80], [R14.64], !P6 ;  /* 0x8a5800000e037fae */ /* 0x0003e8000f121844 */
[----:B------:R1:W-:Y:S01]  /*57320*/  LDGSTS.E [R2+-0x75700], [R12.64], !P0 ;  /* 0x8a9000000c027fae */ /* 0x0003e2000c121844 */
[----:B--2---:R-:W-:-:S04]  /*57330*/  IMAD.WIDE R28, R252, 0x4, R10 ;  /* 0x00000004fc1c7825 */ /* 0x004fc800078e020a */
[C---:B---3--:R-:W-:Y:S01]  /*57340*/  IMAD.WIDE R26, R252.reuse, 0x4, R250 ;  /* 0x00000004fc1a7825 */ /* 0x048fe200078e02fa */
[----:B------:R-:W-:Y:S04]  /*57350*/  STL.64 [R1+0x670], R28 ;  /* 0x0006701c01007387 */ /* 0x000fe80000100a00 */
[----:B-1----:R-:W2:Y:S04]  /*57360*/  LDL.LU.64 R16, [R1+0xb0] ;  /* 0x0000b00001107983 */ /* 0x002ea80000300a00 */
[----:B------:R-:W3:Y:S04]  /*57370*/  LDL.LU.64 R14, [R1+0xa8] ;  /* 0x0000a800010e7983 */ /* 0x000ee80000300a00 */
[----:B------:R-:W-:Y:S04]  /*57380*/  STL.64 [R1+0x658], R26 ;  /* 0x0006581a01007387 */ /* 0x000fe80000100a00 */
[----:B------:R-:W3:Y:S04]  /*57390*/  LDL.LU.64 R12, [R1+0x70] ;  /* 0x00007000010c7983 */ /* 0x000ee80000300a00 */
[----:B------:R1:W-:Y:S04]  /*573a0*/  LDGSTS.E [R4+-0x75680], [R28.64], !P0 ;  /* 0x8a9800001c047fae */ /* 0x0003e8000c121844 */
[----:B------:R1:W-:Y:S01]  /*573b0*/  LDGSTS.E [R3+-0x75300], [R26.64], !P4 ;  /* 0x8ad000001a037fae */ /* 0x0003e2000e121844 */
[----:B----4-:R-:W-:-:S05]  /*573c0*/  IMAD.WIDE R10, R252, 0x4, R124 ;  /* 0x00000004fc0a7825 */ /* 0x010fca00078e027c */
[----:B------:R4:W-:Y:S04]  /*573d0*/  STL.64 [R1+0x650], R10 ;  /* 0x0006500a01007387 */ /* 0x0009e80000100a00 */
[----:B------:R4:W-:Y:S04]  /*573e0*/  LDGSTS.E [R2+-0x75280], [R10.64], !P4 ;  /* 0x8ad800000a027fae */ /* 0x0009e8000e121844 */
[----:B----4-:R-:W4:Y:S04]  /*573f0*/  LDL.LU.64 R10, [R1+0x68] ;  /* 0x00006800010a7983 */ /* 0x010f280000300a00 */
[----:B------:R-:W4:Y:S04]  /*57400*/  LDL.LU.64 R250, [R1+0x30] ;  /* 0x0000300001fa7983 */ /* 0x000f280000300a00 */
[----:B------:R-:W4:Y:S01]  /*57410*/  LDL.LU.64 R124, [R1+0x28] ;  /* 0x00002800017c7983 */ /* 0x000f220000300a00 */
[----:B------:R-:W-:-:S02]  /*57420*/  IADD3 R5, R0, -0xc2, RZ ;  /* 0xffffff3e00057810 */ /* 0x000fc40007ffe0ff */
[----:B------:R-:W-:Y:S02]  /*57430*/  IADD3 R6, R0, -0xba, RZ ;  /* 0xffffff4600067810 */ /* 0x000fe40007ffe0ff */
[----:B------:R-:W-:Y:S02]  /*57440*/  ISETP.GE.U32.AND P6, PT, R5, 0x7ffffebf, PT ;  /* 0x7ffffebf0500780c */ /* 0x000fe40003fc6070 */
[----:B------:R-:W-:Y:S02]  /*57450*/  ISETP.GE.U32.AND P5, PT, R6, 0x7ffffec7, PT ;  /* 0x7ffffec70600780c */ /* 0x000fe40003fa6070 */
[C---:B------:R-:W-:Y:S02]  /*57460*/  IADD3 R5, R0.reuse, -0xc6, RZ ;  /* 0xffffff3a00057810 */ /* 0x040fe40007ffe0ff */
[C---:B------:R-:W-:Y:S02]  /*57470*/  IADD3 R6, R0.reuse, -0xbe, RZ ;  /* 0xffffff4200067810 */ /* 0x040fe40007ffe0ff */
[----:B-1----:R-:W-:-:S02]  /*57480*/  IADD3 R4, R0, -0xca, RZ ;  /* 0xffffff3600047810 */ /* 0x002fc40007ffe0ff */
[----:B------:R-:W-:Y:S01]  /*57490*/  ISETP.GE.U32.AND P0, PT, R5, 0x7ffffebb, PT ;  /* 0x7ffffebb0500780c */ /* 0x000fe20003f06070 */
[----:B------:R-:W-:Y:S01]  /*574a0*/  IMAD.WIDE R24, R252, 0x4, R24 ;  /* 0x00000004fc187825 */ /* 0x000fe200078e0218 */
[----:B------:R-:W-:Y:S02]  /*574b0*/  ISETP.GE.U32.AND P1, PT, R6, 0x7ffffec3, PT ;  /* 0x7ffffec30600780c */ /* 0x000fe40003f26070 */
[----:B------:R-:W-:Y:S02]  /*574c0*/  ISETP.GE.U32.AND P4, PT, R4, 0x7ffffeb7, PT ;  /* 0x7ffffeb70400780c */ /* 0x000fe40003f86070 */
[C---:B------:R-:W-:Y:S02]  /*574d0*/  IADD3 R5, R127.reuse, 0x100000, RZ ;  /* 0x001000007f057810 */ /* 0x040fe40007ffe0ff */
[----:B------:R-:W-:Y:S01]  /*574e0*/  IADD3 R4, R127, 0x100000, RZ ;  /* 0x001000007f047810 */ /* 0x000fe20007ffe0ff */
[C---:B------:R-:W-:Y:S01]  /*574f0*/  IMAD.WIDE R22, R252.reuse, 0x4, R22 ;  /* 0x00000004fc167825 */ /* 0x040fe200078e0216 */
[----:B------:R-:W-:Y:S04]  /*57500*/  STL.64 [R1+0x648], R24 ;  /* 0x0006481801007387 */ /* 0x000fe80000100a00 */
[----:B------:R1:W-:Y:S04]  /*57510*/  LDGSTS.E [R5+-0x74f00], [R24.64], !P3 ;  /* 0x8b10000018057fae */ /* 0x0003e8000d921844 */
[----:B------:R-:W-:Y:S04]  /*57520*/  STL.64 [R1+0x640], R22 ;  /* 0x0006401601007387 */ /* 0x000fe80000100a00 */
[----:B------:R1:W-:Y:S01]  /*57530*/  LDGSTS.E [R4+-0x74e80], [R22.64], !P3 ;  /* 0x8b18000016047fae */ /* 0x0003e2000d921844 */
[----:B------:R-:W-:-:S04]  /*57540*/  IMAD.WIDE R20, R252, 0x4, R20 ;  /* 0x00000004fc147825 */ /* 0x000fc800078e0214 */
[----:B------:R-:W-:Y:S01]  /*57550*/  IMAD.WIDE R18, R252, 0x4, R18 ;  /* 0x00000004fc127825 */ /* 0x000fe200078e0212 */
[----:B------:R-:W-:Y:S04]  /*57560*/  STL.64 [R1+0x638], R20 ;  /* 0x0006381401007387 */ /* 0x000fe80000100a00 */
[----:B------:R2:W-:Y:S01]  /*57570*/  LDGSTS.E [R3+-0x74b00], [R20.64], !P2 ;  /* 0x8b50000014037fae */ /* 0x0005e2000d121844 */
[----:B-1----:R-:W-:-:S03]  /*57580*/  IADD3 R5, R0, -0xd6, RZ ;  /* 0xffffff2a00057810 */ /* 0x002fc60007ffe0ff */
[----:B------:R1:W-:Y:S04]  /*57590*/  STL.64 [R1+0x630], R18 ;  /* 0x0006301201007387 */ /* 0x0003e80000100a00 */
[----:B------:R1:W-:Y:S01]  /*575a0*/  LDGSTS.E [R2+-0x74a80], [R18.64], !P2 ;  /* 0x8b58000012027fae */ /* 0x0003e2000d121844 */
[----:B------:R-:W-:-:S04]  /*575b0*/  IADD3 R6, R0, -0xce, RZ ;  /* 0xffffff3200067810 */ /* 0x000fc80007ffe0ff */
[----:B------:R-:W-:Y:S02]  /*575c0*/  ISETP.GE.U32.AND P3, PT, R6, 0x7ffffeb3, PT ;  /* 0x7ffffeb30600780c */ /* 0x000fe40003f66070 */
[----:B------:R-:W-:-:S04]  /*575d0*/  IADD3 R6, R0, -0xd2, RZ ;  /* 0xffffff2e00067810 */ /* 0x000fc80007ffe0ff */
[----:B------:R-:W-:Y:S02]  /*575e0*/  ISETP.GE.U32.AND P2, PT, R6, 0x7ffffeaf, PT ;  /* 0x7ffffeaf0600780c */ /* 0x000fe40003f46070 */
[----:B------:R-:W-:Y:S01]  /*575f0*/  IADD3 R6, R0, -0xe2, RZ ;  /* 0xffffff1e00067810 */ /* 0x000fe20007ffe0ff */
[----:B-1----:R-:W-:-:S04]  /*57600*/  IMAD.WIDE R18, R252, 0x4, R114 ;  /* 0x00000004fc127825 */ /* 0x002fc800078e0272 */
[----:B------:R-:W-:-:S04]  /*57610*/  IMAD.WIDE R22, R252, 0x4, R120 ;  /* 0x00000004fc167825 */ /* 0x000fc800078e0278 */
[----:B--2---:R-:W-:-:S04]  /*57620*/  IMAD.WIDE R16, R252, 0x4, R16 ;  /* 0x00000004fc107825 */ /* 0x004fc800078e0210 */
[C---:B---3--:R-:W-:Y:S01]  /*57630*/  IMAD.WIDE R14, R252.reuse, 0x4, R14 ;  /* 0x00000004fc0e7825 */ /* 0x048fe200078e020e */
[----:B------:R1:W-:Y:S04]  /*57640*/  STL.64 [R1+0x618], R16 ;  /* 0x0006181001007387 */ /* 0x0003e80000100a00 */
[----:B------:R1:W-:Y:S01]  /*57650*/  LDGSTS.E [R4+-0x74700], [R16.64], !P5 ;  /* 0x8b90000010047fae */ /* 0x0003e2000e921844 */
[----:B------:R-:W-:-:S03]  /*57660*/  IMAD.WIDE R12, R252, 0x4, R12 ;  /* 0x00000004fc0c7825 */ /* 0x000fc600078e020c */
[----:B------:R4:W-:Y:S04]  /*57670*/  STL.64 [R1+0x610], R14 ;  /* 0x0006100e01007387 */ /* 0x0009e80000100a00 */
[----:B------:R4:W-:Y:S01]  /*57680*/  LDGSTS.E [R3+-0x74680], [R14.64], !P5 ;  /* 0x8b9800000e037fae */ /* 0x0009e2000e921844 */
[----:B------:R-:W-:-:S03]  /*57690*/  ISETP.GE.U32.AND P5, PT, R5, 0x7ffffeab, PT ;  /* 0x7ffffeab0500780c */ /* 0x000fc60003fa6070 */
[----:B------:R2:W-:Y:S01]  /*576a0*/  STL.64 [R1+0x608], R12 ;  /* 0x0006080c01007387 */ /* 0x0005e20000100a00 */
[----:B------:R-:W-:-:S03]  /*576b0*/  IADD3 R5, R0, -0xda, RZ ;  /* 0xffffff2600057810 */ /* 0x000fc60007ffe0ff */
[----:B------:R2:W-:Y:S01]  /*576c0*/  LDGSTS.E [R2+-0x74300], [R12.64], !P1 ;  /* 0x8bd000000c027fae */ /* 0x0005e2000c921844 */
[----:B-1----:R-:W-:-:S04]  /*576d0*/  IMAD.WIDE R16, R252, 0x4, R66 ;  /* 0x00000004fc107825 */ /* 0x002fc800078e0242 */
[----:B----4-:R-:W-:-:S04]  /*576e0*/  IMAD.WIDE R14, R252, 0x4, R10 ;  /* 0x00000004fc0e7825 */ /* 0x010fc800078e020a */
[C---:B--2---:R-:W-:Y:S01]  /*576f0*/  IMAD.WIDE R12, R252.reuse, 0x4, R250 ;  /* 0x00000004fc0c7825 */ /* 0x044fe200078e02fa */
[----:B------:R1:W-:Y:S03]  /*57700*/  LDGSTS.E [R4+-0x74280], [R14.64], !P1 ;  /* 0x8bd800000e047fae */ /* 0x0003e6000c921844 */
[----:B------:R-:W-:Y:S01]  /*57710*/  IMAD.WIDE R10, R252, 0x4, R124 ;  /* 0x00000004fc0a7825 */ /* 0x000fe200078e027c */
[----:B------:R2:W-:Y:S01]  /*57720*/  LDGSTS.E [R3+-0x73f00], [R12.64], !P6 ;  /* 0x8c1000000c037fae */ /* 0x0005e2000f121844 */
[----:B------:R-:W-:Y:S02]  /*57730*/  ISETP.GE.U32.AND P1, PT, R5, 0x7ffffea7, PT ;  /* 0x7ffffea70500780c */ /* 0x000fe40003f26070 */
[----:B------:R-:W-:Y:S01]  /*57740*/  IADD3 R5, R127, 0x100000, RZ ;  /* 0x001000007f057810 */ /* 0x000fe20007ffe0ff */
[----:B------:R3:W-:Y:S01]  /*57750*/  LDGSTS.E [R2+-0x73e80], [R10.64], !P6 ;  /* 0x8c1800000a027fae */ /* 0x0007e2000f121844 */
[----:B-1----:R-:W-:-:S03]  /*57760*/  IADD3 R4, R0, -0xde, RZ ;  /* 0xffffff2200047810 */ /* 0x002fc60007ffe0ff */
[----:B------:R1:W-:Y:S01]  /*57770*/  STL.64 [R1+0x600], R14 ;  /* 0x0006000e01007387 */ /* 0x0003e20000100a00 */
[----:B------:R-:W-:-:S03]  /*57780*/  ISETP.GE.U32.AND P6, PT, R4, 0x7ffffea3, PT ;  /* 0x7ffffea30400780c */ /* 0x000fc60003fc6070 */
[----:B------:R4:W-:Y:S01]  /*57790*/  LDGSTS.E [R5+-0x73b00], [R16.64], !P0 ;  /* 0x8c50000010057fae */ /* 0x0009e2000c121844 */
[----:B------:R-:W-:-:S03]  /*577a0*/  IADD3 R4, R127, 0x100000, RZ ;  /* 0x001000007f047810 */ /* 0x000fc60007ffe0ff */
[----:B------:R2:W-:Y:S01]  /*577b0*/  STL.64 [R1+0x5f8], R12 ;  /* 0x0005f80c01007387 */ /* 0x0005e20000100a00 */
[----:B-1----:R-:W-:-:S03]  /*577c0*/  IMAD.WIDE R14, R252, 0x4, R68 ;  /* 0x00000004fc0e7825 */ /* 0x002fc600078e0244 */
[----:B------:R3:W-:Y:S04]  /*577d0*/  STL.64 [R1+0x5f0], R10 ;  /* 0x0005f00a01007387 */ /* 0x0007e80000100a00 */
[----:B------:R-:W-:Y:S01]  /*577e0*/  STL.64 [R1+0x5e8], R16 ;  /* 0x0005e81001007387 */ /* 0x000fe20000100a00 */
[----:B--2---:R-:W-:-:S03]  /*577f0*/  IMAD.WIDE R12, R252, 0x4, R70 ;  /* 0x00000004fc0c7825 */ /* 0x004fc600078e0246 */
[----:B------:R1:W-:Y:S01]  /*57800*/  STL.64 [R1+0x5e0], R14 ;  /* 0x0005e00e01007387 */ /* 0x0003e20000100a00 */
[----:B---3--:R-:W-:-:S03]  /*57810*/  IMAD.WIDE R10, R252, 0x4, R72 ;  /* 0x00000004fc0a7825 */ /* 0x008fc600078e0248 */
[----:B------:R1:W-:Y:S04]  /*57820*/  LDGSTS.E [R4+-0x73a80], [R14.64], !P0 ;  /* 0x8c5800000e047fae */ /* 0x0003e8000c121844 */
[----:B------:R2:W-:Y:S04]  /*57830*/  STL.64 [R1+0x5d8], R12 ;  /* 0x0005d80c01007387 */ /* 0x0005e80000100a00 */
[----:B------:R2:W-:Y:S01]  /*57840*/  LDGSTS.E [R3+-0x73700], [R12.64], !P4 ;  /* 0x8c9000000c037fae */ /* 0x0005e2000e121844 */
[----:B-1----:R-:W-:-:S03]  /*57850*/  IMAD.WIDE R14, R252, 0x4, R74 ;  /* 0x00000004fc0e7825 */ /* 0x002fc600078e024a */
[----:B------:R1:W-:Y:S01]  /*57860*/  STL.64 [R1+0x5d0], R10 ;  /* 0x0005d00a01007387 */ /* 0x0003e20000100a00 */
[----:B----4-:R-:W-:-:S03]  /*57870*/  IADD3 R5, R0, -0xea, RZ ;  /* 0xffffff1600057810 */ /* 0x010fc60007ffe0ff */
[----:B------:R1:W-:Y:S01]  /*57880*/  LDGSTS.E [R2+-0x73680], [R10.64], !P4 ;  /* 0x8c9800000a027fae */ /* 0x0003e2000e121844 */
[----:B--2---:R-:W-:-:S03]  /*57890*/  IMAD.WIDE R12, R252, 0x4, R76 ;  /* 0x00000004fc0c7825 */ /* 0x004fc600078e024c */
[----:B------:R2:W-:Y:S04]  /*578a0*/  STL.64 [R1+0x5c8], R14 ;  /* 0x0005c80e01007387 */ /* 0x0005e80000100a00 */
[----:B------:R2:W-:Y:S01]  /*578b0*/  LDGSTS.E [R4+-0x73300], [R14.64], !P3 ;  /* 0x8cd000000e047fae */ /* 0x0005e2000d921844 */
[----:B-1----:R-:W-:-:S03]  /*578c0*/  IMAD.WIDE R10, R252, 0x4, R78 ;  /* 0x00000004fc0a7825 */ /* 0x002fc600078e024e */
[----:B------:R1:W-:Y:S04]  /*578d0*/  STL.64 [R1+0x5c0], R12 ;  /* 0x0005c00c01007387 */ /* 0x0003e80000100a00 */
[----:B------:R1:W-:Y:S01]  /*578e0*/  LDGSTS.E [R3+-0x73280], [R12.64], !P3 ;  /* 0x8cd800000c037fae */ /* 0x0003e2000d921844 */
[----:B--2---:R-:W-:-:S03]  /*578f0*/  IMAD.WIDE R14, R252, 0x4, R80 ;  /* 0x00000004fc0e7825 */ /* 0x004fc600078e0250 */
[----:B------:R2:W-:Y:S01]  /*57900*/  STL.64 [R1+0x5b8], R10 ;  /* 0x0005b80a01007387 */ /* 0x0005e20000100a00 */
[----:B------:R-:W-:-:S03]  /*57910*/  ISETP.GE.U32.AND P3, PT, R5, 0x7ffffe97, PT ;  /* 0x7ffffe970500780c */ /* 0x000fc60003f66070 */
[----:B------:R2:W-:Y:S01]  /*57920*/  LDGSTS.E [R2+-0x72f00], [R10.64], !P2 ;  /* 0x8d1000000a027fae */ /* 0x0005e2000d121844 */
[----:B------:R-:W-:Y:S01]  /*57930*/  IADD3 R5, R0, -0xee, RZ ;  /* 0xffffff1200057810 */ /* 0x000fe20007ffe0ff */
[----:B-1----:R-:W-:Y:S02]  /*57940*/  IMAD.WIDE R12, R252, 0x4, R82 ;  /* 0x00000004fc0c7825 */ /* 0x002fe400078e0252 */
[----:B------:R1:W-:Y:S01]  /*57950*/  LDGSTS.E [R4+-0x72e80], [R14.64], !P2 ;  /* 0x8d1800000e047fae */ /* 0x0003e2000d121844 */
[----:B------:R-:W-:Y:S01]  /*57960*/  ISETP.GE.U32.AND P0, PT, R6, 0x7ffffe9f, PT ;  /* 0x7ffffe9f0600780c */ /* 0x000fe20003f06070 */
[----:B--2---:R-:W-:Y:S02]  /*57970*/  IMAD.WIDE R10, R252, 0x4, R84 ;  /* 0x00000004fc0a7825 */ /* 0x004fe400078e0254 */
[----:B------:R2:W-:Y:S01]  /*57980*/  LDGSTS.E [R3+-0x72b00], [R12.64], !P5 ;  /* 0x8d5000000c037fae */ /* 0x0005e2000e921844 */
[C---:B------:R-:W-:Y:S02]  /*57990*/  IADD3 R6, R0.reuse, -0xe6, RZ ;  /* 0xffffff1a00067810 */ /* 0x040fe40007ffe0ff */
[----:B-1----:R-:W-:Y:S01]  /*579a0*/  IADD3 R4, R0, -0xf2, RZ ;  /* 0xffffff0e00047810 */ /* 0x002fe20007ffe0ff */
[----:B------:R1:W-:Y:S01]  /*579b0*/  LDGSTS.E [R2+-0x72a80], [R10.64], !P5 ;  /* 0x8d5800000a027fae */ /* 0x0003e2000e921844 */
[----:B------:R-:W-:Y:S01]  /*579c0*/  ISETP.GE.U32.AND P2, PT, R5, 0x7ffffe93, PT ;  /* 0x7ffffe930500780c */ /* 0x000fe20003f46070 */
[----:B------:R-:W-:Y:S01]  /*579d0*/  IMAD.WIDE R16, R252, 0x4, R86 ;  /* 0x00000004fc107825 */ /* 0x000fe200078e0256 */
[----:B------:R-:W-:Y:S01]  /*579e0*/  ISETP.GE.U32.AND P5, PT, R4, 0x7ffffe8f, PT ;  /* 0x7ffffe8f0400780c */ /* 0x000fe20003fa6070 */
[----:B------:R3:W-:Y:S01]  /*579f0*/  STL.64 [R1+0x5b0], R14 ;  /* 0x0005b00e01007387 */ /* 0x0007e20000100a00 */
[----:B------:R-:W-:-:S02]  /*57a00*/  IADD3 R5, R127, 0x100000, RZ ;  /* 0x001000007f057810 */ /* 0x000fc40007ffe0ff */
[----:B------:R-:W-:Y:S01]  /*57a10*/  IADD3 R4, R127, 0x100000, RZ ;  /* 0x001000007f047810 */ /* 0x000fe20007ffe0ff */
[----:B------:R2:W-:Y:S01]  /*57a20*/  STL.64 [R1+0x5a8], R12 ;  /* 0x0005a80c01007387 */ /* 0x0005e20000100a00 */
[----:B------:R-:W-:-:S03]  /*57a30*/  ISETP.GE.U32.AND P4, PT, R6, 0x7ffffe9b, PT ;  /* 0x7ffffe9b0600780c */ /* 0x000fc60003f86070 */
[----:B------:R1:W-:Y:S01]  /*57a40*/  STL.64 [R1+0x5a0], R10 ;  /* 0x0005a00a01007387 */ /* 0x0003e20000100a00 */
[----:B---3--:R-:W-:-:S03]  /*57a50*/  IMAD.WIDE R14, R252, 0x4, R88 ;  /* 0x00000004fc0e7825 */ /* 0x008fc600078e0258 */
[----:B------:R-:W-:Y:S01]  /*57a60*/  STL.64 [R1+0x598], R16 ;  /* 0x0005981001007387 */ /* 0x000fe20000100a00 */
[----:B--2---:R-:W-:-:S03]  /*57a70*/  IMAD.WIDE R12, R252, 0x4, R90 ;  /* 0x00000004fc0c7825 */ /* 0x004fc600078e025a */
[----:B------:R2:W-:Y:S01]  /*57a80*/  LDGSTS.E [R5+-0x72700], [R16.64], !P1 ;  /* 0x8d90000010057fae */ /* 0x0005e2000c921844 */
[----:B-1----:R-:W-:-:S03]  /*57a90*/  IMAD.WIDE R10, R252, 0x4, R92 ;  /* 0x00000004fc0a7825 */ /* 0x002fc600078e025c */
[----:B------:R1:W-:Y:S04]  /*57aa0*/  STL.64 [R1+0x590], R14 ;  /* 0x0005900e01007387 */ /* 0x0003e80000100a00 */
[----:B------:R1:W-:Y:S04]  /*57ab0*/  LDGSTS.E [R4+-0x72680], [R14.64], !P1 ;  /* 0x8d9800000e047fae */ /* 0x0003e8000c921844 */
[----:B------:R3:W-:Y:S04]  /*57ac0*/  STL.64 [R1+0x588], R12 ;  /* 0x0005880c01007387 */ /* 0x0007e80000100a00 */
[----:B------:R3:W-:Y:S01]  /*57ad0*/  LDGSTS.E [R3+-0x72300], [R12.64], !P6 ;  /* 0x8dd000000c037fae */ /* 0x0007e2000f121844 */
[----:B-1----:R-:W-:-:S03]  /*57ae0*/  IMAD.WIDE R14, R252, 0x4, R94 ;  /* 0x00000004fc0e7825 */ /* 0x002fc600078e025e */
[----:B------:R1:W-:Y:S01]  /*57af0*/  STL.64 [R1+0x580], R10 ;  /* 0x0005800a01007387 */ /* 0x0003e20000100a00 */
[----:B--2---:R-:W-:-:S03]  /*57b00*/  IADD3 R5, R0, -0xfe, RZ ;  /* 0xffffff0200057810 */ /* 0x004fc60007ffe0ff */
[----:B------:R1:W-:Y:S01]  /*57b10*/  LDGSTS.E [R2+-0x72280], [R10.64], !P6 ;  /* 0x8dd800000a027fae */ /* 0x0003e2000f121844 */
[----:B---3--:R-:W-:-:S03]  /*57b20*/  IMAD.WIDE R12, R252, 0x4, R96 ;  /* 0x00000004fc0c7825 */ /* 0x008fc600078e0260 */
        /* <DEDUP_REMOVED lines=12> */
[----:B------:R-:W-:Y:S01]  /*57bf0*/  IADD3 R6, R0, -0xf6, RZ ;  /* 0xffffff0a00067810 */ /* 0x000fe20007ffe0ff */
[C---:B------:R-:W-:Y:S02]  /*57c00*/  IMAD.WIDE R16, R252.reuse, 0x4, R106 ;  /* 0x00000004fc107825 */ /* 0x040fe400078e026a */
[----:B------:R3:W-:Y:S02]  /*57c10*/  STL.64 [R1+0x560], R14 ;  /* 0x0005600e01007387 */ /* 0x0007e40000100a00 */
[----:B--2---:R-:W-:-:S02]  /*57c20*/  IMAD.WIDE R10, R252, 0x4, R104 ;  /* 0x00000004fc0a7825 */ /* 0x004fc400078e0268 */
[----:B------:R2:W-:Y:S01]  /*57c30*/  STL.64 [R1+0x558], R12 ;  /* 0x0005580c01007387 */ /* 0x0005e20000100a00 */
[----:B------:R-:W-:Y:S02]  /*57c40*/  ISETP.GE.U32.AND P4, PT, R5, 0x7ffffefe, PT ;  /* 0x7ffffefe0500780c */ /* 0x000fe40003f86070 */
[----:B-1----:R-:W-:Y:S01]  /*57c50*/  IADD3 R4, R0, -0x87, RZ ;  /* 0xffffff7900047810 */ /* 0x002fe20007ffe0ff */
[----:B------:R2:W-:Y:S01]  /*57c60*/  LDGSTS.E [R3+-0x71700], [R12.64], !P3 ;  /* 0x8e9000000c037fae */ /* 0x0005e2000d921844 */
[----:B------:R-:W-:Y:S01]  /*57c70*/  ISETP.GE.U32.AND P1, PT, R6, 0x7ffffe8b, PT ;  /* 0x7ffffe8b0600780c */ /* 0x000fe20003f26070 */
[----:B---3--:R-:W-:Y:S02]  /*57c80*/  IMAD.WIDE R14, R252, 0x4, R108 ;  /* 0x00000004fc0e7825 */ /* 0x008fe400078e026c */
[----:B------:R1:W-:Y:S01]  /*57c90*/  STL.64 [R1+0x550], R10 ;  /* 0x0005500a01007387 */ /* 0x0003e20000100a00 */
[----:B------:R-:W-:-:S03]  /*57ca0*/  IADD3 R5, R127, 0x100000, RZ ;  /* 0x001000007f057810 */ /* 0x000fc60007ffe0ff */
[----:B------:R1:W-:Y:S01]  /*57cb0*/  LDGSTS.E [R2+-0x71680], [R10.64], !P3 ;  /* 0x8e9800000a027fae */ /* 0x0003e2000d921844 */
[----:B------:R-:W-:Y:S01]  /*57cc0*/  ISETP.GE.U32.AND P3, PT, R4, 0x7ffffefa, PT ;  /* 0x7ffffefa0400780c */ /* 0x000fe20003f66070 */
[----:B--2---:R-:W-:Y:S01]  /*57cd0*/  IMAD.WIDE R12, R252, 0x4, R110 ;  /* 0x00000004fc0c7825 */ /* 0x004fe200078e026e */
[----:B------:R-:W-:Y:S01]  /*57ce0*/  IADD3 R4, R127, 0x100000, RZ ;  /* 0x001000007f047810 */ /* 0x000fe20007ffe0ff */
[----:B------:R2:W-:Y:S01]  /*57cf0*/  STL.64 [R1+0x548], R16 ;  /* 0x0005481001007387 */ /* 0x0005e20000100a00 */
[----:B------:R-:W-:Y:S01]  /*57d00*/  IADD3 R6, R0, -0xfa, RZ ;  /* 0xffffff0600067810 */ /* 0x000fe20007ffe0ff */
[----:B-1----:R-:W-:Y:S02]  /*57d10*/  IMAD.WIDE R10, R252, 0x4, R112 ;  /* 0x00000004fc0a7825 */ /* 0x002fe400078e0270 */
[----:B------:R1:W-:Y:S04]  /*57d20*/  STL.64 [R1+0x540], R14 ;  /* 0x0005400e01007387 */ /* 0x0003e80000100a00 */
[----:B------:R3:W-:Y:S04]  /*57d30*/  STL.64 [R1+0x538], R12 ;  /* 0x0005380c01007387 */ /* 0x0007e80000100a00 */
[----:B------:R2:W-:Y:S04]  /*57d40*/  LDGSTS.E [R5+-0x71300], [R16.64], !P2 ;  /* 0x8ed0000010057fae */ /* 0x0005e8000d121844 */
[----:B------:R4:W-:Y:S01]  /*57d50*/  STL.64 [R1+0x530], R10 ;  /* 0x0005300a01007387 */ /* 0x0009e20000100a00 */
[----:B------:R-:W-:-:S03]  /*57d60*/  ISETP.GE.U32.AND P6, PT, R6, 0x7ffffe87, PT ;  /* 0x7ffffe870600780c */ /* 0x000fc60003fc6070 */
[----:B------:R1:W-:Y:S04]  /*57d70*/  LDGSTS.E [R4+-0x71280], [R14.64], !P2 ;  /* 0x8ed800000e047fae */ /* 0x0003e8000d121844 */
[----:B--2---:R-:W2:Y:S04]  /*57d80*/  LDL.LU.64 R16, [R1+0x420] ;  /* 0x0004200001107983 */ /* 0x004ea80000300a00 */
[----:B------:R3:W-:Y:S04]  /*57d90*/  LDGSTS.E [R3+-0x70f00], [R12.64], !P5 ;  /* 0x8f1000000c037fae */ /* 0x0007e8000e921844 */
[----:B------:R4:W-:Y:S04]  /*57da0*/  LDGSTS.E [R2+-0x70e80], [R10.64], !P5 ;  /* 0x8f1800000a027fae */ /* 0x0009e8000e921844 */
[----:B-1----:R-:W2:Y:S01]  /*57db0*/  LDL.LU.64 R14, [R1+0x418] ;  /* 0x00041800010e7983 */ /* 0x002ea20000300a00 */
[----:B---3--:R-:W-:-:S03]  /*57dc0*/  IMAD.WIDE R12, R252, 0x4, R116 ;  /* 0x00000004fc0c7825 */ /* 0x008fc600078e0274 */
[----:B------:R-:W3:Y:S01]  /*57dd0*/  LDL.LU.64 R124, [R1+0x3e0] ;  /* 0x0003e000017c7983 */ /* 0x000ee20000300a00 */
[----:B----4-:R-:W-:-:S03]  /*57de0*/  IMAD.WIDE R10, R252, 0x4, R118 ;  /* 0x00000004fc0a7825 */ /* 0x010fc600078e0276 */
[----:B------:R-:W-:Y:S04]  /*57df0*/  STL.64 [R1+0x378], R18 ;  /* 0x0003781201007387 */ /* 0x000fe80000100a00 */
[----:B------:R1:W-:Y:S04]  /*57e00*/  STL.64 [R1+0x370], R12 ;  /* 0x0003700c01007387 */ /* 0x0003e80000100a00 */
[----:B------:R4:W-:Y:S04]  /*57e10*/  LDGSTS.E [R4+-0x70b00], [R18.64], !P1 ;  /* 0x8f50000012047fae */ /* 0x0009e8000c921844 */
[----:B------:R1:W-:Y:S04]  /*57e20*/  LDGSTS.E [R3+-0x70a80], [R12.64], !P1 ;  /* 0x8f5800000c037fae */ /* 0x0003e8000c921844 */
[----:B------:R4:W-:Y:S04]  /*57e30*/  STL.64 [R1+0x368], R10 ;  /* 0x0003680a01007387 */ /* 0x0009e80000100a00 */
[----:B------:R4:W-:Y:S04]  /*57e40*/  LDGSTS.E [R2+-0x70700], [R10.64], !P6 ;  /* 0x8f9000000a027fae */ /* 0x0009e8000f121844 */
[----:B-1----:R-:W3:Y:S04]  /*57e50*/  LDL.LU.64 R12, [R1+0x3d8] ;  /* 0x0003d800010c7983 */ /* 0x002ee80000300a00 */
[----:B------:R-:W3:Y:S04]  /*57e60*/  LDL.LU.64 R250, [R1+0x3a0] ;  /* 0x0003a00001fa7983 */ /* 0x000ee80000300a00 */
[----:B------:R-:W-:Y:S04]  /*57e70*/  STL.64 [R1+0x340], R22 ;  /* 0x0003401601007387 */ /* 0x000fe80000100a00 */
[----:B----4-:R-:W4:Y:S01]  /*57e80*/  LDL.LU.64 R10, [R1+0x398] ;  /* 0x00039800010a7983 */ /* 0x010f220000300a00 */
[----:B------:R-:W-:Y:S01]  /*57e90*/  IADD3 R5, R0, -0x93, RZ ;  /* 0xffffff6d00057810 */ /* 0x000fe20007ffe0ff */
[----:B------:R-:W-:-:S02]  /*57ea0*/  IMAD.SHL.U32 R9, R9, 0x4, RZ ;  /* 0x0000000409097824 */ /* 0x000fc400078e00ff */
[----:B------:R-:W-:Y:S01]  /*57eb0*/  IMAD.WIDE R20, R252, 0x4, R122 ;  /* 0x00000004fc147825 */ /* 0x000fe200078e027a */
[----:B------:R-:W-:Y:S01]  /*57ec0*/  ISETP.GE.U32.AND P1, PT, R5, 0x7ffffeee, PT ;  /* 0x7ffffeee0500780c */ /* 0x000fe20003f26070 */
[----:B------:R1:W-:Y:S01]  /*57ed0*/  LDGSTS.E [R4+-0x70680], [R22.64], !P6 ;  /* 0x8f98000016047fae */ /* 0x0003e2000f121844 */
[----:B------:R-:W-:Y:S01]  /*57ee0*/  IADD3 R5, R0, -0x97, RZ ;  /* 0xffffff6900057810 */ /* 0x000fe20007ffe0ff */
[----:B------:R-:W-:Y:S01]  /*57ef0*/  IMAD.WIDE R18, R252, 0x4, R128 ;  /* 0x00000004fc127825 */ /* 0x000fe200078e0280 */
[----:B------:R-:W-:Y:S01]  /*57f00*/  LOP3.LUT R9, R9, 0x40, RZ, 0x3c, !PT ;  /* 0x0000004009097812 */ /* 0x000fe200078e3cff */
[----:B------:R-:W4:Y:S01]  /*57f10*/  LDL.LU.64 R126, [R1+0x360] ;  /* 0x00036000017e7983 */ /* 0x000f220000300a00 */
[----:B------:R-:W-:-:S03]  /*57f20*/  ISETP.GE.U32.AND P6, PT, R5, 0x7ffffeea, PT ;  /* 0x7ffffeea0500780c */ /* 0x000fc60003fc6070 */
[----:B------:R2:W-:Y:S01]  /*57f30*/  STL.64 [R1+0x338], R20 ;  /* 0x0003381401007387 */ /* 0x0005e20000100a00 */
[----:B------:R-:W-:-:S03]  /*57f40*/  IADD3 R5, R9, 0x100000, RZ ;  /* 0x0010000009057810 */ /* 0x000fc60007ffe0ff */
[----:B------:R1:W-:Y:S02]  /*57f50*/  LDGSTS.E [R3+-0x70300], [R20.64], !P0 ;  /* 0x8fd0000014037fae */ /* 0x0003e4000c121844 */
[----:B-1----:R-:W-:Y:S02]  /*57f60*/  IADD3 R4, R0, -0x9b, RZ ;  /* 0xffffff6500047810 */ /* 0x002fe40007ffe0ff */
[----:B------:R1:W-:Y:S04]  /*57f70*/  STL.64 [R1+0x330], R18 ;  /* 0x0003301201007387 */ /* 0x0003e80000100a00 */
[----:B------:R1:W-:Y:S01]  /*57f80*/  LDGSTS.E [R2+-0x70280], [R18.64], !P0 ;  /* 0x8fd8000012027fae */ /* 0x0003e2000c121844 */
[----:B------:R-:W-:Y:S02]  /*57f90*/  ISETP.GE.U32.AND P0, PT, R4, 0x7ffffee6, PT ;  /* 0x7ffffee60400780c */ /* 0x000fe40003f06070 */
[----:B------:R-:W-:-:S02]  /*57fa0*/  IADD3 R4, R9, 0x100000, RZ ;  /* 0x0010000009047810 */ /* 0x000fc40007ffe0ff */
[C---:B------:R-:W-:Y:S02]  /*57fb0*/  IADD3 R3, R9.reuse, 0x100000, RZ ;  /* 0x0010000009037810 */ /* 0x040fe40007ffe0ff */
[----:B-1----:R-:W-:Y:S01]  /*57fc0*/  IADD3 R2, R9, 0x100000, RZ ;  /* 0x0010000009027810 */ /* 0x002fe20007ffe0ff */
[----:B--2---:R-:W-:-:S05]  /*57fd0*/  IMAD.WIDE R16, R252, 0x4, R16 ;  /* 0x00000004fc107825 */ /* 0x004fca00078e0210 */
[----:B------:R1:W-:Y:S04]  /*57fe0*/  STL.64 [R1+0x38], R16 ;  /* 0x0000381001007387 */ /* 0x0003e80000100a00 */
[----:B------:R1:W-:Y:S01]  /*57ff0*/  LDGSTS.E [R5+-0x77e00], [R16.64], !P4 ;  /* 0x8820000010057fae */ /* 0x0003e2000e121844 */
[----:B------:R-:W-:-:S04]  /*58000*/  IMAD.WIDE R20, R252, 0x4, R14 ;  /* 0x00000004fc147825 */ /* 0x000fc800078e020e */
[C---:B---3--:R-:W-:Y:S01]  /*58010*/  IMAD.WIDE R14, R252.reuse, 0x4, R124 ;  /* 0x00000004fc0e7825 */ /* 0x048fe200078e027c */
[----:B------:R2:W-:Y:S04]  /*58020*/  LDGSTS.E [R4+-0x77d80], [R20.64], !P4 ;  /* 0x8828000014047fae */ /* 0x0005e8000e121844 */
[----:B------:R-:W3:Y:S04]  /*58030*/  LDL.LU.64 R124, [R1+0x358] ;  /* 0x00035800017c7983 */ /* 0x000ee80000300a00 */
[----:B------:R-:W-:Y:S04]  /*58040*/  STL.64 [R1+0x30], R20 ;  /* 0x0000301401007387 */ /* 0x000fe80000100a00 */
[----:B------:R2:W-:Y:S04]  /*58050*/  STL.64 [R1+0x28], R14 ;  /* 0x0000280e01007387 */ /* 0x0005e80000100a00 */
[----:B------:R-:W3:Y:S04]  /*58060*/  LDL.LU.64 R18, [R1+0x320] ;  /* 0x0003200001127983 */ /* 0x000ee80000300a00 */
[----:B-1----:R-:W3:Y:S04]  /*58070*/  LDL.LU.64 R16, [R1+0x318] ;  /* 0x0003180001107983 */ /* 0x002ee80000300a00 */
[----:B------:R2:W-:Y:S01]  /*58080*/  LDGSTS.E [R3+-0x77a00], [R14.64], !P3 ;  /* 0x886000000e037fae */ /* 0x0005e2000d921844 */
[----:B------:R-:W-:-:S05]  /*58090*/  IMAD.WIDE R12, R252, 0x4, R12 ;  /* 0x00000004fc0c7825 */ /* 0x000fca00078e020c */
[----:B------:R1:W-:Y:S04]  /*580a0*/  STL.64 [R1], R12 ;  /* 0x0000000c01007387 */ /* 0x0003e80000100a00 */
[----:B------:R-:W3:Y:S01]  /*580b0*/  LDL.LU.64 R22, [R1+0x2e0] ;  /* 0x0002e00001167983 */ /* 0x000ee20000300a00 */
[----:B----4-:R-:W-:-:S03]  /*580c0*/  IMAD.WIDE R128, R252, 0x4, R10 ;  /* 0x00000004fc807825 */ /* 0x010fc600078e020a */
[----:B------:R1:W-:Y:S04]  /*580d0*/  LDGSTS.E [R2+-0x77980], [R12.64], !P3 ;  /* 0x886800000c027fae */ /* 0x0003e8000d921844 */
[----:B--2---:R-:W2:Y:S04]  /*580e0*/  LDL.LU.64 R14, [R1+0x2d8] ;  /* 0x0002d800010e7983 */ /* 0x004ea80000300a00 */
[----:B-1----:R-:W4:Y:S04]  /*580f0*/  LDL.LU.64 R12, [R1+0x2a0] ;  /* 0x0002a000010c7983 */ /* 0x002f280000300a00 */
[----:B------:R-:W4:Y:S01]  /*58100*/  LDL.LU.64 R10, [R1+0x298] ;  /* 0x00029800010a7983 */ /* 0x000f220000300a00 */
[----:B------:R-:W-:-:S04]  /*58110*/  IMAD.WIDE R250, R252, 0x4, R250 ;  /* 0x00000004fcfa7825 */ /* 0x000fc800078e02fa */
[C---:B------:R-:W-:Y:S01]  /*58120*/  IMAD.WIDE R126, R252.reuse, 0x4, R126 ;  /* 0x00000004fc7e7825 */ /* 0x040fe200078e027e */
[----:B------:R-:W-:Y:S04]  /*58130*/  STL.64 [R1+0x8480], R250 ;  /* 0x008480fa01007387 */ /* 0x000fe80000100a00 */
[----:B------:R-:W-:Y:S04]  /*58140*/  STL.64 [R1+0x8488], R128 ;  /* 0x0084888001007387 */ /* 0x000fe80000100a00 */
[----:B------:R1:W-:Y:S04]  /*58150*/  STL.64 [R1+0x8490], R126 ;  /* 0x0084907e01007387 */ /* 0x0003e80000100a00 */
[----:B------:R-:W4:Y:S01]  /*58160*/  LDL.LU.64 R20, [R1+0x260] ;  /* 0x0002600001147983 */ /* 0x000f220000300a00 */
[----:B---3--:R-:W-:-:S04]  /*58170*/  IMAD.WIDE R124, R252, 0x4, R124 ;  /* 0x00000004fc7c7825 */ /* 0x008fc800078e027c */
[C---:B------:R-:W-:Y:S02]  /*58180*/  IMAD.WIDE R122, R252.reuse, 0x4, R18 ;  /* 0x00000004fc7a7825 */ /* 0x040fe400078e0212 */
[----:B------:R-:W3:Y:S02]  /*58190*/  LDL.LU.64 R18, [R1+0x258] ;  /* 0x0002580001127983 */ /* 0x000ee40000300a00 */
[C---:B------:R-:W-:Y:S02]  /*581a0*/  IMAD.WIDE R120, R252.reuse, 0x4, R16 ;  /* 0x00000004fc787825 */ /* 0x040fe400078e0210 */
[----:B------:R-:W3:Y:S04]  /*581b0*/  LDL.LU.64 R16, [R1+0x220] ;  /* 0x0002200001107983 */ /* 0x000ee80000300a00 */
[----:B------:R-:W-:Y:S04]  /*581c0*/  STL.64 [R1+0x8498], R124 ;  /* 0x0084987c01007387 */ /* 0x000fe80000100a00 */
[----:B------:R-:W-:Y:S04]  /*581d0*/  STL.64 [R1+0x84a0], R122 ;  /* 0x0084a07a01007387 */ /* 0x000fe80000100a00 */
[----:B------:R-:W-:Y:S01]  /*581e0*/  STL.64 [R1+0x84a8], R120 ;  /* 0x0084a87801007387 */ /* 0x000fe20000100a00 */
[----:B--2---:R-:W-:-:S03]  /*581f0*/  IMAD.WIDE R116, R252, 0x4, R14 ;  /* 0x00000004fc747825 */ /* 0x004fc600078e020e */
[----:B------:R-:W2:Y:S01]  /*58200*/  LDL.LU.64 R14, [R1+0x218] ;  /* 0x00021800010e7983 */ /* 0x000ea20000300a00 */
[----:B----4-:R-:W-:-:S03]  /*58210*/  IMAD.WIDE R114, R252, 0x4, R12 ;  /* 0x00000004fc727825 */ /* 0x010fc600078e020c */
[----:B------:R-:W4:Y:S01]  /*58220*/  LDL.LU.64 R12, [R1+0x1e0] ;  /* 0x0001e000010c7983 */ /* 0x000f220000300a00 */
[----:B------:R-:W-:-:S03]  /*58230*/  IMAD.WIDE R112, R252, 0x4, R10 ;  /* 0x00000004fc707825 */ /* 0x000fc600078e020a */
[----:B------:R-:W4:Y:S01]  /*58240*/  LDL.LU.64 R10, [R1+0x1d8] ;  /* 0x0001d800010a7983 */ /* 0x000f220000300a00 */
[----:B------:R-:W-:-:S05]  /*58250*/  IMAD.WIDE R118, R252, 0x4, R22 ;  /* 0x00000004fc767825 */ /* 0x000fca00078e0216 */
[----:B------:R-:W-:Y:S04]  /*58260*/  STL.64 [R1+0x84b0], R118 ;  /* 0x0084b07601007387 */ /* 0x000fe80000100a00 */
[----:B------:R-:W-:Y:S04]  /*58270*/  STL.64 [R1+0x84b8], R116 ;  /* 0x0084b87401007387 */ /* 0x000fe80000100a00 */
[----:B------:R-:W-:Y:S01]  /*58280*/  STL.64 [R1+0x84c0], R114 ;  /* 0x0084c07201007387 */ /* 0x000fe20000100a00 */
[----:B------:R-:W-:-:S03]  /*58290*/  IMAD.WIDE R110, R252, 0x4, R20 ;  /* 0x00000004fc6e7825 */ /* 0x000fc600078e0214 */
[----:B------:R-:W-:Y:S04]  /*582a0*/  STL.64 [R1+0x84c8], R112 ;  /* 0x0084c87001007387 */ /* 0x000fe80000100a00 */
[----:B------:R-:W4:Y:S04]  /*582b0*/  LDL.LU.64 R22, [R1+0x1a0] ;  /* 0x0001a00001167983 */ /* 0x000f280000300a00 */
[----:B------:R-:W4:Y:S01]  /*582c0*/  LDL.LU.64 R20, [R1+0x198] ;  /* 0x0001980001147983 */ /* 0x000f220000300a00 */
[----:B---3--:R-:W-:-:S03]  /*582d0*/  IMAD.WIDE R108, R252, 0x4, R18 ;  /* 0x00000004fc6c7825 */ /* 0x008fc600078e0212 */
[----:B------:R-:W3:Y:S01]  /*582e0*/  LDL.LU.64 R18, [R1+0x160] ;  /* 0x0001600001127983 */ /* 0x000ee20000300a00 */
[----:B------:R-:W-:-:S03]  /*582f0*/  IMAD.WIDE R106, R252, 0x4, R16 ;  /* 0x00000004fc6a7825 */ /* 0x000fc600078e0210 */
        /* <DEDUP_REMOVED lines=9> */
[----:B------:R-:W4:Y:S04]  /*58390*/  LDL.LU.64 R10, [R1+0xe0] ;  /* 0x0000e000010a7983 */ /* 0x000f280000300a00 */
[----:B------:R-:W-:Y:S04]  /*583a0*/  STL.64 [R1+0x84e8], R104 ;  /* 0x0084e86801007387 */ /* 0x000fe80000100a00 */
[----:B------:R-:W-:Y:S04]  /*583b0*/  STL.64 [R1+0x84f0], R102 ;  /* 0x0084f06601007387 */ /* 0x000fe80000100a00 */
[----:B------:R-:W-:Y:S01]  /*583c0*/  STL.64 [R1+0x84f8], R100 ;  /* 0x0084f86401007387 */ /* 0x000fe20000100a00 */
[----:B------:R-:W-:-:S03]  /*583d0*/  IMAD.WIDE R98, R252, 0x4, R22 ;  /* 0x00000004fc627825 */ /* 0x000fc600078e0216 */
[----:B------:R-:W4:Y:S01]  /*583e0*/  LDL.LU.64 R22, [R1+0xd8] ;  /* 0x0000d80001167983 */ /* 0x000f220000300a00 */
[----:B------:R-:W-:-:S03]  /*583f0*/  IMAD.WIDE R96, R252, 0x4, R20 ;  /* 0x00000004fc607825 */ /* 0x000fc600078e0214 */
[----:B------:R-:W4:Y:S01]  /*58400*/  LDL.LU.64 R20, [R1+0xa0] ;  /* 0x0000a00001147983 */ /* 0x000f220000300a00 */
[----:B---3--:R-:W-:-:S03]  /*58410*/  IMAD.WIDE R94, R252, 0x4, R18 ;  /* 0x00000004fc5e7825 */ /* 0x008fc600078e0212 */
[----:B------:R-:W3:Y:S01]  /*58420*/  LDL.LU.64 R18, [R1+0x98] ;  /* 0x0000980001127983 */ /* 0x000ee20000300a00 */
[----:B------:R-:W-:-:S03]  /*58430*/  IMAD.WIDE R92, R252, 0x4, R16 ;  /* 0x00000004fc5c7825 */ /* 0x000fc600078e0210 */
[----:B------:R-:W-:Y:S04]  /*58440*/  STL.64 [R1+0x8500], R98 ;  /* 0x0085006201007387 */ /* 0x000fe80000100a00 */
[----:B------:R-:W-:Y:S04]  /*58450*/  STL.64 [R1+0x8508], R96 ;  /* 0x0085086001007387 */ /* 0x000fe80000100a00 */
[----:B------:R-:W-:Y:S04]  /*58460*/  STL.64 [R1+0x8510], R94 ;  /* 0x0085105e01007387 */ /* 0x000fe80000100a00 */
[----:B------:R-:W-:Y:S04]  /*58470*/  STL.64 [R1+0x8518], R92 ;  /* 0x0085185c01007387 */ /* 0x000fe80000100a00 */
[----:B------:R-:W3:Y:S01]  /*58480*/  LDL.LU.64 R16, [R1+0x60] ;  /* 0x0000600001107983 */ /* 0x000ee20000300a00 */
[----:B--2---:R-:W-:-:S03]  /*58490*/  IMAD.WIDE R90, R252, 0x4, R14 ;  /* 0x00000004fc5a7825 */ /* 0x004fc600078e020e */
[----:B------:R-:W2:Y:S01]  /*584a0*/  LDL.LU.64 R14, [R1+0x58] ;  /* 0x00005800010e7983 */ /* 0x000ea20000300a00 */
[----:B----4-:R-:W-:-:S03]  /*584b0*/  IMAD.WIDE R88, R252, 0x4, R12 ;  /* 0x00000004fc587825 */ /* 0x010fc600078e020c */
[----:B------:R-:W4:Y:S01]  /*584c0*/  LDL.LU.64 R12, [R1+0x20] ;  /* 0x00002000010c7983 */ /* 0x000f220000300a00 */
[----:B------:R-:W-:-:S03]  /*584d0*/  IMAD.WIDE R86, R252, 0x4, R10 ;  /* 0x00000004fc567825 */ /* 0x000fc600078e020a */
[----:B------:R-:W4:Y:S01]  /*584e0*/  LDL.LU.64 R10, [R1+0x18] ;  /* 0x00001800010a7983 */ /* 0x000f220000300a00 */
[----:B------:R-:W-:-:S04]  /*584f0*/  IADD3 R6, R0, -0x8b, RZ ;  /* 0xffffff7500067810 */ /* 0x000fc80007ffe0ff */
[----:B------:R-:W-:Y:S02]  /*58500*/  ISETP.GE.U32.AND P2, PT, R6, 0x7ffffef6, PT ;  /* 0x7ffffef60600780c */ /* 0x000fe40003f46070 */
[----:B------:R-:W-:-:S04]  /*58510*/  IADD3 R6, R0, -0x8f, RZ ;  /* 0xffffff7100067810 */ /* 0x000fc80007ffe0ff */
[----:B------:R-:W-:Y:S02]  /*58520*/  ISETP.GE.U32.AND P5, PT, R6, 0x7ffffef2, PT ;  /* 0x7ffffef20600780c */ /* 0x000fe40003fa6070 */
[C---:B------:R-:W-:Y:S02]  /*58530*/  IADD3 R6, R0.reuse, -0x9f, RZ ;  /* 0xffffff6100067810 */ /* 0x040fe40007ffe0ff */
[----:B------:R-:W-:Y:S02]  /*58540*/  IADD3 R5, R0, -0xa7, RZ ;  /* 0xffffff5900057810 */ /* 0x000fe40007ffe0ff */
[----:B------:R-:W-:Y:S01]  /*58550*/  ISETP.GE.U32.AND P4, PT, R6, 0x7ffffee2, PT ;  /* 0x7ffffee20600780c */ /* 0x000fe20003f86070 */
[----:B------:R1:W-:Y:S01]  /*58560*/  LDGSTS.E [R4+-0x77600], [R250.64], !P2 ;  /* 0x88a00000fa047fae */ /* 0x0003e2000d121844 */
[----:B------:R-:W-:-:S03]  /*58570*/  IADD3 R6, R0, -0xa3, RZ ;  /* 0xffffff5d00067810 */ /* 0x000fc60007ffe0ff */
[----:B------:R1:W-:Y:S01]  /*58580*/  LDGSTS.E [R3+-0x77580], [R128.64], !P2 ;  /* 0x88a8000080037fae */ /* 0x0003e2000d121844 */
[----:B------:R-:W-:Y:S02]  /*58590*/  ISETP.GE.U32.AND P2, PT, R5, 0x7ffffeda, PT ;  /* 0x7ffffeda0500780c */ /* 0x000fe40003f46070 */
[----:B------:R-:W-:Y:S01]  /*585a0*/  IADD3 R5, R0, -0xab, RZ ;  /* 0xffffff5500057810 */ /* 0x000fe20007ffe0ff */
[----:B------:R1:W-:Y:S01]  /*585b0*/  LDGSTS.E [R2+-0x77200], [R126.64], !P5 ;  /* 0x88e000007e027fae */ /* 0x0003e2000e921844 */
[----:B------:R-:W-:-:S03]  /*585c0*/  ISETP.GE.U32.AND P3, PT, R6, 0x7ffffede, PT ;  /* 0x7ffffede0600780c */ /* 0x000fc60003f66070 */
[----:B------:R1:W-:Y:S01]  /*585d0*/  LDGSTS.E [R4+-0x77180], [R124.64], !P5 ;  /* 0x88e800007c047fae */ /* 0x0003e2000e921844 */
[----:B------:R-:W-:-:S03]  /*585e0*/  ISETP.GE.U32.AND P5, PT, R5, 0x7ffffed6, PT ;  /* 0x7ffffed60500780c */ /* 0x000fc60003fa6070 */
[----:B------:R2:W-:Y:S01]  /*585f0*/  LDGSTS.E [R3+-0x76e00], [R122.64], !P1 ;  /* 0x892000007a037fae */ /* 0x0005e2000c921844 */
[----:B------:R-:W-:-:S03]  /*58600*/  IADD3 R5, R9, 0x100000, RZ ;  /* 0x0010000009057810 */ /* 0x000fc60007ffe0ff */
[----:B------:R2:W-:Y:S01]  /*58610*/  LDGSTS.E [R2+-0x76d80], [R120.64], !P1 ;  /* 0x8928000078027fae */ /* 0x0005e2000c921844 */
[----:B-1----:R-:W-:-:S03]  /*58620*/  IADD3 R4, R0, -0xaf, RZ ;  /* 0xffffff5100047810 */ /* 0x002fc60007ffe0ff */
[----:B------:R1:W-:Y:S01]  /*58630*/  LDGSTS.E [R5+-0x76a00], [R118.64], !P6 ;  /* 0x8960000076057fae */ /* 0x0003e2000f121844 */
[----:B------:R-:W-:Y:S02]  /*58640*/  ISETP.GE.U32.AND P1, PT, R4, 0x7ffffed2, PT ;  /* 0x7ffffed20400780c */ /* 0x000fe40003f26070 */
[----:B------:R-:W-:Y:S02]  /*58650*/  IADD3 R4, R9, 0x100000, RZ ;  /* 0x0010000009047810 */ /* 0x000fe40007ffe0ff */
[----:B------:R-:W-:-:S03]  /*58660*/  IADD3 R6, R0, -0xb3, RZ ;  /* 0xffffff4d00067810 */ /* 0x000fc60007ffe0ff */
[----:B------:R1:W-:Y:S02]  /*58670*/  LDGSTS.E [R4+-0x76980], [R116.64], !P6 ;  /* 0x8968000074047fae */ /* 0x0003e4000f121844 */
[----:B-1----:R-:W-:Y:S02]  /*58680*/  IADD3 R5, R0, -0xbb, RZ ;  /* 0xffffff4500057810 */ /* 0x002fe40007ffe0ff */
[----:B------:R1:W-:Y:S01]  /*58690*/  LDGSTS.E [R3+-0x76600], [R114.64], !P0 ;  /* 0x89a0000072037fae */ /* 0x0003e2000c121844 */
[----:B------:R-:W-:-:S03]  /*586a0*/  ISETP.GE.U32.AND P6, PT, R6, 0x7ffffece, PT ;  /* 0x7ffffece0600780c */ /* 0x000fc60003fc6070 */
[----:B------:R1:W-:Y:S01]  /*586b0*/  LDGSTS.E [R2+-0x76580], [R112.64], !P0 ;  /* 0x89a8000070027fae */ /* 0x0003e2000c121844 */
[----:B------:R-:W-:-:S03]  /*586c0*/  IADD3 R6, R0, -0xb7, RZ ;  /* 0xffffff4900067810 */ /* 0x000fc60007ffe0ff */
[----:B------:R1:W-:Y:S04]  /*586d0*/  LDGSTS.E [R4+-0x76200], [R110.64], !P4 ;  /* 0x89e000006e047fae */ /* 0x0003e8000e121844 */
        /* <DEDUP_REMOVED lines=13> */
[----:B------:R-:W-:Y:S01]  /*587b0*/  IADD3 R4, R9, 0x100000, RZ ;  /* 0x0010000009047810 */ /* 0x000fe20007ffe0ff */
[----:B------:R-:W-:Y:S01]  /*587c0*/  IMAD.WIDE R84, R252, 0x4, R22 ;  /* 0x00000004fc547825 */ /* 0x000fe200078e0216 */
[----:B------:R-:W-:-:S03]  /*587d0*/  IADD3 R6, R0, -0xc7, RZ ;  /* 0xffffff3900067810 */ /* 0x000fc60007ffe0ff */
[----:B------:R1:W-:Y:S02]  /*587e0*/  LDGSTS.E [R4+-0x75580], [R96.64], !P5 ;  /* 0x8aa8000060047fae */ /* 0x0003e4000e921844 */
[----:B-1----:R-:W-:Y:S02]  /*587f0*/  IADD3 R5, R0, -0xcf, RZ ;  /* 0xffffff3100057810 */ /* 0x002fe40007ffe0ff */
[----:B------:R1:W-:Y:S01]  /*58800*/  LDGSTS.E [R3+-0x75200], [R94.64], !P1 ;  /* 0x8ae000005e037fae */ /* 0x0003e2000c921844 */
[----:B------:R-:W-:Y:S01]  /*58810*/  ISETP.GE.U32.AND P5, PT, R6, 0x7ffffeba, PT ;  /* 0x7ffffeba0600780c */ /* 0x000fe20003fa6070 */
[----:B------:R-:W-:Y:S02]  /*58820*/  IMAD.WIDE R82, R252, 0x4, R20 ;  /* 0x00000004fc527825 */ /* 0x000fe400078e0214 */
        /* <DEDUP_REMOVED lines=11> */
[----:B------:R-:W-:Y:S02]  /*588e0*/  IADD3 R5, R9, 0x100000, RZ ;  /* 0x0010000009057810 */ /* 0x000fe40007ffe0ff */
[----:B-1----:R-:W-:Y:S01]  /*588f0*/  IADD3 R4, R0, -0xd7, RZ ;  /* 0xffffff2900047810 */ /* 0x002fe20007ffe0ff */
[----:B------:R-:W-:Y:S01]  /*58900*/  IMAD.WIDE R130, R252, 0x4, R130 ;  /* 0x00000004fc827825 */ /* 0x000fe200078e0282 */
[----:B------:R-:W-:-:S03]  /*58910*/  IADD3 R6, R0, -0xdb, RZ ;  /* 0xffffff2500067810 */ /* 0x000fc60007ffe0ff */
        /* <DEDUP_REMOVED lines=16> */
[C---:B------:R-:W-:Y:S01]  /*58a20*/  IMAD.WIDE R164, R252.reuse, 0x4, R164 ;  /* 0x00000004fca47825 */ /* 0x040fe200078e02a4 */
[----:B------:R-:W-:Y:S03]  /*58a30*/  STL.64 [R1+0x8520], R90 ;  /* 0x0085205a01007387 */ /* 0x000fe60000100a00 */
[C---:B------:R-:W-:Y:S01]  /*58a40*/  IMAD.WIDE R166, R252.reuse, 0x4, R166 ;  /* 0x00000004fca67825 */ /* 0x040fe200078e02a6 */
[----:B------:R-:W-:Y:S03]  /*58a50*/  STL.64 [R1+0x8528], R88 ;  /* 0x0085285801007387 */ /* 0x000fe60000100a00 */
[----:B------:R-:W-:-:S04]  /*58a60*/  IMAD.WIDE R168, R252, 0x4, R168 ;  /* 0x00000004fca87825 */ /* 0x000fc800078e02a8 */
[----:B---3--:R-:W-:-:S05]  /*58a70*/  IMAD.WIDE R80, R252, 0x4, R18 ;  /* 0x00000004fc507825 */ /* 0x008fca00078e0212 */
[----:B------:R1:W-:Y:S01]  /*58a80*/  LDGSTS.E [R2+-0x74580], [R80.64], !P4 ;  /* 0x8ba8000050027fae */ /* 0x0003e2000e121844 */
[----:B------:R-:W-:Y:S02]  /*58a90*/  ISETP.GE.U32.AND P4, PT, R4, 0x7ffffeaa, PT ;  /* 0x7ffffeaa0400780c */ /* 0x000fe40003f86070 */
[----:B------:R-:W-:Y:S01]  /*58aa0*/  IADD3 R4, R9, 0x100000, RZ ;  /* 0x0010000009047810 */ /* 0x000fe20007ffe0ff */
[----:B------:R-:W-:-:S05]  /*58ab0*/  IMAD.WIDE R78, R252, 0x4, R16 ;  /* 0x00000004fc4e7825 */ /* 0x000fca00078e0210 */
[----:B------:R3:W-:Y:S01]  /*58ac0*/  LDGSTS.E [R5+-0x74200], [R78.64], !P3 ;  /* 0x8be000004e057fae */ /* 0x0007e2000d921844 */
[----:B--2---:R-:W-:-:S05]  /*58ad0*/  IMAD.WIDE R76, R252, 0x4, R14 ;  /* 0x00000004fc4c7825 */ /* 0x004fca00078e020e */
[----:B------:R2:W-:Y:S01]  /*58ae0*/  LDGSTS.E [R4+-0x74180], [R76.64], !P3 ;  /* 0x8be800004c047fae */ /* 0x0005e2000d921844 */
[----:B----4-:R-:W-:-:S04]  /*58af0*/  IMAD.WIDE R74, R252, 0x4, R12 ;  /* 0x00000004fc4a7825 */ /* 0x010fc800078e020c */
[----:B------:R-:W-:Y:S01]  /*58b00*/  IMAD.WIDE R72, R252, 0x4, R10 ;  /* 0x00000004fc487825 */ /* 0x000fe200078e020a */
[----:B------:R4:W-:Y:S01]  /*58b10*/  LDGSTS.E [R3+-0x73e00], [R74.64], !P2 ;  /* 0x8c2000004a037fae */ /* 0x0009e2000d121844 */
[----:B---3--:R-:W-:-:S03]  /*58b20*/  IADD3 R5, R0, -0xe3, RZ ;  /* 0xffffff1d00057810 */ /* 0x008fc60007ffe0ff */
[----:B------:R1:W-:Y:S01]  /*58b30*/  LDGSTS.E [R2+-0x73d80], [R72.64], !P2 ;  /* 0x8c28000048027fae */ /* 0x0003e2000d121844 */
[----:B------:R-:W-:-:S03]  /*58b40*/  ISETP.GE.U32.AND P3, PT, R6, 0x7ffffea6, PT ;  /* 0x7ffffea60600780c */ /* 0x000fc60003f66070 */
        /* <DEDUP_REMOVED lines=12> */
[----:B--2---:R-:W-:-:S03]  /*58c10*/  IADD3 R4, R0, -0xeb, RZ ;  /* 0xffffff1500047810 */ /* 0x004fc60007ffe0ff */
[----:B------:R2:W-:Y:S01]  /*58c20*/  LDGSTS.E [R5+-0x72e00], [R142.64], !P0 ;  /* 0x8d2000008e057fae */ /* 0x0005e2000c121844 */
[----:B------:R-:W-:Y:S02]  /*58c30*/  ISETP.GE.U32.AND P6, PT, R4, 0x7ffffe96, PT ;  /* 0x7ffffe960400780c */ /* 0x000fe40003fc6070 */
[----:B------:R-:W-:Y:S02]  /*58c40*/  IADD3 R4, R9, 0x100000, RZ ;  /* 0x0010000009047810 */ /* 0x000fe40007ffe0ff */
[----:B------:R-:W-:-:S03]  /*58c50*/  IADD3 R6, R0, -0xef, RZ ;  /* 0xffffff1100067810 */ /* 0x000fc60007ffe0ff */
[----:B------:R3:W-:Y:S01]  /*58c60*/  LDGSTS.E [R4+-0x72d80], [R144.64], !P0 ;  /* 0x8d28000090047fae */ /* 0x0007e2000c121844 */
[----:B--2---:R-:W-:-:S03]  /*58c70*/  IADD3 R5, R0, -0xf7, RZ ;  /* 0xffffff0900057810 */ /* 0x004fc60007ffe0ff */
        /* <DEDUP_REMOVED lines=15> */
[----:B---3--:R-:W-:Y:S01]  /*58d70*/  IADD3 R4, R0, -0xff, RZ ;  /* 0xffffff0100047810 */ /* 0x008fe20007ffe0ff */
[----:B------:R-:W-:Y:S02]  /*58d80*/  IMAD.WIDE R170, R252, 0x4, R170 ;  /* 0x00000004fcaa7825 */ /* 0x000fe400078e02aa */
[----:B------:R2:W-:Y:S01]  /*58d90*/  LDGSTS.E [R5+-0x71a00], [R162.64], !P1 ;  /* 0x8e600000a2057fae */ /* 0x0005e2000c921844 */
[----:B------:R-:W-:Y:S02]  /*58da0*/  ISETP.GE.U32.AND P5, PT, R4, 0x7ffffe82, PT ;  /* 0x7ffffe820400780c */ /* 0x000fe40003fa6070 */
[----:B------:R-:W-:Y:S01]  /*58db0*/  IADD3 R4, R9, 0x100000, RZ ;  /* 0x0010000009047810 */ /* 0x000fe20007ffe0ff */
[C---:B------:R-:W-:Y:S01]  /*58dc0*/  IMAD.WIDE R172, R252.reuse, 0x4, R172 ;  /* 0x00000004fcac7825 */ /* 0x040fe200078e02ac */
[----:B------:R-:W-:Y:S03]  /*58dd0*/  STL.64 [R1+0x8530], R86 ;  /* 0x0085305601007387 */ /* 0x000fe60000100a00 */
[----:B------:R-:W-:Y:S01]  /*58de0*/  IMAD.WIDE R174, R252, 0x4, R174 ;  /* 0x00000004fcae7825 */ /* 0x000fe200078e02ae */
[----:B------:R3:W-:Y:S01]  /*58df0*/  LDGSTS.E [R4+-0x71980], [R164.64], !P1 ;  /* 0x8e680000a4047fae */ /* 0x0007e2000c921844 */
[----:B--2---:R-:W-:-:S02]  /*58e00*/  IADD3 R5, R0, -0x8c, RZ ;  /* 0xffffff7400057810 */ /* 0x004fc40007ffe0ff */
[C---:B------:R-:W-:Y:S01]  /*58e10*/  IMAD.WIDE R176, R252.reuse, 0x4, R176 ;  /* 0x00000004fcb07825 */ /* 0x040fe200078e02b0 */
[----:B------:R4:W-:Y:S04]  /*58e20*/  LDGSTS.E [R3+-0x71600], [R166.64], !P6 ;  /* 0x8ea00000a6037fae */ /* 0x0009e8000f121844 */
[----:B------:R-:W-:Y:S01]  /*58e30*/  STL.64 [R1+0x8538], R84 ;  /* 0x0085385401007387 */ /* 0x000fe20000100a00 */
[----:B------:R-:W-:-:S03]  /*58e40*/  IMAD.WIDE R178, R252, 0x4, R178 ;  /* 0x00000004fcb27825 */ /* 0x000fc600078e02b2 */
[----:B------:R1:W-:Y:S01]  /*58e50*/  LDGSTS.E [R2+-0x71580], [R168.64], !P6 ;  /* 0x8ea80000a8027fae */ /* 0x0003e2000f121844 */
[----:B------:R-:W-:-:S03]  /*58e60*/  IMAD.WIDE R180, R252, 0x4, R180 ;  /* 0x00000004fcb47825 */ /* 0x000fc600078e02b4 */
[----:B------:R-:W-:Y:S04]  /*58e70*/  STL.64 [R1+0x8540], R82 ;  /* 0x0085405201007387 */ /* 0x000fe80000100a00 */
[----:B------:R3:W-:Y:S04]  /*58e80*/  LDGSTS.E [R4+-0x71200], [R170.64], !P0 ;  /* 0x8ee00000aa047fae */ /* 0x0007e8000c121844 */
[----:B------:R-:W-:Y:S04]  /*58e90*/  STL.64 [R1+0x8548], R80 ;  /* 0x0085485001007387 */ /* 0x000fe80000100a00 */
[----:B------:R4:W-:Y:S01]  /*58ea0*/  LDGSTS.E [R3+-0x71180], [R172.64], !P0 ;  /* 0x8ee80000ac037fae */ /* 0x0009e2000c121844 */
[----:B------:R-:W-:-:S03]  /*58eb0*/  ISETP.GE.U32.AND P0, PT, R5, 0x7ffffef5, PT ;  /* 0x7ffffef50500780c */ /* 0x000fc60003f06070 */
[----:B------:R-:W2:Y:S01]  /*58ec0*/  LDL.LU.64 R14, [R1+0x410] ;  /* 0x00041000010e7983 */ /* 0x000ea20000300a00 */
[----:B------:R-:W-:-:S03]  /*58ed0*/  IADD3 R5, R0, -0x90, RZ ;  /* 0xffffff7000057810 */ /* 0x000fc60007ffe0ff */
[----:B------:R1:W-:Y:S04]  /*58ee0*/  LDGSTS.E [R2+-0x70e00], [R174.64], !P4 ;  /* 0x8f200000ae027fae */ /* 0x0003e8000e121844 */
[----:B------:R-:W4:Y:S04]  /*58ef0*/  LDL.LU.64 R12, [R1+0x408] ;  /* 0x00040800010c7983 */ /* 0x000f280000300a00 */
[----:B------:R3:W-:Y:S04]  /*58f00*/  LDGSTS.E [R4+-0x70d80], [R176.64], !P4 ;  /* 0x8f280000b0047fae */ /* 0x0007e8000e121844 */
[----:B------:R-:W4:Y:S01]  /*58f10*/  LDL.LU.64 R10, [R1+0x3d0] ;  /* 0x0003d000010a7983 */ /* 0x000f220000300a00 */
[----:B------:R-:W-:-:S03]  /*58f20*/  ISETP.GE.U32.AND P4, PT, R5, 0x7ffffef1, PT ;  /* 0x7ffffef10500780c */ /* 0x000fc60003f86070 */
[----:B------:R-:W4:Y:S01]  /*58f30*/  LDL.LU.64 R18, [R1+0x3c8] ;  /* 0x0003c80001127983 */ /* 0x000f220000300a00 */
[----:B---3--:R-:W-:-:S03]  /*58f40*/  IADD3 R4, R0, -0x94, RZ ;  /* 0xffffff6c00047810 */ /* 0x008fc60007ffe0ff */
[----:B------:R-:W-:Y:S01]  /*58f50*/  STL.64 [R1+0x8550], R78 ;  /* 0x0085504e01007387 */ /* 0x000fe20000100a00 */
[----:B------:R-:W-:-:S03]  /*58f60*/  IADD3 R5, R9, 0x100000, RZ ;  /* 0x0010000009057810 */ /* 0x000fc60007ffe0ff */
[----:B------:R3:W-:Y:S04]  /*58f70*/  LDGSTS.E [R3+-0x70a00], [R178.64], !P3 ;  /* 0x8f600000b2037fae */ /* 0x0007e8000d921844 */
[----:B------:R-:W-:Y:S04]  /*58f80*/  STL.64 [R1+0x8558], R76 ;  /* 0x0085584c01007387 */ /* 0x000fe80000100a00 */
[----:B------:R1:W-:Y:S01]  /*58f90*/  LDGSTS.E [R2+-0x70980], [R180.64], !P3 ;  /* 0x8f680000b4027fae */ /* 0x0003e2000d921844 */
[----:B------:R-:W-:Y:S02]  /*58fa0*/  ISETP.GE.U32.AND P3, PT, R4, 0x7ffffeed, PT ;  /* 0x7ffffeed0400780c */ /* 0x000fe40003f66070 */
[----:B------:R-:W-:Y:S01]  /*58fb0*/  IADD3 R4, R9, 0x100000, RZ ;  /* 0x0010000009047810 */ /* 0x000fe20007ffe0ff */
[----:B------:R-:W-:Y:S04]  /*58fc0*/  STL.64 [R1+0x8560], R74 ;  /* 0x0085604a01007387 */ /* 0x000fe80000100a00 */
[----:B------:R1:W-:Y:S04]  /*58fd0*/  STL.64 [R1+0x8568], R72 ;  /* 0x0085684801007387 */ /* 0x0003e80000100a00 */
[----:B------:R-:W3:Y:S04]  /*58fe0*/  LDL.LU.64 R8, [R1+0x390] ;  /* 0x0003900001087983 */ /* 0x000ee80000300a00 */
[----:B------:R-:W3:Y:S01]  /*58ff0*/  LDL.LU.64 R16, [R1+0x388] ;  /* 0x0003880001107983 */ /* 0x000ee20000300a00 */
[----:B--2---:R-:W-:-:S03]  /*59000*/  IMAD.WIDE R70, R252, 0x4, R14 ;  /* 0x00000004fc467825 */ /* 0x004fc600078e020e */
[----:B------:R-:W2:Y:S01]  /*59010*/  LDL.LU.64 R14, [R1+0x350] ;  /* 0x00035000010e7983 */ /* 0x000ea20000300a00 */
[----:B----4-:R-:W-:-:S03]  /*59020*/  IMAD.WIDE R68, R252, 0x4, R12 ;  /* 0x00000004fc447825 */ /* 0x010fc600078e020c */
[----:B------:R-:W4:Y:S04]  /*59030*/  LDL.LU.64 R12, [R1+0x348] ;  /* 0x00034800010c7983 */ /* 0x000f280000300a00 */
[----:B------:R-:W4:Y:S01]  /*59040*/  LDL.LU.64 R20, [R1+0x310] ;  /* 0x0003100001147983 */ /* 0x000f220000300a00 */
[----:B------:R-:W-:-:S03]  /*59050*/  IMAD.WIDE R66, R252, 0x4, R10 ;  /* 0x00000004fc427825 */ /* 0x000fc600078e020a */
[----:B------:R-:W4:Y:S01]  /*59060*/  LDL.LU.64 R10, [R1+0x308] ;  /* 0x00030800010a7983 */ /* 0x000f220000300a00 */
[----:B------:R-:W-:-:S03]  /*59070*/  IMAD.WIDE R64, R252, 0x4, R18 ;  /* 0x00000004fc407825 */ /* 0x000fc600078e0212 */
[----:B------:R-:W4:Y:S01]  /*59080*/  LDL.LU.64 R18, [R1+0x2d0] ;  /* 0x0002d00001127983 */ /* 0x000f220000300a00 */
[----:B---3--:R-:W-:-:S03]  /*59090*/  IMAD.WIDE R62, R252, 0x4, R8 ;  /* 0x00000004fc3e7825 */ /* 0x008fc600078e0208 */
[----:B------:R-:W3:Y:S01]  /*590a0*/  LDL.LU.64 R8, [R1+0x2c8] ;  /* 0x0002c80001087983 */ /* 0x000ee20000300a00 */
[----:B------:R-:W-:-:S03]  /*590b0*/  IMAD.WIDE R60, R252, 0x4, R16 ;  /* 0x00000004fc3c7825 */ /* 0x000fc600078e0210 */
[----:B------:R-:W3:Y:S01]  /*590c0*/  LDL.LU.64 R16, [R1+0x290] ;  /* 0x0002900001107983 */ /* 0x000ee20000300a00 */
[----:B--2---:R-:W-:-:S03]  /*590d0*/  IMAD.WIDE R58, R252, 0x4, R14 ;  /* 0x00000004fc3a7825 */ /* 0x004fc600078e020e */
[----:B------:R-:W2:Y:S01]  /*590e0*/  LDL.LU.64 R14, [R1+0x288] ;  /* 0x00028800010e7983 */ /* 0x000ea20000300a00 */
[----:B----4-:R-:W-:-:S03]  /*590f0*/  IMAD.WIDE R56, R252, 0x4, R12 ;  /* 0x00000004fc387825 */ /* 0x010fc600078e020c */
[----:B------:R-:W4:Y:S01]  /*59100*/  LDL.LU.64 R12, [R1+0x250] ;  /* 0x00025000010c7983 */ /* 0x000f220000300a00 */
[----:B------:R-:W-:-:S03]  /*59110*/  IMAD.WIDE R52, R252, 0x4, R10 ;  /* 0x00000004fc347825 */ /* 0x000fc600078e020a */
[----:B------:R-:W4:Y:S01]  /*59120*/  LDL.LU.64 R10, [R1+0x248] ;  /* 0x00024800010a7983 */ /* 0x000f220000300a00 */
[----:B---3--:R-:W-:-:S03]  /*59130*/  IMAD.WIDE R48, R252, 0x4, R8 ;  /* 0x00000004fc307825 */ /* 0x008fc600078e0208 */
[----:B------:R-:W3:Y:S01]  /*59140*/  LDL.LU.64 R8, [R1+0x210] ;  /* 0x0002100001087983 */ /* 0x000ee20000300a00 */
[----:B------:R-:W-:-:S03]  /*59150*/  IMAD.WIDE R54, R252, 0x4, R20 ;  /* 0x00000004fc367825 */ /* 0x000fc600078e0214 */
[----:B------:R-:W3:Y:S01]  /*59160*/  LDL.LU.64 R20, [R1+0x208] ;  /* 0x0002080001147983 */ /* 0x000ee20000300a00 */
[----:B------:R-:W-:-:S03]  /*59170*/  IMAD.WIDE R50, R252, 0x4, R18 ;  /* 0x00000004fc327825 */ /* 0x000fc600078e0212 */
        /* <DEDUP_REMOVED lines=16> */
[----:B------:R-:W3:Y:S04]  /*59280*/  LDL.LU.64 R18, [R1+0xd0] ;  /* 0x0000d00001127983 */ /* 0x000ee80000300a00 */
[----:B------:R-:W3:Y:S01]  /*59290*/  LDL.LU.64 R16, [R1+0xc8] ;  /* 0x0000c80001107983 */ /* 0x000ee20000300a00 */
[----:B--2---:R-:W-:-:S03]  /*592a0*/  IMAD.WIDE R30, R252, 0x4, R14 ;  /* 0x00000004fc1e7825 */ /* 0x004fc600078e020e */
[----:B------:R-:W2:Y:S01]  /*592b0*/  LDL.LU.64 R14, [R1+0x90] ;  /* 0x00009000010e7983 */ /* 0x000ea20000300a00 */
[----:B----4-:R-:W-:-:S03]  /*592c0*/  IMAD.WIDE R28, R252, 0x4, R12 ;  /* 0x00000004fc1c7825 */ /* 0x010fc600078e020c */
[----:B------:R-:W4:Y:S01]  /*592d0*/  LDL.LU.64 R12, [R1+0x88] ;  /* 0x00008800010c7983 */ /* 0x000f220000300a00 */
[----:B------:R-:W-:-:S03]  /*592e0*/  IMAD.WIDE R26, R252, 0x4, R10 ;  /* 0x00000004fc1a7825 */ /* 0x000fc600078e020a */
[----:B------:R-:W2:Y:S01]  /*592f0*/  LDL.LU.64 R10, [R1+0x50] ;  /* 0x00005000010a7983 */ /* 0x000ea20000300a00 */
[----:B---3--:R-:W-:-:S03]  /*59300*/  IMAD.WIDE R24, R252, 0x4, R8 ;  /* 0x00000004fc187825 */ /* 0x008fc600078e0208 */
[----:B------:R-:W3:Y:S04]  /*59310*/  LDL.LU.64 R8, [R1+0x48] ;  /* 0x0000480001087983 */ /* 0x000ee80000300a00 */
[----:B------:R-:W2:Y:S04]  /*59320*/  LDL.LU.64 R126, [R1+0x10] ;  /* 0x00001000017e7983 */ /* 0x000ea80000300a00 */
[----:B------:R-:W2:Y:S04]  /*59330*/  LDL.LU.64 R128, [R1+0x8] ;  /* 0x0000080001807983 */ /* 0x000ea80000300a00 */
[----:B------:R-:W-:Y:S04]  /*59340*/  STL [R1+0x1220], RZ ;  /* 0x001220ff01007387 */ /* 0x000fe80000100800 */
        /* <DEDUP_REMOVED lines=472> */
[----:B------:R-:W-:Y:S01]  /*5b0d0*/  STL [R1+0x3a4], RZ ;  /* 0x0003a4ff01007387 */ /* 0x000fe20000100800 */
[----:B------:R-:W-:-:S03]  /*5b0e0*/  IADD3 R6, R0, -0x84, RZ ;  /* 0xffffff7c00067810 */ /* 0x000fc60007ffe0ff */
[----:B------:R-:W-:Y:S04]  /*5b0f0*/  STL [R1+0x3a8], RZ ;  /* 0x0003a8ff01007387 */ /* 0x000fe80000100800 */
[----:B------:R-:W-:Y:S04]  /*5b100*/  STL [R1+0x3ac], RZ ;  /* 0x0003acff01007387 */ /* 0x000fe80000100800 */
[----:B------:R-:W-:Y:S04]  /*5b110*/  STL [R1+0x320], RZ ;  /* 0x000320ff01007387 */ /* 0x000fe80000100800 */
[----:B------:R-:W-:Y:S01]  /*5b120*/  STL [R1+0x324], RZ ;  /* 0x000324ff01007387 */ /* 0x000fe20000100800 */
[----:B------:R-:W-:-:S03]  /*5b130*/  ISETP.GE.U32.AND P1, PT, R6, 0x7ffffefd, PT ;  /* 0x7ffffefd0600780c */ /* 0x000fc60003f26070 */
[----:B------:R-:W-:Y:S01]  /*5b140*/  STL [R1+0x328], RZ ;  /* 0x000328ff01007387 */ /* 0x000fe20000100800 */
[----:B------:R-:W-:-:S03]  /*5b150*/  IADD3 R6, R0, -0x88, RZ ;  /* 0xffffff7800067810 */ /* 0x000fc60007ffe0ff */
[----:B------:R-:W-:Y:S04]  /*5b160*/  STL [R1+0x32c], RZ ;  /* 0x00032cff01007387 */ /* 0x000fe80000100800 */
[----:B------:R-:W-:Y:S04]  /*5b170*/  STL [R1+0x310], RZ ;  /* 0x000310ff01007387 */ /* 0x000fe80000100800 */
[----:B------:R-:W-:Y:S01]  /*5b180*/  STL [R1+0x314], RZ ;  /* 0x000314ff01007387 */ /* 0x000fe20000100800 */
[----:B------:R-:W-:-:S03]  /*5b190*/  IMAD.WIDE R182, R252, 0x4, R182 ;  /* 0x00000004fcb67825 */ /* 0x000fc600078e02b6 */
[----:B------:R-:W-:Y:S01]  /*5b1a0*/  STL [R1+0x318], RZ ;  /* 0x000318ff01007387 */ /* 0x000fe20000100800 */
[----:B------:R-:W-:-:S03]  /*5b1b0*/  ISETP.GE.U32.AND P6, PT, R6, 0x7ffffef9, PT ;  /* 0x7ffffef90600780c */ /* 0x000fc60003fc6070 */
[----:B------:R-:W-:Y:S01]  /*5b1c0*/  STL [R1+0x31c], RZ ;  /* 0x00031cff01007387 */ /* 0x000fe20000100800 */
[----:B------:R-:W-:-:S03]  /*5b1d0*/  IMAD.WIDE R184, R252, 0x4, R184 ;  /* 0x00000004fcb87825 */ /* 0x000fc600078e02b8 */
[----:B------:R-:W-:Y:S01]  /*5b1e0*/  STL [R1+0x300], RZ ;  /* 0x000300ff01007387 */ /* 0x000fe20000100800 */
[----:B------:R-:W-:-:S03]  /*5b1f0*/  IMAD.WIDE R186, R252, 0x4, R186 ;  /* 0x00000004fcba7825 */ /* 0x000fc600078e02ba */
[----:B------:R-:W-:Y:S01]  /*5b200*/  STL [R1+0x304], RZ ;  /* 0x000304ff01007387 */ /* 0x000fe20000100800 */
[----:B------:R-:W-:Y:S01]  /*5b210*/  IMAD.WIDE R188, R252, 0x4, R188 ;  /* 0x00000004fcbc7825 */ /* 0x000fe200078e02bc */
[----:B------:R-:W-:Y:S02]  /*5b220*/  LOP3.LUT R251, R7, 0x60, RZ, 0x3c, !PT ;  /* 0x0000006007fb7812 */ /* 0x000fe400078e3cff */
[----:B------:R-:W-:Y:S04]  /*5b230*/  STL [R1+0x308], RZ ;  /* 0x000308ff01007387 */ /* 0x000fe80000100800 */
[----:B------:R-:W-:Y:S04]  /*5b240*/  STL [R1+0x30c], RZ ;  /* 0x00030cff01007387 */ /* 0x000fe80000100800 */
[----:B------:R-:W-:Y:S04]  /*5b250*/  STL [R1+0x1230], RZ ;  /* 0x001230ff01007387 */ /* 0x000fe80000100800 */
[----:B------:R-:W-:Y:S04]  /*5b260*/  STL [R1+0x1234], RZ ;  /* 0x001234ff01007387 */ /* 0x000fe80000100800 */
[----:B------:R1:W-:Y:S04]  /*5b270*/  LDGSTS.E [R5+-0x70600], [R182.64], !P2 ;  /* 0x8fa00000b6057fae */ /* 0x0003e8000d121844 */
[----:B------:R-:W-:Y:S01]  /*5b280*/  STL [R1+0x1238], RZ ;  /* 0x001238ff01007387 */ /* 0x000fe20000100800 */
[----:B------:R-:W-:-:S03]  /*5b290*/  IADD3 R6, R0, -0x98, RZ ;  /* 0xffffff6800067810 */ /* 0x000fc60007ffe0ff */
[----:B------:R2:W-:Y:S04]  /*5b2a0*/  LDGSTS.E [R4+-0x70580], [R184.64], !P2 ;  /* 0x8fa80000b8047fae */ /* 0x0005e8000d121844 */
[----:B------:R-:W-:Y:S01]  /*5b2b0*/  STL [R1+0x123c], RZ ;  /* 0x00123cff01007387 */ /* 0x000fe20000100800 */
[----:B-1----:R-:W-:-:S03]  /*5b2c0*/  IADD3 R5, R0, -0xa0, RZ ;  /* 0xffffff6000057810 */ /* 0x002fc60007ffe0ff */
[----:B------:R1:W-:Y:S01]  /*5b2d0*/  LDGSTS.E [R3+-0x70200], [R186.64], !P5 ;  /* 0x8fe00000ba037fae */ /* 0x0003e2000e921844 */
[----:B--2---:R-:W-:-:S03]  /*5b2e0*/  IADD3 R4, R251, 0x100000, RZ ;  /* 0x00100000fb047810 */ /* 0x004fc60007ffe0ff */
[----:B------:R-:W-:Y:S04]  /*5b2f0*/  STL [R1+0x2f0], RZ ;  /* 0x0002f0ff01007387 */ /* 0x000fe80000100800 */
[----:B------:R2:W-:Y:S01]  /*5b300*/  LDGSTS.E [R2+-0x70180], [R188.64], !P5 ;  /* 0x8fe80000bc027fae */ /* 0x0005e2000e921844 */
[----:B-1----:R-:W-:-:S03]  /*5b310*/  IADD3 R3, R251, 0x100000, RZ ;  /* 0x00100000fb037810 */ /* 0x002fc60007ffe0ff */
[----:B------:R-:W-:Y:S04]  /*5b320*/  STL [R1+0x2f4], RZ ;  /* 0x0002f4ff01007387 */ /* 0x000fe80000100800 */
[----:B------:R-:W-:Y:S01]  /*5b330*/  STL [R1+0x2f8], RZ ;  /* 0x0002f8ff01007387 */ /* 0x000fe20000100800 */
[----:B--2---:R-:W-:-:S03]  /*5b340*/  IADD3 R2, R251, 0x100000, RZ ;  /* 0x00100000fb027810 */ /* 0x004fc60007ffe0ff */
[----:B------:R-:W-:Y:S01]  /*5b350*/  STL [R1+0x2fc], RZ ;  /* 0x0002fcff01007387 */ /* 0x000fe20000100800 */
[----:B------:R-:W-:-:S03]  /*5b360*/  ISETP.GE.U32.AND P2, PT, R6, 0x7ffffee9, PT ;  /* 0x7ffffee90600780c */ /* 0x000fc60003f46070 */
[----:B------:R-:W-:Y:S01]  /*5b370*/  STL [R1+0x2d0], RZ ;  /* 0x0002d0ff01007387 */ /* 0x000fe20000100800 */
[----:B------:R-:W-:-:S03]  /*5b380*/  IADD3 R6, R0, -0x9c, RZ ;  /* 0xffffff6400067810 */ /* 0x000fc60007ffe0ff */
[----:B------:R1:W-:Y:S04]  /*5b390*/  LDGSTS.E [R4+-0x77d00], [R70.64], !P1 ;  /* 0x8830000046047fae */ /* 0x0003e8000c921844 */
[----:B------:R-:W-:Y:S04]  /*5b3a0*/  STL [R1+0x2d4], RZ ;  /* 0x0002d4ff01007387 */ /* 0x000fe80000100800 */
[----:B------:R2:W-:Y:S01]  /*5b3b0*/  LDGSTS.E [R3+-0x77c80], [R68.64], !P1 ;  /* 0x8838000044037fae */ /* 0x0005e2000c921844 */
[----:B------:R-:W-:-:S03]  /*5b3c0*/  ISETP.GE.U32.AND P1, PT, R5, 0x7ffffee1, PT ;  /* 0x7ffffee10500780c */ /* 0x000fc60003f26070 */
[----:B------:R-:W-:Y:S01]  /*5b3d0*/  STL [R1+0x2d8], RZ ;  /* 0x0002d8ff01007387 */ /* 0x000fe20000100800 */
[----:B------:R-:W-:-:S03]  /*5b3e0*/  IADD3 R5, R0, -0xa4, RZ ;  /* 0xffffff5c00057810 */ /* 0x000fc60007ffe0ff */
[----:B------:R1:W-:Y:S04]  /*5b3f0*/  LDGSTS.E [R2+-0x77900], [R66.64], !P6 ;  /* 0x8870000042027fae */ /* 0x0003e8000f121844 */
[----:B------:R-:W-:Y:S01]  /*5b400*/  STL [R1+0x2dc], RZ ;  /* 0x0002dcff01007387 */ /* 0x000fe20000100800 */
[----:B------:R-:W-:-:S03]  /*5b410*/  ISETP.GE.U32.AND P5, PT, R6, 0x7ffffee5, PT ;  /* 0x7ffffee50600780c */ /* 0x000fc60003fa6070 */
[----:B------:R1:W-:Y:S04]  /*5b420*/  LDGSTS.E [R4+-0x77880], [R64.64], !P6 ;  /* 0x8878000040047fae */ /* 0x0003e8000f121844 */
[----:B------:R-:W-:Y:S01]  /*5b430*/  STL [R1+0x2c0], RZ ;  /* 0x0002c0ff01007387 */ /* 0x000fe20000100800 */
[----:B------:R-:W-:-:S03]  /*5b440*/  ISETP.GE.U32.AND P6, PT, R5, 0x7ffffedd, PT ;  /* 0x7ffffedd0500780c */ /* 0x000fc60003fc6070 */
[----:B------:R-:W-:Y:S01]  /*5b450*/  STL [R1+0x2c4], RZ ;  /* 0x0002c4ff01007387 */ /* 0x000fe20000100800 */
[----:B-1----:R-:W-:-:S03]  /*5b460*/  IADD3 R4, R0, -0xa8, RZ ;  /* 0xffffff5800047810 */ /* 0x002fc60007ffe0ff */
[----:B------:R-:W-:Y:S01]  /*5b470*/  STL [R1+0x2c8], RZ ;  /* 0x0002c8ff01007387 */ /* 0x000fe20000100800 */
[----:B------:R-:W-:-:S03]  /*5b480*/  IADD3 R5, R251, 0x100000, RZ ;  /* 0x00100000fb057810 */ /* 0x000fc60007ffe0ff */
[----:B------:R2:W-:Y:S04]  /*5b490*/  LDGSTS.E [R3+-0x77500], [R62.64], !P0 ;  /* 0x88b000003e037fae */ /* 0x0005e8000c121844 */
[----:B------:R-:W-:Y:S04]  /*5b4a0*/  STL [R1+0x2cc], RZ ;  /* 0x0002ccff01007387 */ /* 0x000fe80000100800 */
[----:B------:R1:W-:Y:S01]  /*5b4b0*/  LDGSTS.E [R2+-0x77480], [R60.64], !P0 ;  /* 0x88b800003c027fae */ /* 0x0003e2000c121844 */
[----:B------:R-:W-:-:S03]  /*5b4c0*/  ISETP.GE.U32.AND P0, PT, R4, 0x7ffffed9, PT ;  /* 0x7ffffed90400780c */ /* 0x000fc60003f06070 */
[----:B------:R-:W-:Y:S01]  /*5b4d0*/  STL [R1+0x1240], RZ ;  /* 0x001240ff01007387 */ /* 0x000fe20000100800 */
[----:B------:R-:W-:-:S03]  /*5b4e0*/  IADD3 R4, R251, 0x100000, RZ ;  /* 0x00100000fb047810 */ /* 0x000fc60007ffe0ff */
[----:B------:R-:W-:Y:S04]  /*5b4f0*/  STL [R1+0x1244], RZ ;  /* 0x001244ff01007387 */ /* 0x000fe80000100800 */
[----:B------:R-:W-:Y:S04]  /*5b500*/  STL [R1+0x1248], RZ ;  /* 0x001248ff01007387 */ /* 0x000fe80000100800 */
[----:B------:R-:W-:Y:S01]  /*5b510*/  STL [R1+0x124c], RZ ;  /* 0x00124cff01007387 */ /* 0x000fe20000100800 */
[----:B------:R-:W-:-:S03]  /*5b520*/  IADD3 R6, R0, -0xac, RZ ;  /* 0xffffff5400067810 */ /* 0x000fc60007ffe0ff */
[----:B------:R-:W-:Y:S04]  /*5b530*/  STL [R1+0x2b0], RZ ;  /* 0x0002b0ff01007387 */ /* 0x000fe80000100800 */
[----:B------:R-:W-:Y:S04]  /*5b540*/  STL [R1+0x2b4], RZ ;  /* 0x0002b4ff01007387 */ /* 0x000fe80000100800 */
[----:B------:R1:W-:Y:S04]  /*5b550*/  LDGSTS.E [R5+-0x77100], [R58.64], !P4 ;  /* 0x88f000003a057fae */ /* 0x0003e8000e121844 */
[----:B------:R-:W-:Y:S04]  /*5b560*/  STL [R1+0x2b8], RZ ;  /* 0x0002b8ff01007387 */ /* 0x000fe80000100800 */
[----:B------:R2:W-:Y:S04]  /*5b570*/  LDGSTS.E [R4+-0x77080], [R56.64], !P4 ;  /* 0x88f8000038047fae */ /* 0x0005e8000e121844 */
[----:B------:R-:W-:Y:S01]  /*5b580*/  STL [R1+0x2bc], RZ ;  /* 0x0002bcff01007387 */ /* 0x000fe20000100800 */
[----:B-1----:R-:W-:-:S03]  /*5b590*/  IADD3 R5, R0, -0xb4, RZ ;  /* 0xffffff4c00057810 */ /* 0x002fc60007ffe0ff */
[----:B------:R1:W-:Y:S01]  /*5b5a0*/  LDGSTS.E [R3+-0x76d00], [R54.64], !P3 ;  /* 0x8930000036037fae */ /* 0x0003e2000d921844 */
[----:B------:R-:W-:-:S03]  /*5b5b0*/  ISETP.GE.U32.AND P4, PT, R6, 0x7ffffed5, PT ;  /* 0x7ffffed50600780c */ /* 0x000fc60003f86070 */
[----:B------:R-:W-:Y:S01]  /*5b5c0*/  STL [R1+0x13a0], RZ ;  /* 0x0013a0ff01007387 */ /* 0x000fe20000100800 */
[----:B------:R-:W-:-:S03]  /*5b5d0*/  IADD3 R6, R0, -0xb0, RZ ;  /* 0xffffff5000067810 */ /* 0x000fc60007ffe0ff */
[----:B------:R1:W-:Y:S04]  /*5b5e0*/  LDGSTS.E [R2+-0x76c80], [R52.64], !P3 ;  /* 0x8938000034027fae */ /* 0x0003e8000d921844 */
[----:B------:R-:W-:Y:S04]  /*5b5f0*/  STL [R1+0x13a4], RZ ;  /* 0x0013a4ff01007387 */ /* 0x000fe80000100800 */
        /* <DEDUP_REMOVED lines=13> */
[----:B--2---:R-:W-:-:S03]  /*5b6d0*/  IADD3 R4, R0, -0xbc, RZ ;  /* 0xffffff4400047810 */ /* 0x004fc60007ffe0ff */
        /* <DEDUP_REMOVED lines=20> */
[----:B------:R-:W-:-:S03]  /*5b820*/  IMAD.WIDE R22, R252, 0x4, R22 ;  /* 0x00000004fc167825 */ /* 0x000fc600078e0216 */
[----:B------:R-:W-:Y:S01]  /*5b830*/  STL [R1+0x1364], RZ ;  /* 0x001364ff01007387 */ /* 0x000fe20000100800 */
[----:B------:R-:W-:-:S03]  /*5b840*/  IMAD.WIDE R20, R252, 0x4, R20 ;  /* 0x00000004fc147825 */ /* 0x000fc600078e0214 */
[----:B------:R1:W-:Y:S04]  /*5b850*/  LDGSTS.E [R2+-0x75880], [R32.64], !P0 ;  /* 0x8a78000020027fae */ /* 0x0003e8000c121844 */
[----:B------:R-:W-:Y:S04]  /*5b860*/  STL [R1+0x1368], RZ ;  /* 0x001368ff01007387 */ /* 0x000fe80000100800 */
[----:B------:R2:W-:Y:S04]  /*5b870*/  LDGSTS.E [R4+-0x75500], [R30.64], !P4 ;  /* 0x8ab000001e047fae */ /* 0x0005e8000e121844 */
[----:B------:R-:W-:Y:S01]  /*5b880*/  STL [R1+0x136c], RZ ;  /* 0x00136cff01007387 */ /* 0x000fe20000100800 */
[----:B------:R-:W-:-:S03]  /*5b890*/  ISETP.GE.U32.AND P6, PT, R6, 0x7ffffec1, PT ;  /* 0x7ffffec10600780c */ /* 0x000fc60003fc6070 */
[----:B------:R1:W-:Y:S01]  /*5b8a0*/  LDGSTS.E [R3+-0x75480], [R28.64], !P4 ;  /* 0x8ab800001c037fae */ /* 0x0003e2000e121844 */
[----:B------:R-:W-:-:S03]  /*5b8b0*/  ISETP.GE.U32.AND P4, PT, R5, 0x7ffffeb9, PT ;  /* 0x7ffffeb90500780c */ /* 0x000fc60003f86070 */
[----:B------:R-:W-:Y:S01]  /*5b8c0*/  STL [R1+0x1350], RZ ;  /* 0x001350ff01007387 */ /* 0x000fe20000100800 */
[----:B------:R-:W-:-:S03]  /*5b8d0*/  IADD3 R5, R0, -0xcc, RZ ;  /* 0xffffff3400057810 */ /* 0x000fc60007ffe0ff */
[----:B------:R1:W-:Y:S04]  /*5b8e0*/  LDGSTS.E [R2+-0x75100], [R26.64], !P3 ;  /* 0x8af000001a027fae */ /* 0x0003e8000d921844 */
[----:B------:R-:W-:Y:S04]  /*5b8f0*/  STL [R1+0x1354], RZ ;  /* 0x001354ff01007387 */ /* 0x000fe80000100800 */
[----:B------:R2:W-:Y:S04]  /*5b900*/  LDGSTS.E [R4+-0x75080], [R24.64], !P3 ;  /* 0x8af8000018047fae */ /* 0x0005e8000d921844 */
[----:B------:R-:W-:Y:S01]  /*5b910*/  STL [R1+0x1358], RZ ;  /* 0x001358ff01007387 */ /* 0x000fe20000100800 */
[----:B------:R-:W-:-:S03]  /*5b920*/  IADD3 R6, R0, -0xc4, RZ ;  /* 0xffffff3c00067810 */ /* 0x000fc60007ffe0ff */
[----:B------:R-:W-:Y:S01]  /*5b930*/  STL [R1+0x135c], RZ ;  /* 0x00135cff01007387 */ /* 0x000fe20000100800 */
[----:B------:R-:W-:Y:S02]  /*5b940*/  ISETP.GE.U32.AND P3, PT, R5, 0x7ffffeb5, PT ;  /* 0x7ffffeb50500780c */ /* 0x000fe40003f66070 */
[----:B--2---:R-:W-:Y:S01]  /*5b950*/  IADD3 R4, R0, -0xd0, RZ ;  /* 0xffffff3000047810 */ /* 0x004fe20007ffe0ff */
[----:B------:R-:W-:Y:S01]  /*5b960*/  STL [R1+0x1340], RZ ;  /* 0x001340ff01007387 */ /* 0x000fe20000100800 */
[----:B------:R-:W-:Y:S01]  /*5b970*/  IADD3 R5, R251, 0x100000, RZ ;  /* 0x00100000fb057810 */ /* 0x000fe20007ffe0ff */
[C---:B------:R-:W-:Y:S02]  /*5b980*/  IMAD.WIDE R18, R252.reuse, 0x4, R18 ;  /* 0x00000004fc127825 */ /* 0x040fe400078e0212 */
[----:B------:R2:W-:Y:S04]  /*5b990*/  LDGSTS.E [R3+-0x74d00], [R22.64], !P2 ;  /* 0x8b30000016037fae */ /* 0x0005e8000d121844 */
[----:B------:R-:W-:Y:S01]  /*5b9a0*/  STL [R1+0x1344], RZ ;  /* 0x001344ff01007387 */ /* 0x000fe20000100800 */
[----:B------:R-:W-:-:S03]  /*5b9b0*/  IMAD.WIDE R16, R252, 0x4, R16 ;  /* 0x00000004fc107825 */ /* 0x000fc600078e0210 */
[----:B------:R1:W-:Y:S01]  /*5b9c0*/  LDGSTS.E [R2+-0x74c80], [R20.64], !P2 ;  /* 0x8b38000014027fae */ /* 0x0003e2000d121844 */
[----:B------:R-:W-:-:S03]  /*5b9d0*/  ISETP.GE.U32.AND P2, PT, R4, 0x7ffffeb1, PT ;  /* 0x7ffffeb10400780c */ /* 0x000fc60003f46070 */
[----:B------:R-:W-:Y:S01]  /*5b9e0*/  STL [R1+0x1348], RZ ;  /* 0x001348ff01007387 */ /* 0x000fe20000100800 */
[----:B------:R-:W-:Y:S01]  /*5b9f0*/  IADD3 R4, R251, 0x100000, RZ ;  /* 0x00100000fb047810 */ /* 0x000fe20007ffe0ff */
[----:B------:R-:W-:Y:S02]  /*5ba00*/  IMAD.WIDE R14, R252, 0x4, R14 ;  /* 0x00000004fc0e7825 */ /* 0x000fe400078e020e */
[----:B------:R-:W-:Y:S01]  /*5ba10*/  STL [R1+0x134c], RZ ;  /* 0x00134cff01007387 */ /* 0x000fe20000100800 */
[----:B------:R-:W-:Y:S01]  /*5ba20*/  ISETP.GE.U32.AND P0, PT, R6, 0x7ffffebd, PT ;  /* 0x7ffffebd0600780c */ /* 0x000fe20003f06070 */
[C---:B----4-:R-:W-:Y:S02]  /*5ba30*/  IMAD.WIDE R12, R252.reuse, 0x4, R12 ;  /* 0x00000004fc0c7825 */ /* 0x050fe400078e020c */
[----:B------:R-:W-:Y:S02]  /*5ba40*/  STL [R1+0x1330], RZ ;  /* 0x001330ff01007387 */ /* 0x000fe40000100800 */
[----:B------:R-:W-:-:S02]  /*5ba50*/  IMAD.WIDE R10, R252, 0x4, R10 ;  /* 0x00000004fc0a7825 */ /* 0x000fc400078e020a */
[----:B------:R-:W-:Y:S01]  /*5ba60*/  STL [R1+0x1334], RZ ;  /* 0x001334ff01007387 */ /* 0x000fe20000100800 */
[----:B------:R-:W-:Y:S01]  /*5ba70*/  IADD3 R6, R0, -0xd4, RZ ;  /* 0xffffff2c00067810 */ /* 0x000fe20007ffe0ff */
[----:B---3--:R-:W-:Y:S02]  /*5ba80*/  IMAD.WIDE R8, R252, 0x4, R8 ;  /* 0x00000004fc087825 */ /* 0x008fe400078e0208 */
[----:B------:R-:W-:Y:S01]  /*5ba90*/  STL [R1+0x1338], RZ ;  /* 0x001338ff01007387 */ /* 0x000fe20000100800 */
[----:B------:R-:W-:-:S03]  /*5baa0*/  IADD3 R72, R0, -0xd8, RZ ;  /* 0xffffff2800487810 */ /* 0x000fc60007ffe0ff */
[----:B------:R-:W-:Y:S04]  /*5bab0*/  STL [R1+0x133c], RZ ;  /* 0x00133cff01007387 */ /* 0x000fe80000100800 */
[----:B------:R3:W-:Y:S04]  /*5bac0*/  LDGSTS.E [R5+-0x74900], [R18.64], !P5 ;  /* 0x8b70000012057fae */ /* 0x0007e8000e921844 */
[----:B------:R-:W-:Y:S04]  /*5bad0*/  STL [R1+0x1320], RZ ;  /* 0x001320ff01007387 */ /* 0x000fe80000100800 */
[----:B------:R4:W-:Y:S04]  /*5bae0*/  LDGSTS.E [R4+-0x74880], [R16.64], !P5 ;  /* 0x8b78000010047fae */ /* 0x0009e8000e921844 */
[----:B------:R-:W-:Y:S01]  /*5baf0*/  STL [R1+0x1324], RZ ;  /* 0x001324ff01007387 */ /* 0x000fe20000100800 */
[----:B---3--:R-:W-:-:S03]  /*5bb00*/  IADD3 R5, R0, -0xdc, RZ ;  /* 0xffffff2400057810 */ /* 0x008fc60007ffe0ff */
[----:B------:R2:W-:Y:S01]  /*5bb10*/  LDGSTS.E [R3+-0x74500], [R14.64], !P1 ;  /* 0x8bb000000e037fae */ /* 0x0005e2000c921844 */
[----:B------:R-:W-:-:S03]  /*5bb20*/  ISETP.GE.U32.AND P5, PT, R6, 0x7ffffead, PT ;  /* 0x7ffffead0600780c */ /* 0x000fc60003fa6070 */
[----:B------:R-:W-:Y:S01]  /*5bb30*/  STL [R1+0x1328], RZ ;  /* 0x001328ff01007387 */ /* 0x000fe20000100800 */
[----:B------:R-:W-:-:S03]  /*5bb40*/  IMAD.WIDE R6, R252, 0x4, R126 ;  /* 0x00000004fc067825 */ /* 0x000fc600078e027e */
[----:B------:R1:W-:Y:S01]  /*5bb50*/  LDGSTS.E [R2+-0x74480], [R12.64], !P1 ;  /* 0x8bb800000c027fae */ /* 0x0003e2000c921844 */
[----:B------:R-:W-:-:S03]  /*5bb60*/  ISETP.GE.U32.AND P1, PT, R72, 0x7ffffea9, PT ;  /* 0x7ffffea94800780c */ /* 0x000fc60003f26070 */
[----:B------:R-:W-:Y:S01]  /*5bb70*/  STL [R1+0x132c], RZ ;  /* 0x00132cff01007387 */ /* 0x000fe20000100800 */
[----:B------:R-:W-:-:S03]  /*5bb80*/  IADD3 R72, R251, 0x100000, RZ ;  /* 0x00100000fb487810 */ /* 0x000fc60007ffe0ff */
[----:B------:R4:W-:Y:S04]  /*5bb90*/  LDGSTS.E [R4+-0x74100], [R10.64], !P6 ;  /* 0x8bf000000a047fae */ /* 0x0009e8000f121844 */
[----:B------:R-:W-:Y:S04]  /*5bba0*/  STL [R1+0x1310], RZ ;  /* 0x001310ff01007387 */ /* 0x000fe80000100800 */
[----:B------:R2:W-:Y:S01]  /*5bbb0*/  LDGSTS.E [R3+-0x74080], [R8.64], !P6 ;  /* 0x8bf8000008037fae */ /* 0x0005e2000f121844 */
[----:B------:R-:W-:-:S03]  /*5bbc0*/  ISETP.GE.U32.AND P6, PT, R5, 0x7ffffea5, PT ;  /* 0x7ffffea50500780c */ /* 0x000fc60003fc6070 */
[----:B------:R-:W-:Y:S01]  /*5bbd0*/  STL [R1+0x1314], RZ ;  /* 0x001314ff01007387 */ /* 0x000fe20000100800 */
[----:B----4-:R-:W-:-:S03]  /*5bbe0*/  IMAD.WIDE R4, R252, 0x4, R128 ;  /* 0x00000004fc047825 */ /* 0x010fc600078e0280 */
[----:B------:R-:W-:Y:S01]  /*5bbf0*/  STL [R1+0x1318], RZ ;  /* 0x001318ff01007387 */ /* 0x000fe20000100800 */
[----:B------:R-:W-:-:S03]  /*5bc00*/  IMAD.WIDE R190, R252, 0x4, R190 ;  /* 0x00000004fcbe7825 */ /* 0x000fc600078e02be */
[----:B------:R-:W-:Y:S01]  /*5bc10*/  STL [R1+0x131c], RZ ;  /* 0x00131cff01007387 */ /* 0x000fe20000100800 */
[----:B------:R-:W-:-:S03]  /*5bc20*/  IADD3 R73, R0, -0xe0, RZ ;  /* 0xffffff2000497810 */ /* 0x000fc60007ffe0ff */
[----:B------:R-:W-:Y:S01]  /*5bc30*/  STL [R1+0x1300], RZ ;  /* 0x001300ff01007387 */ /* 0x000fe20000100800 */
[----:B------:R-:W-:-:S03]  /*5bc40*/  IMAD.WIDE R192, R252, 0x4, R192 ;  /* 0x00000004fcc07825 */ /* 0x000fc600078e02c0 */
[----:B------:R-:W-:Y:S04]  /*5bc50*/  STL [R1+0x1304], RZ ;  /* 0x001304ff01007387 */ /* 0x000fe80000100800 */
[----:B------:R-:W-:Y:S04]  /*5bc60*/  STL [R1+0x1308], RZ ;  /* 0x001308ff01007387 */ /* 0x000fe80000100800 */
[----:B------:R1:W-:Y:S04]  /*5bc70*/  LDGSTS.E [R2+-0x73d00], [R6.64], !P0 ;  /* 0x8c30000006027fae */ /* 0x0003e8000c121844 */
[----:B------:R-:W-:Y:S01]  /*5bc80*/  STL [R1+0x130c], RZ ;  /* 0x00130cff01007387 */ /* 0x000fe20000100800 */
[----:B------:R-:W-:-:S03]  /*5bc90*/  IADD3 R74, R251, 0x100000, RZ ;  /* 0x00100000fb4a7810 */ /* 0x000fc60007ffe0ff */
[----:B------:R3:W-:Y:S01]  /*5bca0*/  LDGSTS.E [R72+-0x73c80], [R4.64], !P0 ;  /* 0x8c38000004487fae */ /* 0x0007e2000c121844 */
[----:B------:R-:W-:-:S03]  /*5bcb0*/  ISETP.GE.U32.AND P0, PT, R73, 0x7ffffea1, PT ;  /* 0x7ffffea14900780c */ /* 0x000fc60003f06070 */
[----:B------:R-:W-:Y:S01]  /*5bcc0*/  STL [R1+0x12f0], RZ ;  /* 0x0012f0ff01007387 */ /* 0x000fe20000100800 */
[----:B------:R-:W-:-:S03]  /*5bcd0*/  IMAD.WIDE R194, R252, 0x4, R194 ;  /* 0x00000004fcc27825 */ /* 0x000fc600078e02c2 */
[----:B------:R-:W-:Y:S01]  /*5bce0*/  STL [R1+0x12f4], RZ ;  /* 0x0012f4ff01007387 */ /* 0x000fe20000100800 */
[----:B------:R-:W-:Y:S02]  /*5bcf0*/  IADD3 R73, R251, 0x100000, RZ ;  /* 0x00100000fb497810 */ /* 0x000fe40007ffe0ff */
[----:B---3--:R-:W-:Y:S01]  /*5bd00*/  IADD3 R72, R0, -0xe4, RZ ;  /* 0xffffff1c00487810 */ /* 0x008fe20007ffe0ff */
[----:B------:R-:W-:Y:S01]  /*5bd10*/  STL [R1+0x12f8], RZ ;  /* 0x0012f8ff01007387 */ /* 0x000fe20000100800 */
[----:B------:R-:W-:-:S03]  /*5bd20*/  IMAD.WIDE R196, R252, 0x4, R196 ;  /* 0x00000004fcc47825 */ /* 0x000fc600078e02c4 */
[----:B------:R2:W-:Y:S01]  /*5bd30*/  LDGSTS.E [R3+-0x73900], [R190.64], !P4 ;  /* 0x8c700000be037fae */ /* 0x0005e2000e121844 */
[----:B------:R-:W-:-:S03]  /*5bd40*/  IMAD.WIDE R198, R252, 0x4, R198 ;  /* 0x00000004fcc67825 */ /* 0x000fc600078e02c6 */
[----:B------:R-:W-:Y:S01]  /*5bd50*/  STL [R1+0x12fc], RZ ;  /* 0x0012fcff01007387 */ /* 0x000fe20000100800 */
[----:B------:R-:W-:-:S03]  /*5bd60*/  IMAD.WIDE R200, R252, 0x4, R200 ;  /* 0x00000004fcc87825 */ /* 0x000fc600078e02c8 */
[----:B------:R1:W-:Y:S01]  /*5bd70*/  LDGSTS.E [R2+-0x73880], [R192.64], !P4 ;  /* 0x8c780000c0027fae */ /* 0x0003e2000e121844 */
[----:B------:R-:W-:-:S03]  /*5bd80*/  ISETP.GE.U32.AND P4, PT, R72, 0x7ffffe9d, PT ;  /* 0x7ffffe9d4800780c */ /* 0x000fc60003f86070 */
[----:B------:R-:W-:Y:S01]  /*5bd90*/  STL [R1+0x12e0], RZ ;  /* 0x0012e0ff01007387 */ /* 0x000fe20000100800 */
[----:B------:R-:W-:-:S03]  /*5bda0*/  IADD3 R72, R0, -0xe8, RZ ;  /* 0xffffff1800487810 */ /* 0x000fc60007ffe0ff */
[----:B------:R-:W-:Y:S01]  /*5bdb0*/  STL [R1+0x12e4], RZ ;  /* 0x0012e4ff01007387 */ /* 0x000fe20000100800 */
[----:B------:R-:W-:-:S03]  /*5bdc0*/  IMAD.WIDE R202, R252, 0x4, R202 ;  /* 0x00000004fcca7825 */ /* 0x000fc600078e02ca */
[----:B------:R-:W3:Y:S01]  /*5bdd0*/  S2R R250, SR_TID.X ;  /* 0x0000000000fa7919 */ /* 0x000ee20000002100 */
[----:B------:R-:W-:-:S03]  /*5bde0*/  IMAD.WIDE R204, R252, 0x4, R204 ;  /* 0x00000004fccc7825 */ /* 0x000fc600078e02cc */
[----:B------:R-:W-:Y:S04]  /*5bdf0*/  STL [R1+0x12e8], RZ ;  /* 0x0012e8ff01007387 */ /* 0x000fe80000100800 */
[----:B------:R-:W-:Y:S04]  /*5be00*/  STL [R1+0x12ec], RZ ;  /* 0x0012ecff01007387 */ /* 0x000fe80000100800 */
[----:B------:R4:W-:Y:S04]  /*5be10*/  LDGSTS.E [R74+-0x73500], [R194.64], !P3 ;  /* 0x8cb00000c24a7fae */ /* 0x0009e8000d921844 */
[----:B------:R-:W-:Y:S04]  /*5be20*/  STL [R1+0x12d0], RZ ;  /* 0x0012d0ff01007387 */ /* 0x000fe80000100800 */
[----:B------:R1:W-:Y:S01]  /*5be30*/  LDGSTS.E [R73+-0x73480], [R196.64], !P3 ;  /* 0x8cb80000c4497fae */ /* 0x0003e2000d921844 */
[----:B------:R-:W-:-:S03]  /*5be40*/  ISETP.GE.U32.AND P3, PT, R72, 0x7ffffe99, PT ;  /* 0x7ffffe994800780c */ /* 0x000fc60003f66070 */
[----:B------:R-:W-:Y:S01]  /*5be50*/  STL [R1+0x12d4], RZ ;  /* 0x0012d4ff01007387 */ /* 0x000fe20000100800 */
[----:B------:R-:W-:-:S03]  /*5be60*/  IADD3 R72, R0, -0xf0, RZ ;  /* 0xffffff1000487810 */ /* 0x000fc60007ffe0ff */
[----:B------:R-:W-:Y:S04]  /*5be70*/  STL [R1+0x12d8], RZ ;  /* 0x0012d8ff01007387 */ /* 0x000fe80000100800 */
[----:B------:R2:W-:Y:S04]  /*5be80*/  LDGSTS.E [R3+-0x73100], [R198.64], !P2 ;  /* 0x8cf00000c6037fae */ /* 0x0005e8000d121844 */
[----:B------:R-:W-:Y:S01]  /*5be90*/  STL [R1+0x12dc], RZ ;  /* 0x0012dcff01007387 */ /* 0x000fe20000100800 */
[----:B------:R-:W-:-:S03]  /*5bea0*/  IMAD.WIDE R206, R252, 0x4, R206 ;  /* 0x00000004fcce7825 */ /* 0x000fc600078e02ce */
[----:B------:R1:W-:Y:S04]  /*5beb0*/  LDGSTS.E [R2+-0x73080], [R200.64], !P2 ;  /* 0x8cf80000c8027fae */ /* 0x0003e8000d121844 */
[----:B------:R-:W-:Y:S01]  /*5bec0*/  STL [R1+0x12c0], RZ ;  /* 0x0012c0ff01007387 */ /* 0x000fe20000100800 */
[----:B------:R-:W-:-:S03]  /*5bed0*/  IMAD.WIDE R208, R252, 0x4, R208 ;  /* 0x00000004fcd07825 */ /* 0x000fc600078e02d0 */
[----:B------:R1:W-:Y:S04]  /*5bee0*/  LDGSTS.E [R73+-0x72d00], [R202.64], !P5 ;  /* 0x8d300000ca497fae */ /* 0x0003e8000e921844 */
[----:B------:R-:W-:Y:S04]  /*5bef0*/  STL [R1+0x12c4], RZ ;  /* 0x0012c4ff01007387 */ /* 0x000fe80000100800 */
[----:B------:R2:W-:Y:S01]  /*5bf00*/  LDGSTS.E [R3+-0x72c80], [R204.64], !P5 ;  /* 0x8d380000cc037fae */ /* 0x0005e2000e921844 */
[----:B------:R-:W-:-:S03]  /*5bf10*/  ISETP.GE.U32.AND P5, PT, R72, 0x7ffffe91, PT ;  /* 0x7ffffe914800780c */ /* 0x000fc60003fa6070 */
[----:B------:R-:W-:Y:S01]  /*5bf20*/  STL [R1+0x12c8], RZ ;  /* 0x0012c8ff01007387 */ /* 0x000fe20000100800 */
[----:B------:R-:W-:-:S03]  /*5bf30*/  IADD3 R72, R251, 0x100000, RZ ;  /* 0x00100000fb487810 */ /* 0x000fc60007ffe0ff */
[----:B------:R-:W-:Y:S01]  /*5bf40*/  STL [R1+0x12cc], RZ ;  /* 0x0012ccff01007387 */ /* 0x000fe20000100800 */
[----:B----4-:R-:W-:-:S03]  /*5bf50*/  IADD3 R74, R0, -0xec, RZ ;  /* 0xffffff14004a7810 */ /* 0x010fc60007ffe0ff */
[----:B------:R-:W-:Y:S01]  /*5bf60*/  STL [R1+0x12b0], RZ ;  /* 0x0012b0ff01007387 */ /* 0x000fe20000100800 */
[----:B------:R-:W-:-:S03]  /*5bf70*/  IMAD.WIDE R210, R252, 0x4, R210 ;  /* 0x00000004fcd27825 */ /* 0x000fc600078e02d2 */
[----:B------:R-:W-:Y:S01]  /*5bf80*/  STL [R1+0x12b4], RZ ;  /* 0x0012b4ff01007387 */ /* 0x000fe20000100800 */
[----:B-1----:R-:W-:Y:S01]  /*5bf90*/  IADD3 R73, R0, -0xf4, RZ ;  /* 0xffffff0c00497810 */ /* 0x002fe20007ffe0ff */
[----:B------:R-:W-:Y:S02]  /*5bfa0*/  IMAD.WIDE R212, R252, 0x4, R212 ;  /* 0x00000004fcd47825 */ /* 0x000fe400078e02d4 */
[----:B------:R-:W-:Y:S04]  /*5bfb0*/  STL [R1+0x12b8], RZ ;  /* 0x0012b8ff01007387 */ /* 0x000fe80000100800 */
[----:B------:R-:W-:Y:S01]  /*5bfc0*/  STL [R1+0x12bc], RZ ;  /* 0x0012bcff01007387 */ /* 0x000fe20000100800 */
[----:B------:R-:W-:-:S03]  /*5bfd0*/  ISETP.GE.U32.AND P2, PT, R74, 0x7ffffe95, PT ;  /* 0x7ffffe954a00780c */ /* 0x000fc60003f46070 */
        /* <DEDUP_REMOVED lines=9> */
[----:B----4-:R-:W-:Y:S01]  /*5c070*/  IADD3 R72, R0, -0xf8, RZ ;  /* 0xffffff0800487810 */ /* 0x010fe20007ffe0ff */
[----:B------:R-:W-:Y:S01]  /*5c080*/  STL [R1+0x12ac], RZ ;  /* 0x0012acff01007387 */ /* 0x000fe20000100800 */
[----:B------:R-:W-:-:S03]  /*5c090*/  IMAD.WIDE R216, R252, 0x4, R216 ;  /* 0x00000004fcd87825 */ /* 0x000fc600078e02d8 */
[----:B------:R2:W-:Y:S04]  /*5c0a0*/  LDGSTS.E [R3+-0x72500], [R210.64], !P6 ;  /* 0x8db00000d2037fae */ /* 0x0005e8000f121844 */
[----:B------:R-:W-:Y:S04]  /*5c0b0*/  STL [R1+0x1290], RZ ;  /* 0x001290ff01007387 */ /* 0x000fe80000100800 */
[----:B------:R1:W-:Y:S01]  /*5c0c0*/  LDGSTS.E [R2+-0x72480], [R212.64], !P6 ;  /* 0x8db80000d4027fae */ /* 0x0003e2000f121844 */
[----:B------:R-:W-:-:S03]  /*5c0d0*/  ISETP.GE.U32.AND P6, PT, R72, 0x7ffffe89, PT ;  /* 0x7ffffe894800780c */ /* 0x000fc60003fc6070 */
[----:B------:R-:W-:Y:S01]  /*5c0e0*/  STL [R1+0x1294], RZ ;  /* 0x001294ff01007387 */ /* 0x000fe20000100800 */
[----:B------:R-:W-:-:S03]  /*5c0f0*/  IADD3 R72, R0, -0xfc, RZ ;  /* 0xffffff0400487810 */ /* 0x000fc60007ffe0ff */
[----:B------:R-:W-:Y:S01]  /*5c100*/  STL [R1+0x1298], RZ ;  /* 0x001298ff01007387 */ /* 0x000fe20000100800 */
[----:B------:R-:W-:-:S03]  /*5c110*/  IMAD.WIDE R218, R252, 0x4, R218 ;  /* 0x00000004fcda7825 */ /* 0x000fc600078e02da */
[----:B------:R-:W-:Y:S01]  /*5c120*/  STL [R1+0x129c], RZ ;  /* 0x00129cff01007387 */ /* 0x000fe20000100800 */
[----:B------:R-:W-:Y:S01]  /*5c130*/  IMAD.WIDE R220, R252, 0x4, R220 ;  /* 0x00000004fcdc7825 */ /* 0x000fe200078e02dc */
[----:B---3--:R-:W-:Y:S02]  /*5c140*/  LOP3.LUT R128, R250, 0x1f, RZ, 0xc0, !PT ;  /* 0x0000001ffa807812 */ /* 0x008fe400078ec0ff */
[----:B------:R-:W-:Y:S01]  /*5c150*/  STL [R1+0x1280], RZ ;  /* 0x001280ff01007387 */ /* 0x000fe20000100800 */
[----:B------:R-:W-:-:S03]  /*5c160*/  IMAD.WIDE R222, R252, 0x4, R222 ;  /* 0x00000004fcde7825 */ /* 0x000fc600078e02de */
[----:B------:R3:W-:Y:S01]  /*5c170*/  LDGSTS.E [R74+-0x72100], [R214.64], !P0 ;  /* 0x8df00000d64a7fae */ /* 0x0007e2000c121844 */
[----:B------:R-:W-:-:S03]  /*5c180*/  IMAD.WIDE R224, R252, 0x4, R224 ;  /* 0x00000004fce07825 */ /* 0x000fc600078e02e0 */
[----:B------:R-:W-:Y:S01]  /*5c190*/  STL [R1+0x1284], RZ ;  /* 0x001284ff01007387 */ /* 0x000fe20000100800 */
[----:B------:R-:W-:-:S03]  /*5c1a0*/  IADD3 R129, R0, -0x80, RZ ;  /* 0xffffff8000817810 */ /* 0x000fc60007ffe0ff */
[----:B------:R4:W-:Y:S01]  /*5c1b0*/  LDGSTS.E [R73+-0x72080], [R216.64], !P0 ;  /* 0x8df80000d8497fae */ /* 0x0009e2000c121844 */
[----:B------:R-:W-:-:S03]  /*5c1c0*/  ISETP.GE.U32.AND P0, PT, R72, 0x7ffffe85, PT ;  /* 0x7ffffe854800780c */ /* 0x000fc60003f06070 */
[----:B------:R-:W-:Y:S01]  /*5c1d0*/  STL [R1+0x1288], RZ ;  /* 0x001288ff01007387 */ /* 0x000fe20000100800 */
[----:B------:R-:W-:Y:S01]  /*5c1e0*/  IADD3 R72, R251, 0x100000, RZ ;  /* 0x00100000fb487810 */ /* 0x000fe20007ffe0ff */
[----:B------:R-:W-:Y:S01]  /*5c1f0*/  IMAD.WIDE R226, R252, 0x4, R226 ;  /* 0x00000004fce27825 */ /* 0x000fe200078e02e2 */
[----:B------:R-:W-:Y:S01]  /*5c200*/  LOP3.LUT R250, R250, 0x1f, RZ, 0xc0, !PT ;  /* 0x0000001ffafa7812 */ /* 0x000fe200078ec0ff */
[----:B------:R-:W-:Y:S01]  /*5c210*/  STL [R1+0x128c], RZ ;  /* 0x00128cff01007387 */ /* 0x000fe20000100800 */
[----:B------:R-:W-:Y:S01]  /*5c220*/  MOV R123, 0x7f ;  /* 0x0000007f007b7802 */ /* 0x000fe20000000f00 */
[----:B------:R-:W-:Y:S02]  /*5c230*/  IMAD.WIDE R228, R252, 0x4, R228 ;  /* 0x00000004fce47825 */ /* 0x000fe400078e02e4 */
[----:B------:R-:W-:Y:S01]  /*5c240*/  STL [R1+0x1270], RZ ;  /* 0x001270ff01007387 */ /* 0x000fe20000100800 */
[----:B------:R-:W-:-:S03]  /*5c250*/  LOP3.LUT R128, R128, 0x40, RZ, 0xfc, !PT ;  /* 0x0000004080807812 */ /* 0x000fc600078efcff */
[----:B------:R-:W-:Y:S01]  /*5c260*/  STL [R1+0x1274], RZ ;  /* 0x001274ff01007387 */ /* 0x000fe20000100800 */
[----:B------:R-:W-:-:S03]  /*5c270*/  IADD3 R123, R123, c[0x0][0x180], RZ ;  /* 0x000060007b7b7a10 */ /* 0x000fc60007ffe0ff */
[----:B------:R2:W-:Y:S04]  /*5c280*/  LDGSTS.E [R3+-0x71d00], [R218.64], !P4 ;  /* 0x8e300000da037fae */ /* 0x0005e8000e121844 */
[----:B------:R-:W-:Y:S04]  /*5c290*/  STL [R1+0x1278], RZ ;  /* 0x001278ff01007387 */ /* 0x000fe80000100800 */
[----:B------:R1:W-:Y:S01]  /*5c2a0*/  LDGSTS.E [R2+-0x71c80], [R220.64], !P4 ;  /* 0x8e380000dc027fae */ /* 0x0003e2000e121844 */
[----:B------:R-:W-:-:S03]  /*5c2b0*/  ISETP.GE.AND P4, PT, R250, R129, PT ;  /* 0x00000081fa00720c */ /* 0x000fc60003f86270 */
[----:B------:R-:W-:Y:S04]  /*5c2c0*/  STL [R1+0x127c], RZ ;  /* 0x00127cff01007387 */ /* 0x000fe80000100800 */
[----:B------:R1:W-:Y:S04]  /*5c2d0*/  LDGSTS.E [R2+-0x71900], [R222.64], !P3 ;  /* 0x8e700000de027fae */ /* 0x0003e8000d921844 */
[----:B------:R-:W-:Y:S04]  /*5c2e0*/  STL [R1+0x1260], RZ ;  /* 0x001260ff01007387 */ /* 0x000fe80000100800 */
[----:B------:R4:W-:Y:S01]  /*5c2f0*/  LDGSTS.E [R72+-0x71880], [R224.64], !P3 ;  /* 0x8e780000e0487fae */ /* 0x0009e2000d921844 */
[----:B------:R-:W-:-:S03]  /*5c300*/  ISETP.GE.AND P3, PT, R128, R129, PT ;  /* 0x000000818000720c */ /* 0x000fc60003f66270 */
[----:B------:R-:W-:Y:S01]  /*5c310*/  STL [R1+0x1264], RZ ;  /* 0x001264ff01007387 */ /* 0x000fe20000100800 */
[----:B------:R-:W-:-:S03]  /*5c320*/  LOP3.LUT R128, R250, 0x20, RZ, 0xfc, !PT ;  /* 0x00000020fa807812 */ /* 0x000fc600078efcff */
[----:B------:R2:W-:Y:S04]  /*5c330*/  LDGSTS.E [R3+-0x71500], [R226.64], !P2 ;  /* 0x8eb00000e2037fae */ /* 0x0005e8000d121844 */
[----:B------:R-:W-:Y:S01]  /*5c340*/  STL [R1+0x1268], RZ ;  /* 0x001268ff01007387 */ /* 0x000fe20000100800 */
[----:B---3--:R-:W-:-:S03]  /*5c350*/  SEL R74, RZ, 0x4, P3 ;  /* 0x00000004ff4a7807 */ /* 0x008fc60001800000 */
[----:B------:R1:W-:Y:S01]  /*5c360*/  LDGSTS.E [R2+-0x71480], [R228.64], !P2 ;  /* 0x8eb80000e4027fae */ /* 0x0003e2000d121844 */
[----:B------:R-:W-:-:S03]  /*5c370*/  ISETP.GT.AND P2, PT, R123, 0xff, PT ;  /* 0x000000ff7b00780c */ /* 0x000fc60003f44270 */
[----:B------:R-:W-:Y:S01]  /*5c380*/  STL [R1+0x126c], RZ ;  /* 0x00126cff01007387 */ /* 0x000fe20000100800 */
[----:B------:R-:W-:-:S03]  /*5c390*/  ISETP.GE.AND P3, PT, R128, R129, PT ;  /* 0x000000818000720c */ /* 0x000fc60003f66270 */
[----:B------:R-:W-:Y:S01]  /*5c3a0*/  STL [R1+0x1250], RZ ;  /* 0x001250ff01007387 */ /* 0x000fe20000100800 */
[----:B-1----:R-:W-:-:S03]  /*5c3b0*/  SEL R2, RZ, 0x4, P4 ;  /* 0x00000004ff027807 */ /* 0x002fc60002000000 */
[----:B------:R-:W-:Y:S04]  /*5c3c0*/  STL [R1+0x1254], RZ ;  /* 0x001254ff01007387 */ /* 0x000fe80000100800 */
[----:B------:R-:W-:Y:S01]  /*5c3d0*/  STL [R1+0x1258], RZ ;  /* 0x001258ff01007387 */ /* 0x000fe20000100800 */
[----:B------:R-:W-:-:S03]  /*5c3e0*/  SEL R2, R2, RZ, P2 ;  /* 0x000000ff02027207 */ /* 0x000fc60001000000 */
[----:B------:R-:W-:Y:S01]  /*5c3f0*/  STL [R1+0x125c], RZ ;  /* 0x00125cff01007387 */ /* 0x000fe20000100800 */
[----:B------:R-:W-:Y:S01]  /*5c400*/  LOP3.LUT R250, R250, 0x60, RZ, 0xfc, !PT ;  /* 0x00000060fafa7812 */ /* 0x000fe200078efcff */
[C---:B------:R-:W-:Y:S02]  /*5c410*/  IMAD.WIDE R230, R252.reuse, 0x4, R230 ;  /* 0x00000004fce67825 */ /* 0x040fe400078e02e6 */
[----:B------:R-:W-:Y:S01]  /*5c420*/  STL [R1+0x13c0], RZ ;  /* 0x0013c0ff01007387 */ /* 0x000fe20000100800 */
[----:B--2---:R-:W-:Y:S01]  /*5c430*/  SEL R3, RZ, 0x4, P3 ;  /* 0x00000004ff037807 */ /* 0x004fe20001800000 */
[----:B------:R-:W-:Y:S02]  /*5c440*/  IMAD.WIDE R232, R252, 0x4, R232 ;  /* 0x00000004fce87825 */ /* 0x000fe400078e02e8 */
[----:B------:R-:W-:Y:S01]  /*5c450*/  STL [R1+0x13c4], RZ ;  /* 0x0013c4ff01007387 */ /* 0x000fe20000100800 */
[----:B------:R-:W-:-:S03]  /*5c460*/  ISETP.NE.U32.AND P3, PT, R2, RZ, PT ;  /* 0x000000ff0200720c */ /* 0x000fc60003f65070 */
[----:B------:R-:W-:Y:S01]  /*5c470*/  STL [R1+0x13c8], RZ ;  /* 0x0013c8ff01007387 */ /* 0x000fe20000100800 */
[----:B------:R-:W-:-:S03]  /*5c480*/  SEL R2, R74, RZ, P2 ;  /* 0x000000ff4a027207 */ /* 0x000fc60001000000 */
[----:B------:R-:W-:Y:S01]  /*5c490*/  STL [R1+0x13cc], RZ ;  /* 0x0013ccff01007387 */ /* 0x000fe20000100800 */
[----:B------:R-:W-:-:S03]  /*5c4a0*/  ISETP.GE.AND P4, PT, R250, R129, PT ;  /* 0x00000081fa00720c */ /* 0x000fc60003f86270 */
[----:B------:R-:W-:Y:S04]  /*5c4b0*/  STL [R1+0x13b0], RZ ;  /* 0x0013b0ff01007387 */ /* 0x000fe80000100800 */
[----:B------:R-:W-:Y:S04]  /*5c4c0*/  STL [R1+0x13b4], RZ ;  /* 0x0013b4ff01007387 */ /* 0x000fe80000100800 */
[----:B------:R-:W-:Y:S04]  /*5c4d0*/  STL [R1+0x13b8], RZ ;  /* 0x0013b8ff01007387 */ /* 0x000fe80000100800 */
[----:B------:R4:W-:Y:S04]  /*5c4e0*/  LDGSTS.E [R73+-0x71100], [R230.64], !P5 ;  /* 0x8ef00000e6497fae */ /* 0x0009e8000e921844 */
[----:B------:R-:W-:Y:S01]  /*5c4f0*/  STL [R1+0x13bc], RZ ;  /* 0x0013bcff01007387 */ /* 0x000fe20000100800 */
[----:B------:R-:W-:-:S03]  /*5c500*/  IMAD.WIDE R234, R252, 0x4, R234 ;  /* 0x00000004fcea7825 */ /* 0x000fc600078e02ea */
[----:B------:R4:W-:Y:S01]  /*5c510*/  LDGSTS.E [R72+-0x71080], [R232.64], !P5 ;  /* 0x8ef80000e8487fae */ /* 0x0009e2000e921844 */
[----:B------:R-:W-:-:S03]  /*5c520*/  ISETP.NE.U32.AND P5, PT, R2, RZ, PT ;  /* 0x000000ff0200720c */ /* 0x000fc60003fa5070 */
[----:B------:R-:W-:Y:S01]  /*5c530*/  STL [R1+0x13e0], RZ ;  /* 0x0013e0ff01007387 */ /* 0x000fe20000100800 */
[----:B------:R-:W-:-:S03]  /*5c540*/  SEL R2, RZ, 0x4, P4 ;  /* 0x00000004ff027807 */ /* 0x000fc60002000000 */
[----:B------:R-:W-:Y:S01]  /*5c550*/  STL [R1+0x13e4], RZ ;  /* 0x0013e4ff01007387 */ /* 0x000fe20000100800 */
[----:B------:R-:W-:-:S03]  /*5c560*/  IMAD.WIDE R236, R252, 0x4, R236 ;  /* 0x00000004fcec7825 */ /* 0x000fc600078e02ec */
[----:B------:R-:W-:Y:S01]  /*5c570*/  STL [R1+0x13e8], RZ ;  /* 0x0013e8ff01007387 */ /* 0x000fe20000100800 */
[----:B------:R-:W-:-:S03]  /*5c580*/  SEL R3, R3, RZ, P2 ;  /* 0x000000ff03037207 */ /* 0x000fc60001000000 */
[----:B------:R-:W-:Y:S01]  /*5c590*/  STL [R1+0x13ec], RZ ;  /* 0x0013ecff01007387 */ /* 0x000fe20000100800 */
[----:B------:R-:W-:-:S03]  /*5c5a0*/  SEL R2, R2, RZ, P2 ;  /* 0x000000ff02027207 */ /* 0x000fc60001000000 */
[----:B------:R-:W-:Y:S01]  /*5c5b0*/  STL [R1+0x13d0], RZ ;  /* 0x0013d0ff01007387 */ /* 0x000fe20000100800 */
[----:B------:R-:W-:-:S03]  /*5c5c0*/  IADD3 R0, R0, -0x100, RZ ;  /* 0xffffff0000007810 */ /* 0x000fc60007ffe0ff */
[----:B------:R-:W-:Y:S04]  /*5c5d0*/  STL [R1+0x13d4], RZ ;  /* 0x0013d4ff01007387 */ /* 0x000fe80000100800 */
[----:B------:R-:W-:Y:S01]  /*5c5e0*/  STL [R1+0x13d8], RZ ;  /* 0x0013d8ff01007387 */ /* 0x000fe20000100800 */
[----:B------:R-:W-:-:S03]  /*5c5f0*/  ISETP.NE.U32.AND P4, PT, R3, RZ, PT ;  /* 0x000000ff0300720c */ /* 0x000fc60003f85070 */
[----:B------:R-:W-:Y:S01]  /*5c600*/  STL [R1+0x13dc], RZ ;  /* 0x0013dcff01007387 */ /* 0x000fe20000100800 */
[----:B------:R-:W-:-:S03]  /*5c610*/  ISETP.NE.U32.AND P2, PT, R2, RZ, PT ;  /* 0x000000ff0200720c */ /* 0x000fc60003f45070 */
[----:B------:R4:W-:Y:S01]  /*5c620*/  LDGSTS.E [R73+-0x70d00], [R234.64], !P1 ;  /* 0x8f300000ea497fae */ /* 0x0009e2000c921844 */
[----:B------:R-:W-:-:S03]  /*5c630*/  IADD3 R3, R251, 0x100000, RZ ;  /* 0x00100000fb037810 */ /* 0x000fc60007ffe0ff */
[----:B------:R-:W-:Y:S01]  /*5c640*/  STL [R1+0x1400], RZ ;  /* 0x001400ff01007387 */ /* 0x000fe20000100800 */
[----:B------:R-:W-:-:S03]  /*5c650*/  IADD3 R2, R251, 0x100000, RZ ;  /* 0x00100000fb027810 */ /* 0x000fc60007ffe0ff */
[----:B------:R4:W-:Y:S01]  /*5c660*/  LDGSTS.E [R72+-0x70c80], [R236.64], !P1 ;  /* 0x8f380000ec487fae */ /* 0x0009e2000c921844 */
[----:B------:R-:W-:-:S03]  /*5c670*/  ISETP.GE.U32.AND P1, PT, R0, 0x7ffffe81, PT ;  /* 0x7ffffe810000780c */ /* 0x000fc60003f26070 */
[----:B------:R-:W-:Y:S01]  /*5c680*/  STL [R1+0x1404], RZ ;  /* 0x001404ff01007387 */ /* 0x000fe20000100800 */
[----:B------:R-:W-:-:S03]  /*5c690*/  IADD3 R0, R251, 0x100000, RZ ;  /* 0x00100000fb007810 */ /* 0x000fc60007ffe0ff */
[----:B------:R-:W-:Y:S04]  /*5c6a0*/  STL [R1+0x1408], RZ ;  /* 0x001408ff01007387 */ /* 0x000fe80000100800 */
[----:B------:R-:W-:Y:S04]  /*5c6b0*/  STL [R1+0x140c], RZ ;  /* 0x00140cff01007387 */ /* 0x000fe80000100800 */
[----:B------:R-:W2:Y:S04]  /*5c6c0*/  LDL.LU.64 R250, [R1+0xf90] ;  /* 0x000f900001fa7983 */ /* 0x000ea80000300a00 */
[----:B------:R-:W3:Y:S04]  /*5c6d0*/  LDL.LU.64 R124, [R1+0xfb0] ;  /* 0x000fb000017c7983 */ /* 0x000ee80000300a00 */
        /* <DEDUP_REMOVED lines=20> */
[----:B------:R-:W-:-:S03]  /*5c820*/  IMAD.WIDE R238, R252, 0x4, R238 ;  /* 0x00000004fcee7825 */ /* 0x000fc600078e02ee */
[----:B------:R-:W-:Y:S01]  /*5c830*/  STL [R1+0x144c], RZ ;  /* 0x00144cff01007387 */ /* 0x000fe20000100800 */
[----:B------:R-:W-:-:S03]  /*5c840*/  IMAD.WIDE R240, R252, 0x4, R240 ;  /* 0x00000004fcf07825 */ /* 0x000fc600078e02f0 */
[----:B------:R-:W2:Y:S01]  /*5c850*/  LDL.LU.64 R126, [R1+0xfc0] ;  /* 0x000fc000017e7983 */ /* 0x000ea20000300a00 */
[----:B------:R-:W-:-:S03]  /*5c860*/  IMAD.WIDE R242, R252, 0x4, R242 ;  /* 0x00000004fcf27825 */ /* 0x000fc600078e02f2 */
[----:B------:R1:W-:Y:S01]  /*5c870*/  LDGSTS.E [R3+-0x70900], [R238.64], !P6 ;  /* 0x8f700000ee037fae */ /* 0x0003e2000f121844 */
[----:B------:R-:W-:-:S03]  /*5c880*/  IMAD.WIDE R244, R252, 0x4, R244 ;  /* 0x00000004fcf47825 */ /* 0x000fc600078e02f4 */
[----:B------:R4:W-:Y:S01]  /*5c890*/  LDGSTS.E [R73+-0x70880], [R240.64], !P6 ;  /* 0x8f780000f0497fae */ /* 0x0009e2000f121844 */
[----:B------:R-:W-:-:S03]  /*5c8a0*/  IMAD.MOV.U32 R122, RZ, RZ, c[0x0][0x18c] ;  /* 0x00006300ff7a7624 */ /* 0x000fc600078e00ff */
[----:B------:R4:W-:Y:S04]  /*5c8b0*/  LDGSTS.E [R72+-0x70500], [R242.64], !P0 ;  /* 0x8fb00000f2487fae */ /* 0x0009e8000c121844 */
[----:B------:R1:W-:Y:S04]  /*5c8c0*/  LDGSTS.E [R3+-0x70480], [R244.64], !P0 ;  /* 0x8fb80000f4037fae */ /* 0x0003e8000c121844 */
[----:B------:R-:W-:Y:S04]  /*5c8d0*/  STL [R1+0x1470], RZ ;  /* 0x001470ff01007387 */ /* 0x000fe80000100800 */
[----:B------:R-:W-:Y:S01]  /*5c8e0*/  STL [R1+0x1474], RZ ;  /* 0x001474ff01007387 */ /* 0x000fe20000100800 */
[----:B-1----:R-:W-:-:S03]  /*5c8f0*/  IMAD.SHL.U32 R3, R122, 0x80, RZ ;  /* 0x000000807a037824 */ /* 0x002fc600078e00ff */
[----:B------:R-:W-:Y:S04]  /*5c900*/  STL [R1+0x1478], RZ ;  /* 0x001478ff01007387 */ /* 0x000fe80000100800 */
[----:B------:R-:W-:Y:S04]  /*5c910*/  STL [R1+0x147c], RZ ;  /* 0x00147cff01007387 */ /* 0x000fe80000100800 */
[----:B------:R-:W-:Y:S04]  /*5c920*/  STL [R1+0x1480], RZ ;  /* 0x001480ff01007387 */ /* 0x000fe80000100800 */
[----:B----4-:R-:W4:Y:S01]  /*5c930*/  LDL.LU.64 R72, [R1+0xfc8] ;  /* 0x000fc80001487983 */ /* 0x010f220000300a00 */
[----:B---3--:R-:W-:-:S04]  /*5c940*/  IMAD.WIDE R74, R3, 0x4, R124 ;  /* 0x00000004034a7825 */ /* 0x008fc800078e027c */
[C---:B--2---:R-:W-:Y:S01]  /*5c950*/  IMAD.WIDE R76, R3.reuse, 0x4, R128 ;  /* 0x00000004034c7825 */ /* 0x044fe200078e0280 */
[----:B------:R1:W-:Y:S04]  /*5c960*/  STL.64 [R1+0x16e0], R74 ;  /* 0x0016e04a01007387 */ /* 0x0003e80000100a00 */
[----:B-1----:R-:W2:Y:S04]  /*5c970*/  LDL.LU.64 R74, [R1+0xfb8] ;  /* 0x000fb800014a7983 */ /* 0x002ea80000300a00 */
[----:B------:R1:W-:Y:S04]  /*5c980*/  STL.64 [R1+0x16d8], R76 ;  /* 0x0016d84c01007387 */ /* 0x0003e80000100a00 */
[----:B-1----:R-:W3:Y:S04]  /*5c990*/  LDL.LU.64 R76, [R1+0xe60] ;  /* 0x000e6000014c7983 */ /* 0x002ee80000300a00 */
[----:B------:R-:W3:Y:S04]  /*5c9a0*/  LDL.LU.64 R78, [R1+0xe68] ;  /* 0x000e6800014e7983 */ /* 0x000ee80000300a00 */
        /* <DEDUP_REMOVED lines=16> */
[----:B------:R-:W3:Y:S01]  /*5cab0*/  LDL.LU.64 R128, [R1+0x1768] ;  /* 0x0017680001807983 */ /* 0x000ee20000300a00 */
[----:B------:R-:W-:-:S03]  /*5cac0*/  IMAD.WIDE R116, R3, 0x4, R126 ;  /* 0x0000000403747825 */ /* 0x000fc600078e027e */
[----:B------:R-:W3:Y:S04]  /*5cad0*/  LDL.LU.64 R112, [R1+0x1760] ;  /* 0x0017600001707983 */ /* 0x000ee80000300a00 */
[----:B------:R-:W3:Y:S04]  /*5cae0*/  LDL.LU.64 R114, [R1+0xfe8] ;  /* 0x000fe80001727983 */ /* 0x000ee80000300a00 */
[----:B------:R1:W-:Y:S01]  /*5caf0*/  STL.64 [R1+0x16d0], R116 ;  /* 0x0016d07401007387 */ /* 0x0003e20000100a00 */
[----:B------:R-:W-:Y:S01]  /*5cb00*/  ISETP.GE.AND P0, PT, R123, 0x80, PT ;  /* 0x000000807b00780c */ /* 0x000fe20003f06270 */
[----:B------:R-:W-:-:S02]  /*5cb10*/  IMAD.WIDE R250, R3, 0x4, R250 ;  /* 0x0000000403fa7825 */ /* 0x000fc400078e02fa */
[----:B-1----:R-:W3:Y:S04]  /*5cb20*/  LDL.LU.64 R116, [R1+0xfe0] ;  /* 0x000fe00001747983 */ /* 0x002ee80000300a00 */
[----:B------:R-:W3:Y:S04]  /*5cb30*/  LDL.LU.64 R118, [R1+0x1788] ;  /* 0x0017880001767983 */ /* 0x000ee80000300a00 */
[----:B------:R-:W3:Y:S04]  /*5cb40*/  LDL.LU.64 R120, [R1+0x1780] ;  /* 0x0017800001787983 */ /* 0x000ee80000300a00 */
[----:B------:R-:W3:Y:S01]  /*5cb50*/  LDL.LU.64 R124, [R1+0xf38] ;  /* 0x000f3800017c7983 */ /* 0x000ee20000300a00 */
[----:B----4-:R-:W-:-:S03]  /*5cb60*/  IMAD.WIDE R72, R3, 0x4, R72 ;  /* 0x0000000403487825 */ /* 0x010fc600078e0248 */
[----:B------:R-:W4:Y:S04]  /*5cb70*/  LDL.LU.64 R122, [R1+0xf30] ;  /* 0x000f3000017a7983 */ /* 0x000f280000300a00 */
[----:B------:R-:W4:Y:S04]  /*5cb80*/  LDL.LU.64 R126, [R1+0x17b8] ;  /* 0x0017b800017e7983 */ /* 0x000f280000300a00 */
[----:B------:R-:W-:Y:S04]  /*5cb90*/  STL.64 [R1+0x16e8], R250 ;  /* 0x0016e8fa01007387 */ /* 0x000fe80000100a00 */
[----:B------:R3:W-:Y:S01]  /*5cba0*/  STL.64 [R1+0x16c8], R72 ;  /* 0x0016c84801007387 */ /* 0x0007e20000100a00 */
[----:B--2---:R-:W-:-:S05]  /*5cbb0*/  IMAD.WIDE R74, R3, 0x4, R74 ;  /* 0x00000004034a7825 */ /* 0x004fca00078e024a */
[----:B------:R1:W-:Y:S01]  /*5cbc0*/  STL.64 [R1+0x16c0], R74 ;  /* 0x0016c04a01007387 */ /* 0x0003e20000100a00 */
[----:B---3--:R-:W-:-:S04]  /*5cbd0*/  IMAD.WIDE R72, R3, 0x4, R76 ;  /* 0x0000000403487825 */ /* 0x008fc800078e024c */
[C---:B------:R-:W-:Y:S01]  /*5cbe0*/  IMAD.WIDE R76, R3.reuse, 0x4, R78 ;  /* 0x00000004034c7825 */ /* 0x040fe200078e024e */
[----:B------:R2:W-:Y:S03]  /*5cbf0*/  STL.64 [R1+0x10e8], R72 ;  /* 0x0010e84801007387 */ /* 0x0005e60000100a00 */
[C---:B-1----:R-:W-:Y:S01]  /*5cc00*/  IMAD.WIDE R74, R3.reuse, 0x4, R80 ;  /* 0x00000004034a7825 */ /* 0x042fe200078e0250 */
[----:B------:R1:W-:Y:S04]  /*5cc10*/  STL.64 [R1+0x10e0], R76 ;  /* 0x0010e04c01007387 */ /* 0x0003e80000100a00 */
[----:B------:R3:W-:Y:S01]  /*5cc20*/  STL.64 [R1+0x10d8], R74 ;  /* 0x0010d84a01007387 */ /* 0x0007e20000100a00 */
[----:B--2---:R-:W-:-:S04]  /*5cc30*/  IMAD.WIDE R72, R3, 0x4, R82 ;  /* 0x0000000403487825 */ /* 0x004fc800078e0252 */
[C---:B-1----:R-:W-:Y:S01]  /*5cc40*/  IMAD.WIDE R76, R3.reuse, 0x4, R84 ;  /* 0x00000004034c7825 */ /* 0x042fe200078e0254 */
[----:B------:R1:W-:Y:S03]  /*5cc50*/  STL.64 [R1+0x10d0], R72 ;  /* 0x0010d04801007387 */ /* 0x0003e60000100a00 */
[C---:B---3--:R-:W-:Y:S01]  /*5cc60*/  IMAD.WIDE R74, R3.reuse, 0x4, R86 ;  /* 0x00000004034a7825 */ /* 0x048fe200078e0256 */
[----:B------:R2:W-:Y:S04]  /*5cc70*/  STL.64 [R1+0x10c8], R76 ;  /* 0x0010c84c01007387 */ /* 0x0005e80000100a00 */
[----:B------:R3:W-:Y:S01]  /*5cc80*/  STL.64 [R1+0x10c0], R74 ;  /* 0x0010c04a01007387 */ /* 0x0007e20000100a00 */
[----:B-1----:R-:W-:-:S04]  /*5cc90*/  IMAD.WIDE R72, R3, 0x4, R88 ;  /* 0x0000000403487825 */ /* 0x002fc800078e0258 */
[C---:B--2---:R-:W-:Y:S01]  /*5cca0*/  IMAD.WIDE R76, R3.reuse, 0x4, R90 ;  /* 0x00000004034c7825 */ /* 0x044fe200078e025a */
        /* <DEDUP_REMOVED lines=15> */
[----:B------:R-:W-:Y:S01]  /*5cda0*/  STL.64 [R1+0x1078], R74 ;  /* 0x0010784a01007387 */ /* 0x000fe20000100a00 */
[----:B-1----:R-:W-:-:S04]  /*5cdb0*/  IMAD.WIDE R72, R3, 0x4, R106 ;  /* 0x0000000403487825 */ /* 0x002fc800078e026a */
[C---:B--2---:R-:W-:Y:S01]  /*5cdc0*/  IMAD.WIDE R76, R3.reuse, 0x4, R108 ;  /* 0x00000004034c7825 */ /* 0x044fe200078e026c */
[----:B------:R1:W-:Y:S04]  /*5cdd0*/  STL.64 [R1+0x1070], R72 ;  /* 0x0010704801007387 */ /* 0x0003e80000100a00 */
[----:B------:R2:W-:Y:S01]  /*5cde0*/  STL.64 [R1+0x1068], R76 ;  /* 0x0010684c01007387 */ /* 0x0005e20000100a00 */
[----:B-1----:R-:W-:-:S03]  /*5cdf0*/  IMAD.WIDE R72, R3, 0x4, R128 ;  /* 0x0000000403487825 */ /* 0x002fc600078e0280 */
[----:B------:R-:W3:Y:S01]  /*5ce00*/  LDL.LU.64 R128, [R1+0x17b0] ;  /* 0x0017b00001807983 */ /* 0x000ee20000300a00 */
[----:B------:R-:W-:-:S04]  /*5ce10*/  IMAD.WIDE R74, R3, 0x4, R110 ;  /* 0x00000004034a7825 */ /* 0x000fc800078e026e */
[C---:B--2---:R-:W-:Y:S01]  /*5ce20*/  IMAD.WIDE R76, R3.reuse, 0x4, R112 ;  /* 0x00000004034c7825 */ /* 0x044fe200078e0270 */
[----:B------:R1:W-:Y:S04]  /*5ce30*/  STL.64 [R1+0x1060], R74 ;  /* 0x0010604a01007387 */ /* 0x0003e80000100a00 */
[----:B------:R2:W-:Y:S04]  /*5ce40*/  STL.64 [R1+0x1018], R72 ;  /* 0x0010184801007387 */ /* 0x0005e80000100a00 */
[----:B------:R4:W-:Y:S01]  /*5ce50*/  STL.64 [R1+0x1010], R76 ;  /* 0x0010104c01007387 */ /* 0x0009e20000100a00 */
[----:B-1----:R-:W-:-:S04]  /*5ce60*/  IMAD.WIDE R74, R3, 0x4, R114 ;  /* 0x00000004034a7825 */ /* 0x002fc800078e0272 */
[C---:B--2---:R-:W-:Y:S01]  /*5ce70*/  IMAD.WIDE R72, R3.reuse, 0x4, R116 ;  /* 0x0000000403487825 */ /* 0x044fe200078e0274 */
[----:B------:R1:W-:Y:S03]  /*5ce80*/  STL.64 [R1+0x1008], R74 ;  /* 0x0010084a01007387 */ /* 0x0003e60000100a00 */
[C---:B----4-:R-:W-:Y:S01]  /*5ce90*/  IMAD.WIDE R76, R3.reuse, 0x4, R118 ;  /* 0x00000004034c7825 */ /* 0x050fe200078e0276 */
[----:B------:R2:W-:Y:S04]  /*5cea0*/  STL.64 [R1+0x1000], R72 ;  /* 0x0010004801007387 */ /* 0x0005e80000100a00 */
[----:B------:R4:W-:Y:S01]  /*5ceb0*/  STL.64 [R1+0xff8], R76 ;  /* 0x000ff84c01007387 */ /* 0x0009e20000100a00 */
[----:B-1----:R-:W-:-:S04]  /*5cec0*/  IMAD.WIDE R74, R3, 0x4, R120 ;  /* 0x00000004034a7825 */ /* 0x002fc800078e0278 */
[C---:B--2---:R-:W-:Y:S02]  /*5ced0*/  IMAD.WIDE R72, R3.reuse, 0x4, R124 ;  /* 0x0000000403487825 */ /* 0x044fe400078e027c */
[----:B------:R-:W2:Y:S04]  /*5cee0*/  LDL.LU.64 R124, [R1+0xe10] ;  /* 0x000e1000017c7983 */ /* 0x000ea80000300a00 */
[----:B------:R1:W-:Y:S01]  /*5cef0*/  STL.64 [R1+0xff0], R74 ;  /* 0x000ff04a01007387 */ /* 0x0003e20000100a00 */
[----:B----4-:R-:W-:-:S03]  /*5cf00*/  IMAD.WIDE R76, R3, 0x4, R126 ;  /* 0x00000004034c7825 */ /* 0x010fc600078e027e */
[----:B------:R4:W-:Y:S01]  /*5cf10*/  STL.64 [R1+0xfe8], R72 ;  /* 0x000fe84801007387 */ /* 0x0009e20000100a00 */
[----:B-1----:R-:W-:-:S03]  /*5cf20*/  IMAD.WIDE R74, R3, 0x4, R122 ;  /* 0x00000004034a7825 */ /* 0x002fc600078e027a */
[----:B----4-:R-:W4:Y:S04]  /*5cf30*/  LDL.LU.64 R72, [R1+0xe18] ;  /* 0x000e180001487983 */ /* 0x010f280000300a00 */
[----:B------:R1:W-:Y:S04]  /*5cf40*/  STL.64 [R1+0xfe0], R74 ;  /* 0x000fe04a01007387 */ /* 0x0003e80000100a00 */
[----:B-1----:R-:W4:Y:S04]  /*5cf50*/  LDL.LU.64 R74, [R1+0x17c8] ;  /* 0x0017c800014a7983 */ /* 0x002f280000300a00 */
[----:B------:R1:W-:Y:S04]  /*5cf60*/  STL.64 [R1+0xfc8], R76 ;  /* 0x000fc84c01007387 */ /* 0x0003e80000100a00 */
[----:B-1----:R-:W4:Y:S04]  /*5cf70*/  LDL.LU.64 R76, [R1+0x17c0] ;  /* 0x0017c000014c7983 */ /* 0x002f280000300a00 */
[----:B------:R-:W4:Y:S04]  /*5cf80*/  LDL.LU.64 R78, [R1+0xa18] ;  /* 0x000a1800014e7983 */ /* 0x000f280000300a00 */
        /* <DEDUP_REMOVED lines=18> */
[----:B------:R-:W4:Y:S01]  /*5d0b0*/  LDL.LU.64 R114, [R1+0x1880] ;  /* 0x0018800001727983 */ /* 0x000f220000300a00 */
[----:B---3--:R-:W-:-:S05]  /*5d0c0*/  IMAD.WIDE R116, R3, 0x4, R128 ;  /* 0x0000000403747825 */ /* 0x008fca00078e0280 */
[----:B------:R1:W-:Y:S04]  /*5d0d0*/  STL.64 [R1+0xfc0], R116 ;  /* 0x000fc07401007387 */ /* 0x0003e80000100a00 */
[----:B-1----:R-:W3:Y:S04]  /*5d0e0*/  LDL.LU.64 R116, [R1+0x1730] ;  /* 0x0017300001747983 */ /* 0x002ee80000300a00 */
[----:B------:R-:W3:Y:S04]  /*5d0f0*/  LDL.LU.64 R118, [R1+0x1738] ;  /* 0x0017380001767983 */ /* 0x000ee80000300a00 */
[----:B------:R-:W3:Y:S04]  /*5d100*/  LDL.LU.64 R120, [R1+0x18a8] ;  /* 0x0018a80001787983 */ /* 0x000ee80000300a00 */
[----:B------:R-:W3:Y:S04]  /*5d110*/  LDL.LU.64 R128, [R1+0x18a0] ;  /* 0x0018a00001807983 */ /* 0x000ee80000300a00 */
[----:B------:R-:W3:Y:S01]  /*5d120*/  LDL.LU.64 R122, [R1+0x1728] ;  /* 0x00172800017a7983 */ /* 0x000ee20000300a00 */
[----:B--2---:R-:W-:-:S05]  /*5d130*/  IMAD.WIDE R124, R3, 0x4, R124 ;  /* 0x00000004037c7825 */ /* 0x004fca00078e027c */
[----:B------:R1:W-:Y:S04]  /*5d140*/  STL.64 [R1+0xfb8], R124 ;  /* 0x000fb87c01007387 */ /* 0x0003e80000100a00 */
[----:B-1----:R-:W3:Y:S01]  /*5d150*/  LDL.LU.64 R124, [R1+0x1720] ;  /* 0x00172000017c7983 */ /* 0x002ee20000300a00 */
[----:B----4-:R-:W-:-:S05]  /*5d160*/  IMAD.WIDE R72, R3, 0x4, R72 ;  /* 0x0000000403487825 */ /* 0x010fca00078e0248 */
[----:B------:R1:W-:Y:S01]  /*5d170*/  STL.64 [R1+0xfb0], R72 ;  /* 0x000fb04801007387 */ /* 0x0003e20000100a00 */
[----:B------:R-:W-:-:S05]  /*5d180*/  IMAD.WIDE R74, R3, 0x4, R74 ;  /* 0x00000004034a7825 */ /* 0x000fca00078e024a */
[----:B------:R4:W-:Y:S01]  /*5d190*/  STL.64 [R1+0xf98], R74 ;  /* 0x000f984a01007387 */ /* 0x0009e20000100a00 */
[----:B-1----:R-:W-:-:S04]  /*5d1a0*/  IMAD.WIDE R72, R3, 0x4, R76 ;  /* 0x0000000403487825 */ /* 0x002fc800078e024c */
[C---:B------:R-:W-:Y:S01]  /*5d1b0*/  IMAD.WIDE R76, R3.reuse, 0x4, R78 ;  /* 0x00000004034c7825 */ /* 0x040fe200078e024e */
[----:B------:R1:W-:Y:S03]  /*5d1c0*/  STL.64 [R1+0xf90], R72 ;  /* 0x000f904801007387 */ /* 0x0003e60000100a00 */
[C---:B----4-:R-:W-:Y:S01]  /*5d1d0*/  IMAD.WIDE R74, R3.reuse, 0x4, R80 ;  /* 0x00000004034a7825 */ /* 0x050fe200078e0250 */
[----:B------:R4:W-:Y:S04]  /*5d1e0*/  STL.64 [R1+0xf38], R76 ;  /* 0x000f384c01007387 */ /* 0x0009e80000100a00 */
[----:B------:R4:W-:Y:S01]  /*5d1f0*/  STL.64 [R1+0xf30], R74 ;  /* 0x000f304a01007387 */ /* 0x0009e20000100a00 */
[----:B-1----:R-:W-:-:S04]  /*5d200*/  IMAD.WIDE R72, R3, 0x4, R82 ;  /* 0x0000000403487825 */ /* 0x002fc800078e0252 */
[C---:B----4-:R-:W-:Y:S01]  /*5d210*/  IMAD.WIDE R76, R3.reuse, 0x4, R84 ;  /* 0x00000004034c7825 */ /* 0x050fe200078e0254 */
[----:B------:R1:W-:Y:S03]  /*5d220*/  STL.64 [R1+0xe68], R72 ;  /* 0x000e684801007387 */ /* 0x0003e60000100a00 */
[C---:B------:R-:W-:Y:S01]  /*5d230*/  IMAD.WIDE R74, R3.reuse, 0x4, R86 ;  /* 0x00000004034a7825 */ /* 0x040fe200078e0256 */
        /* <DEDUP_REMOVED lines=24> */
[----:B------:R4:W-:Y:S03]  /*5d3c0*/  STL.64 [R1+0x9d0], R76 ;  /* 0x0009d04c01007387 */ /* 0x0009e60000100a00 */
[C---:B-1----:R-:W-:Y:S02]  /*5d3d0*/  IMAD.WIDE R72, R3.reuse, 0x4, R126 ;  /* 0x0000000403487825 */ /* 0x042fe400078e027e */
[----:B------:R-:W2:Y:S02]  /*5d3e0*/  LDL.LU.64 R126, [R1+0x18c8] ;  /* 0x0018c800017e7983 */ /* 0x000ea40000300a00 */
[----:B----4-:R-:W-:-:S02]  /*5d3f0*/  IMAD.WIDE R76, R3, 0x4, R112 ;  /* 0x00000004034c7825 */ /* 0x010fc400078e0270 */
[----:B------:R1:W-:Y:S04]  /*5d400*/  STL.64 [R1+0x9a8], R74 ;  /* 0x0009a84a01007387 */ /* 0x0003e80000100a00 */
[----:B------:R3:W-:Y:S04]  /*5d410*/  STL.64 [R1+0x9a0], R72 ;  /* 0x0009a04801007387 */ /* 0x0007e80000100a00 */
[----:B------:R4:W-:Y:S01]  /*5d420*/  STL.64 [R1+0x988], R76 ;  /* 0x0009884c01007387 */ /* 0x0009e20000100a00 */
[----:B-1----:R-:W-:-:S05]  /*5d430*/  IMAD.WIDE R74, R3, 0x4, R114 ;  /* 0x00000004034a7825 */ /* 0x002fca00078e0272 */
[----:B------:R-:W-:Y:S01]  /*5d440*/  STL.64 [R1+0x980], R74 ;  /* 0x0009804a01007387 */ /* 0x000fe20000100a00 */
[----:B---3--:R-:W-:-:S04]  /*5d450*/  IMAD.WIDE R72, R3, 0x4, R116 ;  /* 0x0000000403487825 */ /* 0x008fc800078e0274 */
[C---:B----4-:R-:W-:Y:S01]  /*5d460*/  IMAD.WIDE R76, R3.reuse, 0x4, R118 ;  /* 0x00000004034c7825 */ /* 0x050fe200078e0276 */
[----:B------:R1:W-:Y:S04]  /*5d470*/  STL.64 [R1+0x968], R72 ;  /* 0x0009684801007387 */ /* 0x0003e80000100a00 */
[----:B------:R-:W-:Y:S01]  /*5d480*/  STL.64 [R1+0x960], R76 ;  /* 0x0009604c01007387 */ /* 0x000fe20000100a00 */
[----:B-1----:R-:W-:-:S03]  /*5d490*/  IMAD.WIDE R72, R3, 0x4, R128 ;  /* 0x0000000403487825 */ /* 0x002fc600078e0280 */
[----:B------:R-:W3:Y:S01]  /*5d4a0*/  LDL.LU.64 R128, [R1+0x18c0] ;  /* 0x0018c00001807983 */ /* 0x000ee20000300a00 */
[----:B------:R-:W-:-:S05]  /*5d4b0*/  IMAD.WIDE R74, R3, 0x4, R120 ;  /* 0x00000004034a7825 */ /* 0x000fca00078e0278 */
[----:B------:R1:W-:Y:S04]  /*5d4c0*/  STL.64 [R1+0x958], R74 ;  /* 0x0009584a01007387 */ /* 0x0003e80000100a00 */
[----:B------:R4:W-:Y:S01]  /*5d4d0*/  STL.64 [R1+0x950], R72 ;  /* 0x0009504801007387 */ /* 0x0009e20000100a00 */
[----:B-1----:R-:W-:-:S04]  /*5d4e0*/  IMAD.WIDE R74, R3, 0x4, R122 ;  /* 0x00000004034a7825 */ /* 0x002fc800078e027a */
[C---:B------:R-:W-:Y:S01]  /*5d4f0*/  IMAD.WIDE R76, R3.reuse, 0x4, R124 ;  /* 0x00000004034c7825 */ /* 0x040fe200078e027c */
        /* <DEDUP_REMOVED lines=25> */
[----:B--2---:R-:W-:-:S05]  /*5d690*/  IMAD.WIDE R116, R3, 0x4, R126 ;  /* 0x0000000403747825 */ /* 0x004fca00078e027e */
[----:B------:R1:W-:Y:S04]  /*5d6a0*/  STL.64 [R1+0x938], R116 ;  /* 0x0009387401007387 */ /* 0x0003e80000100a00 */
[----:B-1----:R-:W2:Y:S04]  /*5d6b0*/  LDL.LU.64 R116, [R1+0x19b8] ;  /* 0x0019b80001747983 */ /* 0x002ea80000300a00 */
[----:B------:R-:W2:Y:S04]  /*5d6c0*/  LDL.LU.64 R118, [R1+0x1050] ;  /* 0x0010500001767983 */ /* 0x000ea80000300a00 */
[----:B------:R-:W2:Y:S04]  /*5d6d0*/  LDL.LU.64 R120, [R1+0x1058] ;  /* 0x0010580001787983 */ /* 0x000ea80000300a00 */
[----:B------:R-:W2:Y:S04]  /*5d6e0*/  LDL.LU.64 R126, [R1+0x19e0] ;  /* 0x0019e000017e7983 */ /* 0x000ea80000300a00 */
[----:B------:R-:W2:Y:S01]  /*5d6f0*/  LDL.LU.64 R122, [R1+0x19d8] ;  /* 0x0019d800017a7983 */ /* 0x000ea20000300a00 */
[----:B---3--:R-:W-:-:S05]  /*5d700*/  IMAD.WIDE R128, R3, 0x4, R128 ;  /* 0x0000000403807825 */ /* 0x008fca00078e0280 */
[----:B------:R1:W-:Y:S04]  /*5d710*/  STL.64 [R1+0x930], R128 ;  /* 0x0009308001007387 */ /* 0x0003e80000100a00 */
[----:B-1----:R-:W2:Y:S01]  /*5d720*/  LDL.LU.64 R128, [R1+0xa68] ;  /* 0x000a680001807983 */ /* 0x002ea20000300a00 */
        /* <DEDUP_REMOVED lines=40> */
[----:B------:R-:W3:Y:S02]  /*5d9b0*/  LDL.LU.64 R124, [R1+0xa60] ;  /* 0x000a6000017c7983 */ /* 0x000ee40000300a00 */
[----:B----4-:R-:W-:-:S02]  /*5d9c0*/  IMAD.WIDE R76, R3, 0x4, R112 ;  /* 0x00000004034c7825 */ /* 0x010fc400078e0270 */
        /* <DEDUP_REMOVED lines=8> */
[----:B------:R-:W-:Y:S01]  /*5da50*/  STL.64 [R1+0x17b0], R76 ;  /* 0x0017b04c01007387 */ /* 0x000fe20000100a00 */
[----:B-1----:R-:W-:-:S04]  /*5da60*/  IMAD.WIDE R74, R3, 0x4, R120 ;  /* 0x00000004034a7825 */ /* 0x002fc800078e0278 */
[C---:B--2---:R-:W-:Y:S02]  /*5da70*/  IMAD.WIDE R72, R3.reuse, 0x4, R126 ;  /* 0x0000000403487825 */ /* 0x044fe400078e027e */
[----:B------:R-:W2:Y:S04]  /*5da80*/  LDL.LU.64 R126, [R1+0x19f0] ;  /* 0x0019f000017e7983 */ /* 0x000ea80000300a00 */
[----:B------:R1:W-:Y:S04]  /*5da90*/  STL.64 [R1+0x17b8], R74 ;  /* 0x0017b84a01007387 */ /* 0x0003e80000100a00 */
[----:B------:R4:W-:Y:S01]  /*5daa0*/  STL.64 [R1+0x17c0], R72 ;  /* 0x0017c04801007387 */ /* 0x0009e20000100a00 */
[----:B-1----:R-:W-:-:S03]  /*5dab0*/  IMAD.WIDE R74, R3, 0x4, R122 ;  /* 0x00000004034a7825 */ /* 0x002fc600078e027a */
[----:B----4-:R-:W4:Y:S04]  /*5dac0*/  LDL.LU.64 R72, [R1+0x19e8] ;  /* 0x0019e80001487983 */ /* 0x010f280000300a00 */
[----:B------:R1:W-:Y:S04]  /*5dad0*/  STL.64 [R1+0x17c8], R74 ;  /* 0x0017c84a01007387 */ /* 0x0003e80000100a00 */
[----:B-1----:R-:W4:Y:S01]  /*5dae0*/  LDL.LU.64 R74, [R1+0x1938] ;  /* 0x00193800014a7983 */ /* 0x002f220000300a00 */
[----:B------:R-:W-:-:S05]  /*5daf0*/  IMAD.WIDE R76, R3, 0x4, R128 ;  /* 0x00000004034c7825 */ /* 0x000fca00078e0280 */
        /* <DEDUP_REMOVED lines=65> */
[----:B------:R-:W-:Y:S01]  /*5df10*/  STL.64 [R1+0x18a8], R74 ;  /* 0x0018a84a01007387 */ /* 0x000fe20000100a00 */
[----:B-1----:R-:W-:-:S04]  /*5df20*/  IMAD.WIDE R72, R3, 0x4, R106 ;  /* 0x0000000403487825 */ /* 0x002fc800078e026a */
[C---:B----4-:R-:W-:Y:S01]  /*5df30*/  IMAD.WIDE R76, R3.reuse, 0x4, R108 ;  /* 0x00000004034c7825 */ /* 0x050fe200078e026c */
[----:B------:R1:W-:Y:S04]  /*5df40*/  STL.64 [R1+0x18b0], R72 ;  /* 0x0018b04801007387 */ /* 0x0003e80000100a00 */
[----:B------:R4:W-:Y:S01]  /*5df50*/  STL.64 [R1+0x18b8], R76 ;  /* 0x0018b84c01007387 */ /* 0x0009e20000100a00 */
[----:B-1----:R-:W-:-:S03]  /*5df60*/  IMAD.WIDE R72, R3, 0x4, R128 ;  /* 0x0000000403487825 */ /* 0x002fc600078e0280 */
[----:B------:R-:W2:Y:S01]  /*5df70*/  LDL.LU.64 R128, [R1+0x1950] ;  /* 0x0019500001807983 */ /* 0x000ea20000300a00 */
[----:B------:R-:W-:-:S04]  /*5df80*/  IMAD.WIDE R74, R3, 0x4, R110 ;  /* 0x00000004034a7825 */ /* 0x000fc800078e026e */
[C---:B----4-:R-:W-:Y:S01]  /*5df90*/  IMAD.WIDE R76, R3.reuse, 0x4, R112 ;  /* 0x00000004034c7825 */ /* 0x050fe200078e0270 */
[----:B------:R1:W-:Y:S04]  /*5dfa0*/  STL.64 [R1+0x18c0], R74 ;  /* 0x0018c04a01007387 */ /* 0x0003e80000100a00 */
[----:B------:R3:W-:Y:S04]  /*5dfb0*/  STL.64 [R1+0x18c8], R72 ;  /* 0x0018c84801007387 */ /* 0x0007e80000100a00 */
[----:B------:R4:W-:Y:S01]  /*5dfc0*/  STL.64 [R1+0x18d0], R76 ;  /* 0x0018d04c01007387 */ /* 0x0009e20000100a00 */
[----:B-1----:R-:W-:-:S05]  /*5dfd0*/  IMAD.WIDE R74, R3, 0x4, R114 ;  /* 0x00000004034a7825 */ /* 0x002fca00078e0272 */
[----:B------:R1:W-:Y:S01]  /*5dfe0*/  STL.64 [R1+0x18d8], R74 ;  /* 0x0018d84a01007387 */ /* 0x0003e20000100a00 */
[----:B---3--:R-:W-:-:S04]  /*5dff0*/  IMAD.WIDE R72, R3, 0x4, R116 ;  /* 0x0000000403487825 */ /* 0x008fc800078e0274 */
[C---:B----4-:R-:W-:Y:S01]  /*5e000*/  IMAD.WIDE R76, R3.reuse, 0x4, R118 ;  /* 0x00000004034c7825 */ /* 0x050fe200078e0276 */
[----:B------:R3:W-:Y:S03]  /*5e010*/  STL.64 [R1+0x1920], R72 ;  /* 0x0019204801007387 */ /* 0x0007e60000100a00 */
[C---:B-1----:R-:W-:Y:S01]  /*5e020*/  IMAD.WIDE R74, R3.reuse, 0x4, R120 ;  /* 0x00000004034a7825 */ /* 0x042fe200078e0278 */
[----:B------:R-:W-:Y:S03]  /*5e030*/  STL.64 [R1+0x1928], R76 ;  /* 0x0019284c01007387 */ /* 0x000fe60000100a00 */
[C---:B---3--:R-:W-:Y:S02]  /*5e040*/  IMAD.WIDE R72, R3.reuse, 0x4, R124 ;  /* 0x0000000403487825 */ /* 0x048fe400078e027c */
[----:B------:R-:W3:Y:S04]  /*5e050*/  LDL.LU.64 R124, [R1+0x1958] ;  /* 0x00195800017c7983 */ /* 0x000ee80000300a00 */
        /* <DEDUP_REMOVED lines=84> */
[----:B-1----:R-:W-:-:S05]  /*5e5a0*/  IMAD.WIDE R74, R3, 0x4, R114 ;  /* 0x00000004034a7825 */ /* 0x002fca00078e0272 */
[----:B------:R-:W-:Y:S01]  /*5e5b0*/  STL.64 [R1+0x1a98], R74 ;  /* 0x001a984a01007387 */ /* 0x000fe20000100a00 */
[----:B--2---:R-:W-:-:S04]  /*5e5c0*/  IMAD.WIDE R72, R3, 0x4, R116 ;  /* 0x0000000403487825 */ /* 0x004fc800078e0274 */
[C---:B----4-:R-:W-:Y:S01]  /*5e5d0*/  IMAD.WIDE R76, R3.reuse, 0x4, R118 ;  /* 0x00000004034c7825 */ /* 0x050fe200078e0276 */
[----:B------:R1:W-:Y:S04]  /*5e5e0*/  STL.64 [R1+0x1ab0], R72 ;  /* 0x001ab04801007387 */ /* 0x0003e80000100a00 */
[----:B------:R-:W-:Y:S01]  /*5e5f0*/  STL.64 [R1+0x1ab8], R76 ;  /* 0x001ab84c01007387 */ /* 0x000fe20000100a00 */
[----:B-1----:R-:W-:-:S03]  /*5e600*/  IMAD.WIDE R72, R3, 0x4, R128 ;  /* 0x0000000403487825 */ /* 0x002fc600078e0280 */
[----:B------:R-:W2:Y:S01]  /*5e610*/  LDL.LU.64 R128, [R1+0x1d38] ;  /* 0x001d380001807983 */ /* 0x000ea20000300a00 */
[----:B------:R-:W-:-:S05]  /*5e620*/  IMAD.WIDE R74, R3, 0x4, R120 ;  /* 0x00000004034a7825 */ /* 0x000fca00078e0278 */
[----:B------:R1:W-:Y:S04]  /*5e630*/  STL.64 [R1+0x1ac8], R74 ;  /* 0x001ac84a01007387 */ /* 0x0003e80000100a00 */
[----:B------:R4:W-:Y:S01]  /*5e640*/  STL.64 [R1+0x1ad8], R72 ;  /* 0x001ad84801007387 */ /* 0x0009e20000100a00 */
[----:B-1----:R-:W-:-:S03]  /*5e650*/  IMAD.WIDE R74, R3, 0x4, R122 ;  /* 0x00000004034a7825 */ /* 0x002fc600078e027a */
[----:B----4-:R-:W4:Y:S04]  /*5e660*/  LDL.LU.64 R72, [R1+0x1b18] ;  /* 0x001b180001487983 */ /* 0x010f280000300a00 */
[----:B------:R1:W-:Y:S01]  /*5e670*/  STL.64 [R1+0x1af0], R74 ;  /* 0x001af04a01007387 */ /* 0x0003e20000100a00 */
[----:B------:R-:W-:-:S03]  /*5e680*/  IMAD.WIDE R76, R3, 0x4, R124 ;  /* 0x00000004034c7825 */ /* 0x000fc600078e027c */
        /* <DEDUP_REMOVED lines=165> */
[----:B------:R-:W3:Y:S01]  /*5f0e0*/  LDL.LU.64 R128, [R1+0x1ed0] ;  /* 0x001ed00001807983 */ /* 0x000ee20000300a00 */
[----:B------:R-:W-:-:S04]  /*5f0f0*/  IMAD.WIDE R74, R3, 0x4, R110 ;  /* 0x00000004034a7825 */ /* 0x000fc800078e026e */
[C---:B----4-:R-:W-:Y:S01]  /*5f100*/  IMAD.WIDE R76, R3.reuse, 0x4, R112 ;  /* 0x00000004034c7825 */ /* 0x050fe200078e0270 */
[----:B------:R1:W-:Y:S04]  /*5f110*/  STL.64 [R1+0x1df0], R74 ;  /* 0x001df04a01007387 */ /* 0x0003e80000100a00 */
[----:B------:R2:W-:Y:S04]  /*5f120*/  STL.64 [R1+0x1df8], R72 ;  /* 0x001df84801007387 */ /* 0x0005e80000100a00 */
[----:B------:R4:W-:Y:S01]  /*5f130*/  STL.64 [R1+0x1e00], R76 ;  /* 0x001e004c01007387 */ /* 0x0009e20000100a00 */
[----:B-1----:R-:W-:-:S05]  /*5f140*/  IMAD.WIDE R74, R3, 0x4, R114 ;  /* 0x00000004034a7825 */ /* 0x002fca00078e0272 */
[----:B------:R1:W-:Y:S01]  /*5f150*/  STL.64 [R1+0x1e08], R74 ;  /* 0x001e084a01007387 */ /* 0x0003e20000100a00 */
[----:B--2---:R-:W-:-:S04]  /*5f160*/  IMAD.WIDE R72, R3, 0x4, R116 ;  /* 0x0000000403487825 */ /* 0x004fc800078e0274 */
[C---:B----4-:R-:W-:Y:S01]  /*5f170*/  IMAD.WIDE R76, R3.reuse, 0x4, R118 ;  /* 0x00000004034c7825 */ /* 0x050fe200078e0276 */
[----:B------:R2:W-:Y:S03]  /*5f180*/  STL.64 [R1+0x1e88], R72 ;  /* 0x001e884801007387 */ /* 0x0005e60000100a00 */
[C---:B-1----:R-:W-:Y:S01]  /*5f190*/  IMAD.WIDE R74, R3.reuse, 0x4, R120 ;  /* 0x00000004034a7825 */ /* 0x042fe200078e0278 */
[----:B------:R-:W-:Y:S03]  /*5f1a0*/  STL.64 [R1+0x1e90], R76 ;  /* 0x001e904c01007387 */ /* 0x000fe60000100a00 */
[C---:B--2---:R-:W-:Y:S02]  /*5f1b0*/  IMAD.WIDE R72, R3.reuse, 0x4, R124 ;  /* 0x0000000403487825 */ /* 0x044fe400078e027c */
[----:B------:R-:W2:Y:S04]  /*5f1c0*/  LDL.LU.64 R124, [R1+0x1ed8] ;  /* 0x001ed800017c7983 */ /* 0x000ea80000300a00 */
        /* <DEDUP_REMOVED lines=5432> */
[----:B-1----:R-:W2:Y:S01]  /*74550*/  LDL.LU.64 R128, [R1+0x4c0] ;  /* 0x0004c00001807983 */ /* 0x002ea20000300a00 */
[----:B----4-:R-:W-:-:S05]  /*74560*/  IMAD.WIDE R72, R3, 0x4, R72 ;  /* 0x0000000403487825 */ /* 0x010fca00078e0248 */
[----:B------:R1:W-:Y:S01]  /*74570*/  STL.64 [R1+0x73a8], R72 ;  /* 0x0073a84801007387 */ /* 0x0003e20000100a00 */
[----:B------:R-:W-:-:S03]  /*74580*/  IMAD.WIDE R74, R3, 0x4, R74 ;  /* 0x00000004034a7825 */ /* 0x000fc600078e024a */
[----:B-1----:R1:W5:Y:S04]  /*74590*/  LDL.LU.64 R72, [R1+0x8568] ;  /* 0x0085680001487983 */ /* 0x0023680000300a00 */
[----:B------:R4:W-:Y:S01]  /*745a0*/  STL.64 [R1+0x73c0], R74 ;  /* 0x0073c04a01007387 */ /* 0x0009e20000100a00 */
[----:B------:R-:W-:-:S03]  /*745b0*/  IMAD.WIDE R76, R3, 0x4, R76 ;  /* 0x00000004034c7825 */ /* 0x000fc600078e024c */
[----:B----4-:R1:W5:Y:S01]  /*745c0*/  LDL.LU.64 R74, [R1+0x8560] ;  /* 0x00856000014a7983 */ /* 0x0103620000300a00 */
[----:B------:R-:W-:-:S03]  /*745d0*/  IMAD.WIDE R78, R3, 0x4, R78 ;  /* 0x00000004034e7825 */ /* 0x000fc600078e024e */
[----:B------:R4:W-:Y:S01]  /*745e0*/  STL.64 [R1+0x73d8], R76 ;  /* 0x0073d84c01007387 */ /* 0x0009e20000100a00 */
[----:B------:R-:W-:-:S04]  /*745f0*/  IMAD.WIDE R80, R3, 0x4, R80 ;  /* 0x0000000403507825 */ /* 0x000fc800078e0250 */
[C---:B------:R-:W-:Y:S01]  /*74600*/  IMAD.WIDE R82, R3.reuse, 0x4, R82 ;  /* 0x0000000403527825 */ /* 0x040fe200078e0252 */
[----:B----4-:R1:W5:Y:S03]  /*74610*/  LDL.LU.64 R76, [R1+0x8558] ;  /* 0x00855800014c7983 */ /* 0x0103660000300a00 */
[C---:B------:R-:W-:Y:S01]  /*74620*/  IMAD.WIDE R84, R3.reuse, 0x4, R84 ;  /* 0x0000000403547825 */ /* 0x040fe200078e0254 */
[----:B------:R4:W-:Y:S03]  /*74630*/  STL.64 [R1+0x73d0], R78 ;  /* 0x0073d04e01007387 */ /* 0x0009e60000100a00 */
[----:B------:R-:W-:-:S04]  /*74640*/  IMAD.WIDE R86, R3, 0x4, R86 ;  /* 0x0000000403567825 */ /* 0x000fc800078e0256 */
[C---:B------:R-:W-:Y:S01]  /*74650*/  IMAD.WIDE R88, R3.reuse, 0x4, R88 ;  /* 0x0000000403587825 */ /* 0x040fe200078e0258 */
[----:B----4-:R1:W5:Y:S04]  /*74660*/  LDL.LU.64 R78, [R1+0x8550] ;  /* 0x00855000014e7983 */ /* 0x0103680000300a00 */
[----:B------:R4:W-:Y:S01]  /*74670*/  STL.64 [R1+0x73c8], R80 ;  /* 0x0073c85001007387 */ /* 0x0009e20000100a00 */
[----:B------:R-:W-:-:S04]  /*74680*/  IMAD.WIDE R90, R3, 0x4, R90 ;  /* 0x00000004035a7825 */ /* 0x000fc800078e025a */
[C---:B------:R-:W-:Y:S01]  /*74690*/  IMAD.WIDE R92, R3.reuse, 0x4, R92 ;  /* 0x00000004035c7825 */ /* 0x040fe200078e025c */
[----:B----4-:R1:W5:Y:S04]  /*746a0*/  LDL.LU.64 R80, [R1+0x8548] ;  /* 0x0085480001507983 */ /* 0x0103680000300a00 */
[----:B------:R4:W-:Y:S01]  /*746b0*/  STL.64 [R1+0x73e0], R82 ;  /* 0x0073e05201007387 */ /* 0x0009e20000100a00 */
[----:B------:R-:W-:-:S04]  /*746c0*/  IMAD.WIDE R94, R3, 0x4, R94 ;  /* 0x00000004035e7825 */ /* 0x000fc800078e025e */
[----:B------:R-:W-:-:S04]  /*746d0*/  IMAD.WIDE R246, R252, 0x4, R246 ;  /* 0x00000004fcf67825 */ /* 0x000fc800078e02f6 */
[C---:B------:R-:W-:Y:S01]  /*746e0*/  IMAD.WIDE R96, R3.reuse, 0x4, R96 ;  /* 0x0000000403607825 */ /* 0x040fe200078e0260 */
[----:B------:R1:W-:Y:S04]  /*746f0*/  LDGSTS.E [R2+-0x70100], [R246.64], !P1 ;  /* 0x8ff00000f6027fae */ /* 0x0003e8000c921844 */
[----:B----4-:R4:W5:Y:S04]  /*74700*/  LDL.LU.64 R82, [R1+0x8540] ;  /* 0x0085400001527983 */ /* 0x0109680000300a00 */
[----:B------:R1:W-:Y:S01]  /*74710*/  STL.64 [R1+0x73f8], R84 ;  /* 0x0073f85401007387 */ /* 0x0003e20000100a00 */
[----:B------:R-:W-:-:S03]  /*74720*/  IMAD.WIDE R98, R3, 0x4, R98 ;  /* 0x0000000403627825 */ /* 0x000fc600078e0262 */
[----:B-1----:R4:W5:Y:S04]  /*74730*/  LDL.LU.64 R84, [R1+0x8538] ;  /* 0x0085380001547983 */ /* 0x0029680000300a00 */
[----:B------:R1:W-:Y:S01]  /*74740*/  STL.64 [R1+0x73f0], R86 ;  /* 0x0073f05601007387 */ /* 0x0003e20000100a00 */
[----:B------:R-:W-:-:S03]  /*74750*/  IMAD.WIDE R100, R3, 0x4, R100 ;  /* 0x0000000403647825 */ /* 0x000fc600078e0264 */
[----:B-1----:R4:W5:Y:S04]  /*74760*/  LDL.LU.64 R86, [R1+0x8530] ;  /* 0x0085300001567983 */ /* 0x0029680000300a00 */
[----:B------:R1:W-:Y:S01]  /*74770*/  STL.64 [R1+0x73e8], R88 ;  /* 0x0073e85801007387 */ /* 0x0003e20000100a00 */
[----:B------:R-:W-:-:S03]  /*74780*/  IMAD.WIDE R102, R3, 0x4, R102 ;  /* 0x0000000403667825 */ /* 0x000fc600078e0266 */
[----:B------:R-:W2:Y:S04]  /*74790*/  S2R R2, SR_TID.X ;  /* 0x0000000000027919 */ /* 0x000ea80000002100 */
[----:B-1----:R4:W5:Y:S04]  /*747a0*/  LDL.LU.64 R88, [R1+0x8528] ;  /* 0x0085280001587983 */ /* 0x0029680000300a00 */
        /* <DEDUP_REMOVED lines=22> */
[----:B---3--:R-:W-:-:S03]  /*74910*/  IMAD.WIDE R118, R3, 0x4, R118 ;  /* 0x0000000403767825 */ /* 0x008fc600078e0276 */
[----:B-1----:R4:W5:Y:S04]  /*74920*/  LDL.LU.64 R104, [R1+0x84e8] ;  /* 0x0084e80001687983 */ /* 0x0029680000300a00 */
[----:B------:R1:W-:Y:S01]  /*74930*/  STL.64 [R1+0x7440], R106 ;  /* 0x0074406a01007387 */ /* 0x0003e20000100a00 */
[----:B------:R-:W-:-:S04]  /*74940*/  IMAD.WIDE R248, R252, 0x4, R248 ;  /* 0x00000004fcf87825 */ /* 0x000fc800078e02f8 */
[C---:B------:R-:W-:Y:S01]  /*74950*/  IMAD.WIDE R120, R3.reuse, 0x4, R120 ;  /* 0x0000000403787825 */ /* 0x040fe200078e0278 */
[----:B------:R2:W-:Y:S03]  /*74960*/  LDGSTS.E [R0+-0x70080], [R248.64], !P1 ;  /* 0x8ff80000f8007fae */ /* 0x0005e6000c921844 */
[C---:B------:R-:W-:Y:S01]  /*74970*/  IMAD.WIDE R122, R3.reuse, 0x4, R122 ;  /* 0x00000004037a7825 */ /* 0x040fe200078e027a */
[----:B------:R-:W0:Y:S04]  /*74980*/  LDGDEPBAR ;  /* 0x00000000000079af */ /* 0x000e280000000000 */
[----:B-1----:R4:W5:Y:S04]  /*74990*/  LDL.LU.64 R106, [R1+0x84e0] ;  /* 0x0084e000016a7983 */ /* 0x0029680000300a00 */
[----:B------:R1:W-:Y:S01]  /*749a0*/  STL.64 [R1+0x7458], R108 ;  /* 0x0074586c01007387 */ /* 0x0003e20000100a00 */
[----:B------:R-:W-:-:S03]  /*749b0*/  IMAD.WIDE R124, R3, 0x4, R124 ;  /* 0x00000004037c7825 */ /* 0x000fc600078e027c */
[----:B-1----:R4:W5:Y:S04]  /*749c0*/  LDL.LU.64 R108, [R1+0x84d8] ;  /* 0x0084d800016c7983 */ /* 0x0029680000300a00 */
[----:B------:R1:W-:Y:S01]  /*749d0*/  STL.64 [R1+0x7450], R110 ;  /* 0x0074506e01007387 */ /* 0x0003e20000100a00 */
[----:B--2---:R-:W-:Y:S01]  /*749e0*/  LOP3.LUT R0, R2, 0x1f, RZ, 0xc0, !PT ;  /* 0x0000001f02007812 */ /* 0x004fe200078ec0ff */
[C---:B------:R-:W-:Y:S02]  /*749f0*/  IMAD.WIDE R126, R3.reuse, 0x4, R126 ;  /* 0x00000004037e7825 */ /* 0x040fe400078e027e */
[----:B-1----:R4:W5:Y:S04]  /*74a00*/  LDL.LU.64 R110, [R1+0x84d0] ;  /* 0x0084d000016e7983 */ /* 0x0029680000300a00 */
[----:B------:R1:W-:Y:S01]  /*74a10*/  STL.64 [R1+0x7448], R112 ;  /* 0x0074487001007387 */ /* 0x0003e20000100a00 */
[----:B------:R-:W-:-:S03]  /*74a20*/  IMAD.WIDE R128, R3, 0x4, R128 ;  /* 0x0000000403807825 */ /* 0x000fc600078e0280 */
[----:B-1----:R4:W5:Y:S04]  /*74a30*/  LDL.LU.64 R112, [R1+0x84c8] ;  /* 0x0084c80001707983 */ /* 0x0029680000300a00 */
[----:B------:R1:W-:Y:S01]  /*74a40*/  STL.64 [R1+0x7460], R114 ;  /* 0x0074607201007387 */ /* 0x0003e20000100a00 */
[----:B------:R-:W-:-:S05]  /*74a50*/  SHF.L.U32 R2, R0, 0x2, RZ ;  /* 0x0000000200027819 */ /* 0x000fca00000006ff */
[----:B------:R2:W-:Y:S04]  /*74a60*/  LDGSTS.E [R2+0x40000], [R250.64], P3 ;  /* 0x40000000fa027fae */ /* 0x0005e80009921844 */
[----:B-1----:R4:W5:Y:S04]  /*74a70*/  LDL.LU.64 R114, [R1+0x84c0] ;  /* 0x0084c00001727983 */ /* 0x0029680000300a00 */
[----:B------:R1:W-:Y:S04]  /*74a80*/  STL.64 [R1+0x7478], R116 ;  /* 0x0074787401007387 */ /* 0x0003e80000100a00 */
        /* <DEDUP_REMOVED lines=13> */
[----:B--2---:R4:W5:Y:S02]  /*74b60*/  LDL.LU.64 R250, [R1+0x8480] ;  /* 0x0084800001fa7983 */ /* 0x0049640000300a00 */
[----:B------:R1:W-:Y:S04]  /*74b70*/  STL.64 [R1+0x8570], R64 ;  /* 0x0085704001007387 */ /* 0x0003e80000100a00 */
[----:B-1----:R-:W2:Y:S04]  /*74b80*/  LDL.64 R64, [R1+0x1018] ;  /* 0x0010180001407983 */ /* 0x002ea80000100a00 */
[----:B------:R1:W-:Y:S04]  /*74b90*/  STL.64 [R1+0x8568], R62 ;  /* 0x0085683e01007387 */ /* 0x0003e80000100a00 */
[----:B-1----:R-:W3:Y:S04]  /*74ba0*/  LDL.64 R62, [R1+0x1010] ;  /* 0x00101000013e7983 */ /* 0x002ee80000100a00 */
[----:B------:R1:W-:Y:S04]  /*74bb0*/  STL.64 [R1+0x8560], R60 ;  /* 0x0085603c01007387 */ /* 0x0003e80000100a00 */
[----:B-1--4-:R-:W2:Y:S04]  /*74bc0*/  LDL.64 R60, [R1+0x9f8] ;  /* 0x0009f800013c7983 */ /* 0x012ea80000100a00 */
[----:B------:R1:W-:Y:S04]  /*74bd0*/  STL.64 [R1+0x8558], R58 ;  /* 0x0085583a01007387 */ /* 0x0003e80000100a00 */
[----:B-1----:R-:W2:Y:S04]  /*74be0*/  LDL.64 R58, [R1+0x1000] ;  /* 0x00100000013a7983 */ /* 0x002ea80000100a00 */
        /* <DEDUP_REMOVED lines=27> */
[----:B------:R1:W-:Y:S04]  /*74da0*/  STL.64 [R1+0x84a8], R14 ;  /* 0x0084a80e01007387 */ /* 0x0003e80000100a00 */
[----:B------:R1:W-:Y:S04]  /*74db0*/  STL.64 [R1+0x84a0], R12 ;  /* 0x0084a00c01007387 */ /* 0x0003e80000100a00 */
[----:B------:R-:W-:Y:S04]  /*74dc0*/  STL.64 [R1+0x8498], R10 ;  /* 0x0084980a01007387 */ /* 0x000fe80000100a00 */
[----:B------:R1:W-:Y:S04]  /*74dd0*/  STL.64 [R1+0x8490], R8 ;  /* 0x0084900801007387 */ /* 0x0003e80000100a00 */
[----:B------:R1:W-:Y:S04]  /*74de0*/  STL.64 [R1+0x8488], R6 ;  /* 0x0084880601007387 */ /* 0x0003e80000100a00 */
[----:B------:R1:W-:Y:S04]  /*74df0*/  STL.64 [R1+0x8480], R4 ;  /* 0x0084800401007387 */ /* 0x0003e80000100a00 */
[----:B-1----:R-:W2:Y:S04]  /*74e00*/  LDL.64 R16, [R1+0x9f0] ;  /* 0x0009f00001107983 */ /* 0x002ea80000100a00 */
[----:B------:R-:W2:Y:S04]  /*74e10*/  LDL.64 R18, [R1+0x1720] ;  /* 0x0017200001127983 */ /* 0x000ea80000100a00 */
        /* <DEDUP_REMOVED lines=19> */
[----:B--2---:R1:W-:Y:S04]  /*74f50*/  LDGSTS.E [R2+0x40080], [R46.64], P4 ;  /* 0x400800002e027fae */ /* 0x0043e8000a121844 */
[----:B------:R2:W-:Y:S04]  /*74f60*/  LDGSTS.E [R2+0x40100], [R48.64], P5 ;  /* 0x4010000030027fae */ /* 0x0005e8000a921844 */
[----:B------:R1:W-:Y:S04]  /*74f70*/  LDGSTS.E [R2+0x40180], [R50.64], P2 ;  /* 0x4018000032027fae */ /* 0x0003e80009121844 */
[----:B------:R1:W-:Y:S04]  /*74f80*/  LDGSTS.E [R2+0x41000], [R64.64], P3 ;  /* 0x4100000040027fae */ /* 0x0003e80009921844 */
[----:B---3--:R3:W-:Y:S04]  /*74f90*/  LDGSTS.E [R2+0x41080], [R62.64], P4 ;  /* 0x410800003e027fae */ /* 0x0087e8000a121844 */
[----:B------:R2:W-:Y:S04]  /*74fa0*/  LDGSTS.E [R2+0x41100], [R56.64], P5 ;  /* 0x4110000038027fae */ /* 0x0005e8000a921844 */
[----:B-1----:R-:W4:Y:S04]  /*74fb0*/  LDL.64 R64, [R1+0x1828] ;  /* 0x0018280001407983 */ /* 0x002f280000100a00 */
[----:B---3--:R-:W3:Y:S04]  /*74fc0*/  LDL.64 R62, [R1+0x1928] ;  /* 0x00192800013e7983 */ /* 0x008ee80000100a00 */
[----:B--2---:R-:W4:Y:S04]  /*74fd0*/  LDL.64 R56, [R1+0x1a48] ;  /* 0x001a480001387983 */ /* 0x004f280000100a00 */
[----:B------:R1:W-:Y:S04]  /*74fe0*/  LDGSTS.E [R2+0x41180], [R58.64], P2 ;  /* 0x411800003a027fae */ /* 0x0003e80009121844 */
[----:B------:R1:W-:Y:S04]  /*74ff0*/  LDGSTS.E [R2+0x42000], [R54.64], P3 ;  /* 0x4200000036027fae */ /* 0x0003e80009921844 */
[----:B------:R-:W4:Y:S04]  /*75000*/  LDL.64 R50, [R1+0x1bf0] ;  /* 0x001bf00001327983 */ /* 0x000f280000100a00 */
[----:B-1----:R-:W4:Y:S04]  /*75010*/  LDL.64 R58, [R1+0x1a68] ;  /* 0x001a6800013a7983 */ /* 0x002f280000100a00 */
[----:B------:R-:W4:Y:S04]  /*75020*/  LDL.64 R54, [R1+0x1c00] ;  /* 0x001c000001367983 */ /* 0x000f280000100a00 */
[----:B------:R-:W4:Y:S04]  /*75030*/  LDL.64 R46, [R1+0x1d10] ;  /* 0x001d1000012e7983 */ /* 0x000f280000100a00 */
[----:B------:R1:W-:Y:S04]  /*75040*/  LDGSTS.E [R2+0x42080], [R52.64], P4 ;  /* 0x4208000034027fae */ /* 0x0003e8000a121844 */
[----:B------:R-:W4:Y:S04]  /*75050*/  LDL.64 R48, [R1+0x1d18] ;  /* 0x001d180001307983 */ /* 0x000f280000100a00 */
[----:B------:R1:W-:Y:S04]  /*75060*/  LDGSTS.E [R2+0x42100], [R60.64], P5 ;  /* 0x421000003c027fae */ /* 0x0003e8000a921844 */
[----:B-1----:R-:W4:Y:S04]  /*75070*/  LDL.64 R52, [R1+0x1d20] ;  /* 0x001d200001347983 */ /* 0x002f280000100a00 */
[----:B------:R-:W4:Y:S04]  /*75080*/  LDL.64 R60, [R1+0x1d28] ;  /* 0x001d2800013c7983 */ /* 0x000f280000100a00 */
[----:B------:R1:W-:Y:S04]  /*75090*/  LDGSTS.E [R2+0x42180], [R16.64], P2 ;  /* 0x4218000010027fae */ /* 0x0003e80009121844 */
[----:B------:R1:W-:Y:S04]  /*750a0*/  LDGSTS.E [R2+0x43000], [R18.64], P3 ;  /* 0x4300000012027fae */ /* 0x0003e80009921844 */
        /* <DEDUP_REMOVED lines=10> */
[----:B----4-:R1:W-:Y:S04]  /*75150*/  LDGSTS.E [R2+0x44080], [R64.64], P4 ;  /* 0x4408000040027fae */ /* 0x0103e8000a121844 */
[----:B------:R4:W-:Y:S04]  /*75160*/  LDGSTS.E [R2+0x44100], [R28.64], P5 ;  /* 0x441000001c027fae */ /* 0x0009e8000a921844 */
[----:B------:R4:W-:Y:S04]  /*75170*/  LDGSTS.E [R2+0x44180], [R30.64], P2 ;  /* 0x441800001e027fae */ /* 0x0009e80009121844 */
[----:B-1----:R-:W2:Y:S04]  /*75180*/  LDL.64 R64, [R1+0x1e88] ;  /* 0x001e880001407983 */ /* 0x002ea80000100a00 */
[----:B------:R1:W-:Y:S04]  /*75190*/  LDGSTS.E [R2+0x45000], [R32.64], P3 ;  /* 0x4500000020027fae */ /* 0x0003e80009921844 */
[----:B---3--:R3:W-:Y:S04]  /*751a0*/  LDGSTS.E [R2+0x45080], [R62.64], P4 ;  /* 0x450800003e027fae */ /* 0x0087e8000a121844 */
[----:B------:R1:W-:Y:S04]  /*751b0*/  LDGSTS.E [R2+0x45100], [R34.64], P5 ;  /* 0x4510000022027fae */ /* 0x0003e8000a921844 */
[----:B------:R1:W-:Y:S04]  /*751c0*/  LDGSTS.E [R2+0x45180], [R36.64], P2 ;  /* 0x4518000024027fae */ /* 0x0003e80009121844 */
[----:B---3--:R-:W3:Y:S04]  /*751d0*/  LDL.64 R62, [R1+0x1e90] ;  /* 0x001e9000013e7983 */ /* 0x008ee80000100a00 */
[----:B----4-:R4:W-:Y:S04]  /*751e0*/  LDGSTS.E [R2+0x46000], [R56.64], P3 ;  /* 0x4600000038027fae */ /* 0x0109e80009921844 */
[----:B------:R1:W-:Y:S04]  /*751f0*/  LDGSTS.E [R2+0x46080], [R38.64], P4 ;  /* 0x4608000026027fae */ /* 0x0003e8000a121844 */
[----:B------:R1:W-:Y:S04]  /*75200*/  LDGSTS.E [R2+0x46100], [R58.64], P5 ;  /* 0x461000003a027fae */ /* 0x0003e8000a921844 */
[----:B----4-:R-:W4:Y:S04]  /*75210*/  LDL.64 R56, [R1+0x1e98] ;  /* 0x001e980001387983 */ /* 0x010f280000100a00 */
[----:B------:R1:W-:Y:S04]  /*75220*/  LDGSTS.E [R2+0x46180], [R40.64], P2 ;  /* 0x4618000028027fae */ /* 0x0003e80009121844 */
[----:B-1----:R-:W4:Y:S04]  /*75230*/  LDL.64 R58, [R1+0x1eb0] ;  /* 0x001eb000013a7983 */ /* 0x002f280000100a00 */
[----:B------:R1:W-:Y:S04]  /*75240*/  LDGSTS.E [R2+0x47000], [R42.64], P3 ;  /* 0x470000002a027fae */ /* 0x0003e80009921844 */
[----:B------:R1:W-:Y:S04]  /*75250*/  LDGSTS.E [R2+0x47080], [R50.64], P4 ;  /* 0x4708000032027fae */ /* 0x0003e8000a121844 */
[----:B------:R1:W-:Y:S04]  /*75260*/  LDGSTS.E [R2+0x47100], [R54.64], P5 ;  /* 0x4710000036027fae */ /* 0x0003e8000a921844 */
[----:B------:R1:W-:Y:S04]  /*75270*/  LDGSTS.E [R2+0x47180], [R44.64], P2 ;  /* 0x471800002c027fae */ /* 0x0003e80009121844 */
[----:B-1----:R-:W4:Y:S04]  /*75280*/  LDL.64 R50, [R1+0x1f50] ;  /* 0x001f500001327983 */ /* 0x002f280000100a00 */
[----:B------:R-:W4:Y:S04]  /*75290*/  LDL.64 R54, [R1+0x1f58] ;  /* 0x001f580001367983 */ /* 0x000f280000100a00 */
[----:B------:R1:W-:Y:S04]  /*752a0*/  LDGSTS.E [R2+0x48000], [R46.64], P3 ;  /* 0x480000002e027fae */ /* 0x0003e80009921844 */
[----:B------:R1:W-:Y:S04]  /*752b0*/  LDGSTS.E [R2+0x48080], [R48.64], P4 ;  /* 0x4808000030027fae */ /* 0x0003e8000a121844 */
[----:B------:R1:W-:Y:S04]  /*752c0*/  LDGSTS.E [R2+0x48100], [R52.64], P5 ;  /* 0x4810000034027fae */ /* 0x0003e8000a921844 */
[----:B------:R1:W-:Y:S04]  /*752d0*/  LDGSTS.E [R2+0x48180], [R60.64], P2 ;  /* 0x481800003c027fae */ /* 0x0003e80009121844 */
[----:B------:R-:W4:Y:S04]  /*752e0*/  LDL.64 R28, [R1+0x21a8] ;  /* 0x0021a800011c7983 */ /* 0x000f280000100a00 */
[----:B------:R-:W4:Y:S04]  /*752f0*/  LDL.64 R30, [R1+0x21b8] ;  /* 0x0021b800011e7983 */ /* 0x000f280000100a00 */
[----:B-1----:R-:W4:Y:S04]  /*75300*/  LDL.64 R60, [R1+0x2190] ;  /* 0x00219000013c7983 */ /* 0x002f280000100a00 */
[----:B------:R-:W4:Y:S04]  /*75310*/  LDL.64 R32, [R1+0x21c0] ;  /* 0x0021c00001207983 */ /* 0x000f280000100a00 */
        /* <DEDUP_REMOVED lines=12> */
[----:B-1----:R-:W3:Y:S04]  /*753e0*/  LDL.64 R62, [R1+0x22d0] ;  /* 0x0022d000013e7983 */ /* 0x002ee80000100a00 */
[----:B----4-:R1:W-:Y:S04]  /*753f0*/  LDGSTS.E [R2+0x49100], [R56.64], P5 ;  /* 0x4910000038027fae */ /* 0x0103e8000a921844 */
[----:B------:R4:W-:Y:S04]  /*75400*/  LDGSTS.E [R2+0x49180], [R58.64], P2 ;  /* 0x491800003a027fae */ /* 0x0009e80009121844 */
[----:B-1----:R-:W3:Y:S04]  /*75410*/  LDL.64 R56, [R1+0x2398] ;  /* 0x0023980001387983 */ /* 0x002ee80000100a00 */
[----:B----4-:R-:W3:Y:S04]  /*75420*/  LDL.64 R58, [R1+0x2490] ;  /* 0x00249000013a7983 */ /* 0x010ee80000100a00 */
[----:B------:R1:W-:Y:S04]  /*75430*/  LDGSTS.E [R2+0x4a000], [R50.64], P3 ;  /* 0x4a00000032027fae */ /* 0x0003e80009921844 */
[----:B------:R1:W-:Y:S04]  /*75440*/  LDGSTS.E [R2+0x4a080], [R54.64], P4 ;  /* 0x4a08000036027fae */ /* 0x0003e8000a121844 */
[----:B------:R1:W-:Y:S04]  /*75450*/  LDGSTS.E [R2+0x4a100], [R16.64], P5 ;  /* 0x4a10000010027fae */ /* 0x0003e8000a921844 */
[----:B-1----:R-:W3:Y:S04]  /*75460*/  LDL.64 R50, [R1+0x2590] ;  /* 0x0025900001327983 */ /* 0x002ee80000100a00 */
[----:B------:R-:W3:Y:S04]  /*75470*/  LDL.64 R54, [R1+0x2598] ;  /* 0x0025980001367983 */ /* 0x000ee80000100a00 */
[----:B------:R1:W-:Y:S04]  /*75480*/  LDGSTS.E [R2+0x4a180], [R18.64], P2 ;  /* 0x4a18000012027fae */ /* 0x0003e80009121844 */
[----:B------:R1:W-:Y:S04]  /*75490*/  LDGSTS.E [R2+0x4b000], [R20.64], P3 ;  /* 0x4b00000014027fae */ /* 0x0003e80009921844 */
[----:B------:R1:W-:Y:S04]  /*754a0*/  LDGSTS.E [R2+0x4b080], [R22.64], P4 ;  /* 0x4b08000016027fae */ /* 0x0003e8000a121844 */
[----:B------:R1:W-:Y:S04]  /*754b0*/  LDGSTS.E [R2+0x4b100], [R24.64], P5 ;  /* 0x4b10000018027fae */ /* 0x0003e8000a921844 */
        /* <DEDUP_REMOVED lines=8> */
[----:B------:R-:W3:Y:S04]  /*75540*/  LDL.64 R20, [R1+0x2790] ;  /* 0x0027900001147983 */ /* 0x000ee80000100a00 */
[----:B------:R-:W3:Y:S04]  /*75550*/  LDL.64 R22, [R1+0x2868] ;  /* 0x0028680001167983 */ /* 0x000ee80000100a00 */
[----:B------:R-:W3:Y:S04]  /*75560*/  LDL.64 R24, [R1+0x2880] ;  /* 0x0028800001187983 */ /* 0x000ee80000100a00 */
[----:B------:R-:W3:Y:S04]  /*75570*/  LDL.64 R26, [R1+0x2888] ;  /* 0x00288800011a7983 */ /* 0x000ee80000100a00 */
[----:B------:R-:W3:Y:S04]  /*75580*/  LDL.64 R28, [R1+0x2958] ;  /* 0x00295800011c7983 */ /* 0x000ee80000100a00 */
[----:B------:R-:W3:Y:S04]  /*75590*/  LDL.64 R30, [R1+0x2968] ;  /* 0x00296800011e7983 */ /* 0x000ee80000100a00 */
[----:B-1----:R-:W3:Y:S04]  /*755a0*/  LDL.64 R32, [R1+0x2980] ;  /* 0x0029800001207983 */ /* 0x002ee80000100a00 */
[----:B--2---:R1:W-:Y:S04]  /*755b0*/  LDGSTS.E [R2+0x4d000], [R64.64], P3 ;  /* 0x4d00000040027fae */ /* 0x0043e80009921844 */
[----:B------:R2:W-:Y:S04]  /*755c0*/  LDGSTS.E [R2+0x4d080], [R34.64], P4 ;  /* 0x4d08000022027fae */ /* 0x0005e8000a121844 */
[----:B------:R3:W-:Y:S04]  /*755d0*/  LDGSTS.E [R2+0x4d100], [R36.64], P5 ;  /* 0x4d10000024027fae */ /* 0x0007e8000a921844 */
[----:B-1----:R-:W4:Y:S04]  /*755e0*/  LDL.64 R64, [R1+0x2678] ;  /* 0x0026780001407983 */ /* 0x002f280000100a00 */
[----:B--2---:R-:W2:Y:S04]  /*755f0*/  LDL.64 R34, [R1+0x2aa8] ;  /* 0x002aa80001227983 */ /* 0x004ea80000100a00 */
[----:B---3--:R1:W-:Y:S04]  /*75600*/  LDGSTS.E [R2+0x4d180], [R62.64], P2 ;  /* 0x4d1800003e027fae */ /* 0x0083e80009121844 */
        /* <DEDUP_REMOVED lines=13> */
[----:B------:R1:W-:Y:S04]  /*756e0*/  LDGSTS.E [R2+0x50000], [R48.64], P3 ;  /* 0x5000000030027fae */ /* 0x0003e80009921844 */
[----:B------:R1:W-:Y:S04]  /*756f0*/  LDGSTS.E [R2+0x50080], [R50.64], P4 ;  /* 0x5008000032027fae */ /* 0x0003e8000a121844 */
[----:B------:R1:W-:Y:S04]  /*75700*/  LDGSTS.E [R2+0x50100], [R54.64], P5 ;  /* 0x5010000036027fae */ /* 0x0003e8000a921844 */
[----:B---3--:R-:W3:Y:S04]  /*75710*/  LDL.64 R38, [R1+0x2af0] ;  /* 0x002af00001267983 */ /* 0x008ee80000100a00 */
[----:B------:R-:W3:Y:S04]  /*75720*/  LDL.64 R40, [R1+0x2a18] ;  /* 0x002a180001287983 */ /* 0x000ee80000100a00 */
        /* <DEDUP_REMOVED lines=23> */
[----:B------:R1:W-:Y:S04]  /*758a0*/  LDGSTS.E [R2+0x53100], [R26.64], P5 ;  /* 0x531000001a027fae */ /* 0x0003e8000a921844 */
[----:B---3--:R3:W-:Y:S04]  /*758b0*/  LDGSTS.E [R2+0x53180], [R54.64], P2 ;  /* 0x5318000036027fae */ /* 0x0087e80009121844 */
[----:B------:R1:W-:Y:S04]  /*758c0*/  LDGSTS.E [R2+0x54000], [R28.64], P3 ;  /* 0x540000001c027fae */ /* 0x0003e80009921844 */
[----:B------:R1:W-:Y:S04]  /*758d0*/  LDGSTS.E [R2+0x54080], [R30.64], P4 ;  /* 0x540800001e027fae */ /* 0x0003e8000a121844 */
[----:B---3--:R-:W2:Y:S04]  /*758e0*/  LDL.64 R54, [R1+0x2d40] ;  /* 0x002d400001367983 */ /* 0x008ea80000100a00 */
        /* <DEDUP_REMOVED lines=16> */
[----:B----4-:R1:W-:Y:S04]  /*759f0*/  LDGSTS.E [R2+0x55100], [R64.64], P5 ;  /* 0x5510000040027fae */ /* 0x0103e8000a921844 */
[----:B------:R4:W-:Y:S04]  /*75a00*/  LDGSTS.E [R2+0x55180], [R38.64], P2 ;  /* 0x5518000026027fae */ /* 0x0009e80009121844 */
[----:B-1----:R-:W3:Y:S04]  /*75a10*/  LDL.64 R64, [R1+0x2e30] ;  /* 0x002e300001407983 */ /* 0x002ee80000100a00 */
[----:B----4-:R-:W4:Y:S04]  /*75a20*/  LDL.64 R38, [R1+0x2ed0] ;  /* 0x002ed00001267983 */ /* 0x010f280000100a00 */
        /* <DEDUP_REMOVED lines=13> */
[----:B--2---:R-:W2:Y:S04]  /*75b00*/  LDL.64 R40, [R1+0x2ee0] ;  /* 0x002ee00001287983 */ /* 0x004ea80000100a00 */
[----:B------:R-:W2:Y:S04]  /*75b10*/  LDL.64 R42, [R1+0x2ef0] ;  /* 0x002ef000012a7983 */ /* 0x000ea80000100a00 */
[----:B-1----:R-:W2:Y:S04]  /*75b20*/  LDL.64 R58, [R1+0x2e80] ;  /* 0x002e8000013a7983 */ /* 0x002ea80000100a00 */
[----:B------:R-:W2:Y:S04]  /*75b30*/  LDL.64 R52, [R1+0x2ef8] ;  /* 0x002ef80001347983 */ /* 0x000ea80000100a00 */
[----:B------:R-:W2:Y:S04]  /*75b40*/  LDL.64 R44, [R1+0x2f08] ;  /* 0x002f0800012c7983 */ /* 0x000ea80000100a00 */
[----:B------:R1:W-:Y:S04]  /*75b50*/  LDGSTS.E [R2+0x58100], [R54.64], P5 ;  /* 0x5810000036027fae */ /* 0x0003e8000a921844 */
[----:B------:R-:W2:Y:S04]  /*75b60*/  LDL.64 R46, [R1+0x2f10] ;  /* 0x002f1000012e7983 */ /* 0x000ea80000100a00 */
[----:B------:R-:W2:Y:S04]  /*75b70*/  LDL.64 R48, [R1+0x2f18] ;  /* 0x002f180001307983 */ /* 0x000ea80000100a00 */
[----:B-1----:R-:W2:Y:S04]  /*75b80*/  LDL.64 R54, [R1+0x2ea8] ;  /* 0x002ea80001367983 */ /* 0x002ea80000100a00 */
[----:B------:R1:W-:Y:S04]  /*75b90*/  LDGSTS.E [R2+0x58180], [R60.64], P2 ;  /* 0x581800003c027fae */ /* 0x0003e80009121844 */
[----:B-1----:R-:W2:Y:S04]  /*75ba0*/  LDL.64 R60, [R1+0x2ec8] ;  /* 0x002ec800013c7983 */ /* 0x002ea80000100a00 */
[----:B---3--:R1:W-:Y:S04]  /*75bb0*/  LDGSTS.E [R2+0x59000], [R64.64], P3 ;  /* 0x5900000040027fae */ /* 0x0083e80009921844 */
[----:B-1----:R-:W3:Y:S04]  /*75bc0*/  LDL.64 R64, [R1+0x2ed8] ;  /* 0x002ed80001407983 */ /* 0x002ee80000100a00 */
[----:B----4-:R1:W-:Y:S04]  /*75bd0*/  LDGSTS.E [R2+0x59080], [R62.64], P4 ;  /* 0x590800003e027fae */ /* 0x0103e8000a121844 */
[----:B-1----:R-:W4:Y:S04]  /*75be0*/  LDL.64 R62, [R1+0x2f00] ;  /* 0x002f0000013e7983 */ /* 0x002f280000100a00 */
[----:B------:R1:W-:Y:S04]  /*75bf0*/  LDGSTS.E [R2+0x59100], [R50.64], P5 ;  /* 0x5910000032027fae */ /* 0x0003e8000a921844 */
        /* <DEDUP_REMOVED lines=9> */
[----:B--2---:R2:W-:Y:S04]  /*75c90*/  LDGSTS.E [R2+0x5b100], [R58.64], P5 ;  /* 0x5b1000003a027fae */ /* 0x0045e8000a921844 */
[----:B------:R1:W-:Y:S04]  /*75ca0*/  LDGSTS.E [R2+0x5b180], [R28.64], P2 ;  /* 0x5b1800001c027fae */ /* 0x0003e80009121844 */
[----:B------:R1:W-:Y:S04]  /*75cb0*/  LDGSTS.E [R2+0x5c000], [R30.64], P3 ;  /* 0x5c0000001e027fae */ /* 0x0003e80009921844 */
[----:B--2---:R-:W3:Y:S04]  /*75cc0*/  LDL.64 R58, [R1+0x2f30] ;  /* 0x002f3000013a7983 */ /* 0x004ee80000100a00 */
        /* <DEDUP_REMOVED lines=37> */
[----:B------:R-:W3:Y:S04]  /*75f20*/  LDL.64 R44, [R1+0x7bc0] ;  /* 0x007bc000012c7983 */ /* 0x000ee80000100a00 */
[----:B------:R-:W3:Y:S04]  /*75f30*/  LDL.64 R46, [R1+0x7bb8] ;  /* 0x007bb800012e7983 */ /* 0x000ee80000100a00 */
[----:B------:R1:W-:Y:S04]  /*75f40*/  LDGSTS.E [R2+0x60080], [R58.64], P4 ;  /* 0x600800003a027fae */ /* 0x0003e8000a121844 */
[----:B------:R-:W3:Y:S04]  /*75f50*/  LDL.64 R48, [R1+0x7bb0] ;  /* 0x007bb00001307983 */ /* 0x000ee80000100a00 */
[----:B-1----:R-:W3:Y:S04]  /*75f60*/  LDL.64 R58, [R1+0x7c10] ;  /* 0x007c1000013a7983 */ /* 0x002ee80000100a00 */
[----:B------:R1:W-:Y:S04]  /*75f70*/  LDGSTS.E [R2+0x60100], [R54.64], P5 ;  /* 0x6010000036027fae */ /* 0x0003e8000a921844 */
[----:B-1----:R-:W3:Y:S04]  /*75f80*/  LDL.64 R54, [R1+0x7bf8] ;  /* 0x007bf80001367983 */ /* 0x002ee80000100a00 */
[----:B------:R1:W-:Y:S04]  /*75f90*/  LDGSTS.E [R2+0x60180], [R60.64], P2 ;  /* 0x601800003c027fae */ /* 0x0003e80009121844 */
[----:B-1----:R-:W3:Y:S04]  /*75fa0*/  LDL.64 R60, [R1+0x7be8] ;  /* 0x007be800013c7983 */ /* 0x002ee80000100a00 */
[----:B--2---:R1:W-:Y:S04]  /*75fb0*/  LDGSTS.E [R2+0x61000], [R64.64], P3 ;  /* 0x6100000040027fae */ /* 0x0043e80009921844 */
        /* <DEDUP_REMOVED lines=21> */
[----:B------:R1:W-:Y:S04]  /*76110*/  LDGSTS.E [R2+0x65000], [R54.64], P3 ;  /* 0x6500000036027fae */ /* 0x0003e80009921844 */
        /* <DEDUP_REMOVED lines=24> */
[----:B-1----:R-:W3:Y:S04]  /*762a0*/  LDL.64 R64, [R1+0x7b70] ;  /* 0x007b700001407983 */ /* 0x002ee80000100a00 */
[----:B------:R1:W-:Y:S04]  /*762b0*/  LDGSTS.E [R2+0x67080], [R48.64], P4 ;  /* 0x6708000030027fae */ /* 0x0003e8000a121844 */
[----:B------:R1:W-:Y:S04]  /*762c0*/  LDGSTS.E [R2+0x67100], [R52.64], P5 ;  /* 0x6710000034027fae */ /* 0x0003e8000a921844 */
[----:B----4-:R4:W-:Y:S04]  /*762d0*/  LDGSTS.E [R2+0x67180], [R62.64], P2 ;  /* 0x671800003e027fae */ /* 0x0109e80009121844 */
[----:B--2---:R-:W3:Y:S04]  /*762e0*/  LDL.64 R44, [R1+0x7ac8] ;  /* 0x007ac800012c7983 */ /* 0x004ee80000100a00 */
[----:B-1----:R-:W3:Y:S04]  /*762f0*/  LDL.64 R52, [R1+0x7ad8] ;  /* 0x007ad80001347983 */ /* 0x002ee80000100a00 */
[----:B----4-:R-:W4:Y:S04]  /*76300*/  LDL.64 R62, [R1+0x7b38] ;  /* 0x007b3800013e7983 */ /* 0x010f280000100a00 */
[----:B------:R-:W3:Y:S04]  /*76310*/  LDL.64 R46, [R1+0x7ac0] ;  /* 0x007ac000012e7983 */ /* 0x000ee80000100a00 */
[----:B------:R-:W3:Y:S04]  /*76320*/  LDL.64 R48, [R1+0x7ab8] ;  /* 0x007ab80001307983 */ /* 0x000ee80000100a00 */
[----:B------:R1:W-:Y:S04]  /*76330*/  LDGSTS.E [R2+0x68000], [R56.64], P3 ;  /* 0x6800000038027fae */ /* 0x0003e80009921844 */
[----:B-1----:R-:W3:Y:S04]  /*76340*/  LDL.64 R56, [R1+0x7b18] ;  /* 0x007b180001387983 */ /* 0x002ee80000100a00 */
        /* <DEDUP_REMOVED lines=8> */
[----:B---3--:R1:W-:Y:S04]  /*763d0*/  LDGSTS.E [R2+0x69080], [R64.64], P4 ;  /* 0x6908000040027fae */ /* 0x0083e8000a121844 */
[----:B------:R3:W-:Y:S04]  /*763e0*/  LDGSTS.E [R2+0x69100], [R16.64], P5 ;  /* 0x6910000010027fae */ /* 0x0007e8000a921844 */
[----:B------:R3:W-:Y:S04]  /*763f0*/  LDGSTS.E [R2+0x69180], [R18.64], P2 ;  /* 0x6918000012027fae */ /* 0x0007e80009121844 */
[----:B-1----:R-:W2:Y:S04]  /*76400*/  LDL.64 R64, [R1+0x7aa8] ;  /* 0x007aa80001407983 */ /* 0x002ea80000100a00 */
[----:B------:R1:W-:Y:S04]  /*76410*/  LDGSTS.E [R2+0x6a000], [R20.64], P3 ;  /* 0x6a00000014027fae */ /* 0x0003e80009921844 */
[----:B------:R1:W-:Y:S04]  /*76420*/  LDGSTS.E [R2+0x6a080], [R22.64], P4 ;  /* 0x6a08000016027fae */ /* 0x0003e8000a121844 */
[----:B------:R1:W-:Y:S04]  /*76430*/  LDGSTS.E [R2+0x6a100], [R24.64], P5 ;  /* 0x6a10000018027fae */ /* 0x0003e8000a921844 */
[----:B------:R1:W-:Y:S04]  /*76440*/  LDGSTS.E [R2+0x6a180], [R26.64], P2 ;  /* 0x6a1800001a027fae */ /* 0x0003e80009121844 */
[----:B----4-:R4:W-:Y:S04]  /*76450*/  LDGSTS.E [R2+0x6b000], [R62.64], P3 ;  /* 0x6b0000003e027fae */ /* 0x0109e80009921844 */
[----:B------:R1:W-:Y:S04]  /*76460*/  LDGSTS.E [R2+0x6b080], [R28.64], P4 ;  /* 0x6b0800001c027fae */ /* 0x0003e8000a121844 */
[----:B------:R1:W-:Y:S04]  /*76470*/  LDGSTS.E [R2+0x6b100], [R30.64], P5 ;  /* 0x6b1000001e027fae */ /* 0x0003e8000a921844 */
[----:B----4-:R-:W4:Y:S04]  /*76480*/  LDL.64 R62, [R1+0x7aa0] ;  /* 0x007aa000013e7983 */ /* 0x010f280000100a00 */
[----:B------:R1:W-:Y:S04]  /*76490*/  LDGSTS.E [R2+0x6b180], [R32.64], P2 ;  /* 0x6b18000020027fae */ /* 0x0003e80009121844 */
[----:B---3--:R-:W3:Y:S04]  /*764a0*/  LDL.64 R16, [R1+0x7a70] ;  /* 0x007a700001107983 */ /* 0x008ee80000100a00 */
        /* <DEDUP_REMOVED lines=56> */
[----:B------:R-:W4:Y:S04]  /*76830*/  LDL.64 R16, [R1+0x7978] ;  /* 0x0079780001107983 */ /* 0x000f280000100a00 */
[----:B-1----:R-:W4:Y:S04]  /*76840*/  LDL.64 R18, [R1+0x7970] ;  /* 0x0079700001127983 */ /* 0x002f280000100a00 */
[----:B------:R-:W4:Y:S04]  /*76850*/  LDL.64 R20, [R1+0x7968] ;  /* 0x0079680001147983 */ /* 0x000f280000100a00 */
[----:B------:R-:W4:Y:S04]  /*76860*/  LDL.64 R22, [R1+0x7960] ;  /* 0x0079600001167983 */ /* 0x000f280000100a00 */
[----:B------:R-:W4:Y:S04]  /*76870*/  LDL.64 R24, [R1+0x7958] ;  /* 0x0079580001187983 */ /* 0x000f280000100a00 */
[----:B------:R-:W4:Y:S04]  /*76880*/  LDL.64 R26, [R1+0x7950] ;  /* 0x00795000011a7983 */ /* 0x000f280000100a00 */
[----:B--2---:R1:W-:Y:S04]  /*76890*/  LDGSTS.E [R2+0x72180], [R64.64], P2 ;  /* 0x7218000040027fae */ /* 0x0043e80009121844 */
[----:B------:R2:W-:Y:S04]  /*768a0*/  LDGSTS.E [R2+0x73000], [R28.64], P3 ;  /* 0x730000001c027fae */ /* 0x0005e80009921844 */
[----:B------:R2:W-:Y:S04]  /*768b0*/  LDGSTS.E [R2+0x73080], [R30.64], P4 ;  /* 0x730800001e027fae */ /* 0x0005e8000a121844 */
[----:B-1----:R-:W3:Y:S04]  /*768c0*/  LDL.64 R64, [R1+0x79a8] ;  /* 0x0079a80001407983 */ /* 0x002ee80000100a00 */
[----:B------:R1:W-:Y:S04]  /*768d0*/  LDGSTS.E [R2+0x73100], [R32.64], P5 ;  /* 0x7310000020027fae */ /* 0x0003e8000a921844 */
[----:B--2---:R-:W2:Y:S04]  /*768e0*/  LDL.64 R28, [R1+0x7940] ;  /* 0x00794000011c7983 */ /* 0x004ea80000100a00 */
[----:B------:R-:W2:Y:S04]  /*768f0*/  LDL.64 R30, [R1+0x7938] ;  /* 0x00793800011e7983 */ /* 0x000ea80000100a00 */
[----:B-1----:R-:W2:Y:S04]  /*76900*/  LDL.64 R32, [R1+0x7930] ;  /* 0x0079300001207983 */ /* 0x002ea80000100a00 */
[----:B----4-:R1:W-:Y:S04]  /*76910*/  LDGSTS.E [R2+0x73180], [R62.64], P2 ;  /* 0x731800003e027fae */ /* 0x0103e80009121844 */
[----:B------:R4:W-:Y:S04]  /*76920*/  LDGSTS.E [R2+0x74000], [R34.64], P3 ;  /* 0x7400000022027fae */ /* 0x0009e80009921844 */
[----:B------:R4:W-:Y:S04]  /*76930*/  LDGSTS.E [R2+0x74080], [R36.64], P4 ;  /* 0x7408000024027fae */ /* 0x0009e8000a121844 */
[----:B-1----:R-:W2:Y:S04]  /*76940*/  LDL.64 R62, [R1+0x79a0] ;  /* 0x0079a000013e7983 */ /* 0x002ea80000100a00 */
[----:B----4-:R-:W4:Y:S04]  /*76950*/  LDL.64 R34, [R1+0x7920] ;  /* 0x0079200001227983 */ /* 0x010f280000100a00 */
        /* <DEDUP_REMOVED lines=28> */
[----:B-1----:R-:W2:Y:S04]  /*76b20*/  LDL.64 R62, [R1+0x7910] ;  /* 0x00791000013e7983 */ /* 0x002ea80000100a00 */
[----:B----4-:R1:W-:Y:S04]  /*76b30*/  LDGSTS.E [R2+0x78000], [R56.64], P3 ;  /* 0x7800000038027fae */ /* 0x0103e80009921844 */
        /* <DEDUP_REMOVED lines=20> */
[----:B------:R-:W2:Y:S04]  /*76c80*/  LDL.64 R20, [R1+0xfe8] ;  /* 0x000fe80001147983 */ /* 0x000ea80000100a00 */
[----:B------:R-:W2:Y:S04]  /*76c90*/  LDL.64 R22, [R1+0xfe0] ;  /* 0x000fe00001167983 */ /* 0x000ea80000100a00 */
[----:B------:R-:W2:Y:S04]  /*76ca0*/  LDL.64 R24, [R1+0x9d0] ;  /* 0x0009d00001187983 */ /* 0x000ea80000100a00 */
[----:B------:R-:W2:Y:S04]  /*76cb0*/  LDL.64 R28, [R1+0x9a8] ;  /* 0x0009a800011c7983 */ /* 0x000ea80000100a00 */
        /* <DEDUP_REMOVED lines=8> */
[----:B--2---:R1:W-:Y:S04]  /*76d40*/  LDGSTS.E [R2+0x7c080], [R62.64], P4 ;  /* 0x7c0800003e027fae */ /* 0x0043e8000a121844 */
[----:B------:R2:W-:Y:S04]  /*76d50*/  LDGSTS.E [R2+0x7c100], [R38.64], P5 ;  /* 0x7c10000026027fae */ /* 0x0005e8000a921844 */
[----:B-1----:R-:W3:Y:S04]  /*76d60*/  LDL.64 R62, [R1+0x78a0] ;  /* 0x0078a000013e7983 */ /* 0x002ee80000100a00 */
[----:B--2---:R-:W2:Y:S04]  /*76d70*/  LDL.64 R38, [R1+0x1850] ;  /* 0x0018500001267983 */ /* 0x004ea80000100a00 */
[----:B------:R1:W-:Y:S04]  /*76d80*/  LDGSTS.E [R2+0x7c180], [R56.64], P2 ;  /* 0x7c18000038027fae */ /* 0x0003e80009121844 */
[----:B------:R1:W-:Y:S04]  /*76d90*/  LDGSTS.E [R2+0x7d000], [R40.64], P3 ;  /* 0x7d00000028027fae */ /* 0x0003e80009921844 */
[----:B------:R1:W-:Y:S04]  /*76da0*/  LDGSTS.E [R2+0x7d080], [R42.64], P4 ;  /* 0x7d0800002a027fae */ /* 0x0003e8000a121844 */
[----:B------:R1:W-:Y:S04]  /*76db0*/  LDGSTS.E [R2+0x7d100], [R52.64], P5 ;  /* 0x7d10000034027fae */ /* 0x0003e8000a921844 */
[----:B-1----:R-:W2:Y:S04]  /*76dc0*/  LDL.64 R56, [R1+0x16c8] ;  /* 0x0016c80001387983 */ /* 0x002ea80000100a00 */
[----:B------:R1:W-:Y:S04]  /*76dd0*/  LDGSTS.E [R2+0x7d180], [R58.64], P2 ;  /* 0x7d1800003a027fae */ /* 0x0003e80009121844 */
[----:B------:R-:W2:Y:S04]  /*76de0*/  LDL.64 R52, [R1+0x16c0] ;  /* 0x0016c00001347983 */ /* 0x000ea80000100a00 */
[----:B------:R1:W-:Y:S04]  /*76df0*/  LDGSTS.E [R2+0x7e000], [R44.64], P3 ;  /* 0x7e0000002c027fae */ /* 0x0003e80009921844 */
[----:B-1----:R-:W1:Y:S04]  /*76e00*/  S2R R59, SR_TID.X ;  /* 0x00000000003b7919 */ /* 0x002e680000002100 */
[----:B------:R1:W-:Y:S04]  /*76e10*/  LDGSTS.E [R2+0x7e080], [R46.64], P4 ;  /* 0x7e0800002e027fae */ /* 0x0003e8000a121844 */
[----:B------:R1:W-:Y:S04]  /*76e20*/  LDGSTS.E [R2+0x7e100], [R48.64], P5 ;  /* 0x7e10000030027fae */ /* 0x0003e8000a921844 */
[----:B------:R1:W-:Y:S04]  /*76e30*/  LDGSTS.E [R2+0x7e180], [R50.64], P2 ;  /* 0x7e18000032027fae */ /* 0x0003e80009121844 */
[----:B------:R1:W-:Y:S04]  /*76e40*/  LDGSTS.E [R2+0x7f000], [R54.64], P3 ;  /* 0x7f00000036027fae */ /* 0x0003e80009921844 */
[----:B------:R-:W2:Y:S01]  /*76e50*/  LDL.64 R40, [R1+0x1858] ;  /* 0x0018580001287983 */ /* 0x000ea20000100a00 */
[----:B-1----:R-:W-:-:S03]  /*76e60*/  LOP3.LUT R59, R59, 0x1f, RZ, 0xc0, !PT ;  /* 0x0000001f3b3b7812 */ /* 0x002fc600078ec0ff */
[----:B------:R-:W2:Y:S04]  /*76e70*/  LDL.64 R42, [R1+0x1940] ;  /* 0x00194000012a7983 */ /* 0x000ea80000100a00 */
[----:B------:R-:W2:Y:S01]  /*76e80*/  LDL.64 R54, [R1+0xff8] ;  /* 0x000ff80001367983 */ /* 0x000ea20000100a00 */
[----:B------:R-:W-:-:S03]  /*76e90*/  IMAD.SHL.U32 R59, R59, 0x4, RZ ;  /* 0x000000043b3b7824 */ /* 0x000fc600078e00ff */
[----:B------:R-:W2:Y:S02]  /*76ea0*/  LDL.64 R44, [R1+0x1950] ;  /* 0x00195000012c7983 */ /* 0x000ea40000100a00 */
[----:B------:R-:W-:Y:S02]  /*76eb0*/  LOP3.LUT R27, R59, 0x10, RZ, 0x3c, !PT ;  /* 0x000000103b1b7812 */ /* 0x000fe400078e3cff */
[----:B------:R-:W2:Y:S04]  /*76ec0*/  LDL.64 R58, [R1+0x9d8] ;  /* 0x0009d800013a7983 */ /* 0x000ea80000100a00 */
        /* <DEDUP_REMOVED lines=9> */
[----:B--2---:R1:W-:Y:S04]  /*76f60*/  LDGSTS.E [R27+0x40200], [R56.64], P3 ;  /* 0x40200000381b7fae */ /* 0x0043e80009921844 */
[----:B------:R2:W-:Y:S04]  /*76f70*/  LDGSTS.E [R27+0x40280], [R52.64], P4 ;  /* 0x40280000341b7fae */ /* 0x0005e8000a121844 */
[----:B-1----:R-:W3:Y:S04]  /*76f80*/  LDL.64 R56, [R1+0x1948] ;  /* 0x0019480001387983 */ /* 0x002ee80000100a00 */
[----:B------:R1:W-:Y:S04]  /*76f90*/  LDGSTS.E [R27+0x40300], [R14.64], P5 ;  /* 0x403000000e1b7fae */ /* 0x0003e8000a921844 */
[----:B--2---:R-:W3:Y:S04]  /*76fa0*/  LDL.64 R52, [R1+0x1a98] ;  /* 0x001a980001347983 */ /* 0x004ee80000100a00 */
        /* <DEDUP_REMOVED lines=25> */
[----:B----4-:R1:W-:Y:S04]  /*77140*/  LDGSTS.E [R27+0x43380], [R64.64], P2 ;  /* 0x43380000401b7fae */ /* 0x0103e80009121844 */
[----:B------:R4:W-:Y:S04]  /*77150*/  LDGSTS.E [R27+0x44200], [R36.64], P3 ;  /* 0x44200000241b7fae */ /* 0x0009e80009921844 */
[----:B-1----:R-:W2:Y:S04]  /*77160*/  LDL.64 R64, [R1+0x1c30] ;  /* 0x001c300001407983 */ /* 0x002ea80000100a00 */
[----:B----4-:R-:W4:Y:S04]  /*77170*/  LDL.64 R36, [R1+0x20e0] ;  /* 0x0020e00001247983 */ /* 0x010f280000100a00 */
[----:B---3--:R1:W-:Y:S04]  /*77180*/  LDGSTS.E [R27+0x44280], [R62.64], P4 ;  /* 0x442800003e1b7fae */ /* 0x0083e8000a121844 */
[----:B------:R3:W-:Y:S04]  /*77190*/  LDGSTS.E [R27+0x44300], [R38.64], P5 ;  /* 0x44300000261b7fae */ /* 0x0007e8000a921844 */
[----:B------:R3:W-:Y:S04]  /*771a0*/  LDGSTS.E [R27+0x44380], [R40.64], P2 ;  /* 0x44380000281b7fae */ /* 0x0007e80009121844 */
[----:B-1----:R-:W4:Y:S04]  /*771b0*/  LDL.64 R62, [R1+0x1c40] ;  /* 0x001c4000013e7983 */ /* 0x002f280000100a00 */
[----:B------:R1:W-:Y:S04]  /*771c0*/  LDGSTS.E [R27+0x45200], [R42.64], P3 ;  /* 0x452000002a1b7fae */ /* 0x0003e80009921844 */
[----:B---3--:R-:W3:Y:S04]  /*771d0*/  LDL.64 R38, [R1+0x21d0] ;  /* 0x0021d00001267983 */ /* 0x008ee80000100a00 */
        /* <DEDUP_REMOVED lines=9> */
[----:B------:R-:W3:Y:S04]  /*77270*/  LDL.64 R44, [R1+0x22e0] ;  /* 0x0022e000012c7983 */ /* 0x000ee80000100a00 */
[----:B-1----:R-:W3:Y:S04]  /*77280*/  LDL.64 R52, [R1+0x1d48] ;  /* 0x001d480001347983 */ /* 0x002ee80000100a00 */
        /* <DEDUP_REMOVED lines=12> */
[----:B-1----:R-:W4:Y:S04]  /*77350*/  LDL.64 R62, [R1+0x22d8] ;  /* 0x0022d800013e7983 */ /* 0x002f280000100a00 */
[----:B---3--:R1:W-:Y:S04]  /*77360*/  LDGSTS.E [R27+0x48200], [R56.64], P3 ;  /* 0x48200000381b7fae */ /* 0x0083e80009921844 */
[----:B------:R3:W-:Y:S04]  /*77370*/  LDGSTS.E [R27+0x48280], [R14.64], P4 ;  /* 0x482800000e1b7fae */ /* 0x0007e8000a121844 */
[----:B------:R3:W-:Y:S04]  /*77380*/  LDGSTS.E [R27+0x48300], [R16.64], P5 ;  /* 0x48300000101b7fae */ /* 0x0007e8000a921844 */
[----:B-1----:R-:W4:Y:S04]  /*77390*/  LDL.64 R56, [R1+0x23b8] ;  /* 0x0023b80001387983 */ /* 0x002f280000100a00 */
[----:B---3--:R-:W4:Y:S04]  /*773a0*/  LDL.64 R14, [R1+0x25a8] ;  /* 0x0025a800010e7983 */ /* 0x008f280000100a00 */
        /* <DEDUP_REMOVED lines=39> */
[----:B------:R1:W-:Y:S04]  /*77620*/  LDGSTS.E [R27+0x4d380], [R48.64], P2 ;  /* 0x4d380000301b7fae */ /* 0x0003e80009121844 */
[----:B------:R1:W-:Y:S04]  /*77630*/  LDGSTS.E [R27+0x4e200], [R50.64], P3 ;  /* 0x4e200000321b7fae */ /* 0x0003e80009921844 */
[----:B----4-:R-:W4:Y:S04]  /*77640*/  LDL.64 R44, [R1+0x2b00] ;  /* 0x002b0000012c7983 */ /* 0x010f280000100a00 */
[----:B------:R1:W-:Y:S04]  /*77650*/  LDGSTS.E [R27+0x4e280], [R56.64], P4 ;  /* 0x4e280000381b7fae */ /* 0x0003e8000a121844 */
[----:B------:R-:W4:Y:S04]  /*77660*/  LDL.64 R46, [R1+0x2b10] ;  /* 0x002b1000012e7983 */ /* 0x000f280000100a00 */
[----:B-1----:R-:W4:Y:S04]  /*77670*/  LDL.64 R48, [R1+0x2b20] ;  /* 0x002b200001307983 */ /* 0x002f280000100a00 */
[----:B------:R-:W4:Y:S04]  /*77680*/  LDL.64 R56, [R1+0x25b8] ;  /* 0x0025b80001387983 */ /* 0x000f280000100a00 */
        /* <DEDUP_REMOVED lines=8> */
[----:B-1----:R-:W4:Y:S04]  /*77710*/  LDL.64 R60, [R1+0x28b0] ;  /* 0x0028b000013c7983 */ /* 0x002f280000100a00 */
        /* <DEDUP_REMOVED lines=8> */
[----:B----4-:R1:W-:Y:S04]  /*777a0*/  LDGSTS.E [R27+0x50300], [R56.64], P5 ;  /* 0x50300000381b7fae */ /* 0x0103e8000a921844 */
[----:B------:R4:W-:Y:S04]  /*777b0*/  LDGSTS.E [R27+0x50380], [R18.64], P2 ;  /* 0x50380000121b7fae */ /* 0x0009e80009121844 */
[----:B------:R4:W-:Y:S04]  /*777c0*/  LDGSTS.E [R27+0x51200], [R20.64], P3 ;  /* 0x51200000141b7fae */ /* 0x0009e80009921844 */
[----:B-1----:R-:W2:Y:S04]  /*777d0*/  LDL.64 R56, [R1+0x2a58] ;  /* 0x002a580001387983 */ /* 0x002ea80000100a00 */
[----:B------:R1:W-:Y:S04]  /*777e0*/  LDGSTS.E [R27+0x51280], [R22.64], P4 ;  /* 0x51280000161b7fae */ /* 0x0003e8000a121844 */
[----:B----4-:R-:W2:Y:S04]  /*777f0*/  LDL.64 R18, [R1+0x2d60] ;  /* 0x002d600001127983 */ /* 0x010ea80000100a00 */
        /* <DEDUP_REMOVED lines=15> */
[----:B------:R-:W2:Y:S04]  /*778f0*/  LDL.64 R28, [R1+0x2f78] ;  /* 0x002f7800011c7983 */ /* 0x000ea80000100a00 */
        /* <DEDUP_REMOVED lines=16> */
[----:B------:R1:W-:Y:S04]  /*77a00*/  LDGSTS.E [R27+0x55300], [R48.64], P5 ;  /* 0x55300000301b7fae */ /* 0x0003e8000a921844 */
[----:B------:R1:W-:Y:S04]  /*77a10*/  LDGSTS.E [R27+0x55380], [R50.64], P2 ;  /* 0x55380000321b7fae */ /* 0x0003e80009121844 */
[----:B---3--:R-:W3:Y:S04]  /*77a20*/  LDL.64 R44, [R1+0x3238] ;  /* 0x00323800012c7983 */ /* 0x008ee80000100a00 */
[----:B------:R-:W3:Y:S04]  /*77a30*/  LDL.64 R46, [R1+0x32d0] ;  /* 0x0032d000012e7983 */ /* 0x000ee80000100a00 */
[----:B------:R1:W-:Y:S04]  /*77a40*/  LDGSTS.E [R27+0x56200], [R62.64], P3 ;  /* 0x562000003e1b7fae */ /* 0x0003e80009921844 */
[----:B-1----:R-:W3:Y:S04]  /*77a50*/  LDL.64 R48, [R1+0x32d8] ;  /* 0x0032d80001307983 */ /* 0x002ee80000100a00 */
[----:B------:R-:W3:Y:S04]  /*77a60*/  LDL.64 R50, [R1+0x32e0] ;  /* 0x0032e00001327983 */ /* 0x000ee80000100a00 */
[----:B------:R-:W3:Y:S04]  /*77a70*/  LDL.64 R62, [R1+0x2d58] ;  /* 0x002d5800013e7983 */ /* 0x000ee80000100a00 */
[----:B--2---:R1:W-:Y:S04]  /*77a80*/  LDGSTS.E [R27+0x56280], [R56.64], P4 ;  /* 0x56280000381b7fae */ /* 0x0043e8000a121844 */
        /* <DEDUP_REMOVED lines=9> */
[----:B----4-:R1:W-:Y:S04]  /*77b20*/  LDGSTS.E [R27+0x57300], [R64.64], P5 ;  /* 0x57300000401b7fae */ /* 0x0103e8000a921844 */
[----:B------:R4:W-:Y:S04]  /*77b30*/  LDGSTS.E [R27+0x57380], [R14.64], P2 ;  /* 0x573800000e1b7fae */ /* 0x0009e80009121844 */
[----:B------:R4:W-:Y:S04]  /*77b40*/  LDGSTS.E [R27+0x58200], [R16.64], P3 ;  /* 0x58200000101b7fae */ /* 0x0009e80009921844 */
[----:B-1----:R-:W2:Y:S04]  /*77b50*/  LDL.64 R64, [R1+0x32e8] ;  /* 0x0032e80001407983 */ /* 0x002ea80000100a00 */
[----:B----4-:R-:W4:Y:S04]  /*77b60*/  LDL.64 R14, [R1+0x3338] ;  /* 0x00333800010e7983 */ /* 0x010f280000100a00 */
[----:B------:R-:W4:Y:S04]  /*77b70*/  LDL.64 R16, [R1+0x3340] ;  /* 0x0033400001107983 */ /* 0x000f280000100a00 */
        /* <DEDUP_REMOVED lines=75> */
[----:B----4-:R-:W4:Y:S04]  /*78030*/  LDL.64 R24, [R1+0x7778] ;  /* 0x0077780001187983 */ /* 0x010f280000100a00 */
        /* <DEDUP_REMOVED lines=9> */
[----:B------:R-:W4:Y:S04]  /*780d0*/  LDL.64 R34, [R1+0x7750] ;  /* 0x0077500001227983 */ /* 0x000f280000100a00 */
        /* <DEDUP_REMOVED lines=51> */
[----:B---3--:R-:W3:Y:S04]  /*78410*/  LDL.64 R24, [R1+0x7680] ;  /* 0x0076800001187983 */ /* 0x008ee80000100a00 */
[----:B------:R-:W3:Y:S04]  /*78420*/  LDL.64 R28, [R1+0x7678] ;  /* 0x00767800011c7983 */ /* 0x000ee80000100a00 */
        /* <DEDUP_REMOVED lines=25> */
[----:B------:R-:W2:Y:S04]  /*785c0*/  LDL.64 R42, [R1+0x7628] ;  /* 0x00762800012a7983 */ /* 0x000ea80000100a00 */
[----:B-1----:R-:W2:Y:S04]  /*785d0*/  LDL.64 R58, [R1+0x76a8] ;  /* 0x0076a800013a7983 */ /* 0x002ea80000100a00 */
[----:B------:R-:W2:Y:S04]  /*785e0*/  LDL.64 R44, [R1+0x7618] ;  /* 0x00761800012c7983 */ /* 0x000ea80000100a00 */
[----:B------:R1:W-:Y:S04]  /*785f0*/  LDGSTS.E [R27+0x6d300], [R60.64], P5 ;  /* 0x6d3000003c1b7fae */ /* 0x0003e8000a921844 */
[----:B------:R-:W2:Y:S04]  /*78600*/  LDL.64 R46, [R1+0x7610] ;  /* 0x00761000012e7983 */ /* 0x000ea80000100a00 */
        /* <DEDUP_REMOVED lines=41> */
[----:B-1----:R-:W4:Y:S04]  /*788a0*/  LDL.64 R62, [R1+0x75d8] ;  /* 0x0075d800013e7983 */ /* 0x002f280000100a00 */
[----:B---3--:R-:W3:Y:S04]  /*788b0*/  LDL.64 R36, [R1+0x7550] ;  /* 0x0075500001247983 */ /* 0x008ee80000100a00 */
[----:B--2---:R1:W-:Y:S04]  /*788c0*/  LDGSTS.E [R27+0x72380], [R56.64], P2 ;  /* 0x72380000381b7fae */ /* 0x0043e80009121844 */
[----:B------:R2:W-:Y:S04]  /*788d0*/  LDGSTS.E [R27+0x73200], [R38.64], P3 ;  /* 0x73200000261b7fae */ /* 0x0005e80009921844 */
[----:B------:R2:W-:Y:S04]  /*788e0*/  LDGSTS.E [R27+0x73280], [R40.64], P4 ;  /* 0x73280000281b7fae */ /* 0x0005e8000a121844 */
[----:B-1----:R-:W3:Y:S04]  /*788f0*/  LDL.64 R56, [R1+0x75d0] ;  /* 0x0075d00001387983 */ /* 0x002ee80000100a00 */
[----:B------:R1:W-:Y:S04]  /*78900*/  LDGSTS.E [R27+0x73300], [R42.64], P5 ;  /* 0x733000002a1b7fae */ /* 0x0003e8000a921844 */
[----:B--2---:R-:W3:Y:S04]  /*78910*/  LDL.64 R38, [R1+0x7540] ;  /* 0x0075400001267983 */ /* 0x004ee80000100a00 */
        /* <DEDUP_REMOVED lines=14> */
[----:B------:R-:W3:Y:S04]  /*78a00*/  LDL.64 R50, [R1+0x7508] ;  /* 0x0075080001327983 */ /* 0x000ee80000100a00 */
[----:B-1----:R-:W3:Y:S04]  /*78a10*/  LDL.64 R58, [R1+0x7590] ;  /* 0x00759000013a7983 */ /* 0x002ee80000100a00 */
[----:B------:R1:W-:Y:S04]  /*78a20*/  LDGSTS.E [R27+0x75300], [R60.64], P5 ;  /* 0x753000003c1b7fae */ /* 0x0003e8000a921844 */
[----:B-1----:R-:W3:Y:S04]  /*78a30*/  LDL.64 R60, [R1+0x7570] ;  /* 0x00757000013c7983 */ /* 0x002ee80000100a00 */
[----:B------:R1:W-:Y:S04]  /*78a40*/  LDGSTS.E [R27+0x75380], [R64.64], P2 ;  /* 0x75380000401b7fae */ /* 0x0003e80009121844 */
        /* <DEDUP_REMOVED lines=33> */
[----:B--2---:R1:W-:Y:S04]  /*78c60*/  LDGSTS.E [R27+0x7a200], [R64.64], P3 ;  /* 0x7a200000401b7fae */ /* 0x0043e80009921844 */
[----:B------:R2:W-:Y:S04]  /*78c70*/  LDGSTS.E [R27+0x7a280], [R36.64], P4 ;  /* 0x7a280000241b7fae */ /* 0x0005e8000a121844 */
[----:B-1----:R-:W3:Y:S04]  /*78c80*/  LDL.64 R64, [R1+0x74e0] ;  /* 0x0074e00001407983 */ /* 0x002ee80000100a00 */
[----:B--2---:R-:W2:Y:S04]  /*78c90*/  LDL.64 R36, [R1+0xfb8] ;  /* 0x000fb80001247983 */ /* 0x004ea80000100a00 */
[----:B----4-:R1:W-:Y:S04]  /*78ca0*/  LDGSTS.E [R27+0x7a300], [R62.64], P5 ;  /* 0x7a3000003e1b7fae */ /* 0x0103e8000a921844 */
[----:B------:R4:W-:Y:S04]  /*78cb0*/  LDGSTS.E [R27+0x7a380], [R38.64], P2 ;  /* 0x7a380000261b7fae */ /* 0x0009e80009121844 */
[----:B------:R4:W-:Y:S04]  /*78cc0*/  LDGSTS.E [R27+0x7b200], [R40.64], P3 ;  /* 0x7b200000281b7fae */ /* 0x0009e80009921844 */
[----:B-1----:R-:W2:Y:S04]  /*78cd0*/  LDL.64 R62, [R1+0x74d8] ;  /* 0x0074d800013e7983 */ /* 0x002ea80000100a00 */
[----:B------:R1:W-:Y:S04]  /*78ce0*/  LDGSTS.E [R27+0x7b280], [R42.64], P4 ;  /* 0x7b2800002a1b7fae */ /* 0x0003e8000a121844 */
[----:B----4-:R-:W3:Y:S04]  /*78cf0*/  LDL.64 R38, [R1+0x988] ;  /* 0x0009880001267983 */ /* 0x010ee80000100a00 */
[----:B------:R-:W3:Y:S04]  /*78d00*/  LDL.64 R40, [R1+0x968] ;  /* 0x0009680001287983 */ /* 0x000ee80000100a00 */
[----:B---3--:R3:W-:Y:S04]  /*78d10*/  LDGSTS.E [R27+0x7b300], [R56.64], P5 ;  /* 0x7b300000381b7fae */ /* 0x0087e8000a921844 */
[----:B------:R1:W-:Y:S04]  /*78d20*/  LDGSTS.E [R27+0x7b380], [R44.64], P2 ;  /* 0x7b3800002c1b7fae */ /* 0x0003e80009121844 */
[----:B------:R1:W-:Y:S04]  /*78d30*/  LDGSTS.E [R27+0x7c200], [R46.64], P3 ;  /* 0x7c2000002e1b7fae */ /* 0x0003e80009921844 */
[----:B---3--:R-:W3:Y:S04]  /*78d40*/  LDL.64 R56, [R1+0x74d0] ;  /* 0x0074d00001387983 */ /* 0x008ee80000100a00 */
        /* <DEDUP_REMOVED lines=16> */
[----:B-1----:R-:W4:Y:S04]  /*78e50*/  LDL.64 R64, [R1+0x980] ;  /* 0x0009800001407983 */ /* 0x002f280000100a00 */
[----:B--2---:R1:W-:Y:S04]  /*78e60*/  LDGSTS.E [R27+0x7e200], [R62.64], P3 ;  /* 0x7e2000003e1b7fae */ /* 0x0043e80009921844 */
[----:B-1----:R-:W1:Y:S04]  /*78e70*/  S2R R63, SR_TID.X ;  /* 0x00000000003f7919 */ /* 0x002e680000002100 */
[----:B---3--:R1:W-:Y:S04]  /*78e80*/  LDGSTS.E [R27+0x7e280], [R56.64], P4 ;  /* 0x7e280000381b7fae */ /* 0x0083e8000a121844 */
[----:B------:R2:W-:Y:S04]  /*78e90*/  LDGSTS.E [R27+0x7e300], [R14.64], P5 ;  /* 0x7e3000000e1b7fae */ /* 0x0005e8000a921844 */
[----:B------:R3:W-:Y:S01]  /*78ea0*/  LDGSTS.E [R27+0x7e380], [R16.64], P2 ;  /* 0x7e380000101b7fae */ /* 0x0007e20009121844 */
[----:B-1----:R-:W-:-:S03]  /*78eb0*/  LOP3.LUT R57, R63, 0x1f, RZ, 0xc0, !PT ;  /* 0x0000001f3f397812 */ /* 0x002fc600078ec0ff */
[----:B------:R1:W-:Y:S04]  /*78ec0*/  LDGSTS.E [R27+0x7f200], [R18.64], P3 ;  /* 0x7f200000121b7fae */ /* 0x0003e80009921844 */
[----:B------:R-:W4:Y:S01]  /*78ed0*/  LDL.64 R62, [R1+0x1860] ;  /* 0x00186000013e7983 */ /* 0x000f220000100a00 */
[----:B------:R-:W-:-:S03]  /*78ee0*/  IMAD.SHL.U32 R57, R57, 0x4, RZ ;  /* 0x0000000439397824 */ /* 0x000fc600078e00ff */
[----:B------:R1:W-:Y:S02]  /*78ef0*/  LDGSTS.E [R27+0x7f280], [R20.64], P4 ;  /* 0x7f280000141b7fae */ /* 0x0003e4000a121844 */
[C---:B------:R-:W-:Y:S02]  /*78f00*/  LOP3.LUT R56, R57.reuse, 0x20, RZ, 0x3c, !PT ;  /* 0x0000002039387812 */ /* 0x040fe400078e3cff */
[----:B------:R1:W-:Y:S04]  /*78f10*/  LDGSTS.E [R27+0x7f300], [R22.64], P5 ;  /* 0x7f300000161b7fae */ /* 0x0003e8000a921844 */
        /* <DEDUP_REMOVED lines=10> */
[----:B--2---:R-:W2:Y:S04]  /*78fc0*/  LDL.64 R14, [R1+0x1ab8] ;  /* 0x001ab800010e7983 */ /* 0x004ea80000100a00 */
[----:B------:R1:W-:Y:S04]  /*78fd0*/  LDGSTS.E [R56+0x41580], [R58.64], P2 ;  /* 0x415800003a387fae */ /* 0x0003e80009121844 */
[----:B------:R3:W-:Y:S04]  /*78fe0*/  LDGSTS.E [R56+0x42400], [R38.64], P3 ;  /* 0x4240000026387fae */ /* 0x0007e80009921844 */
[----:B---3--:R-:W3:Y:S04]  /*78ff0*/  LDL.64 R16, [R1+0x1ac8] ;  /* 0x001ac80001107983 */ /* 0x008ee80000100a00 */
[----:B-1----:R-:W2:Y:S04]  /*79000*/  LDL.64 R58, [R1+0x1960] ;  /* 0x00196000013a7983 */ /* 0x002ea80000100a00 */
        /* <DEDUP_REMOVED lines=21> */
[----:B------:R-:W4:Y:S04]  /*79160*/  LDL.64 R42, [R1+0x1fa8] ;  /* 0x001fa800012a7983 */ /* 0x000f280000100a00 */
[----:B------:R-:W4:Y:S04]  /*79170*/  LDL.64 R44, [R1+0x20f0] ;  /* 0x0020f000012c7983 */ /* 0x000f280000100a00 */
        /* <DEDUP_REMOVED lines=10> */
[----:B--2---:R1:W-:Y:S04]  /*79220*/  LDGSTS.E [R56+0x45400], [R58.64], P3 ;  /* 0x454000003a387fae */ /* 0x0043e80009921844 */
[----:B-1----:R-:W2:Y:S04]  /*79230*/  LDL.64 R58, [R1+0x1f90] ;  /* 0x001f9000013a7983 */ /* 0x002ea80000100a00 */
[----:B---3--:R1:W-:Y:S04]  /*79240*/  LDGSTS.E [R56+0x45480], [R64.64], P4 ;  /* 0x4548000040387fae */ /* 0x0083e8000a121844 */
[----:B-1----:R-:W3:Y:S04]  /*79250*/  LDL.64 R64, [R1+0x1fb0] ;  /* 0x001fb00001407983 */ /* 0x002ee80000100a00 */
[----:B------:R1:W-:Y:S04]  /*79260*/  LDGSTS.E [R56+0x45500], [R60.64], P5 ;  /* 0x455000003c387fae */ /* 0x0003e8000a921844 */
[----:B-1----:R-:W3:Y:S04]  /*79270*/  LDL.64 R60, [R1+0x2108] ;  /* 0x00210800013c7983 */ /* 0x002ee80000100a00 */
[----:B----4-:R1:W-:Y:S04]  /*79280*/  LDGSTS.E [R56+0x45580], [R62.64], P2 ;  /* 0x455800003e387fae */ /* 0x0103e80009121844 */
        /* <DEDUP_REMOVED lines=19> */
[----:B--2---:R2:W-:Y:S04]  /*793c0*/  LDGSTS.E [R56+0x4a400], [R58.64], P3 ;  /* 0x4a4000003a387fae */ /* 0x0045e80009921844 */
[----:B-1----:R-:W3:Y:S04]  /*793d0*/  LDL.64 R54, [R1+0x2200] ;  /* 0x0022000001367983 */ /* 0x002ee80000100a00 */
[----:B------:R1:W-:Y:S04]  /*793e0*/  LDGSTS.E [R56+0x4a480], [R40.64], P4 ;  /* 0x4a48000028387fae */ /* 0x0003e8000a121844 */
[----:B--2---:R-:W2:Y:S04]  /*793f0*/  LDL.64 R58, [R1+0x22f8] ;  /* 0x0022f800013a7983 */ /* 0x004ea80000100a00 */
[----:B------:R1:W-:Y:S04]  /*79400*/  LDGSTS.E [R56+0x4a500], [R42.64], P5 ;  /* 0x4a5000002a387fae */ /* 0x0003e8000a921844 */
[----:B----4-:R-:W4:Y:S04]  /*79410*/  LDL.64 R14, [R1+0x2320] ;  /* 0x00232000010e7983 */ /* 0x010f280000100a00 */
        /* <DEDUP_REMOVED lines=12> */
[----:B-1----:R-:W4:Y:S04]  /*794e0*/  LDL.64 R40, [R1+0x27b8] ;  /* 0x0027b80001287983 */ /* 0x002f280000100a00 */
[----:B------:R-:W4:Y:S04]  /*794f0*/  LDL.64 R42, [R1+0x27c0] ;  /* 0x0027c000012a7983 */ /* 0x000f280000100a00 */
        /* <DEDUP_REMOVED lines=17> */
[----:B--2---:R2:W-:Y:S04]  /*79610*/  LDGSTS.E [R56+0x4d400], [R58.64], P3 ;  /* 0x4d4000003a387fae */ /* 0x0045e80009921844 */
[----:B-1----:R-:W3:Y:S04]  /*79620*/  LDL.64 R54, [R1+0x26e0] ;  /* 0x0026e00001367983 */ /* 0x002ee80000100a00 */
[----:B--2---:R-:W2:Y:S04]  /*79630*/  LDL.64 R58, [R1+0x27c8] ;  /* 0x0027c800013a7983 */ /* 0x004ea80000100a00 */
[----:B----4-:R1:W-:Y:S04]  /*79640*/  LDGSTS.E [R56+0x4d480], [R64.64], P4 ;  /* 0x4d48000040387fae */ /* 0x0103e8000a121844 */
[----:B-1----:R-:W4:Y:S04]  /*79650*/  LDL.64 R64, [R1+0x28c8] ;  /* 0x0028c80001407983 */ /* 0x002f280000100a00 */
[----:B---3--:R1:W-:Y:S04]  /*79660*/  LDGSTS.E [R56+0x4d500], [R60.64], P5 ;  /* 0x4d5000003c387fae */ /* 0x0083e8000a921844 */
[----:B------:R3:W-:Y:S04]  /*79670*/  LDGSTS.E [R56+0x4d580], [R14.64], P2 ;  /* 0x4d5800000e387fae */ /* 0x0007e80009121844 */
[----:B------:R3:W-:Y:S04]  /*79680*/  LDGSTS.E [R56+0x4e400], [R16.64], P3 ;  /* 0x4e40000010387fae */ /* 0x0007e80009921844 */
[----:B-1----:R-:W4:Y:S04]  /*79690*/  LDL.64 R60, [R1+0x28d0] ;  /* 0x0028d000013c7983 */ /* 0x002f280000100a00 */
[----:B------:R1:W-:Y:S04]  /*796a0*/  LDGSTS.E [R56+0x4e480], [R18.64], P4 ;  /* 0x4e48000012387fae */ /* 0x0003e8000a121844 */
        /* <DEDUP_REMOVED lines=25> */
[----:B------:R1:W-:Y:S04]  /*79840*/  LDGSTS.E [R56+0x51580], [R54.64], P2 ;  /* 0x5158000036387fae */ /* 0x0003e80009121844 */
[----:B------:R2:W-:Y:S04]  /*79850*/  LDGSTS.E [R56+0x52400], [R40.64], P3 ;  /* 0x5240000028387fae */ /* 0x0005e80009921844 */
[----:B------:R2:W-:Y:S04]  /*79860*/  LDGSTS.E [R56+0x52480], [R42.64], P4 ;  /* 0x524800002a387fae */ /* 0x0005e8000a121844 */
[----:B-1----:R-:W3:Y:S04]  /*79870*/  LDL.64 R54, [R1+0x29c8] ;  /* 0x0029c80001367983 */ /* 0x002ee80000100a00 */
[----:B--2---:R1:W-:Y:S04]  /*79880*/  LDGSTS.E [R56+0x52500], [R58.64], P5 ;  /* 0x525000003a387fae */ /* 0x0043e8000a921844 */
        /* <DEDUP_REMOVED lines=10> */
[----:B--2---:R-:W2:Y:S04]  /*79930*/  LDL.64 R44, [R1+0x3080] ;  /* 0x00308000012c7983 */ /* 0x004ea80000100a00 */
[----:B------:R-:W2:Y:S04]  /*79940*/  LDL.64 R46, [R1+0x3088] ;  /* 0x00308800012e7983 */ /* 0x000ea80000100a00 */
[----:B-1----:R-:W2:Y:S04]  /*79950*/  LDL.64 R48, [R1+0x3160] ;  /* 0x0031600001307983 */ /* 0x002ea80000100a00 */
[----:B----4-:R1:W-:Y:S04]  /*79960*/  LDGSTS.E [R56+0x53500], [R64.64], P5 ;  /* 0x5350000040387fae */ /* 0x0103e8000a921844 */
[----:B-1----:R-:W4:Y:S04]  /*79970*/  LDL.64 R64, [R1+0x2b50] ;  /* 0x002b500001407983 */ /* 0x002f280000100a00 */
[----:B------:R1:W-:Y:S04]  /*79980*/  LDGSTS.E [R56+0x53580], [R60.64], P2 ;  /* 0x535800003c387fae */ /* 0x0003e80009121844 */
[----:B-1----:R-:W2:Y:S04]  /*79990*/  LDL.64 R60, [R1+0x2c58] ;  /* 0x002c5800013c7983 */ /* 0x002ea80000100a00 */
        /* <DEDUP_REMOVED lines=10> */
[----:B----4-:R1:W-:Y:S04]  /*79a40*/  LDGSTS.E [R56+0x55480], [R64.64], P4 ;  /* 0x5548000040387fae */ /* 0x0103e8000a121844 */
        /* <DEDUP_REMOVED lines=8> */
[----:B--2---:R2:W-:Y:S04]  /*79ad0*/  LDGSTS.E [R56+0x57480], [R60.64], P4 ;  /* 0x574800003c387fae */ /* 0x0045e8000a121844 */
[----:B------:R1:W-:Y:S04]  /*79ae0*/  LDGSTS.E [R56+0x57500], [R28.64], P5 ;  /* 0x575000001c387fae */ /* 0x0003e8000a921844 */
[----:B------:R1:W-:Y:S04]  /*79af0*/  LDGSTS.E [R56+0x57580], [R30.64], P2 ;  /* 0x575800001e387fae */ /* 0x0003e80009121844 */
[----:B--2---:R-:W2:Y:S04]  /*79b00*/  LDL.64 R60, [R1+0x3178] ;  /* 0x00317800013c7983 */ /* 0x004ea80000100a00 */
[----:B------:R1:W-:Y:S04]  /*79b10*/  LDGSTS.E [R56+0x58400], [R32.64], P3 ;  /* 0x5840000020387fae */ /* 0x0003e80009921844 */
[----:B----4-:R-:W4:Y:S04]  /*79b20*/  LDL.64 R14, [R1+0x3370] ;  /* 0x00337000010e7983 */ /* 0x010f280000100a00 */
[----:B------:R-:W4:Y:S04]  /*79b30*/  LDL.64 R16, [R1+0x3378] ;  /* 0x0033780001107983 */ /* 0x000f280000100a00 */
        /* <DEDUP_REMOVED lines=78> */
[----:B-1----:R-:W2:Y:S04]  /*7a020*/  LDL.64 R62, [R1+0x3ca8] ;  /* 0x003ca800013e7983 */ /* 0x002ea80000100a00 */
[----:B----4-:R-:W2:Y:S04]  /*7a030*/  LDL.64 R38, [R1+0x3bf8] ;  /* 0x003bf80001267983 */ /* 0x010ea80000100a00 */
        /* <DEDUP_REMOVED lines=10> */
[----:B------:R1:W-:Y:S04]  /*7a0e0*/  LDGSTS.E [R56+0x63400], [R54.64], P3 ;  /* 0x6340000036387fae */ /* 0x0003e80009921844 */
[----:B------:R-:W2:Y:S04]  /*7a0f0*/  LDL.64 R42, [R1+0x3bd8] ;  /* 0x003bd800012a7983 */ /* 0x000ea80000100a00 */
[----:B------:R-:W2:Y:S04]  /*7a100*/  LDL.64 R44, [R1+0x3bc8] ;  /* 0x003bc800012c7983 */ /* 0x000ea80000100a00 */
[----:B-1----:R-:W2:Y:S04]  /*7a110*/  LDL.64 R54, [R1+0x3c90] ;  /* 0x003c900001367983 */ /* 0x002ea80000100a00 */
[----:B------:R1:W-:Y:S04]  /*7a120*/  LDGSTS.E [R56+0x63480], [R58.64], P4 ;  /* 0x634800003a387fae */ /* 0x0003e8000a121844 */
[----:B------:R-:W2:Y:S04]  /*7a130*/  LDL.64 R46, [R1+0x3bc0] ;  /* 0x003bc000012e7983 */ /* 0x000ea80000100a00 */
[----:B------:R-:W2:Y:S04]  /*7a140*/  LDL.64 R48, [R1+0x3bb8] ;  /* 0x003bb80001307983 */ /* 0x000ea80000100a00 */
[----:B-1----:R-:W2:Y:S04]  /*7a150*/  LDL.64 R58, [R1+0x3c50] ;  /* 0x003c5000013a7983 */ /* 0x002ea80000100a00 */
[----:B------:R1:W-:Y:S04]  /*7a160*/  LDGSTS.E [R56+0x63500], [R64.64], P5 ;  /* 0x6350000040387fae */ /* 0x0003e8000a921844 */
        /* <DEDUP_REMOVED lines=47> */
[----:B--2---:R-:W3:Y:S04]  /*7a460*/  LDL.64 R40, [R1+0x3ae0] ;  /* 0x003ae00001287983 */ /* 0x004ee80000100a00 */
        /* <DEDUP_REMOVED lines=22> */
[----:B-1----:R-:W3:Y:S04]  /*7a5d0*/  LDL.64 R52, [R1+0x3ab0] ;  /* 0x003ab00001347983 */ /* 0x002ee80000100a00 */
        /* <DEDUP_REMOVED lines=45> */
[----:B---3--:R-:W4:Y:S04]  /*7a8b0*/  LDL.64 R44, [R1+0x39d0] ;  /* 0x0039d000012c7983 */ /* 0x008f280000100a00 */
[----:B------:R-:W4:Y:S04]  /*7a8c0*/  LDL.64 R46, [R1+0x39c8] ;  /* 0x0039c800012e7983 */ /* 0x000f280000100a00 */
        /* <DEDUP_REMOVED lines=10> */
[----:B-1----:R-:W3:Y:S04]  /*7a970*/  LDL.64 R64, [R1+0x39f0] ;  /* 0x0039f00001407983 */ /* 0x002ee80000100a00 */
[----:B--2---:R1:W-:Y:S04]  /*7a980*/  LDGSTS.E [R56+0x73580], [R60.64], P2 ;  /* 0x735800003c387fae */ /* 0x0043e80009121844 */
[----:B-1----:R-:W2:Y:S04]  /*7a990*/  LDL.64 R60, [R1+0x39d8] ;  /* 0x0039d800013c7983 */ /* 0x002ea80000100a00 */
[----:B----4-:R1:W-:Y:S04]  /*7a9a0*/  LDGSTS.E [R56+0x74400], [R62.64], P3 ;  /* 0x744000003e387fae */ /* 0x0103e80009921844 */
[----:B-1----:R-:W4:Y:S04]  /*7a9b0*/  LDL.64 R62, [R1+0x39b8] ;  /* 0x0039b800013e7983 */ /* 0x002f280000100a00 */
        /* <DEDUP_REMOVED lines=42> */
[----:B------:R2:W-:Y:S04]  /*7ac60*/  LDGSTS.E [R56+0x79580], [R46.64], P2 ;  /* 0x795800002e387fae */ /* 0x0005e80009121844 */
[----:B-1----:R-:W3:Y:S04]  /*7ac70*/  LDL.64 R60, [R1+0x3978] ;  /* 0x00397800013c7983 */ /* 0x002ee80000100a00 */
[----:B------:R1:W-:Y:S04]  /*7ac80*/  LDGSTS.E [R56+0x7a400], [R48.64], P3 ;  /* 0x7a40000030387fae */ /* 0x0003e80009921844 */
[----:B--2---:R-:W4:Y:S04]  /*7ac90*/  LDL.64 R44, [R1+0x10a0] ;  /* 0x0010a000012c7983 */ /* 0x004f280000100a00 */
[----:B------:R-:W4:Y:S04]  /*7aca0*/  LDL.64 R46, [R1+0xf90] ;  /* 0x000f9000012e7983 */ /* 0x000f280000100a00 */
[----:B-1----:R-:W4:Y:S04]  /*7acb0*/  LDL.64 R48, [R1+0xf38] ;  /* 0x000f380001307983 */ /* 0x002f280000100a00 */
        /* <DEDUP_REMOVED lines=11> */
[----:B-1----:R-:W2:Y:S04]  /*7ad70*/  LDL.64 R64, [R1+0xf98] ;  /* 0x000f980001407983 */ /* 0x002ea80000100a00 */
[----:B---3--:R1:W-:Y:S04]  /*7ad80*/  LDGSTS.E [R56+0x7b580], [R60.64], P2 ;  /* 0x7b5800003c387fae */ /* 0x0083e80009121844 */
[----:B-1----:R-:W3:Y:S01]  /*7ad90*/  LDL.64 R60, [R1+0x958] ;  /* 0x00095800013c7983 */ /* 0x002ee20000100a00 */
[----:B------:R-:W-:-:S03]  /*7ada0*/  LOP3.LUT R57, R57, 0x30, RZ, 0x3c, !PT ;  /* 0x0000003039397812 */ /* 0x000fc600078e3cff */
        /* <DEDUP_REMOVED lines=17> */
[----:B----4-:R-:W4:Y:S04]  /*7aec0*/  LDL.64 R14, [R1+0x1880] ;  /* 0x00188000010e7983 */ /* 0x010f280000100a00 */
        /* <DEDUP_REMOVED lines=25> */
[----:B-1----:R-:W4:Y:S04]  /*7b060*/  LDL.64 R64, [R1+0x1788] ;  /* 0x0017880001407983 */ /* 0x002f280000100a00 */
[----:B------:R1:W-:Y:S04]  /*7b070*/  LDGSTS.E [R57+0x41780], [R50.64], P2 ;  /* 0x4178000032397fae */ /* 0x0003e80009121844 */
[----:B--2---:R-:W2:Y:S04]  /*7b080*/  LDL.64 R46, [R1+0x1f00] ;  /* 0x001f0000012e7983 */ /* 0x004ea80000100a00 */
[----:B------:R-:W2:Y:S04]  /*7b090*/  LDL.64 R48, [R1+0x1f08] ;  /* 0x001f080001307983 */ /* 0x000ea80000100a00 */
[----:B-1----:R-:W2:Y:S04]  /*7b0a0*/  LDL.64 R50, [R1+0x1f10] ;  /* 0x001f100001327983 */ /* 0x002ea80000100a00 */
[----:B---3--:R1:W-:Y:S04]  /*7b0b0*/  LDGSTS.E [R57+0x42600], [R60.64], P3 ;  /* 0x426000003c397fae */ /* 0x0083e80009921844 */
[----:B-1----:R-:W3:Y:S04]  /*7b0c0*/  LDL.64 R60, [R1+0x1790] ;  /* 0x00179000013c7983 */ /* 0x002ee80000100a00 */
[----:B------:R1:W-:Y:S04]  /*7b0d0*/  LDGSTS.E [R57+0x42680], [R62.64], P4 ;  /* 0x426800003e397fae */ /* 0x0003e8000a121844 */
[----:B-1----:R-:W2:Y:S04]  /*7b0e0*/  LDL.64 R62, [R1+0x1990] ;  /* 0x00199000013e7983 */ /* 0x002ea80000100a00 */
[----:B------:R1:W-:Y:S04]  /*7b0f0*/  LDGSTS.E [R57+0x42700], [R52.64], P5 ;  /* 0x4270000034397fae */ /* 0x0003e8000a921844 */
[----:B-1----:R-:W2:Y:S04]  /*7b100*/  LDL.64 R52, [R1+0x1c80] ;  /* 0x001c800001347983 */ /* 0x002ea80000100a00 */
[----:B----4-:R1:W-:Y:S04]  /*7b110*/  LDGSTS.E [R57+0x42780], [R54.64], P2 ;  /* 0x4278000036397fae */ /* 0x0103e80009121844 */
[----:B-1----:R-:W2:Y:S04]  /*7b120*/  LDL.64 R54, [R1+0x1d78] ;  /* 0x001d780001367983 */ /* 0x002ea80000100a00 */
[----:B------:R1:W-:Y:S04]  /*7b130*/  LDGSTS.E [R57+0x43600], [R58.64], P3 ;  /* 0x436000003a397fae */ /* 0x0003e80009921844 */
[----:B-1----:R-:W2:Y:S04]  /*7b140*/  LDL.64 R58, [R1+0x1db8] ;  /* 0x001db800013a7983 */ /* 0x002ea80000100a00 */
[----:B------:R1:W-:Y:S04]  /*7b150*/  LDGSTS.E [R57+0x43680], [R64.64], P4 ;  /* 0x4368000040397fae */ /* 0x0003e8000a121844 */
[----:B-1----:R-:W4:Y:S04]  /*7b160*/  LDL.64 R64, [R1+0x1f18] ;  /* 0x001f180001407983 */ /* 0x002f280000100a00 */
[----:B---3--:R1:W-:Y:S04]  /*7b170*/  LDGSTS.E [R57+0x43700], [R60.64], P5 ;  /* 0x437000003c397fae */ /* 0x0083e8000a921844 */
        /* <DEDUP_REMOVED lines=8> */
[----:B---3--:R-:W3:Y:S04]  /*7b200*/  LDL.64 R12, [R1+0x2128] ;  /* 0x00212800010c7983 */ /* 0x008ee80000100a00 */
[----:B--2---:R2:W-:Y:S04]  /*7b210*/  LDGSTS.E [R57+0x45700], [R62.64], P5 ;  /* 0x457000003e397fae */ /* 0x0045e8000a921844 */
[----:B------:R1:W-:Y:S04]  /*7b220*/  LDGSTS.E [R57+0x45780], [R26.64], P2 ;  /* 0x457800001a397fae */ /* 0x0003e80009121844 */
[----:B------:R1:W-:Y:S04]  /*7b230*/  LDGSTS.E [R57+0x46600], [R28.64], P3 ;  /* 0x466000001c397fae */ /* 0x0003e80009921844 */
[----:B------:R1:W-:Y:S04]  /*7b240*/  LDGSTS.E [R57+0x46680], [R30.64], P4 ;  /* 0x466800001e397fae */ /* 0x0003e8000a121844 */
[----:B------:R1:W-:Y:S04]  /*7b250*/  LDGSTS.E [R57+0x46700], [R32.64], P5 ;  /* 0x4670000020397fae */ /* 0x0003e8000a921844 */
[----:B--2---:R-:W2:Y:S04]  /*7b260*/  LDL.64 R62, [R1+0x1fd0] ;  /* 0x001fd000013e7983 */ /* 0x004ea80000100a00 */
[----:B------:R1:W-:Y:S04]  /*7b270*/  LDGSTS.E [R57+0x46780], [R34.64], P2 ;  /* 0x4678000022397fae */ /* 0x0003e80009121844 */
[----:B------:R1:W-:Y:S04]  /*7b280*/  LDGSTS.E [R57+0x47600], [R36.64], P3 ;  /* 0x4760000024397fae */ /* 0x0003e80009921844 */
        /* <DEDUP_REMOVED lines=32> */
[----:B----4-:R1:W-:Y:S04]  /*7b490*/  LDGSTS.E [R57+0x49780], [R64.64], P2 ;  /* 0x4978000040397fae */ /* 0x0103e80009121844 */
[----:B-1----:R-:W4:Y:S04]  /*7b4a0*/  LDL.64 R64, [R1+0x2120] ;  /* 0x0021200001407983 */ /* 0x002f280000100a00 */
[----:B------:R1:W-:Y:S04]  /*7b4b0*/  LDGSTS.E [R57+0x4a600], [R60.64], P3 ;  /* 0x4a6000003c397fae */ /* 0x0003e80009921844 */
[----:B-1----:R-:W4:Y:S04]  /*7b4c0*/  LDL.64 R60, [R1+0x2330] ;  /* 0x00233000013c7983 */ /* 0x002f280000100a00 */
[----:B--2---:R1:W-:Y:S04]  /*7b4d0*/  LDGSTS.E [R57+0x4a680], [R62.64], P4 ;  /* 0x4a6800003e397fae */ /* 0x0043e8000a121844 */
[----:B-1----:R-:W2:Y:S04]  /*7b4e0*/  LDL.64 R62, [R1+0x24f8] ;  /* 0x0024f800013e7983 */ /* 0x002ea80000100a00 */
[----:B---3--:R1:W-:Y:S04]  /*7b4f0*/  LDGSTS.E [R57+0x4a700], [R52.64], P5 ;  /* 0x4a70000034397fae */ /* 0x0083e8000a921844 */
        /* <DEDUP_REMOVED lines=14> */
[----:B----4-:R-:W4:Y:S04]  /*7b5e0*/  LDL.64 R12, [R1+0x28e0] ;  /* 0x0028e000010c7983 */ /* 0x010f280000100a00 */
        /* <DEDUP_REMOVED lines=11> */
[----:B--2---:R2:W-:Y:S04]  /*7b6a0*/  LDGSTS.E [R57+0x4f680], [R62.64], P4 ;  /* 0x4f6800003e397fae */ /* 0x0045e8000a121844 */
[----:B------:R1:W-:Y:S04]  /*7b6b0*/  LDGSTS.E [R57+0x4f700], [R40.64], P5 ;  /* 0x4f70000028397fae */ /* 0x0003e8000a921844 */
[----:B------:R-:W4:Y:S04]  /*7b6c0*/  LDL.64 R18, [R1+0x29d0] ;  /* 0x0029d00001127983 */ /* 0x000f280000100a00 */
[----:B--2---:R-:W2:Y:S04]  /*7b6d0*/  LDL.64 R62, [R1+0x27e0] ;  /* 0x0027e000013e7983 */ /* 0x004ea80000100a00 */
[----:B------:R-:W2:Y:S04]  /*7b6e0*/  LDL.64 R20, [R1+0x29d8] ;  /* 0x0029d80001147983 */ /* 0x000ea80000100a00 */
        /* <DEDUP_REMOVED lines=23> */
[----:B------:R-:W2:Y:S04]  /*7b860*/  LDL.64 R46, [R1+0x2da0] ;  /* 0x002da000012e7983 */ /* 0x000ea80000100a00 */
[----:B------:R-:W2:Y:S04]  /*7b870*/  LDL.64 R48, [R1+0x2da8] ;  /* 0x002da80001307983 */ /* 0x000ea80000100a00 */
[----:B------:R-:W2:Y:S04]  /*7b880*/  LDL.64 R50, [R1+0x2fa8] ;  /* 0x002fa80001327983 */ /* 0x000ea80000100a00 */
[----:B---3--:R1:W-:Y:S04]  /*7b890*/  LDGSTS.E [R57+0x51780], [R64.64], P2 ;  /* 0x5178000040397fae */ /* 0x0083e80009121844 */
[----:B-1----:R-:W3:Y:S04]  /*7b8a0*/  LDL.64 R64, [R1+0x2b80] ;  /* 0x002b800001407983 */ /* 0x002ee80000100a00 */
[----:B----4-:R1:W-:Y:S04]  /*7b8b0*/  LDGSTS.E [R57+0x52600], [R60.64], P3 ;  /* 0x526000003c397fae */ /* 0x0103e80009921844 */
[----:B-1----:R-:W4:Y:S04]  /*7b8c0*/  LDL.64 R60, [R1+0x2c80] ;  /* 0x002c8000013c7983 */ /* 0x002f280000100a00 */
        /* <DEDUP_REMOVED lines=36> */
[----:B----4-:R1:W-:Y:S04]  /*7bb10*/  LDGSTS.E [R57+0x57600], [R60.64], P3 ;  /* 0x576000003c397fae */ /* 0x0103e80009921844 */
[----:B------:R4:W-:Y:S04]  /*7bb20*/  LDGSTS.E [R57+0x57680], [R40.64], P4 ;  /* 0x5768000028397fae */ /* 0x0009e8000a121844 */
[----:B------:R-:W3:Y:S04]  /*7bb30*/  LDL.64 R36, [R1+0x3420] ;  /* 0x0034200001247983 */ /* 0x000ee80000100a00 */
[----:B-1----:R-:W3:Y:S04]  /*7bb40*/  LDL.64 R60, [R1+0x3090] ;  /* 0x00309000013c7983 */ /* 0x002ee80000100a00 */
[----:B------:R-:W3:Y:S04]  /*7bb50*/  LDL.64 R38, [R1+0x3428] ;  /* 0x0034280001267983 */ /* 0x000ee80000100a00 */
        /* <DEDUP_REMOVED lines=22> */
[----:B-1----:R-:W3:Y:S04]  /*7bcc0*/  LDL.64 R60, [R1+0x34b0] ;  /* 0x0034b000013c7983 */ /* 0x002ee80000100a00 */
        /* <DEDUP_REMOVED lines=38> */
[----:B-1----:R-:W4:Y:S04]  /*7bf30*/  LDL.64 R64, [R1+0x3770] ;  /* 0x0037700001407983 */ /* 0x002f280000100a00 */
[----:B--2---:R-:W2:Y:S04]  /*7bf40*/  LDL.64 R40, [R1+0x3920] ;  /* 0x0039200001287983 */ /* 0x004ea80000100a00 */
[----:B---3--:R1:W-:Y:S04]  /*7bf50*/  LDGSTS.E [R57+0x5f680], [R60.64], P4 ;  /* 0x5f6800003c397fae */ /* 0x0083e8000a121844 */
[----:B------:R3:W-:Y:S04]  /*7bf60*/  LDGSTS.E [R57+0x5f700], [R42.64], P5 ;  /* 0x5f7000002a397fae */ /* 0x0007e8000a921844 */
[----:B------:R3:W-:Y:S04]  /*7bf70*/  LDGSTS.E [R57+0x5f780], [R44.64], P2 ;  /* 0x5f7800002c397fae */ /* 0x0007e80009121844 */
[----:B-1----:R-:W2:Y:S04]  /*7bf80*/  LDL.64 R60, [R1+0x3be0] ;  /* 0x003be000013c7983 */ /* 0x002ea80000100a00 */
[----:B---3--:R-:W3:Y:S04]  /*7bf90*/  LDL.64 R42, [R1+0x3ec8] ;  /* 0x003ec800012a7983 */ /* 0x008ee80000100a00 */
[----:B------:R-:W3:Y:S04]  /*7bfa0*/  LDL.64 R44, [R1+0x3ed0] ;  /* 0x003ed000012c7983 */ /* 0x000ee80000100a00 */
[----:B----4-:R1:W-:Y:S04]  /*7bfb0*/  LDGSTS.E [R57+0x60600], [R62.64], P3 ;  /* 0x606000003e397fae */ /* 0x0103e80009921844 */
[----:B------:R4:W-:Y:S04]  /*7bfc0*/  LDGSTS.E [R57+0x60680], [R46.64], P4 ;  /* 0x606800002e397fae */ /* 0x0009e8000a121844 */
[----:B------:R4:W-:Y:S04]  /*7bfd0*/  LDGSTS.E [R57+0x60700], [R48.64], P5 ;  /* 0x6070000030397fae */ /* 0x0009e8000a921844 */
[----:B-1----:R-:W3:Y:S04]  /*7bfe0*/  LDL.64 R62, [R1+0x3c00] ;  /* 0x003c0000013e7983 */ /* 0x002ee80000100a00 */
[----:B------:R1:W-:Y:S04]  /*7bff0*/  LDGSTS.E [R57+0x60780], [R50.64], P2 ;  /* 0x6078000032397fae */ /* 0x0003e80009121844 */
[----:B----4-:R-:W3:Y:S04]  /*7c000*/  LDL.64 R46, [R1+0x3ee0] ;  /* 0x003ee000012e7983 */ /* 0x010ee80000100a00 */
[----:B------:R-:W3:Y:S04]  /*7c010*/  LDL.64 R48, [R1+0x3ee8] ;  /* 0x003ee80001307983 */ /* 0x000ee80000100a00 */
        /* <DEDUP_REMOVED lines=8> */
[----:B-1----:R-:W4:Y:S04]  /*7c0a0*/  LDL.64 R64, [R1+0x3ec0] ;  /* 0x003ec00001407983 */ /* 0x002f280000100a00 */
[----:B--2---:R1:W-:Y:S04]  /*7c0b0*/  LDGSTS.E [R57+0x62600], [R60.64], P3 ;  /* 0x626000003c397fae */ /* 0x0043e80009921844 */
[----:B-1----:R-:W2:Y:S04]  /*7c0c0*/  LDL.64 R60, [R1+0x3ed8] ;  /* 0x003ed800013c7983 */ /* 0x002ea80000100a00 */
[----:B---3--:R1:W-:Y:S04]  /*7c0d0*/  LDGSTS.E [R57+0x62680], [R62.64], P4 ;  /* 0x626800003e397fae */ /* 0x0083e8000a121844 */
        /* <DEDUP_REMOVED lines=41> */
[----:B----4-:R-:W4:Y:S04]  /*7c370*/  LDL.64 R42, [R1+0x3f50] ;  /* 0x003f5000012a7983 */ /* 0x010f280000100a00 */
[----:B------:R-:W4:Y:S04]  /*7c380*/  LDL.64 R44, [R1+0x3f60] ;  /* 0x003f6000012c7983 */ /* 0x000f280000100a00 */
[----:B--2---:R1:W-:Y:S04]  /*7c390*/  LDGSTS.E [R57+0x67780], [R60.64], P2 ;  /* 0x677800003c397fae */ /* 0x0043e80009121844 */
[----:B------:R2:W-:Y:S04]  /*7c3a0*/  LDGSTS.E [R57+0x68600], [R46.64], P3 ;  /* 0x686000002e397fae */ /* 0x0005e80009921844 */
[----:B------:R2:W-:Y:S04]  /*7c3b0*/  LDGSTS.E [R57+0x68680], [R48.64], P4 ;  /* 0x6868000030397fae */ /* 0x0005e8000a121844 */
[----:B-1----:R-:W4:Y:S04]  /*7c3c0*/  LDL.64 R60, [R1+0x3910] ;  /* 0x00391000013c7983 */ /* 0x002f280000100a00 */
[----:B------:R1:W-:Y:S04]  /*7c3d0*/  LDGSTS.E [R57+0x68700], [R50.64], P5 ;  /* 0x6870000032397fae */ /* 0x0003e8000a921844 */
[----:B--2---:R-:W3:Y:S04]  /*7c3e0*/  LDL.64 R46, [R1+0x3870] ;  /* 0x00387000012e7983 */ /* 0x004ee80000100a00 */
[----:B------:R-:W3:Y:S04]  /*7c3f0*/  LDL.64 R48, [R1+0x3890] ;  /* 0x0038900001307983 */ /* 0x000ee80000100a00 */
[----:B---3--:R3:W-:Y:S04]  /*7c400*/  LDGSTS.E [R57+0x68780], [R62.64], P2 ;  /* 0x687800003e397fae */ /* 0x0087e80009121844 */
[----:B-1----:R-:W3:Y:S04]  /*7c410*/  LDL.64 R50, [R1+0x3f68] ;  /* 0x003f680001327983 */ /* 0x002ee80000100a00 */
[----:B---3--:R-:W3:Y:S04]  /*7c420*/  LDL.64 R62, [R1+0x3f08] ;  /* 0x003f0800013e7983 */ /* 0x008ee80000100a00 */
[----:B------:R1:W-:Y:S04]  /*7c430*/  LDGSTS.E [R57+0x69600], [R52.64], P3 ;  /* 0x6960000034397fae */ /* 0x0003e80009921844 */
[----:B-1----:R-:W3:Y:S04]  /*7c440*/  LDL.64 R52, [R1+0x3f28] ;  /* 0x003f280001347983 */ /* 0x002ee80000100a00 */
        /* <DEDUP_REMOVED lines=63> */
[----:B-1----:R-:W2:Y:S04]  /*7c840*/  LDL.64 R52, [R1+0x37f8] ;  /* 0x0037f80001347983 */ /* 0x002ea80000100a00 */
[----:B------:R1:W-:Y:S04]  /*7c850*/  LDGSTS.E [R57+0x71680], [R54.64], P4 ;  /* 0x7168000036397fae */ /* 0x0003e8000a121844 */
[----:B-1----:R-:W2:Y:S04]  /*7c860*/  LDL.64 R54, [R1+0x37b0] ;  /* 0x0037b00001367983 */ /* 0x002ea80000100a00 */
[----:B------:R1:W-:Y:S04]  /*7c870*/  LDGSTS.E [R57+0x71700], [R58.64], P5 ;  /* 0x717000003a397fae */ /* 0x0003e8000a921844 */
[----:B-1----:R-:W2:Y:S04]  /*7c880*/  LDL.64 R58, [R1+0x3fe0] ;  /* 0x003fe000013a7983 */ /* 0x002ea80000100a00 */
[----:B------:R1:W-:Y:S04]  /*7c890*/  LDGSTS.E [R57+0x71780], [R64.64], P2 ;  /* 0x7178000040397fae */ /* 0x0003e80009121844 */
        /* <DEDUP_REMOVED lines=12> */
[----:B--2---:R2:W-:Y:S04]  /*7c960*/  LDGSTS.E [R57+0x74600], [R62.64], P3 ;  /* 0x746000003e397fae */ /* 0x0045e80009921844 */
        /* <DEDUP_REMOVED lines=72> */
[----:B------:R2:W-:Y:S01]  /*7cdf0*/  LDGSTS.E [R57+0x7d700], [R38.64], P5 ;  /* 0x7d70000026397fae */ /* 0x0005e2000a921844 */
[----:B-1----:R-:W-:-:S03]  /*7ce00*/  SHF.L.U32 R33, R0, 0x2, RZ ;  /* 0x0000000200217819 */ /* 0x002fc600000006ff */
[----:B------:R-:W3:Y:S01]  /*7ce10*/  LDL.64 R22, [R1+0x17a8] ;  /* 0x0017a80001167983 */ /* 0x000ee20000100a00 */
[----:B------:R-:W-:-:S03]  /*7ce20*/  LOP3.LUT R0, R33, 0x40, RZ, 0x3c, !PT ;  /* 0x0000004021007812 */ /* 0x000fc600078e3cff */
[----:B------:R-:W3:Y:S04]  /*7ce30*/  LDL.64 R24, [R1+0x17b0] ;  /* 0x0017b00001187983 */ /* 0x000ee80000100a00 */
[----:B--2---:R1:W-:Y:S04]  /*7ce40*/  LDGSTS.E [R57+0x7d780], [R62.64], P2 ;  /* 0x7d7800003e397fae */ /* 0x0043e80009121844 */
        /* <DEDUP_REMOVED lines=8> */
[----:B------:R-:W3:Y:S04]  /*7ced0*/  LDL.64 R28, [R1+0x18a0] ;  /* 0x0018a000011c7983 */ /* 0x000ee80000100a00 */
[----:B------:R1:W-:Y:S04]  /*7cee0*/  LDGSTS.E [R57+0x7f700], [R52.64], P5 ;  /* 0x7f70000034397fae */ /* 0x0003e8000a921844 */
[----:B------:R-:W3:Y:S04]  /*7cef0*/  LDL.64 R30, [R1+0x18a8] ;  /* 0x0018a800011e7983 */ /* 0x000ee80000100a00 */
[----:B------:R-:W3:Y:S04]  /*7cf00*/  LDL.64 R34, [R1+0x18b0] ;  /* 0x0018b00001227983 */ /* 0x000ee80000100a00 */
[----:B------:R-:W3:Y:S04]  /*7cf10*/  LDL.64 R36, [R1+0x18b8] ;  /* 0x0018b80001247983 */ /* 0x000ee80000100a00 */
[----:B------:R-:W3:Y:S04]  /*7cf20*/  LDL.64 R38, [R1+0x19c0] ;  /* 0x0019c00001267983 */ /* 0x000ee80000100a00 */
[----:B--2---:R-:W2:Y:S04]  /*7cf30*/  LDL.64 R40, [R1+0x19c8] ;  /* 0x0019c80001287983 */ /* 0x004ea80000100a00 */
[----:B------:R-:W2:Y:S04]  /*7cf40*/  LDL.64 R42, [R1+0x19d0] ;  /* 0x0019d000012a7983 */ /* 0x000ea80000100a00 */
[----:B-1----:R-:W2:Y:S04]  /*7cf50*/  LDL.64 R44, [R1+0x1b00] ;  /* 0x001b0000012c7983 */ /* 0x002ea80000100a00 */
[----:B------:R1:W-:Y:S04]  /*7cf60*/  LDGSTS.E [R57+0x7f780], [R54.64], P2 ;  /* 0x7f78000036397fae */ /* 0x0003e80009121844 */
[----:B------:R-:W2:Y:S04]  /*7cf70*/  LDL.64 R46, [R1+0x1b08] ;  /* 0x001b0800012e7983 */ /* 0x000ea80000100a00 */
[----:B------:R-:W2:Y:S04]  /*7cf80*/  LDL.64 R48, [R1+0x1b18] ;  /* 0x001b180001307983 */ /* 0x000ea80000100a00 */
[----:B------:R-:W2:Y:S04]  /*7cf90*/  LDL.64 R50, [R1+0x1b28] ;  /* 0x001b280001327983 */ /* 0x000ea80000100a00 */
[----:B------:R-:W2:Y:S04]  /*7cfa0*/  LDL.64 R52, [R1+0x1c90] ;  /* 0x001c900001347983 */ /* 0x000ea80000100a00 */
[----:B-1----:R-:W2:Y:S04]  /*7cfb0*/  LDL.64 R54, [R1+0x1c98] ;  /* 0x001c980001367983 */ /* 0x002ea80000100a00 */
[----:B------:R1:W-:Y:S04]  /*7cfc0*/  LDGSTS.E [R0+0x40800], [R58.64], P3 ;  /* 0x408000003a007fae */ /* 0x0003e80009921844 */
[----:B------:R-:W2:Y:S04]  /*7cfd0*/  LDL.64 R56, [R1+0x1ca0] ;  /* 0x001ca00001387983 */ /* 0x000ea80000100a00 */
[----:B-1----:R-:W2:Y:S04]  /*7cfe0*/  LDL.64 R58, [R1+0xe68] ;  /* 0x000e6800013a7983 */ /* 0x002ea80000100a00 */
[----:B----4-:R1:W-:Y:S04]  /*7cff0*/  LDGSTS.E [R0+0x40880], [R64.64], P4 ;  /* 0x4088000040007fae */ /* 0x0103e8000a121844 */
[----:B-1----:R-:W4:Y:S04]  /*7d000*/  LDL.64 R64, [R1+0x17a0] ;  /* 0x0017a00001407983 */ /* 0x002f280000100a00 */
[----:B---3--:R1:W-:Y:S04]  /*7d010*/  LDGSTS.E [R0+0x40900], [R60.64], P5 ;  /* 0x409000003c007fae */ /* 0x0083e8000a921844 */
[----:B-1----:R-:W3:Y:S04]  /*7d020*/  LDL.64 R60, [R1+0x19b8] ;  /* 0x0019b800013c7983 */ /* 0x002ee80000100a00 */
[----:B------:R1:W-:Y:S04]  /*7d030*/  LDGSTS.E [R0+0x40980], [R62.64], P2 ;  /* 0x409800003e007fae */ /* 0x0003e80009121844 */
[----:B-1----:R-:W3:Y:S04]  /*7d040*/  LDL.64 R62, [R1+0x1ca8] ;  /* 0x001ca800013e7983 */ /* 0x002ee80000100a00 */
        /* <DEDUP_REMOVED lines=14> */
[----:B------:R-:W2:Y:S04]  /*7d130*/  LDL.64 R18, [R1+0x2000] ;  /* 0x0020000001127983 */ /* 0x000ea80000100a00 */
[----:B------:R-:W2:Y:S04]  /*7d140*/  LDL.64 R20, [R1+0x2008] ;  /* 0x0020080001147983 */ /* 0x000ea80000100a00 */
[----:B----4-:R1:W-:Y:S04]  /*7d150*/  LDGSTS.E [R0+0x43800], [R64.64], P3 ;  /* 0x4380000040007fae */ /* 0x0103e80009921844 */
        /* <DEDUP_REMOVED lines=8> */
[----:B----4-:R-:W4:Y:S04]  /*7d1e0*/  LDL.64 R22, [R1+0x2148] ;  /* 0x0021480001167983 */ /* 0x010f280000100a00 */
[----:B------:R-:W4:Y:S04]  /*7d1f0*/  LDL.64 R24, [R1+0x2150] ;  /* 0x0021500001187983 */ /* 0x000f280000100a00 */
[----:B-1----:R-:W4:Y:S04]  /*7d200*/  LDL.64 R26, [R1+0x2158] ;  /* 0x00215800011a7983 */ /* 0x002f280000100a00 */
[----:B------:R-:W4:Y:S04]  /*7d210*/  LDL.64 R28, [R1+0x2160] ;  /* 0x00216000011c7983 */ /* 0x000f280000100a00 */
[----:B------:R-:W4:Y:S04]  /*7d220*/  LDL.64 R30, [R1+0x2228] ;  /* 0x00222800011e7983 */ /* 0x000f280000100a00 */
[----:B---3--:R1:W-:Y:S04]  /*7d230*/  LDGSTS.E [R0+0x45800], [R60.64], P3 ;  /* 0x458000003c007fae */ /* 0x0083e80009921844 */
        /* <DEDUP_REMOVED lines=15> */
[----:B---3--:R-:W3:Y:S04]  /*7d330*/  LDL.64 R38, [R1+0x2348] ;  /* 0x0023480001267983 */ /* 0x008ee80000100a00 */
        /* <DEDUP_REMOVED lines=62> */
[----:B----4-:R1:W-:Y:S04]  /*7d720*/  LDGSTS.E [R0+0x4f900], [R60.64], P5 ;  /* 0x4f9000003c007fae */ /* 0x0103e8000a921844 */
[----:B------:R-:W4:Y:S04]  /*7d730*/  LDL.64 R44, [R1+0x2bd8] ;  /* 0x002bd800012c7983 */ /* 0x000f280000100a00 */
[----:B------:R-:W2:Y:S04]  /*7d740*/  LDL.64 R46, [R1+0x2be0] ;  /* 0x002be000012e7983 */ /* 0x000ea80000100a00 */
[----:B-1----:R-:W2:Y:S04]  /*7d750*/  LDL.64 R60, [R1+0x2620] ;  /* 0x00262000013c7983 */ /* 0x002ea80000100a00 */
[----:B------:R-:W4:Y:S04]  /*7d760*/  LDL.64 R48, [R1+0x2ae8] ;  /* 0x002ae80001307983 */ /* 0x000f280000100a00 */
[----:B------:R-:W4:Y:S04]  /*7d770*/  LDL.64 R50, [R1+0x2af8] ;  /* 0x002af80001327983 */ /* 0x000f280000100a00 */
[----:B------:R-:W4:Y:S04]  /*7d780*/  LDL.64 R52, [R1+0x2b08] ;  /* 0x002b080001347983 */ /* 0x000f280000100a00 */
[----:B------:R-:W4:Y:S04]  /*7d790*/  LDL.64 R54, [R1+0x2b18] ;  /* 0x002b180001367983 */ /* 0x000f280000100a00 */
[----:B------:R-:W4:Y:S04]  /*7d7a0*/  LDL.64 R56, [R1+0x2ca0] ;  /* 0x002ca00001387983 */ /* 0x000f280000100a00 */
        /* <DEDUP_REMOVED lines=17> */
[----:B----4-:R4:W-:Y:S04]  /*7d8c0*/  LDGSTS.E [R0+0x52900], [R62.64], P5 ;  /* 0x529000003e007fae */ /* 0x0109e8000a921844 */
[----:B------:R1:W-:Y:S04]  /*7d8d0*/  LDGSTS.E [R0+0x52980], [R22.64], P2 ;  /* 0x5298000016007fae */ /* 0x0003e80009121844 */
[----:B------:R1:W-:Y:S04]  /*7d8e0*/  LDGSTS.E [R0+0x53800], [R24.64], P3 ;  /* 0x5380000018007fae */ /* 0x0003e80009921844 */
[----:B----4-:R-:W4:Y:S04]  /*7d8f0*/  LDL.64 R62, [R1+0x2cb8] ;  /* 0x002cb800013e7983 */ /* 0x010f280000100a00 */
[----:B------:R1:W-:Y:S04]  /*7d900*/  LDGSTS.E [R0+0x53880], [R26.64], P4 ;  /* 0x538800001a007fae */ /* 0x0003e8000a121844 */
        /* <DEDUP_REMOVED lines=45> */
[----:B-1----:R-:W4:Y:S04]  /*7dbe0*/  LDL.64 R58, [R1+0x34c8] ;  /* 0x0034c800013a7983 */ /* 0x002f280000100a00 */
        /* <DEDUP_REMOVED lines=24> */
[----:B------:R-:W3:Y:S04]  /*7dd70*/  LDL.64 R20, [R1+0x1bd8] ;  /* 0x001bd80001147983 */ /* 0x000ee80000100a00 */
[----:B------:R-:W3:Y:S04]  /*7dd80*/  LDL.64 R22, [R1+0x3c20] ;  /* 0x003c200001167983 */ /* 0x000ee80000100a00 */
[----:B----4-:R4:W-:Y:S04]  /*7dd90*/  LDGSTS.E [R0+0x5c880], [R62.64], P4 ;  /* 0x5c8800003e007fae */ /* 0x0109e8000a121844 */
[----:B------:R1:W-:Y:S04]  /*7dda0*/  LDGSTS.E [R0+0x5c900], [R38.64], P5 ;  /* 0x5c90000026007fae */ /* 0x0003e8000a921844 */
        /* <DEDUP_REMOVED lines=21> */
[----:B------:R1:W-:Y:S04]  /*7df00*/  LDGSTS.E [R0+0x5f800], [R58.64], P3 ;  /* 0x5f8000003a007fae */ /* 0x0003e80009921844 */
[----:B------:R-:W4:Y:S04]  /*7df10*/  LDL.64 R48, [R1+0x36a0] ;  /* 0x0036a00001307983 */ /* 0x000f280000100a00 */
[----:B------:R-:W4:Y:S04]  /*7df20*/  LDL.64 R50, [R1+0x3690] ;  /* 0x0036900001327983 */ /* 0x000f280000100a00 */
[----:B-1----:R-:W4:Y:S04]  /*7df30*/  LDL.64 R58, [R1+0x3d70] ;  /* 0x003d7000013a7983 */ /* 0x002f280000100a00 */
        /* <DEDUP_REMOVED lines=52> */
[----:B----4-:R4:W-:Y:S04]  /*7e280*/  LDGSTS.E [R0+0x66980], [R62.64], P2 ;  /* 0x669800003e007fae */ /* 0x0109e80009121844 */
[----:B------:R-:W2:Y:S04]  /*7e290*/  LDL.64 R36, [R1+0x3640] ;  /* 0x0036400001247983 */ /* 0x000ea80000100a00 */
[----:B---3--:R-:W4:Y:S04]  /*7e2a0*/  LDL.64 R38, [R1+0x6b48] ;  /* 0x006b480001267983 */ /* 0x008f280000100a00 */
[----:B----4-:R-:W4:Y:S04]  /*7e2b0*/  LDL.64 R62, [R1+0x3670] ;  /* 0x00367000013e7983 */ /* 0x010f280000100a00 */
        /* <DEDUP_REMOVED lines=62> */
[----:B--2---:R1:W-:Y:S04]  /*7e6a0*/  LDGSTS.E [R0+0x6e900], [R60.64], P5 ;  /* 0x6e9000003c007fae */ /* 0x0043e8000a921844 */
[----:B------:R-:W2:Y:S04]  /*7e6b0*/  LDL.64 R44, [R1+0x6be8] ;  /* 0x006be800012c7983 */ /* 0x000ea80000100a00 */
[----:B------:R-:W2:Y:S04]  /*7e6c0*/  LDL.64 R46, [R1+0x6bf0] ;  /* 0x006bf000012e7983 */ /* 0x000ea80000100a00 */
[----:B-1----:R-:W2:Y:S04]  /*7e6d0*/  LDL.64 R60, [R1+0x3610] ;  /* 0x00361000013c7983 */ /* 0x002ea80000100a00 */
[----:B------:R-:W3:Y:S04]  /*7e6e0*/  LDL.64 R48, [R1+0x6bf8] ;  /* 0x006bf80001307983 */ /* 0x000ee80000100a00 */
[----:B------:R-:W3:Y:S04]  /*7e6f0*/  LDL.64 R50, [R1+0x6c00] ;  /* 0x006c000001327983 */ /* 0x000ee80000100a00 */
[----:B------:R-:W3:Y:S04]  /*7e700*/  LDL.64 R52, [R1+0x35c0] ;  /* 0x0035c00001347983 */ /* 0x000ee80000100a00 */
[----:B------:R-:W3:Y:S04]  /*7e710*/  LDL.64 R54, [R1+0x35b0] ;  /* 0x0035b00001367983 */ /* 0x000ee80000100a00 */
[----:B------:R-:W3:Y:S04]  /*7e720*/  LDL.64 R56, [R1+0x6c08] ;  /* 0x006c080001387983 */ /* 0x000ee80000100a00 */
[----:B------:R1:W-:Y:S04]  /*7e730*/  LDGSTS.E [R0+0x6e980], [R62.64], P2 ;  /* 0x6e9800003e007fae */ /* 0x0003e80009121844 */
[----:B-1----:R-:W3:Y:S04]  /*7e740*/  LDL.64 R62, [R1+0x35f0] ;  /* 0x0035f000013e7983 */ /* 0x002ee80000100a00 */
[----:B----4-:R1:W-:Y:S04]  /*7e750*/  LDGSTS.E [R0+0x6f800], [R58.64], P3 ;  /* 0x6f8000003a007fae */ /* 0x0103e80009921844 */
[----:B-1----:R-:W3:Y:S04]  /*7e760*/  LDL.64 R58, [R1+0x35d0] ;  /* 0x0035d000013a7983 */ /* 0x002ee80000100a00 */
[----:B------:R1:W-:Y:S04]  /*7e770*/  LDGSTS.E [R0+0x6f880], [R64.64], P4 ;  /* 0x6f88000040007fae */ /* 0x0003e8000a121844 */
        /* <DEDUP_REMOVED lines=24> */
[----:B------:R-:W2:Y:S04]  /*7e900*/  LDL.64 R18, [R1+0x3588] ;  /* 0x0035880001127983 */ /* 0x000ea80000100a00 */
[----:B------:R-:W2:Y:S04]  /*7e910*/  LDL.64 R20, [R1+0x3598] ;  /* 0x0035980001147983 */ /* 0x000ea80000100a00 */
[----:B---3--:R-:W3:Y:S04]  /*7e920*/  LDL.64 R22, [R1+0x3580] ;  /* 0x0035800001167983 */ /* 0x008ee80000100a00 */
[----:B------:R-:W3:Y:S04]  /*7e930*/  LDL.64 R24, [R1+0x3570] ;  /* 0x0035700001187983 */ /* 0x000ee80000100a00 */
[----:B-1----:R-:W3:Y:S04]  /*7e940*/  LDL.64 R26, [R1+0x6c48] ;  /* 0x006c4800011a7983 */ /* 0x002ee80000100a00 */
[----:B------:R-:W3:Y:S04]  /*7e950*/  LDL.64 R28, [R1+0x6c58] ;  /* 0x006c5800011c7983 */ /* 0x000ee80000100a00 */
        /* <DEDUP_REMOVED lines=26> */
[----:B-1----:R-:W4:Y:S04]  /*7eb00*/  LDL.64 R64, [R1+0x6c20] ;  /* 0x006c200001407983 */ /* 0x002f280000100a00 */
[----:B------:R1:W-:Y:S04]  /*7eb10*/  LDGSTS.E [R0+0x76900], [R60.64], P5 ;  /* 0x769000003c007fae */ /* 0x0003e8000a921844 */
        /* <DEDUP_REMOVED lines=59> */
[----:B---3--:R1:W-:Y:S01]  /*7eed0*/  LDGSTS.E [R0+0x7e800], [R58.64], P3 ;  /* 0x7e8000003a007fae */ /* 0x0083e20009921844 */
[----:B------:R-:W-:-:S03]  /*7eee0*/  LOP3.LUT R33, R33, 0x50, RZ, 0x3c, !PT ;  /* 0x0000005021217812 */ /* 0x000fc600078e3cff */
        /* <DEDUP_REMOVED lines=51> */
[----:B------:R-:W3:Y:S04]  /*7f220*/  LDL.64 R38, [R1+0x2038] ;  /* 0x0020380001267983 */ /* 0x000ee80000100a00 */
[----:B----4-:R-:W4:Y:S04]  /*7f230*/  LDL.64 R40, [R1+0x2168] ;  /* 0x0021680001287983 */ /* 0x010f280000100a00 */
        /* <DEDUP_REMOVED lines=72> */
[----:B----4-:R1:W-:Y:S04]  /*7f6c0*/  LDGSTS.E [R33+0x4db80], [R62.64], P2 ;  /* 0x4db800003e217fae */ /* 0x0103e80009121844 */
        /* <DEDUP_REMOVED lines=41> */
[----:B------:R-:W3:Y:S04]  /*7f960*/  LDL.64 R22, [R1+0x2dd0] ;  /* 0x002dd00001167983 */ /* 0x000ee80000100a00 */
[----:B--2---:R-:W2:Y:S04]  /*7f970*/  LDL.64 R24, [R1+0x2de0] ;  /* 0x002de00001187983 */ /* 0x004ea80000100a00 */
        /* <DEDUP_REMOVED lines=40> */
[----:B----4-:R1:W-:Y:S04]  /*7fc00*/  LDGSTS.E [R33+0x58a80], [R64.64], P4 ;  /* 0x58a8000040217fae */ /* 0x0103e8000a121844 */
[----:B--2---:R2:W-:Y:S04]  /*7fc10*/  LDGSTS.E [R33+0x58b00], [R24.64], P5 ;  /* 0x58b0000018217fae */ /* 0x0045e8000a921844 */
        /* <DEDUP_REMOVED lines=8> */
[----:B----4-:R-:W4:Y:S04]  /*7fca0*/  LDL.64 R26, [R1+0x3d28] ;  /* 0x003d2800011a7983 */ /* 0x010f280000100a00 */
[----:B-1----:R-:W2:Y:S04]  /*7fcb0*/  LDL.64 R28, [R1+0x3d20] ;  /* 0x003d2000011c7983 */ /* 0x002ea80000100a00 */
        /* <DEDUP_REMOVED lines=81> */
[----:B------:R1:W-:Y:S04]  /*801d0*/  LDGSTS.E [R33+0x64b80], [R60.64], P2 ;  /* 0x64b800003c217fae */ /* 0x0003e80009121844 */
[----:B------:R-:W3:Y:S04]  /*801e0*/  LDL.64 R46, [R1+0x6af8] ;  /* 0x006af800012e7983 */ /* 0x000ee80000100a00 */
[----:B------:R-:W3:Y:S04]  /*801f0*/  LDL.64 R48, [R1+0x6cc0] ;  /* 0x006cc00001307983 */ /* 0x000ee80000100a00 */
[----:B-1----:R-:W3:Y:S04]  /*80200*/  LDL.64 R60, [R1+0x69a8] ;  /* 0x0069a800013c7983 */ /* 0x002ee80000100a00 */
[----:B------:R-:W3:Y:S04]  /*80210*/  LDL.64 R50, [R1+0x6cd8] ;  /* 0x006cd80001327983 */ /* 0x000ee80000100a00 */
[----:B------:R-:W3:Y:S04]  /*80220*/  LDL.64 R52, [R1+0x6cd0] ;  /* 0x006cd00001347983 */ /* 0x000ee80000100a00 */
[----:B------:R-:W3:Y:S04]  /*80230*/  LDL.64 R54, [R1+0x6cc8] ;  /* 0x006cc80001367983 */ /* 0x000ee80000100a00 */
[----:B------:R-:W3:Y:S04]  /*80240*/  LDL.64 R56, [R1+0x6d20] ;  /* 0x006d200001387983 */ /* 0x000ee80000100a00 */
[----:B------:R-:W3:Y:S04]  /*80250*/  LDL.64 R58, [R1+0x6d38] ;  /* 0x006d3800013a7983 */ /* 0x000ee80000100a00 */
[----:B----4-:R1:W-:Y:S04]  /*80260*/  LDGSTS.E [R33+0x65a00], [R62.64], P3 ;  /* 0x65a000003e217fae */ /* 0x0103e80009921844 */
[----:B-1----:R-:W3:Y:S04]  /*80270*/  LDL.64 R62, [R1+0x6a88] ;  /* 0x006a8800013e7983 */ /* 0x002ee80000100a00 */
        /* <DEDUP_REMOVED lines=83> */
[----:B---3--:R3:W-:Y:S04]  /*807b0*/  LDGSTS.E [R33+0x6fb80], [R24.64], P2 ;  /* 0x6fb8000018217fae */ /* 0x0087e80009121844 */
        /* <DEDUP_REMOVED lines=8> */
[----:B----4-:R-:W4:Y:S04]  /*80840*/  LDL.64 R26, [R1+0x6fc8] ;  /* 0x006fc800011a7983 */ /* 0x010f280000100a00 */
        /* <DEDUP_REMOVED lines=42> */
[----:B---3--:R-:W3:Y:S04]  /*80af0*/  LDL.64 R6, [R1+0x7068] ;  /* 0x0070680001067983 */ /* 0x008ee80000100a00 */
        /* <DEDUP_REMOVED lines=17> */
[----:B----4-:R-:W4:Y:S04]  /*80c10*/  LDL.64 R24, [R1+0x70c0] ;  /* 0x0070c00001187983 */ /* 0x010f280000100a00 */
        /* <DEDUP_REMOVED lines=29> */
[----:B-1----:R-:W2:Y:S04]  /*80df0*/  LDL.64 R60, [R1+0x17f0] ;  /* 0x0017f000013c7983 */ /* 0x002ea80000100a00 */
[----:B---3--:R1:W-:Y:S04]  /*80e00*/  LDGSTS.E [R33+0x7ca80], [R62.64], P4 ;  /* 0x7ca800003e217fae */ /* 0x0083e8000a121844 */
[----:B-1----:R-:W2:Y:S04]  /*80e10*/  LDL.64 R62, [R1+0xab8] ;  /* 0x000ab800013e7983 */ /* 0x002ea80000100a00 */
[----:B----4-:R1:W-:Y:S04]  /*80e20*/  LDGSTS.E [R33+0x7cb00], [R64.64], P5 ;  /* 0x7cb0000040217fae */ /* 0x0103e8000a921844 */
[----:B------:R4:W-:Y:S04]  /*80e30*/  LDGSTS.E [R33+0x7cb80], [R6.64], P2 ;  /* 0x7cb8000006217fae */ /* 0x0009e80009121844 */
[----:B------:R2:W-:Y:S04]  /*80e40*/  LDGSTS.E [R33+0x7da00], [R8.64], P3 ;  /* 0x7da0000008217fae */ /* 0x0005e80009921844 */
[----:B-1----:R-:W3:Y:S04]  /*80e50*/  LDL.64 R64, [R1+0x17f8] ;  /* 0x0017f80001407983 */ /* 0x002ee80000100a00 */
[----:B------:R1:W-:Y:S04]  /*80e60*/  LDGSTS.E [R33+0x7da80], [R10.64], P4 ;  /* 0x7da800000a217fae */ /* 0x0003e8000a121844 */
[----:B------:R1:W-:Y:S04]  /*80e70*/  LDGSTS.E [R33+0x7db00], [R12.64], P5 ;  /* 0x7db000000c217fae */ /* 0x0003e8000a921844 */
[----:B------:R1:W-:Y:S01]  /*80e80*/  LDGSTS.E [R33+0x7db80], [R14.64], P2 ;  /* 0x7db800000e217fae */ /* 0x0003e20009121844 */
[----:B------:R-:W-:-:S03]  /*80e90*/  LOP3.LUT R0, R2, 0x60, RZ, 0x3c, !PT ;  /* 0x0000006002007812 */ /* 0x000fc600078e3cff */
        /* <DEDUP_REMOVED lines=11> */
[----:B--2---:R2:W-:Y:S04]  /*80f50*/  LDGSTS.E [R0+0x40d80], [R40.64], P2 ;  /* 0x40d8000028007fae */ /* 0x0045e80009121844 */
        /* <DEDUP_REMOVED lines=13> */
[----:B------:R1:W-:Y:S04]  /*81030*/  LDGSTS.E [R0+0x41d80], [R46.64], P2 ;  /* 0x41d800002e007fae */ /* 0x0003e80009121844 */
        /* <DEDUP_REMOVED lines=15> */
[----:B--2---:R-:W2:Y:S04]  /*81130*/  LDL.64 R40, [R1+0x1dc0] ;  /* 0x001dc00001287983 */ /* 0x004ea80000100a00 */
        /* <DEDUP_REMOVED lines=49> */
[----:B--2---:R-:W2:Y:S04]  /*81450*/  LDL.64 R40, [R1+0x2570] ;  /* 0x0025700001287983 */ /* 0x004ea80000100a00 */
        /* <DEDUP_REMOVED lines=23> */
[----:B-1----:R-:W4:Y:S04]  /*815d0*/  LDL.64 R62, [R1+0x2578] ;  /* 0x00257800013e7983 */ /* 0x002f280000100a00 */
[----:B--2---:R1:W-:Y:S04]  /*815e0*/  LDGSTS.E [R0+0x4bd80], [R64.64], P2 ;  /* 0x4bd8000040007fae */ /* 0x0043e80009121844 */
[----:B----4-:R2:W-:Y:S04]  /*815f0*/  LDGSTS.E [R0+0x4cc00], [R6.64], P3 ;  /* 0x4cc0000006007fae */ /* 0x0105e80009921844 */
        /* <DEDUP_REMOVED lines=24> */
[----:B------:R-:W2:Y:S04]  /*81780*/  LDL.64 R18, [R1+0x2ab8] ;  /* 0x002ab80001127983 */ /* 0x000ea80000100a00 */
[----:B------:R1:W-:Y:S04]  /*81790*/  LDGSTS.E [R0+0x50d00], [R62.64], P5 ;  /* 0x50d000003e007fae */ /* 0x0003e8000a921844 */
[----:B------:R1:W-:Y:S04]  /*817a0*/  LDGSTS.E [R0+0x50d80], [R42.64], P2 ;  /* 0x50d800002a007fae */ /* 0x0003e80009121844 */
[----:B------:R-:W2:Y:S04]  /*817b0*/  LDL.64 R20, [R1+0x2ac8] ;  /* 0x002ac80001147983 */ /* 0x000ea80000100a00 */
[----:B-1----:R-:W2:Y:S04]  /*817c0*/  LDL.64 R62, [R1+0x2870] ;  /* 0x00287000013e7983 */ /* 0x002ea80000100a00 */
        /* <DEDUP_REMOVED lines=32> */
[----:B------:R2:W-:Y:S04]  /*819d0*/  LDGSTS.E [R0+0x53d80], [R6.64], P2 ;  /* 0x53d8000006007fae */ /* 0x0005e80009121844 */
[----:B----4-:R4:W-:Y:S04]  /*819e0*/  LDGSTS.E [R0+0x54c00], [R8.64], P3 ;  /* 0x54c0000008007fae */ /* 0x0109e80009921844 */
        /* <DEDUP_REMOVED lines=265> */
[----:B--2---:R-:W2:Y:S04]  /*82a80*/  LDL.64 R6, [R1+0x72f0] ;  /* 0x0072f00001067983 */ /* 0x004ea80000100a00 */
[----:B----4-:R-:W4:Y:S04]  /*82a90*/  LDL.64 R8, [R1+0x72e8] ;  /* 0x0072e80001087983 */ /* 0x010f280000100a00 */
        /* <DEDUP_REMOVED lines=16> */
[----:B------:R1:W-:Y:S04]  /*82ba0*/  LDGSTS.E [R0+0x77c80], [R64.64], P4 ;  /* 0x77c8000040007fae */ /* 0x0003e8000a121844 */
[----:B------:R1:W-:Y:S04]  /*82bb0*/  LDGSTS.E [R0+0x77d00], [R42.64], P5 ;  /* 0x77d000002a007fae */ /* 0x0003e8000a921844 */
[----:B------:R1:W-:Y:S04]  /*82bc0*/  LDGSTS.E [R0+0x77d80], [R44.64], P2 ;  /* 0x77d800002c007fae */ /* 0x0003e80009121844 */
[----:B-1----:R-:W2:Y:S04]  /*82bd0*/  LDL.64 R64, [R1+0x72f8] ;  /* 0x0072f80001407983 */ /* 0x002ea80000100a00 */
[----:B------:R-:W4:Y:S04]  /*82be0*/  LDL.64 R42, [R1+0x7380] ;  /* 0x00738000012a7983 */ /* 0x000f280000100a00 */
[----:B------:R1:W-:Y:S04]  /*82bf0*/  LDGSTS.E [R0+0x78c00], [R46.64], P3 ;  /* 0x78c000002e007fae */ /* 0x0003e80009921844 */
[----:B------:R-:W4:Y:S04]  /*82c00*/  LDL.64 R44, [R1+0x7398] ;  /* 0x00739800012c7983 */ /* 0x000f280000100a00 */
        /* <DEDUP_REMOVED lines=45> */
[----:B-1----:R-:W4:Y:S01]  /*82ee0*/  LDL.64 R30, [R1+0x1a20] ;  /* 0x001a2000011e7983 */ /* 0x002f220000100a00 */
[----:B------:R-:W-:-:S03]  /*82ef0*/  LOP3.LUT R2, R2, 0x70, RZ, 0x3c, !PT ;  /* 0x0000007002027812 */ /* 0x000fc600078e3cff */
        /* <DEDUP_REMOVED lines=28> */
[----:B---3--:R1:W-:Y:S04]  /*830c0*/  LDGSTS.E [R2+0x41f00], [R62.64], P5 ;  /* 0x41f000003e027fae */ /* 0x0083e8000a921844 */
[----:B------:R-:W3:Y:S04]  /*830d0*/  LDL.64 R60, [R1+0x1e10] ;  /* 0x001e1000013c7983 */ /* 0x000ee80000100a00 */
[----:B-1----:R-:W3:Y:S04]  /*830e0*/  LDL.64 R62, [R1+0x1e18] ;  /* 0x001e1800013e7983 */ /* 0x002ee80000100a00 */
[----:B------:R1:W-:Y:S04]  /*830f0*/  LDGSTS.E [R2+0x41f80], [R64.64], P2 ;  /* 0x41f8000040027fae */ /* 0x0003e80009121844 */
[----:B------:R1:W-:Y:S04]  /*83100*/  LDGSTS.E [R2+0x42e00], [R4.64], P3 ;  /* 0x42e0000004027fae */ /* 0x0003e80009921844 */
[----:B--2---:R2:W-:Y:S04]  /*83110*/  LDGSTS.E [R2+0x42e80], [R6.64], P4 ;  /* 0x42e8000006027fae */ /* 0x0045e8000a121844 */
[----:B-1----:R-:W3:Y:S04]  /*83120*/  LDL.64 R64, [R1+0x1e20] ;  /* 0x001e200001407983 */ /* 0x002ee80000100a00 */
[----:B------:R-:W3:Y:S04]  /*83130*/  LDL.64 R4, [R1+0x1e28] ;  /* 0x001e280001047983 */ /* 0x000ee80000100a00 */
        /* <DEDUP_REMOVED lines=54> */
[----:B------:R1:W-:Y:S04]  /*834a0*/  LDGSTS.E [R2+0x49e80], [R62.64], P4 ;  /* 0x49e800003e027fae */ /* 0x0003e8000a121844 */
[----:B-1----:R-:W3:Y:S04]  /*834b0*/  LDL.64 R60, [R1+0x23f0] ;  /* 0x0023f000013c7983 */ /* 0x002ee80000100a00 */
[----:B------:R-:W3:Y:S04]  /*834c0*/  LDL.64 R62, [R1+0x2458] ;  /* 0x00245800013e7983 */ /* 0x000ee80000100a00 */
[----:B------:R1:W-:Y:S04]  /*834d0*/  LDGSTS.E [R2+0x49f00], [R64.64], P5 ;  /* 0x49f0000040027fae */ /* 0x0003e8000a921844 */
[----:B------:R2:W-:Y:S04]  /*834e0*/  LDGSTS.E [R2+0x49f80], [R4.64], P2 ;  /* 0x49f8000004027fae */ /* 0x0005e80009121844 */
[----:B-1----:R-:W3:Y:S04]  /*834f0*/  LDL.64 R64, [R1+0x2460] ;  /* 0x0024600001407983 */ /* 0x002ee80000100a00 */
[----:B--2---:R1:W-:Y:S04]  /*83500*/  LDGSTS.E [R2+0x4ae00], [R6.64], P3 ;  /* 0x4ae0000006027fae */ /* 0x0043e80009921844 */
[----:B------:R-:W2:Y:S04]  /*83510*/  LDL.64 R4, [R1+0x24e0] ;  /* 0x0024e00001047983 */ /* 0x000ea80000100a00 */
[----:B------:R4:W-:Y:S04]  /*83520*/  LDGSTS.E [R2+0x4ae80], [R8.64], P4 ;  /* 0x4ae8000008027fae */ /* 0x0009e8000a121844 */
[----:B-1----:R-:W2:Y:S04]  /*83530*/  LDL.64 R6, [R1+0x2550] ;  /* 0x0025500001067983 */ /* 0x002ea80000100a00 */
[----:B----4-:R1:W-:Y:S04]  /*83540*/  LDGSTS.E [R2+0x4af00], [R10.64], P5 ;  /* 0x4af000000a027fae */ /* 0x0103e8000a921844 */
        /* <DEDUP_REMOVED lines=51> */
[----:B------:R1:W-:Y:S04]  /*83880*/  LDGSTS.E [R2+0x51e00], [R62.64], P3 ;  /* 0x51e000003e027fae */ /* 0x0003e80009921844 */
[----:B------:R-:W3:Y:S04]  /*83890*/  LDL.64 R60, [R1+0x2e20] ;  /* 0x002e2000013c7983 */ /* 0x000ee80000100a00 */
[----:B-1----:R-:W3:Y:S04]  /*838a0*/  LDL.64 R62, [R1+0x2e28] ;  /* 0x002e2800013e7983 */ /* 0x002ee80000100a00 */
[----:B------:R1:W-:Y:S04]  /*838b0*/  LDGSTS.E [R2+0x51e80], [R64.64], P4 ;  /* 0x51e8000040027fae */ /* 0x0003e8000a121844 */
[----:B--2---:R2:W-:Y:S04]  /*838c0*/  LDGSTS.E [R2+0x51f00], [R4.64], P5 ;  /* 0x51f0000004027fae */ /* 0x0045e8000a921844 */
[----:B-1----:R-:W3:Y:S04]  /*838d0*/  LDL.64 R64, [R1+0x3030] ;  /* 0x0030300001407983 */ /* 0x002ee80000100a00 */
[----:B------:R1:W-:Y:S04]  /*838e0*/  LDGSTS.E [R2+0x51f80], [R6.64], P2 ;  /* 0x51f8000006027fae */ /* 0x0003e80009121844 */
[----:B--2---:R-:W2:Y:S04]  /*838f0*/  LDL.64 R4, [R1+0x3038] ;  /* 0x0030380001047983 */ /* 0x004ea80000100a00 */
[----:B----4-:R4:W-:Y:S04]  /*83900*/  LDGSTS.E [R2+0x52e00], [R8.64], P3 ;  /* 0x52e0000008027fae */ /* 0x0109e80009921844 */
        /* <DEDUP_REMOVED lines=46> */
[----:B---3--:R-:W3:Y:S04]  /*83bf0*/  LDL.64 R52, [R1+0x3510] ;  /* 0x0035100001347983 */ /* 0x008ee80000100a00 */
[----:B------:R1:W-:Y:S04]  /*83c00*/  LDGSTS.E [R2+0x58e00], [R56.64], P3 ;  /* 0x58e0000038027fae */ /* 0x0003e80009921844 */
[----:B-1----:R-:W3:Y:S04]  /*83c10*/  LDL.64 R54, [R1+0x1c18] ;  /* 0x001c180001367983 */ /* 0x002ee80000100a00 */
[----:B------:R1:W-:Y:S04]  /*83c20*/  LDGSTS.E [R2+0x58e80], [R58.64], P4 ;  /* 0x58e800003a027fae */ /* 0x0003e8000a121844 */
        /* <DEDUP_REMOVED lines=228> */
[----:B---3--:R-:W3:Y:S04]  /*84a70*/  LDL.64 R36, [R1+0x7408] ;  /* 0x0074080001247983 */ /* 0x008ee80000100a00 */
        /* <DEDUP_REMOVED lines=24> */
[----:B-1----:R-:W2:Y:S04]  /*84c00*/  LDL.64 R62, [R1+0x73b0] ;  /* 0x0073b000013e7983 */ /* 0x002ea80000100a00 */
[----:B------:R1:W-:Y:S04]  /*84c10*/  LDGSTS.E [R2+0x78e00], [R64.64], P3 ;  /* 0x78e0000040027fae */ /* 0x0003e80009921844 */
[----:B-1----:R-:W2:Y:S04]  /*84c20*/  LDL.64 R64, [R1+0x73b8] ;  /* 0x0073b80001407983 */ /* 0x002ea80000100a00 */
[----:B--2---:R1:W-:Y:S04]  /*84c30*/  LDGSTS.E [R2+0x78e80], [R64.64], P4 ;  /* 0x78e8000040027fae */ /* 0x0043e8000a121844 */
[----:B------:R2:W-:Y:S04]  /*84c40*/  LDGSTS.E [R2+0x78f00], [R62.64], P5 ;  /* 0x78f000003e027fae */ /* 0x0005e8000a921844 */
[----:B------:R3:W-:Y:S04]  /*84c50*/  LDGSTS.E [R2+0x78f80], [R60.64], P2 ;  /* 0x78f800003c027fae */ /* 0x0007e80009121844 */
[----:B-1----:R1:W5:Y:S04]  /*84c60*/  LDL.LU.64 R64, [R1+0x8570] ;  /* 0x0085700001407983 */ /* 0x0023680000300a00 */
[----:B--2---:R1:W5:Y:S04]  /*84c70*/  LDL.LU.64 R62, [R1+0x8568] ;  /* 0x00856800013e7983 */ /* 0x0043680000300a00 */
[----:B---3--:R1:W5:Y:S04]  /*84c80*/  LDL.LU.64 R60, [R1+0x8560] ;  /* 0x00856000013c7983 */ /* 0x0083680000300a00 */
[----:B------:R2:W-:Y:S04]  /*84c90*/  LDGSTS.E [R2+0x79e00], [R58.64], P3 ;  /* 0x79e000003a027fae */ /* 0x0005e80009921844 */
[----:B------:R3:W-:Y:S04]  /*84ca0*/  LDGSTS.E [R2+0x79e80], [R56.64], P4 ;  /* 0x79e8000038027fae */ /* 0x0007e8000a121844 */
[----:B------:R1:W-:Y:S04]  /*84cb0*/  LDGSTS.E [R2+0x79f00], [R54.64], P5 ;  /* 0x79f0000036027fae */ /* 0x0003e8000a921844 */
[----:B--2---:R2:W5:Y:S04]  /*84cc0*/  LDL.LU.64 R58, [R1+0x8558] ;  /* 0x00855800013a7983 */ /* 0x0045680000300a00 */
[----:B---3--:R2:W5:Y:S04]  /*84cd0*/  LDL.LU.64 R56, [R1+0x8550] ;  /* 0x0085500001387983 */ /* 0x0085680000300a00 */
[----:B-1----:R2:W5:Y:S04]  /*84ce0*/  LDL.LU.64 R54, [R1+0x8548] ;  /* 0x0085480001367983 */ /* 0x0025680000300a00 */
[----:B------:R1:W-:Y:S04]  /*84cf0*/  LDGSTS.E [R2+0x79f80], [R52.64], P2 ;  /* 0x79f8000034027fae */ /* 0x0003e80009121844 */
[----:B------:R3:W-:Y:S04]  /*84d00*/  LDGSTS.E [R2+0x7ae00], [R50.64], P3 ;  /* 0x7ae0000032027fae */ /* 0x0007e80009921844 */
[----:B------:R2:W-:Y:S04]  /*84d10*/  LDGSTS.E [R2+0x7ae80], [R48.64], P4 ;  /* 0x7ae8000030027fae */ /* 0x0005e8000a121844 */
[----:B-1----:R1:W5:Y:S04]  /*84d20*/  LDL.LU.64 R52, [R1+0x8540] ;  /* 0x0085400001347983 */ /* 0x0023680000300a00 */
[----:B---3--:R1:W5:Y:S04]  /*84d30*/  LDL.LU.64 R50, [R1+0x8538] ;  /* 0x0085380001327983 */ /* 0x0083680000300a00 */
[----:B--2---:R1:W5:Y:S04]  /*84d40*/  LDL.LU.64 R48, [R1+0x8530] ;  /* 0x0085300001307983 */ /* 0x0043680000300a00 */
        /* <DEDUP_REMOVED lines=37> */
[----:B----4-:R3:W-:Y:S04]  /*84fa0*/  LDGSTS.E [R2+0x7fe80], [R8.64], P4 ;  /* 0x7fe8000008027fae */ /* 0x0107e8000a121844 */
[----:B------:R4:W-:Y:S04]  /*84fb0*/  LDGSTS.E [R2+0x7ff00], [R6.64], P5 ;  /* 0x7ff0000006027fae */ /* 0x0009e8000a921844 */
[----:B--2---:R1:W5:Y:S04]  /*84fc0*/  LDL.LU.64 R10, [R1+0x8498] ;  /* 0x00849800010a7983 */ /* 0x0043680000300a00 */
[----:B---3--:R1:W5:Y:S04]  /*84fd0*/  LDL.LU.64 R8, [R1+0x8490] ;  /* 0x0084900001087983 */ /* 0x0083680000300a00 */
[----:B----4-:R1:W5:Y:S04]  /*84fe0*/  LDL.LU.64 R6, [R1+0x8488] ;  /* 0x0084880001067983 */ /* 0x0103680000300a00 */
[----:B------:R2:W-:Y:S04]  /*84ff0*/  LDGSTS.E [R2+0x7ff80], [R4.64], P2 ;  /* 0x7ff8000004027fae */ /* 0x0005e80009121844 */
[----:B------:R-:W0:Y:S04]  /*85000*/  LDGDEPBAR ;  /* 0x00000000000079af */ /* 0x000e280000000000 */
[----:B--2---:R1:W5:Y:S04]  /*85010*/  LDL.LU.64 R4, [R1+0x8480] ;  /* 0x0084800001047983 */ /* 0x0043680000300a00 */
[----:B------:R1:W-:Y:S04]  /*85020*/  STL [R1+0x1484], RZ ;  /* 0x001484ff01007387 */ /* 0x0003e80000100800 */
        /* <DEDUP_REMOVED lines=377> */
[----:B------:R1:W-:Y:S01]  /*867c0*/  STL [R1+0x4c], RZ ;  /* 0x00004cff01007387 */ /* 0x0003e20000100800 */
[----:B------:R-:W-:Y:S05]  /*867d0*/  @!P0 BRA `(.L_x_0) ;  /* 0x0011ae8000008947 */ /* 0x000fea0003800000 */
[----:B------:R2:W-:Y:S04]  /*867e0*/  STL.64 [R1+0x84c8], R238 ;  /* 0x0084c8ee01007387 */ /* 0x0005e80000100a00 */
[----:B--2---:R-:W2:Y:S04]  /*867f0*/  LDL.LU.64 R238, [R1+0x16f8] ;  /* 0x0016f80001ee7983 */ /* 0x004ea80000300a00 */
[----:B------:R3:W-:Y:S04]  /*86800*/  STL.64 [R1+0x84c0], R240 ;  /* 0x0084c0f001007387 */ /* 0x0007e80000100a00 */
[----:B---3--:R-:W3:Y:S04]  /*86810*/  LDL.LU.64 R240, [R1+0x16f0] ;  /* 0x0016f00001f07983 */ /* 0x008ee80000300a00 */
[----:B------:R4:W-:Y:S04]  /*86820*/  STL.64 [R1+0x84b8], R182 ;  /* 0x0084b8b601007387 */ /* 0x0009e80000100a00 */
[----:B----4-:R-:W4:Y:S04]  /*86830*/  LDL.LU.64 R182, [R1+0x30] ;  /* 0x0000300001b67983 */ /* 0x010f280000300a00 */
[----:B------:R1:W-:Y:S04]  /*86840*/  STL.64 [R1+0x84b0], R184 ;  /* 0x0084b0b801007387 */ /* 0x0003e80000100a00 */
[----:B-1----:R-:W4:Y:S04]  /*86850*/  LDL.LU.64 R184, [R1+0x928] ;  /* 0x0009280001b87983 */ /* 0x002f280000300a00 */
        /* <DEDUP_REMOVED lines=12> */
[----:B------:R1:W-:Y:S04]  /*86920*/  STL [R1+0x847c], R3 ;  /* 0x00847c0301007387 */ /* 0x0003e80000100800 */
[----:B-1----:R-:W4:Y:S01]  /*86930*/  LDL.LU.64 R2, [R1+0x38] ;  /* 0x0000380001027983 */ /* 0x002f220000300a00 */
[----:B--2---:R-:W-:-:S03]  /*86940*/  IMAD.MOV.U32 R0, RZ, RZ, R239 ;  /* 0x000000ffff007224 */ /* 0x004fc600078e00ef */
[----:B------:R1:W-:Y:S04]  /*86950*/  STL [R1+0x6950], R238 ;  /* 0x006950ee01007387 */ /* 0x0003e80000100800 */
[----:B-1----:R-:W2:Y:S04]  /*86960*/  LDL.LU.64 R238, [R1+0x84c8] ;  /* 0x0084c80001ee7983 */ /* 0x002ea80000300a00 */
[----:B---3--:R-:W-:Y:S04]  /*86970*/  STL [R1+0x694c], R240 ;  /* 0x00694cf001007387 */ /* 0x008fe80000100800 */
[----:B------:R1:W-:Y:S02]  /*86980*/  STL [R1+0x6948], R0 ;  /* 0x0069480001007387 */ /* 0x0003e40000100800 */
[----:B-1----:R-:W-:-:S02]  /*86990*/  IMAD.MOV.U32 R0, RZ, RZ, R241 ;  /* 0x000000ffff007224 */ /* 0x002fc400078e00f1 */
[----:B------:R-:W3:Y:S04]  /*869a0*/  LDL.LU.64 R240, [R1+0x84c0] ;  /* 0x0084c00001f07983 */ /* 0x000ee80000300a00 */
[----:B----4-:R-:W-:Y:S04]  /*869b0*/  STL [R1+0x6944], R248 ;  /* 0x006944f801007387 */ /* 0x010fe80000100800 */
[----:B------:R1:W-:Y:S04]  /*869c0*/  STL [R1+0x6940], R0 ;  /* 0x0069400001007387 */ /* 0x0003e80000100800 */
[----:B------:R-:W-:Y:S01]  /*869d0*/  STL [R1+0x693c], R246 ;  /* 0x00693cf601007387 */ /* 0x000fe20000100800 */
[----:B-1----:R-:W-:-:S05]  /*869e0*/  MOV R0, R249 ;  /* 0x000000f900007202 */ /* 0x002fca0000000f00 */
[----:B------:R1:W-:Y:S02]  /*869f0*/  STL [R1+0x6938], R0 ;  /* 0x0069380001007387 */ /* 0x0003e40000100800 */
[----:B-1----:R-:W-:Y:S02]  /*86a00*/  IMAD.MOV.U32 R0, RZ, RZ, R247 ;  /* 0x000000ffff007224 */ /* 0x002fe400078e00f7 */
[----:B------:R-:W4:Y:S04]  /*86a10*/  LDL.LU.64 R246, [R1+0x918] ;  /* 0x0009180001f67983 */ /* 0x000f280000300a00 */
[----:B------:R1:W-:Y:S04]  /*86a20*/  STL [R1+0x6930], R0 ;  /* 0x0069300001007387 */ /* 0x0003e80000100800 */
[----:B------:R1:W-:Y:S04]  /*86a30*/  STL [R1+0x6934], R2 ;  /* 0x0069340201007387 */ /* 0x0003e80000100800 */
[----:B------:R-:W2:Y:S01]  /*86a40*/  LDL.LU.64 R248, [R1+0x910] ;  /* 0x0009100001f87983 */ /* 0x000ea20000300a00 */
[----:B-1----:R-:W-:-:S03]  /*86a50*/  IMAD.MOV.U32 R0, RZ, RZ, R3 ;  /* 0x000000ffff007224 */ /* 0x002fc600078e0003 */
[----:B------:R-:W2:Y:S04]  /*86a60*/  LDL.LU.64 R2, [R1+0x6f8] ;  /* 0x0006f80001027983 */ /* 0x000ea80000300a00 */
[----:B------:R1:W-:Y:S04]  /*86a70*/  STL [R1+0x6928], R0 ;  /* 0x0069280001007387 */ /* 0x0003e80000100800 */
[----:B------:R1:W-:Y:S02]  /*86a80*/  STL [R1+0x692c], R182 ;  /* 0x00692cb601007387 */ /* 0x0003e40000100800 */
[----:B-1----:R-:W-:-:S02]  /*86a90*/  MOV R0, R183 ;  /* 0x000000b700007202 */ /* 0x002fc40000000f00 */
[----:B------:R-:W2:Y:S04]  /*86aa0*/  LDL.LU.64 R182, [R1+0x84b8] ;  /* 0x0084b80001b67983 */ /* 0x000ea80000300a00 */
[----:B------:R-:W-:Y:S04]  /*86ab0*/  STL [R1+0x6924], R70 ;  /* 0x0069244601007387 */ /* 0x000fe80000100800 */
[----:B------:R-:W-:Y:S04]  /*86ac0*/  STL [R1+0x6920], R0 ;  /* 0x0069200001007387 */ /* 0x000fe80000100800 */
[----:B------:R1:W-:Y:S04]  /*86ad0*/  STL [R1+0x6918], R71 ;  /* 0x0069184701007387 */ /* 0x0003e80000100800 */
[----:B-1----:R-:W2:Y:S04]  /*86ae0*/  LDL.LU.64 R70, [R1] ;  /* 0x0000000001467983 */ /* 0x002ea80000300a00 */
[----:B------:R-:W-:Y:S04]  /*86af0*/  STL [R1+0x691c], R68 ;  /* 0x00691c4401007387 */ /* 0x000fe80000100800 */
[----:B------:R1:W-:Y:S04]  /*86b00*/  STL [R1+0x6910], R69 ;  /* 0x0069104501007387 */ /* 0x0003e80000100800 */
[----:B-1----:R-:W3:Y:S01]  /*86b10*/  LDL.LU.64 R68, [R1+0x6f0] ;  /* 0x0006f00001447983 */ /* 0x002ee20000300a00 */
[----:B------:R-:W-:-:S03]  /*86b20*/  IMAD.MOV.U32 R0, RZ, RZ, R185 ;  /* 0x000000ffff007224 */ /* 0x000fc600078e00b9 */
[----:B------:R1:W-:Y:S04]  /*86b30*/  STL [R1+0x6914], R184 ;  /* 0x006914b801007387 */ /* 0x0003e80000100800 */
[----:B-1----:R-:W3:Y:S04]  /*86b40*/  LDL.LU.64 R184, [R1+0x84b0] ;  /* 0x0084b00001b87983 */ /* 0x002ee80000300a00 */
[----:B------:R-:W-:Y:S04]  /*86b50*/  STL [R1+0x690c], R242 ;  /* 0x00690cf201007387 */ /* 0x000fe80000100800 */
[----:B------:R1:W-:Y:S02]  /*86b60*/  STL [R1+0x6908], R0 ;  /* 0x0069080001007387 */ /* 0x0003e40000100800 */
[----:B-1----:R-:W-:-:S02]  /*86b70*/  IMAD.MOV.U32 R0, RZ, RZ, R243 ;  /* 0x000000ffff007224 */ /* 0x002fc400078e00f3 */
[----:B------:R-:W3:Y:S04]  /*86b80*/  LDL.LU.64 R242, [R1+0x84a8] ;  /* 0x0084a80001f27983 */ /* 0x000ee80000300a00 */
[----:B------:R-:W-:Y:S04]  /*86b90*/  STL [R1+0x6904], R244 ;  /* 0x006904f401007387 */ /* 0x000fe80000100800 */
[----:B------:R1:W-:Y:S02]  /*86ba0*/  STL [R1+0x6900], R0 ;  /* 0x0069000001007387 */ /* 0x0003e40000100800 */
[----:B-1----:R-:W-:-:S02]  /*86bb0*/  MOV R0, R245 ;  /* 0x000000f500007202 */ /* 0x002fc40000000f00 */
[----:B------:R-:W3:Y:S04]  /*86bc0*/  LDL.LU.64 R244, [R1+0x84a0] ;  /* 0x0084a00001f47983 */ /* 0x000ee80000300a00 */
[----:B------:R-:W-:Y:S04]  /*86bd0*/  STL [R1+0x68fc], R186 ;  /* 0x0068fcba01007387 */ /* 0x000fe80000100800 */
[----:B------:R1:W-:Y:S02]  /*86be0*/  STL [R1+0x68f8], R0 ;  /* 0x0068f80001007387 */ /* 0x0003e40000100800 */
[----:B-1----:R-:W-:-:S02]  /*86bf0*/  IMAD.MOV.U32 R0, RZ, RZ, R187 ;  /* 0x000000ffff007224 */ /* 0x002fc400078e00bb */
[----:B------:R-:W3:Y:S04]  /*86c00*/  LDL.LU.64 R186, [R1+0x8498] ;  /* 0x0084980001ba7983 */ /* 0x000ee80000300a00 */
[----:B------:R-:W-:Y:S04]  /*86c10*/  STL [R1+0x68f4], R188 ;  /* 0x0068f4bc01007387 */ /* 0x000fe80000100800 */
[----:B------:R1:W-:Y:S02]  /*86c20*/  STL [R1+0x68f0], R0 ;  /* 0x0068f00001007387 */ /* 0x0003e40000100800 */
[----:B-1----:R-:W-:-:S02]  /*86c30*/  IMAD.MOV.U32 R0, RZ, RZ, R189 ;  /* 0x000000ffff007224 */ /* 0x002fc400078e00bd */
[----:B------:R-:W3:Y:S04]  /*86c40*/  LDL.LU.64 R188, [R1+0x8490] ;  /* 0x0084900001bc7983 */ /* 0x000ee80000300a00 */
[----:B--2---:R-:W-:Y:S04]  /*86c50*/  STL [R1+0x68ec], R70 ;  /* 0x0068ec4601007387 */ /* 0x004fe80000100800 */
[----:B------:R1:W-:Y:S02]  /*86c60*/  STL [R1+0x68e8], R0 ;  /* 0x0068e80001007387 */ /* 0x0003e40000100800 */
[----:B-1----:R-:W-:-:S02]  /*86c70*/  MOV R0, R71 ;  /* 0x0000004700007202 */ /* 0x002fc40000000f00 */
[----:B------:R-:W2:Y:S04]  /*86c80*/  LDL.LU.64 R70, [R1+0x6e0] ;  /* 0x0006e00001467983 */ /* 0x000ea80000300a00 */
[----:B------:R4:W-:Y:S04]  /*86c90*/  STL [R1+0x68e0], R0 ;  /* 0x0068e00001007387 */ /* 0x0009e80000100800 */
[----:B------:R-:W-:Y:S04]  /*86ca0*/  STL [R1+0x68e4], R66 ;  /* 0x0068e44201007387 */ /* 0x000fe80000100800 */
[----:B------:R1:W-:Y:S01]  /*86cb0*/  STL [R1+0x68d8], R67 ;  /* 0x0068d84301007387 */ /* 0x0003e20000100800 */
[----:B----4-:R-:W-:-:S03]  /*86cc0*/  IMAD.MOV.U32 R0, RZ, RZ, R247 ;  /* 0x000000ffff007224 */ /* 0x010fc600078e00f7 */
[----:B-1----:R-:W4:Y:S04]  /*86cd0*/  LDL.LU.64 R66, [R1+0x6e8] ;  /* 0x0006e80001427983 */ /* 0x002f280000300a00 */
[----:B-----5:R-:W-:Y:S04]  /*86ce0*/  STL [R1+0x68dc], R64 ;  /* 0x0068dc4001007387 */ /* 0x020fe80000100800 */
[----:B------:R1:W-:Y:S04]  /*86cf0*/  STL [R1+0x68d0], R65 ;  /* 0x0068d04101007387 */ /* 0x0003e80000100800 */
[----:B-1----:R-:W2:Y:S04]  /*86d00*/  LDL.LU.64 R64, [R1+0x900] ;  /* 0x0009000001407983 */ /* 0x002ea80000300a00 */
[----:B------:R1:W-:Y:S04]  /*86d10*/  STL [R1+0x68d4], R246 ;  /* 0x0068d4f601007387 */ /* 0x0003e80000100800 */
[----:B-1----:R-:W2:Y:S04]  /*86d20*/  LDL.LU.64 R246, [R1+0x8488] ;  /* 0x0084880001f67983 */ /* 0x002ea80000300a00 */
[----:B------:R-:W-:Y:S04]  /*86d30*/  STL [R1+0x68cc], R248 ;  /* 0x0068ccf801007387 */ /* 0x000fe80000100800 */
[----:B------:R1:W-:Y:S02]  /*86d40*/  STL [R1+0x68c8], R0 ;  /* 0x0068c80001007387 */ /* 0x0003e40000100800 */
[----:B-1----:R-:W-:-:S02]  /*86d50*/  IMAD.MOV.U32 R0, RZ, RZ, R249 ;  /* 0x000000ffff007224 */ /* 0x002fc400078e00f9 */
[----:B------:R-:W2:Y:S04]  /*86d60*/  LDL.LU.64 R248, [R1+0x8480] ;  /* 0x0084800001f87983 */ /* 0x000ea80000300a00 */
[----:B------:R-:W-:Y:S04]  /*86d70*/  STL [R1+0x68c4], R2 ;  /* 0x0068c40201007387 */ /* 0x000fe80000100800 */
[----:B------:R1:W-:Y:S02]  /*86d80*/  STL [R1+0x68c0], R0 ;  /* 0x0068c00001007387 */ /* 0x0003e40000100800 */
[----:B-1----:R-:W-:-:S02]  /*86d90*/  MOV R0, R3 ;  /* 0x0000000300007202 */ /* 0x002fc40000000f00 */
[----:B------:R-:W2:Y:S04]  /*86da0*/  LDL.LU R3, [R1+0x847c] ;  /* 0x00847c0001037983 */ /* 0x000ea80000300800 */
[----:B---3--:R-:W-:Y:S04]  /*86db0*/  STL [R1+0x68bc], R68 ;  /* 0x0068bc4401007387 */ /* 0x008fe80000100800 */
[----:B------:R1:W-:Y:S04]  /*86dc0*/  STL [R1+0x68b8], R0 ;  /* 0x0068b80001007387 */ /* 0x0003e80000100800 */
[----:B------:R-:W-:Y:S01]  /*86dd0*/  STL [R1+0x68b4], R250 ;  /* 0x0068b4fa01007387 */ /* 0x000fe20000100800 */
[----:B-1----:R-:W-:-:S05]  /*86de0*/  IMAD.MOV.U32 R0, RZ, RZ, R69 ;  /* 0x000000ffff007224 */ /* 0x002fca00078e0045 */
[----:B------:R-:W-:Y:S04]  /*86df0*/  STL [R1+0x68b0], R0 ;  /* 0x0068b00001007387 */ /* 0x000fe80000100800 */
[----:B------:R1:W-:Y:S04]  /*86e00*/  STL [R1+0x68a8], R251 ;  /* 0x0068a8fb01007387 */ /* 0x0003e80000100800 */
[----:B-1----:R-:W3:Y:S04]  /*86e10*/  LDL.LU.64 R250, [R1+0x908] ;  /* 0x0009080001fa7983 */ /* 0x002ee80000300a00 */
[----:B------:R-:W-:Y:S04]  /*86e20*/  STL [R1+0x68ac], R128 ;  /* 0x0068ac8001007387 */ /* 0x000fe80000100800 */
[----:B------:R1:W-:Y:S04]  /*86e30*/  STL [R1+0x68a0], R129 ;  /* 0x0068a08101007387 */ /* 0x0003e80000100800 */
[----:B-1----:R-:W4:Y:S04]  /*86e40*/  LDL.LU.64 R128, [R1+0x6d8] ;  /* 0x0006d80001807983 */ /* 0x002f280000300a00 */
[----:B------:R-:W4:Y:S04]  /*86e50*/  LDL.LU.64 R68, [R1+0x6d0] ;  /* 0x0006d00001447983 */ /* 0x000f280000300a00 */
[----:B------:R-:W-:Y:S04]  /*86e60*/  STL [R1+0x68a4], R62 ;  /* 0x0068a43e01007387 */ /* 0x000fe80000100800 */
[----:B------:R1:W-:Y:S04]  /*86e70*/  STL [R1+0x6898], R63 ;  /* 0x0068983f01007387 */ /* 0x0003e80000100800 */
[----:B-1----:R-:W4:Y:S04]  /*86e80*/  LDL.LU.64 R62, [R1+0x8f0] ;  /* 0x0008f000013e7983 */ /* 0x002f280000300a00 */
[----:B------:R-:W-:Y:S04]  /*86e90*/  STL [R1+0x689c], R60 ;  /* 0x00689c3c01007387 */ /* 0x000fe80000100800 */
[----:B------:R1:W-:Y:S04]  /*86ea0*/  STL [R1+0x6890], R61 ;  /* 0x0068903d01007387 */ /* 0x0003e80000100800 */
[----:B-1----:R-:W4:Y:S01]  /*86eb0*/  LDL.LU.64 R60, [R1+0x8f8] ;  /* 0x0008f800013c7983 */ /* 0x002f220000300a00 */
[----:B---3--:R-:W-:-:S03]  /*86ec0*/  IMAD.MOV.U32 R0, RZ, RZ, R251 ;  /* 0x000000ffff007224 */ /* 0x008fc600078e00fb */
[----:B------:R-:W-:Y:S04]  /*86ed0*/  STL [R1+0x6894], R250 ;  /* 0x006894fa01007387 */ /* 0x000fe80000100800 */
[----:B--2---:R-:W-:Y:S04]  /*86ee0*/  STL [R1+0x688c], R64 ;  /* 0x00688c4001007387 */ /* 0x004fe80000100800 */
[----:B------:R1:W-:Y:S04]  /*86ef0*/  STL [R1+0x6888], R0 ;  /* 0x0068880001007387 */ /* 0x0003e80000100800 */
[----:B----4-:R-:W-:Y:S01]  /*86f00*/  STL [R1+0x6884], R66 ;  /* 0x0068844201007387 */ /* 0x010fe20000100800 */
[----:B-1----:R-:W-:-:S05]  /*86f10*/  MOV R0, R65 ;  /* 0x0000004100007202 */ /* 0x002fca0000000f00 */
[----:B------:R1:W-:Y:S04]  /*86f20*/  STL [R1+0x6880], R0 ;  /* 0x0068800001007387 */ /* 0x0003e80000100800 */
[----:B------:R-:W-:Y:S01]  /*86f30*/  STL [R1+0x687c], R70 ;  /* 0x00687c4601007387 */ /* 0x000fe20000100800 */
[----:B-1----:R-:W-:-:S05]  /*86f40*/  IMAD.MOV.U32 R0, RZ, RZ, R67 ;  /* 0x000000ffff007224 */ /* 0x002fca00078e0043 */
[----:B------:R1:W-:Y:S04]  /*86f50*/  STL [R1+0x6878], R0 ;  /* 0x0068780001007387 */ /* 0x0003e80000100800 */
[----:B------:R-:W-:Y:S01]  /*86f60*/  STL [R1+0x6874], R126 ;  /* 0x0068747e01007387 */ /* 0x000fe20000100800 */
[----:B-1----:R-:W-:-:S05]  /*86f70*/  IMAD.MOV.U32 R0, RZ, RZ, R71 ;  /* 0x000000ffff007224 */ /* 0x002fca00078e0047 */
[----:B------:R1:W-:Y:S04]  /*86f80*/  STL [R1+0x6870], R0 ;  /* 0x0068700001007387 */ /* 0x0003e80000100800 */
[----:B------:R-:W2:Y:S04]  /*86f90*/  LDL.LU.64 R250, [R1+0x8e8] ;  /* 0x0008e80001fa7983 */ /* 0x000ea80000300a00 */
[----:B------:R-:W-:Y:S04]  /*86fa0*/  STL [R1+0x6868], R127 ;  /* 0x0068687f01007387 */ /* 0x000fe80000100800 */
[----:B------:R-:W3:Y:S04]  /*86fb0*/  LDL.LU.64 R64, [R1+0x8e0] ;  /* 0x0008e00001407983 */ /* 0x000ee80000300a00 */
[----:B------:R-:W-:Y:S04]  /*86fc0*/  STL [R1+0x686c], R124 ;  /* 0x00686c7c01007387 */ /* 0x000fe80000100800 */
[----:B------:R-:W4:Y:S04]  /*86fd0*/  LDL.LU.64 R66, [R1+0x6c8] ;  /* 0x0006c80001427983 */ /* 0x000f280000300a00 */
[----:B------:R-:W-:Y:S04]  /*86fe0*/  STL [R1+0x6860], R125 ;  /* 0x0068607d01007387 */ /* 0x000fe80000100800 */
[----:B------:R-:W4:Y:S01]  /*86ff0*/  LDL.LU.64 R70, [R1+0x6c0] ;  /* 0x0006c00001467983 */ /* 0x000f220000300a00 */
[----:B-1----:R-:W-:-:S03]  /*87000*/  MOV R0, R61 ;  /* 0x0000003d00007202 */ /* 0x002fc60000000f00 */
[----:B------:R-:W-:Y:S04]  /*87010*/  STL [R1+0x6864], R58 ;  /* 0x0068643a01007387 */ /* 0x000fe80000100800 */
[----:B------:R-:W-:Y:S04]  /*87020*/  STL [R1+0x6858], R59 ;  /* 0x0068583b01007387 */ /* 0x000fe80000100800 */
[----:B------:R-:W-:Y:S04]  /*87030*/  STL [R1+0x685c], R56 ;  /* 0x00685c3801007387 */ /* 0x000fe80000100800 */
[----:B------:R-:W-:Y:S04]  /*87040*/  STL [R1+0x6850], R57 ;  /* 0x0068503901007387 */ /* 0x000fe80000100800 */
[----:B------:R-:W-:Y:S04]  /*87050*/  STL [R1+0x6854], R60 ;  /* 0x0068543c01007387 */ /* 0x000fe80000100800 */
[----:B------:R-:W-:Y:S04]  /*87060*/  STL [R1+0x684c], R62 ;  /* 0x00684c3e01007387 */ /* 0x000fe80000100800 */
[----:B------:R1:W-:Y:S04]  /*87070*/  STL [R1+0x6848], R0 ;  /* 0x0068480001007387 */ /* 0x0003e80000100800 */
[----:B------:R-:W-:Y:S01]  /*87080*/  STL [R1+0x6844], R128 ;  /* 0x0068448001007387 */ /* 0x000fe20000100800 */
[----:B-1----:R-:W-:-:S05]  /*87090*/  IMAD.MOV.U32 R0, RZ, RZ, R63 ;  /* 0x000000ffff007224 */ /* 0x002fca00078e003f */
[----:B------:R1:W-:Y:S04]  /*870a0*/  STL [R1+0x6840], R0 ;  /* 0x0068400001007387 */ /* 0x0003e80000100800 */
[----:B------:R-:W-:Y:S01]  /*870b0*/  STL [R1+0x683c], R68 ;  /* 0x00683c4401007387 */ /* 0x000fe20000100800 */
[----:B-1----:R-:W-:-:S05]  /*870c0*/  IMAD.MOV.U32 R0, RZ, RZ, R129 ;  /* 0x000000ffff007224 */ /* 0x002fca00078e0081 */
[----:B------:R1:W-:Y:S04]  /*870d0*/  STL [R1+0x6838], R0 ;  /* 0x0068380001007387 */ /* 0x0003e80000100800 */
[----:B------:R-:W-:Y:S01]  /*870e0*/  STL [R1+0x6834], R122 ;  /* 0x0068347a01007387 */ /* 0x000fe20000100800 */
[----:B-1----:R-:W-:-:S05]  /*870f0*/  MOV R0, R69 ;  /* 0x0000004500007202 */ /* 0x002fca0000000f00 */
[----:B------:R2:W-:Y:S04]  /*87100*/  STL [R1+0x6830], R0 ;  /* 0x0068300001007387 */ /* 0x0005e80000100800 */
[----:B------:R-:W4:Y:S04]  /*87110*/  LDL.LU.64 R60, [R1+0x8d8] ;  /* 0x0008d800013c7983 */ /* 0x000f280000300a00 */
[----:B------:R-:W-:Y:S04]  /*87120*/  STL [R1+0x6828], R123 ;  /* 0x0068287b01007387 */ /* 0x000fe80000100800 */
[----:B------:R-:W4:Y:S04]  /*87130*/  LDL.LU.64 R62, [R1+0x8d0] ;  /* 0x0008d000013e7983 */ /* 0x000f280000300a00 */
[----:B------:R-:W-:Y:S04]  /*87140*/  STL [R1+0x682c], R120 ;  /* 0x00682c7801007387 */ /* 0x000fe80000100800 */
[----:B------:R-:W4:Y:S04]  /*87150*/  LDL.LU.64 R128, [R1+0x6b8] ;  /* 0x0006b80001807983 */ /* 0x000f280000300a00 */
[----:B------:R-:W-:Y:S04]  /*87160*/  STL [R1+0x6820], R121 ;  /* 0x0068207901007387 */ /* 0x000fe80000100800 */
[----:B------:R-:W4:Y:S04]  /*87170*/  LDL.LU.64 R68, [R1+0x6b0] ;  /* 0x0006b00001447983 */ /* 0x000f280000300a00 */
[----:B------:R-:W-:Y:S04]  /*87180*/  STL [R1+0x6824], R54 ;  /* 0x0068243601007387 */ /* 0x000fe80000100800 */
[----:B------:R-:W-:Y:S04]  /*87190*/  STL [R1+0x6818], R55 ;  /* 0x0068183701007387 */ /* 0x000fe80000100800 */
[----:B------:R-:W-:Y:S04]  /*871a0*/  STL [R1+0x681c], R52 ;  /* 0x00681c3401007387 */ /* 0x000fe80000100800 */
[----:B------:R-:W-:Y:S01]  /*871b0*/  STL [R1+0x6810], R53 ;  /* 0x0068103501007387 */ /* 0x000fe20000100800 */
[----:B--2---:R-:W-:-:S03]  /*871c0*/  IMAD.MOV.U32 R0, RZ, RZ, R251 ;  /* 0x000000ffff007224 */ /* 0x004fc600078e00fb */
[----:B------:R-:W-:Y:S04]  /*871d0*/  STL [R1+0x6814], R250 ;  /* 0x006814fa01007387 */ /* 0x000fe80000100800 */
[----:B---3--:R-:W-:Y:S04]  /*871e0*/  STL [R1+0x680c], R64 ;  /* 0x00680c4001007387 */ /* 0x008fe80000100800 */
[----:B------:R1:W-:Y:S04]  /*871f0*/  STL [R1+0x6808], R0 ;  /* 0x0068080001007387 */ /* 0x0003e80000100800 */
[----:B----4-:R-:W-:Y:S01]  /*87200*/  STL [R1+0x6804], R66 ;  /* 0x0068044201007387 */ /* 0x010fe20000100800 */
[----:B-1----:R-:W-:-:S05]  /*87210*/  IMAD.MOV.U32 R0, RZ, RZ, R65 ;  /* 0x000000ffff007224 */ /* 0x002fca00078e0041 */
[----:B------:R1:W-:Y:S04]  /*87220*/  STL [R1+0x6800], R0 ;  /* 0x0068000001007387 */ /* 0x0003e80000100800 */
[----:B------:R-:W-:Y:S01]  /*87230*/  STL [R1+0x67fc], R70 ;  /* 0x0067fc4601007387 */ /* 0x000fe20000100800 */
[----:B-1----:R-:W-:-:S05]  /*87240*/  MOV R0, R67 ;  /* 0x0000004300007202 */ /* 0x002fca0000000f00 */
        /* <DEDUP_REMOVED lines=10> */
[----:B------:R-:W4:Y:S04]  /*872f0*/  LDL.LU.64 R70, [R1+0x6a0] ;  /* 0x0006a00001467983 */ /* 0x000f280000300a00 */
[----:B------:R-:W-:Y:S04]  /*87300*/  STL [R1+0x67e4], R50 ;  /* 0x0067e43201007387 */ /* 0x000fe80000100800 */
[----:B------:R-:W-:Y:S04]  /*87310*/  STL [R1+0x67d8], R51 ;  /* 0x0067d83301007387 */ /* 0x000fe80000100800 */
[----:B------:R-:W-:Y:S01]  /*87320*/  STL [R1+0x67dc], R48 ;  /* 0x0067dc3001007387 */ /* 0x000fe20000100800 */
[----:B-1----:R-:W-:-:S03]  /*87330*/  IMAD.MOV.U32 R0, RZ, RZ, R61 ;  /* 0x000000ffff007224 */ /* 0x002fc600078e003d */
[----:B------:R-:W-:Y:S04]  /*87340*/  STL [R1+0x67d0], R49 ;  /* 0x0067d03101007387 */ /* 0x000fe80000100800 */
[----:B------:R-:W-:Y:S04]  /*87350*/  STL [R1+0x67d4], R60 ;  /* 0x0067d43c01007387 */ /* 0x000fe80000100800 */
[----:B------:R-:W-:Y:S04]  /*87360*/  STL [R1+0x67cc], R62 ;  /* 0x0067cc3e01007387 */ /* 0x000fe80000100800 */
[----:B------:R1:W-:Y:S04]  /*87370*/  STL [R1+0x67c8], R0 ;  /* 0x0067c80001007387 */ /* 0x0003e80000100800 */
[----:B------:R-:W-:Y:S01]  /*87380*/  STL [R1+0x67c4], R128 ;  /* 0x0067c48001007387 */ /* 0x000fe20000100800 */
        /* <DEDUP_REMOVED lines=19> */
[----:B--2---:R-:W-:-:S03]  /*874c0*/  MOV R0, R251 ;  /* 0x000000fb00007202 */ /* 0x004fc60000000f00 */
[----:B------:R-:W-:Y:S04]  /*874d0*/  STL [R1+0x6794], R250 ;  /* 0x006794fa01007387 */ /* 0x000fe80000100800 */
[----:B---3--:R-:W-:Y:S04]  /*874e0*/  STL [R1+0x678c], R64 ;  /* 0x00678c4001007387 */ /* 0x008fe80000100800 */
[----:B------:R1:W-:Y:S04]  /*874f0*/  STL [R1+0x6788], R0 ;  /* 0x0067880001007387 */ /* 0x0003e80000100800 */
[----:B----4-:R-:W-:Y:S01]  /*87500*/  STL [R1+0x6784], R66 ;  /* 0x0067844201007387 */ /* 0x010fe20000100800 */
        /* <DEDUP_REMOVED lines=19> */
[----:B-1----:R-:W-:-:S03]  /*87640*/  IMAD.MOV.U32 R0, RZ, RZ, R61 ;  /* 0x000000ffff007224 */ /* 0x002fc600078e003d */
[----:B------:R-:W-:Y:S04]  /*87650*/  STL [R1+0x6754], R60 ;  /* 0x0067543c01007387 */ /* 0x000fe80000100800 */
[----:B------:R-:W-:Y:S04]  /*87660*/  STL [R1+0x674c], R62 ;  /* 0x00674c3e01007387 */ /* 0x000fe80000100800 */
[----:B------:R1:W-:Y:S04]  /*87670*/  STL [R1+0x6748], R0 ;  /* 0x0067480001007387 */ /* 0x0003e80000100800 */
[----:B------:R-:W-:Y:S01]  /*87680*/  STL [R1+0x6744], R128 ;  /* 0x0067448001007387 */ /* 0x000fe20000100800 */
        /* <DEDUP_REMOVED lines=43> */
[----:B-1----:R-:W-:-:S03]  /*87940*/  MOV R0, R61 ;  /* 0x0000003d00007202 */ /* 0x002fc60000000f00 */
        /* <DEDUP_REMOVED lines=465> */
[----:B------:R-:W2:Y:S01]  /*89660*/  LDL.LU.64 R250, [R1+0x728] ;  /* 0x0007280001fa7983 */ /* 0x000ea20000300a00 */
[----:B-1----:R-:W-:-:S05]  /*89670*/  IMAD.MOV.U32 R0, RZ, RZ, R71 ;  /* 0x000000ffff007224 */ /* 0x002fca00078e0047 */
[----:B------:R1:W-:Y:S04]  /*89680*/  STL [R1+0x61f0], R0 ;  /* 0x0061f00001007387 */ /* 0x0003e80000100800 */
[----:B------:R-:W-:Y:S04]  /*89690*/  STL [R1+0x61f4], R178 ;  /* 0x0061f4b201007387 */ /* 0x000fe80000100800 */
[----:B------:R-:W-:Y:S04]  /*896a0*/  STL [R1+0x61e8], R179 ;  /* 0x0061e8b301007387 */ /* 0x000fe80000100800 */
[----:B------:R-:W3:Y:S04]  /*896b0*/  LDL.LU.64 R64, [R1+0x720] ;  /* 0x0007200001407983 */ /* 0x000ee80000300a00 */
[----:B------:R-:W-:Y:S04]  /*896c0*/  STL [R1+0x61ec], R180 ;  /* 0x0061ecb401007387 */ /* 0x000fe80000100800 */
[----:B------:R-:W-:Y:S04]  /*896d0*/  STL [R1+0x61e0], R181 ;  /* 0x0061e0b501007387 */ /* 0x000fe80000100800 */
[----:B------:R-:W4:Y:S04]  /*896e0*/  LDL.LU.64 R66, [R1+0x338] ;  /* 0x0003380001427983 */ /* 0x000f280000300a00 */
[----:B------:R-:W-:Y:S04]  /*896f0*/  STL [R1+0x61e4], R238 ;  /* 0x0061e4ee01007387 */ /* 0x000fe80000100800 */
[----:B------:R-:W-:Y:S04]  /*89700*/  STL [R1+0x61d8], R239 ;  /* 0x0061d8ef01007387 */ /* 0x000fe80000100800 */
[----:B------:R-:W4:Y:S04]  /*89710*/  LDL.LU.64 R70, [R1+0x330] ;  /* 0x0003300001467983 */ /* 0x000f280000300a00 */
        /* <DEDUP_REMOVED lines=15> */
[----:B------:R-:W-:Y:S04]  /*89810*/  STL [R1+0x61a8], R183 ;  /* 0x0061a8b701007387 */ /* 0x000fe80000100800 */
[----:B------:R-:W-:Y:S04]  /*89820*/  STL [R1+0x61ac], R184 ;  /* 0x0061acb801007387 */ /* 0x000fe80000100800 */
[----:B------:R-:W-:Y:S04]  /*89830*/  STL [R1+0x61a0], R185 ;  /* 0x0061a0b901007387 */ /* 0x000fe80000100800 */
[----:B------:R-:W4:Y:S04]  /*89840*/  LDL.LU.64 R68, [R1+0x16e8] ;  /* 0x0016e80001447983 */ /* 0x000f280000300a00 */
[----:B------:R-:W-:Y:S04]  /*89850*/  STL [R1+0x61a4], R242 ;  /* 0x0061a4f201007387 */ /* 0x000fe80000100800 */
[----:B------:R-:W-:Y:S04]  /*89860*/  STL [R1+0x6198], R243 ;  /* 0x006198f301007387 */ /* 0x000fe80000100800 */
[----:B------:R-:W4:Y:S04]  /*89870*/  LDL.LU.64 R60, [R1+0x16e0] ;  /* 0x0016e000013c7983 */ /* 0x000f280000300a00 */
[----:B------:R-:W-:Y:S04]  /*89880*/  STL [R1+0x619c], R244 ;  /* 0x00619cf401007387 */ /* 0x000fe80000100800 */
[----:B------:R-:W-:Y:S04]  /*89890*/  STL [R1+0x6190], R245 ;  /* 0x006190f501007387 */ /* 0x000fe80000100800 */
[----:B------:R-:W4:Y:S04]  /*898a0*/  LDL.LU.64 R62, [R1+0x16d8] ;  /* 0x0016d800013e7983 */ /* 0x000f280000300a00 */
[----:B--2---:R-:W-:Y:S04]  /*898b0*/  STL [R1+0x6194], R250 ;  /* 0x006194fa01007387 */ /* 0x004fe80000100800 */
[----:B------:R-:W2:Y:S01]  /*898c0*/  LDL.LU.64 R128, [R1+0x16d0] ;  /* 0x0016d00001807983 */ /* 0x000ea20000300a00 */
[----:B-1----:R-:W-:-:S05]  /*898d0*/  MOV R0, R251 ;  /* 0x000000fb00007202 */ /* 0x002fca0000000f00 */
[----:B------:R1:W-:Y:S04]  /*898e0*/  STL [R1+0x6188], R0 ;  /* 0x0061880001007387 */ /* 0x0003e80000100800 */
[----:B---3--:R-:W-:Y:S01]  /*898f0*/  STL [R1+0x618c], R64 ;  /* 0x00618c4001007387 */ /* 0x008fe20000100800 */
[----:B-1----:R-:W-:-:S03]  /*89900*/  IMAD.MOV.U32 R0, RZ, RZ, R65 ;  /* 0x000000ffff007224 */ /* 0x002fc600078e0041 */
[----:B------:R-:W3:Y:S04]  /*89910*/  LDL.LU.64 R58, [R1+0x16c8] ;  /* 0x0016c800013a7983 */ /* 0x000ee80000300a00 */
[----:B------:R1:W-:Y:S04]  /*89920*/  STL [R1+0x6180], R0 ;  /* 0x0061800001007387 */ /* 0x0003e80000100800 */
[----:B----4-:R-:W-:Y:S04]  /*89930*/  STL [R1+0x6184], R66 ;  /* 0x0061844201007387 */ /* 0x010fe80000100800 */
[----:B------:R-:W4:Y:S01]  /*89940*/  LDL.LU.64 R124, [R1+0x16c0] ;  /* 0x0016c000017c7983 */ /* 0x000f220000300a00 */
[----:B-1----:R-:W-:-:S05]  /*89950*/  IMAD.MOV.U32 R0, RZ, RZ, R67 ;  /* 0x000000ffff007224 */ /* 0x002fca00078e0043 */
[----:B------:R1:W-:Y:S04]  /*89960*/  STL [R1+0x6178], R0 ;  /* 0x0061780001007387 */ /* 0x0003e80000100800 */
[----:B------:R1:W-:Y:S04]  /*89970*/  STL [R1+0x617c], R70 ;  /* 0x00617c4601007387 */ /* 0x0003e80000100800 */
[----:B------:R-:W4:Y:S01]  /*89980*/  LDL.LU.64 R250, [R1+0x10e8] ;  /* 0x0010e80001fa7983 */ /* 0x000f220000300a00 */
[----:B-1----:R-:W-:-:S05]  /*89990*/  MOV R0, R71 ;  /* 0x0000004700007202 */ /* 0x002fca0000000f00 */
[----:B------:R1:W-:Y:S04]  /*899a0*/  STL [R1+0x6170], R0 ;  /* 0x0061700001007387 */ /* 0x0003e80000100800 */
        /* <DEDUP_REMOVED lines=12> */
[----:B------:R1:W-:Y:S02]  /*89a70*/  STL [R1+0x6154], R68 ;  /* 0x0061544401007387 */ /* 0x0003e40000100800 */
[----:B-1----:R-:W-:-:S02]  /*89a80*/  IMAD.MOV.U32 R0, RZ, RZ, R69 ;  /* 0x000000ffff007224 */ /* 0x002fc400078e0045 */
[----:B------:R-:W4:Y:S04]  /*89a90*/  LDL.LU.64 R68, [R1+0x10c0] ;  /* 0x0010c00001447983 */ /* 0x000f280000300a00 */
[----:B------:R1:W-:Y:S04]  /*89aa0*/  STL [R1+0x6148], R0 ;  /* 0x0061480001007387 */ /* 0x0003e80000100800 */
[----:B------:R1:W-:Y:S02]  /*89ab0*/  STL [R1+0x614c], R60 ;  /* 0x00614c3c01007387 */ /* 0x0003e40000100800 */
[----:B-1----:R-:W-:-:S02]  /*89ac0*/  IMAD.MOV.U32 R0, RZ, RZ, R61 ;  /* 0x000000ffff007224 */ /* 0x002fc400078e003d */
[----:B------:R-:W4:Y:S04]  /*89ad0*/  LDL.LU.64 R60, [R1+0x10b8] ;  /* 0x0010b800013c7983 */ /* 0x000f280000300a00 */
[----:B------:R1:W-:Y:S04]  /*89ae0*/  STL [R1+0x6140], R0 ;  /* 0x0061400001007387 */ /* 0x0003e80000100800 */
[----:B------:R1:W-:Y:S02]  /*89af0*/  STL [R1+0x6144], R62 ;  /* 0x0061443e01007387 */ /* 0x0003e40000100800 */
[----:B-1----:R-:W-:-:S02]  /*89b00*/  MOV R0, R63 ;  /* 0x0000003f00007202 */ /* 0x002fc40000000f00 */
[----:B------:R-:W4:Y:S04]  /*89b10*/  LDL.LU.64 R62, [R1+0x10b0] ;  /* 0x0010b000013e7983 */ /* 0x000f280000300a00 */
[----:B------:R1:W-:Y:S04]  /*89b20*/  STL [R1+0x6138], R0 ;  /* 0x0061380001007387 */ /* 0x0003e80000100800 */
[----:B--2---:R2:W-:Y:S01]  /*89b30*/  STL [R1+0x613c], R128 ;  /* 0x00613c8001007387 */ /* 0x0045e20000100800 */
[----:B-1----:R-:W-:-:S03]  /*89b40*/  IMAD.MOV.U32 R0, RZ, RZ, R129 ;  /* 0x000000ffff007224 */ /* 0x002fc600078e0081 */
[----:B--2---:R-:W2:Y:S04]  /*89b50*/  LDL.LU.64 R128, [R1+0x10a8] ;  /* 0x0010a80001807983 */ /* 0x004ea80000300a00 */
[----:B------:R1:W-:Y:S04]  /*89b60*/  STL [R1+0x6130], R0 ;  /* 0x0061300001007387 */ /* 0x0003e80000100800 */
[----:B---3--:R3:W-:Y:S01]  /*89b70*/  STL [R1+0x6134], R58 ;  /* 0x0061343a01007387 */ /* 0x0087e20000100800 */
[----:B-1----:R-:W-:-:S03]  /*89b80*/  IMAD.MOV.U32 R0, RZ, RZ, R59 ;  /* 0x000000ffff007224 */ /* 0x002fc600078e003b */
[----:B---3--:R-:W3:Y:S04]  /*89b90*/  LDL.LU.64 R58, [R1+0x10a0] ;  /* 0x0010a000013a7983 */ /* 0x008ee80000300a00 */
[----:B------:R1:W-:Y:S04]  /*89ba0*/  STL [R1+0x6128], R0 ;  /* 0x0061280001007387 */ /* 0x0003e80000100800 */
[----:B----4-:R4:W-:Y:S01]  /*89bb0*/  STL [R1+0x612c], R124 ;  /* 0x00612c7c01007387 */ /* 0x0109e20000100800 */
[----:B-1----:R-:W-:-:S03]  /*89bc0*/  MOV R0, R125 ;  /* 0x0000007d00007202 */ /* 0x002fc60000000f00 */
[----:B----4-:R-:W4:Y:S04]  /*89bd0*/  LDL.LU.64 R124, [R1+0x1098] ;  /* 0x00109800017c7983 */ /* 0x010f280000300a00 */
[----:B------:R1:W-:Y:S04]  /*89be0*/  STL [R1+0x6120], R0 ;  /* 0x0061200001007387 */ /* 0x0003e80000100800 */
        /* <DEDUP_REMOVED lines=32> */
[----:B--2---:R2:W-:Y:S01]  /*89df0*/  STL [R1+0x60e4], R128 ;  /* 0x0060e48001007387 */ /* 0x0045e20000100800 */
[----:B-1----:R-:W-:-:S03]  /*89e00*/  MOV R0, R129 ;  /* 0x0000008100007202 */ /* 0x002fc60000000f00 */
[----:B--2---:R-:W2:Y:S04]  /*89e10*/  LDL.LU.64 R128, [R1+0x1050] ;  /* 0x0010500001807983 */ /* 0x004ea80000300a00 */
[----:B------:R1:W-:Y:S04]  /*89e20*/  STL [R1+0x60d8], R0 ;  /* 0x0060d80001007387 */ /* 0x0003e80000100800 */
[----:B---3--:R3:W-:Y:S01]  /*89e30*/  STL [R1+0x60dc], R58 ;  /* 0x0060dc3a01007387 */ /* 0x0087e20000100800 */
[----:B-1----:R-:W-:-:S03]  /*89e40*/  IMAD.MOV.U32 R0, RZ, RZ, R59 ;  /* 0x000000ffff007224 */ /* 0x002fc600078e003b */
[----:B---3--:R-:W3:Y:S04]  /*89e50*/  LDL.LU.64 R58, [R1+0x1048] ;  /* 0x00104800013a7983 */ /* 0x008ee80000300a00 */
[----:B------:R1:W-:Y:S04]  /*89e60*/  STL [R1+0x60d0], R0 ;  /* 0x0060d00001007387 */ /* 0x0003e80000100800 */
[----:B----4-:R4:W-:Y:S01]  /*89e70*/  STL [R1+0x60d4], R124 ;  /* 0x0060d47c01007387 */ /* 0x0109e20000100800 */
[----:B-1----:R-:W-:-:S03]  /*89e80*/  IMAD.MOV.U32 R0, RZ, RZ, R125 ;  /* 0x000000ffff007224 */ /* 0x002fc600078e007d */
[----:B----4-:R-:W4:Y:S04]  /*89e90*/  LDL.LU.64 R124, [R1+0x1040] ;  /* 0x00104000017c7983 */ /* 0x010f280000300a00 */
        /* <DEDUP_REMOVED lines=33> */
[----:B--2---:R2:W-:Y:S01]  /*8a0b0*/  STL [R1+0x608c], R128 ;  /* 0x00608c8001007387 */ /* 0x0045e20000100800 */
[----:B-1----:R-:W-:-:S03]  /*8a0c0*/  IMAD.MOV.U32 R0, RZ, RZ, R129 ;  /* 0x000000ffff007224 */ /* 0x002fc600078e0081 */
[----:B--2---:R-:W2:Y:S04]  /*8a0d0*/  LDL.LU.64 R128, [R1+0xff8] ;  /* 0x000ff80001807983 */ /* 0x004ea80000300a00 */
[----:B------:R1:W-:Y:S04]  /*8a0e0*/  STL [R1+0x6080], R0 ;  /* 0x0060800001007387 */ /* 0x0003e80000100800 */
[----:B---3--:R3:W-:Y:S01]  /*8a0f0*/  STL [R1+0x6084], R58 ;  /* 0x0060843a01007387 */ /* 0x0087e20000100800 */
[----:B-1----:R-:W-:-:S03]  /*8a100*/  MOV R0, R59 ;  /* 0x0000003b00007202 */ /* 0x002fc60000000f00 */
[----:B---3--:R-:W3:Y:S04]  /*8a110*/  LDL.LU.64 R58, [R1+0xff0] ;  /* 0x000ff000013a7983 */ /* 0x008ee80000300a00 */
[----:B------:R1:W-:Y:S04]  /*8a120*/  STL [R1+0x6078], R0 ;  /* 0x0060780001007387 */ /* 0x0003e80000100800 */
[----:B----4-:R4:W-:Y:S01]  /*8a130*/  STL [R1+0x607c], R124 ;  /* 0x00607c7c01007387 */ /* 0x0109e20000100800 */
[----:B-1----:R-:W-:-:S03]  /*8a140*/  IMAD.MOV.U32 R0, RZ, RZ, R125 ;  /* 0x000000ffff007224 */ /* 0x002fc600078e007d */
[----:B----4-:R-:W4:Y:S04]  /*8a150*/  LDL.LU.64 R124, [R1+0xfe8] ;  /* 0x000fe800017c7983 */ /* 0x010f280000300a00 */
        /* <DEDUP_REMOVED lines=3737> */
[----:B----4-:R-:W-:Y:S04]  /*98af0*/  STL [R1+0x5c6c], R124 ;  /* 0x005c6c7c01007387 */ /* 0x010fe80000100800 */
[----:B------:R-:W4:Y:S01]  /*98b00*/  LDL.LU.64 R56, [R1+0x3098] ;  /* 0x0030980001387983 */ /* 0x000f220000300a00 */
[----:B-1----:R-:W-:-:S05]  /*98b10*/  MOV R0, R125 ;  /* 0x0000007d00007202 */ /* 0x002fca0000000f00 */
[----:B------:R1:W-:Y:S04]  /*98b20*/  STL [R1+0x5c68], R0 ;  /* 0x005c680001007387 */ /* 0x0003e80000100800 */
[----:B------:R1:W-:Y:S02]  /*98b30*/  STL [R1+0x5c74], R250 ;  /* 0x005c74fa01007387 */ /* 0x0003e40000100800 */
[----:B-1----:R-:W-:Y:S02]  /*98b40*/  IMAD.MOV.U32 R0, RZ, RZ, R251 ;  /* 0x000000ffff007224 */ /* 0x002fe400078e00fb */
        /* <DEDUP_REMOVED lines=14> */
[----:B------:R-:W-:Y:S04]  /*98c30*/  STL [R1+0x5c94], R126 ;  /* 0x005c947e01007387 */ /* 0x000fe80000100800 */
[----:B------:R-:W4:Y:S01]  /*98c40*/  LDL.LU.64 R124, [R1+0x2f70] ;  /* 0x002f7000017c7983 */ /* 0x000f220000300a00 */
[----:B-1----:R-:W-:-:S05]  /*98c50*/  IMAD.MOV.U32 R0, RZ, RZ, R127 ;  /* 0x000000ffff007224 */ /* 0x002fca00078e007f */
[----:B------:R1:W-:Y:S02]  /*98c60*/  STL [R1+0x5c90], R0 ;  /* 0x005c900001007387 */ /* 0x0003e40000100800 */
[----:B-1----:R-:W-:Y:S02]  /*98c70*/  MOV R0, R69 ;  /* 0x0000004500007202 */ /* 0x002fe40000000f00 */
[----:B------:R-:W-:Y:S04]  /*98c80*/  STL [R1+0x5c9c], R68 ;  /* 0x005c9c4401007387 */ /* 0x000fe80000100800 */
[----:B------:R-:W4:Y:S04]  /*98c90*/  LDL.LU.64 R126, [R1+0x33f8] ;  /* 0x0033f800017e7983 */ /* 0x000f280000300a00 */
[----:B------:R1:W-:Y:S04]  /*98ca0*/  STL [R1+0x5c98], R0 ;  /* 0x005c980001007387 */ /* 0x0003e80000100800 */
[----:B------:R1:W-:Y:S02]  /*98cb0*/  STL [R1+0x5ca4], R60 ;  /* 0x005ca43c01007387 */ /* 0x0003e40000100800 */
[----:B-1----:R-:W-:-:S02]  /*98cc0*/  IMAD.MOV.U32 R0, RZ, RZ, R61 ;  /* 0x000000ffff007224 */ /* 0x002fc400078e003d */
[----:B------:R-:W4:Y:S04]  /*98cd0*/  LDL.LU.64 R68, [R1+0x3400] ;  /* 0x0034000001447983 */ /* 0x000f280000300a00 */
[----:B------:R-:W-:Y:S04]  /*98ce0*/  STL [R1+0x5cac], R62 ;  /* 0x005cac3e01007387 */ /* 0x000fe80000100800 */
[----:B------:R1:W-:Y:S04]  /*98cf0*/  STL [R1+0x5ca0], R0 ;  /* 0x005ca00001007387 */ /* 0x0003e80000100800 */
[----:B------:R-:W4:Y:S01]  /*98d00*/  LDL.LU.64 R60, [R1+0x3408] ;  /* 0x00340800013c7983 */ /* 0x000f220000300a00 */
[----:B-1----:R-:W-:-:S03]  /*98d10*/  IMAD.MOV.U32 R0, RZ, RZ, R63 ;  /* 0x000000ffff007224 */ /* 0x002fc600078e003f */
[----:B--2---:R-:W-:Y:S04]  /*98d20*/  STL [R1+0x5cb4], R128 ;  /* 0x005cb48001007387 */ /* 0x004fe80000100800 */
[----:B------:R1:W-:Y:S04]  /*98d30*/  STL [R1+0x5ca8], R0 ;  /* 0x005ca80001007387 */ /* 0x0003e80000100800 */
[----:B------:R-:W2:Y:S01]  /*98d40*/  LDL.LU.64 R62, [R1+0x3410] ;  /* 0x00341000013e7983 */ /* 0x000ea20000300a00 */
[----:B-1----:R-:W-:-:S03]  /*98d50*/  MOV R0, R129 ;  /* 0x0000008100007202 */ /* 0x002fc60000000f00 */
[----:B---3--:R-:W-:Y:S04]  /*98d60*/  STL [R1+0x5cbc], R58 ;  /* 0x005cbc3a01007387 */ /* 0x008fe80000100800 */
[----:B------:R1:W-:Y:S04]  /*98d70*/  STL [R1+0x5cb0], R0 ;  /* 0x005cb00001007387 */ /* 0x0003e80000100800 */
[----:B------:R-:W3:Y:S01]  /*98d80*/  LDL.LU.64 R128, [R1+0x3418] ;  /* 0x0034180001807983 */ /* 0x000ee20000300a00 */
[----:B-1----:R-:W-:-:S03]  /*98d90*/  IMAD.MOV.U32 R0, RZ, RZ, R59 ;  /* 0x000000ffff007224 */ /* 0x002fc600078e003b */
[----:B----4-:R-:W-:Y:S04]  /*98da0*/  STL [R1+0x5cc4], R56 ;  /* 0x005cc43801007387 */ /* 0x010fe80000100800 */
[----:B------:R1:W-:Y:S04]  /*98db0*/  STL [R1+0x5cb8], R0 ;  /* 0x005cb80001007387 */ /* 0x0003e80000100800 */
[----:B------:R-:W4:Y:S01]  /*98dc0*/  LDL.LU.64 R58, [R1+0x3420] ;  /* 0x00342000013a7983 */ /* 0x000f220000300a00 */
[----:B-1----:R-:W-:-:S03]  /*98dd0*/  IMAD.MOV.U32 R0, RZ, RZ, R57 ;  /* 0x000000ffff007224 */ /* 0x002fc600078e0039 */
[----:B------:R-:W-:Y:S04]  /*98de0*/  STL [R1+0x5ccc], R250 ;  /* 0x005cccfa01007387 */ /* 0x000fe80000100800 */
[----:B------:R1:W-:Y:S02]  /*98df0*/  STL [R1+0x5cc0], R0 ;  /* 0x005cc00001007387 */ /* 0x0003e40000100800 */
[----:B-1----:R-:W-:Y:S02]  /*98e00*/  MOV R0, R251 ;  /* 0x000000fb00007202 */ /* 0x002fe40000000f00 */
        /* <DEDUP_REMOVED lines=20> */
[----:B------:R-:W-:Y:S04]  /*98f50*/  STL [R1+0x5cfc], R68 ;  /* 0x005cfc4401007387 */ /* 0x000fe80000100800 */
[----:B------:R1:W-:Y:S04]  /*98f60*/  STL [R1+0x5cf0], R0 ;  /* 0x005cf00001007387 */ /* 0x0003e80000100800 */
[----:B------:R-:W4:Y:S01]  /*98f70*/  LDL.LU.64 R126, [R1+0x3450] ;  /* 0x00345000017e7983 */ /* 0x000f220000300a00 */
[----:B-1----:R-:W-:-:S03]  /*98f80*/  MOV R0, R69 ;  /* 0x0000004500007202 */ /* 0x002fc60000000f00 */
[----:B------:R-:W-:Y:S04]  /*98f90*/  STL [R1+0x5d04], R60 ;  /* 0x005d043c01007387 */ /* 0x000fe80000100800 */
[----:B------:R1:W-:Y:S04]  /*98fa0*/  STL [R1+0x5cf8], R0 ;  /* 0x005cf80001007387 */ /* 0x0003e80000100800 */
[----:B------:R-:W4:Y:S01]  /*98fb0*/  LDL.LU.64 R68, [R1+0x3458] ;  /* 0x0034580001447983 */ /* 0x000f220000300a00 */
[----:B-1----:R-:W-:-:S03]  /*98fc0*/  IMAD.MOV.U32 R0, RZ, RZ, R61 ;  /* 0x000000ffff007224 */ /* 0x002fc600078e003d */
[----:B--2---:R-:W-:Y:S04]  /*98fd0*/  STL [R1+0x5d0c], R62 ;  /* 0x005d0c3e01007387 */ /* 0x004fe80000100800 */
[----:B------:R1:W-:Y:S04]  /*98fe0*/  STL [R1+0x5d00], R0 ;  /* 0x005d000001007387 */ /* 0x0003e80000100800 */
[----:B------:R-:W2:Y:S01]  /*98ff0*/  LDL.LU.64 R60, [R1+0x3460] ;  /* 0x00346000013c7983 */ /* 0x000ea20000300a00 */
[----:B-1----:R-:W-:-:S03]  /*99000*/  IMAD.MOV.U32 R0, RZ, RZ, R63 ;  /* 0x000000ffff007224 */ /* 0x002fc600078e003f */
[----:B---3--:R-:W-:Y:S04]  /*99010*/  STL [R1+0x5d14], R128 ;  /* 0x005d148001007387 */ /* 0x008fe80000100800 */
[----:B------:R1:W-:Y:S04]  /*99020*/  STL [R1+0x5d08], R0 ;  /* 0x005d080001007387 */ /* 0x0003e80000100800 */
[----:B------:R-:W3:Y:S01]  /*99030*/  LDL.LU.64 R62, [R1+0x2f68] ;  /* 0x002f6800013e7983 */ /* 0x000ee20000300a00 */
[----:B-1----:R-:W-:-:S03]  /*99040*/  MOV R0, R129 ;  /* 0x0000008100007202 */ /* 0x002fc60000000f00 */
[----:B----4-:R-:W-:Y:S04]  /*99050*/  STL [R1+0x5d1c], R58 ;  /* 0x005d1c3a01007387 */ /* 0x010fe80000100800 */
[----:B------:R1:W-:Y:S04]  /*99060*/  STL [R1+0x5d10], R0 ;  /* 0x005d100001007387 */ /* 0x0003e80000100800 */
[----:B------:R-:W4:Y:S04]  /*99070*/  LDL.LU.64 R128, [R1+0x2f48] ;  /* 0x002f480001807983 */ /* 0x000f280000300a00 */
[----:B------:R-:W4:Y:S01]  /*99080*/  LDL.LU.64 R56, [R1+0x3468] ;  /* 0x0034680001387983 */ /* 0x000f220000300a00 */
[----:B-1----:R-:W-:-:S05]  /*99090*/  IMAD.MOV.U32 R0, RZ, RZ, R59 ;  /* 0x000000ffff007224 */ /* 0x002fca00078e003b */
[----:B------:R1:W-:Y:S04]  /*990a0*/  STL [R1+0x5d18], R0 ;  /* 0x005d180001007387 */ /* 0x0003e80000100800 */
[----:B------:R1:W-:Y:S02]  /*990b0*/  STL [R1+0x5d24], R250 ;  /* 0x005d24fa01007387 */ /* 0x0003e40000100800 */
[----:B-1----:R-:W-:Y:S02]  /*990c0*/  IMAD.MOV.U32 R0, RZ, RZ, R251 ;  /* 0x000000ffff007224 */ /* 0x002fe400078e00fb */
[----:B------:R-:W4:Y:S04]  /*990d0*/  LDL.LU.64 R250, [R1+0x3470] ;  /* 0x0034700001fa7983 */ /* 0x000f280000300a00 */
[----:B------:R1:W-:Y:S04]  /*990e0*/  STL [R1+0x5d20], R0 ;  /* 0x005d200001007387 */ /* 0x0003e80000100800 */
[----:B------:R1:W-:Y:S02]  /*990f0*/  STL [R1+0x5d2c], R64 ;  /* 0x005d2c4001007387 */ /* 0x0003e40000100800 */
[----:B-1----:R-:W-:-:S02]  /*99100*/  MOV R0, R65 ;  /* 0x0000004100007202 */ /* 0x002fc40000000f00 */
[----:B------:R-:W4:Y:S04]  /*99110*/  LDL.LU.64 R64, [R1+0x2ee8] ;  /* 0x002ee80001407983 */ /* 0x000f280000300a00 */
[----:B------:R1:W-:Y:S04]  /*99120*/  STL [R1+0x5d28], R0 ;  /* 0x005d280001007387 */ /* 0x0003e80000100800 */
[----:B------:R1:W-:Y:S04]  /*99130*/  STL [R1+0x5d34], R66 ;  /* 0x005d344201007387 */ /* 0x0003e80000100800 */
[----:B------:R-:W4:Y:S01]  /*99140*/  LDL.LU.64 R58, [R1+0x2ec0] ;  /* 0x002ec000013a7983 */ /* 0x000f220000300a00 */
[----:B-1----:R-:W-:-:S03]  /*99150*/  IMAD.MOV.U32 R0, RZ, RZ, R67 ;  /* 0x000000ffff007224 */ /* 0x002fc600078e0043 */
[----:B------:R-:W-:Y:S04]  /*99160*/  STL [R1+0x5d3c], R70 ;  /* 0x005d3c4601007387 */ /* 0x000fe80000100800 */
[----:B------:R1:W-:Y:S04]  /*99170*/  STL [R1+0x5d30], R0 ;  /* 0x005d300001007387 */ /* 0x0003e80000100800 */
[----:B------:R-:W4:Y:S01]  /*99180*/  LDL.LU.64 R66, [R1+0x3478] ;  /* 0x0034780001427983 */ /* 0x000f220000300a00 */
[----:B-1----:R-:W-:-:S03]  /*99190*/  IMAD.MOV.U32 R0, RZ, RZ, R71 ;  /* 0x000000ffff007224 */ /* 0x002fc600078e0047 */
[----:B------:R-:W-:Y:S04]  /*991a0*/  STL [R1+0x5d44], R124 ;  /* 0x005d447c01007387 */ /* 0x000fe80000100800 */
[----:B------:R1:W-:Y:S04]  /*991b0*/  STL [R1+0x5d38], R0 ;  /* 0x005d380001007387 */ /* 0x0003e80000100800 */
[----:B------:R-:W4:Y:S01]  /*991c0*/  LDL.LU.64 R70, [R1+0x3480] ;  /* 0x0034800001467983 */ /* 0x000f220000300a00 */
[----:B-1----:R-:W-:-:S03]  /*991d0*/  MOV R0, R125 ;  /* 0x0000007d00007202 */ /* 0x002fc60000000f00 */
        /* <DEDUP_REMOVED lines=20> */
[----:B------:R-:W-:Y:S04]  /*99320*/  STL [R1+0x5d74], R56 ;  /* 0x005d743801007387 */ /* 0x000fe80000100800 */
[----:B------:R1:W-:Y:S04]  /*99330*/  STL [R1+0x5d68], R0 ;  /* 0x005d680001007387 */ /* 0x0003e80000100800 */
[----:B----4-:R-:W4:Y:S01]  /*99340*/  LDL.LU.64 R128, [R1+0x34a0] ;  /* 0x0034a00001807983 */ /* 0x010f220000300a00 */
[----:B-1----:R-:W-:-:S03]  /*99350*/  MOV R0, R57 ;  /* 0x0000003900007202 */ /* 0x002fc60000000f00 */
[----:B------:R-:W-:Y:S04]  /*99360*/  STL [R1+0x5d7c], R250 ;  /* 0x005d7cfa01007387 */ /* 0x000fe80000100800 */
[----:B------:R1:W-:Y:S02]  /*99370*/  STL [R1+0x5d70], R0 ;  /* 0x005d700001007387 */ /* 0x0003e40000100800 */
[----:B-1----:R-:W-:Y:S02]  /*99380*/  IMAD.MOV.U32 R0, RZ, RZ, R251 ;  /* 0x000000ffff007224 */ /* 0x002fe400078e00fb */
        /* <DEDUP_REMOVED lines=22> */
[----:B-1----:R-:W-:-:S05]  /*994f0*/  IMAD.MOV.U32 R0, RZ, RZ, R127 ;  /* 0x000000ffff007224 */ /* 0x002fca00078e007f */
[----:B------:R1:W-:Y:S04]  /*99500*/  STL [R1+0x5da8], R0 ;  /* 0x005da80001007387 */ /* 0x0003e80000100800 */
[----:B------:R1:W-:Y:S02]  /*99510*/  STL [R1+0x5db4], R68 ;  /* 0x005db44401007387 */ /* 0x0003e40000100800 */
[----:B-1----:R-:W-:Y:S02]  /*99520*/  IMAD.MOV.U32 R0, RZ, RZ, R69 ;  /* 0x000000ffff007224 */ /* 0x002fe400078e0045 */
[----:B------:R-:W4:Y:S04]  /*99530*/  LDL.LU.64 R68, [R1+0x34d0] ;  /* 0x0034d00001447983 */ /* 0x000f280000300a00 */
[----:B------:R1:W-:Y:S04]  /*99540*/  STL [R1+0x5db0], R0 ;  /* 0x005db00001007387 */ /* 0x0003e80000100800 */
[----:B--2---:R-:W-:Y:S04]  /*99550*/  STL [R1+0x5dbc], R60 ;  /* 0x005dbc3c01007387 */ /* 0x004fe80000100800 */
[----:B------:R-:W2:Y:S01]  /*99560*/  LDL.LU.64 R54, [R1+0x34d8] ;  /* 0x0034d80001367983 */ /* 0x000ea20000300a00 */
[----:B-1----:R-:W-:-:S03]  /*99570*/  MOV R0, R61 ;  /* 0x0000003d00007202 */ /* 0x002fc60000000f00 */
[----:B---3--:R-:W-:Y:S04]  /*99580*/  STL [R1+0x5dc4], R62 ;  /* 0x005dc43e01007387 */ /* 0x008fe80000100800 */
[----:B------:R1:W-:Y:S04]  /*99590*/  STL [R1+0x5db8], R0 ;  /* 0x005db80001007387 */ /* 0x0003e80000100800 */
[----:B------:R-:W3:Y:S04]  /*995a0*/  LDL.LU.64 R120, [R1+0x34e0] ;  /* 0x0034e00001787983 */ /* 0x000ee80000300a00 */
[----:B------:R-:W3:Y:S01]  /*995b0*/  LDL.LU.64 R122, [R1+0x34e8] ;  /* 0x0034e800017a7983 */ /* 0x000ee20000300a00 */
[----:B-1----:R-:W-:-:S05]  /*995c0*/  IMAD.MOV.U32 R0, RZ, RZ, R63 ;  /* 0x000000ffff007224 */ /* 0x002fca00078e003f */
[----:B------:R1:W-:Y:S04]  /*995d0*/  STL [R1+0x5dc0], R0 ;  /* 0x005dc00001007387 */ /* 0x0003e80000100800 */
[----:B----4-:R-:W-:Y:S04]  /*995e0*/  STL [R1+0x5dcc], R128 ;  /* 0x005dcc8001007387 */ /* 0x010fe80000100800 */
[----:B------:R-:W4:Y:S01]  /*995f0*/  LDL.LU.64 R56, [R1+0x34f0] ;  /* 0x0034f00001387983 */ /* 0x000f220000300a00 */
[----:B-1----:R-:W-:-:S03]  /*99600*/  IMAD.MOV.U32 R0, RZ, RZ, R129 ;  /* 0x000000ffff007224 */ /* 0x002fc600078e0081 */
[----:B------:R-:W4:Y:S04]  /*99610*/  LDL.LU.64 R58, [R1+0x2cd8] ;  /* 0x002cd800013a7983 */ /* 0x000f280000300a00 */
[----:B------:R1:W-:Y:S04]  /*99620*/  STL [R1+0x5dc8], R0 ;  /* 0x005dc80001007387 */ /* 0x0003e80000100800 */
[----:B------:R-:W-:Y:S04]  /*99630*/  STL [R1+0x5dd4], R250 ;  /* 0x005dd4fa01007387 */ /* 0x000fe80000100800 */
[----:B------:R-:W4:Y:S01]  /*99640*/  LDL.LU.64 R124, [R1+0x1c68] ;  /* 0x001c6800017c7983 */ /* 0x000f220000300a00 */
[----:B-1----:R-:W-:-:S03]  /*99650*/  MOV R0, R251 ;  /* 0x000000fb00007202 */ /* 0x002fc60000000f00 */
[----:B------:R-:W4:Y:S04]  /*99660*/  LDL.LU.64 R126, [R1+0x34f8] ;  /* 0x0034f800017e7983 */ /* 0x000f280000300a00 */
[----:B------:R1:W-:Y:S04]  /*99670*/  STL [R1+0x5dd0], R0 ;  /* 0x005dd00001007387 */ /* 0x0003e80000100800 */
[----:B------:R-:W-:Y:S04]  /*99680*/  STL [R1+0x5ddc], R64 ;  /* 0x005ddc4001007387 */ /* 0x000fe80000100800 */
[----:B------:R-:W4:Y:S01]  /*99690*/  LDL.LU.64 R60, [R1+0x3500] ;  /* 0x00350000013c7983 */ /* 0x000f220000300a00 */
[----:B-1----:R-:W-:-:S03]  /*996a0*/  IMAD.MOV.U32 R0, RZ, RZ, R65 ;  /* 0x000000ffff007224 */ /* 0x002fc600078e0041 */
[----:B------:R-:W4:Y:S04]  /*996b0*/  LDL.LU.64 R62, [R1+0x1c38] ;  /* 0x001c3800013e7983 */ /* 0x000f280000300a00 */
[----:B------:R1:W-:Y:S04]  /*996c0*/  STL [R1+0x5dd8], R0 ;  /* 0x005dd80001007387 */ /* 0x0003e80000100800 */
[----:B------:R-:W-:Y:S01]  /*996d0*/  STL [R1+0x5de4], R66 ;  /* 0x005de44201007387 */ /* 0x000fe20000100800 */
[----:B-1----:R-:W-:-:S03]  /*996e0*/  IMAD.MOV.U32 R0, RZ, RZ, R67 ;  /* 0x000000ffff007224 */ /* 0x002fc600078e0043 */
[----:B------:R-:W4:Y:S04]  /*996f0*/  LDL.LU.64 R128, [R1+0x1c20] ;  /* 0x001c200001807983 */ /* 0x000f280000300a00 */
[----:B------:R-:W4:Y:S04]  /*99700*/  LDL.LU.64 R250, [R1+0x3508] ;  /* 0x0035080001fa7983 */ /* 0x000f280000300a00 */
[----:B------:R1:W-:Y:S02]  /*99710*/  STL [R1+0x5de0], R0 ;  /* 0x005de00001007387 */ /* 0x0003e40000100800 */
[----:B-1----:R-:W-:-:S02]  /*99720*/  MOV R0, R71 ;  /* 0x0000004700007202 */ /* 0x002fc40000000f00 */
[----:B------:R1:W-:Y:S04]  /*99730*/  STL [R1+0x5dec], R70 ;  /* 0x005dec4601007387 */ /* 0x0003e80000100800 */
[----:B------:R-:W4:Y:S04]  /*99740*/  LDL.LU.64 R64, [R1+0x3510] ;  /* 0x0035100001407983 */ /* 0x000f280000300a00 */
[----:B-1----:R-:W4:Y:S04]  /*99750*/  LDL.LU.64 R70, [R1+0x1c18] ;  /* 0x001c180001467983 */ /* 0x002f280000300a00 */
[----:B------:R1:W-:Y:S04]  /*99760*/  STL [R1+0x5de8], R0 ;  /* 0x005de80001007387 */ /* 0x0003e80000100800 */
[----:B------:R-:W-:Y:S04]  /*99770*/  STL [R1+0x5df4], R52 ;  /* 0x005df43401007387 */ /* 0x000fe80000100800 */
[----:B------:R-:W4:Y:S01]  /*99780*/  LDL.LU.64 R66, [R1+0x1bf8] ;  /* 0x001bf80001427983 */ /* 0x000f220000300a00 */
[----:B-1----:R-:W-:-:S03]  /*99790*/  IMAD.MOV.U32 R0, RZ, RZ, R53 ;  /* 0x000000ffff007224 */ /* 0x002fc600078e0035 */
[----:B------:R-:W-:Y:S04]  /*997a0*/  STL [R1+0x5dfc], R68 ;  /* 0x005dfc4401007387 */ /* 0x000fe80000100800 */
[----:B------:R1:W-:Y:S02]  /*997b0*/  STL [R1+0x5df0], R0 ;  /* 0x005df00001007387 */ /* 0x0003e40000100800 */
[----:B-1----:R-:W-:Y:S02]  /*997c0*/  IMAD.MOV.U32 R0, RZ, RZ, R69 ;  /* 0x000000ffff007224 */ /* 0x002fe400078e0045 */
[----:B--2---:R-:W-:Y:S04]  /*997d0*/  STL [R1+0x5e04], R54 ;  /* 0x005e043601007387 */ /* 0x004fe80000100800 */
[----:B------:R1:W-:Y:S04]  /*997e0*/  STL [R1+0x5df8], R0 ;  /* 0x005df80001007387 */ /* 0x0003e80000100800 */
[----:B------:R-:W2:Y:S01]  /*997f0*/  LDL.LU.64 R68, [R1+0x1b88] ;  /* 0x001b880001447983 */ /* 0x000ea20000300a00 */
[----:B-1----:R-:W-:-:S03]  /*99800*/  MOV R0, R55 ;  /* 0x0000003700007202 */ /* 0x002fc60000000f00 */
[----:B---3--:R-:W-:Y:S04]  /*99810*/  STL [R1+0x5e0c], R120 ;  /* 0x005e0c7801007387 */ /* 0x008fe80000100800 */
[----:B------:R1:W-:Y:S04]  /*99820*/  STL [R1+0x5e00], R0 ;  /* 0x005e000001007387 */ /* 0x0003e80000100800 */
[----:B------:R-:W-:Y:S01]  /*99830*/  STL [R1+0x5e14], R122 ;  /* 0x005e147a01007387 */ /* 0x000fe20000100800 */
[----:B-1----:R-:W-:-:S05]  /*99840*/  IMAD.MOV.U32 R0, RZ, RZ, R121 ;  /* 0x000000ffff007224 */ /* 0x002fca00078e0079 */
        /* <DEDUP_REMOVED lines=27> */
[----:B------:R1:W-:Y:S01]  /*99a00*/  STL [R1+0x5e50], R0 ;  /* 0x005e500001007387 */ /* 0x0003e20000100800 */
[----:B------:R-:W-:-:S03]  /*99a10*/  IMAD.MOV.U32 R4, RZ, RZ, R67 ;  /* 0x000000ffff047224 */ /* 0x000fc600078e0043 */
[----:B------:R-:W-:Y:S01]  /*99a20*/  STL [R1+0x5e64], R70 ;  /* 0x005e644601007387 */ /* 0x000fe20000100800 */
[----:B-1----:R-:W-:-:S05]  /*99a30*/  IMAD.MOV.U32 R0, RZ, RZ, R65 ;  /* 0x000000ffff007224 */ /* 0x002fca00078e0041 */
[----:B------:R1:W-:Y:S04]  /*99a40*/  STL [R1+0x5e58], R0 ;  /* 0x005e580001007387 */ /* 0x0003e80000100800 */
[----:B------:R-:W-:Y:S01]  /*99a50*/  STL [R1+0x5e6c], R66 ;  /* 0x005e6c4201007387 */ /* 0x000fe20000100800 */
[----:B-1----:R-:W-:-:S05]  /*99a60*/  MOV R0, R71 ;  /* 0x0000004700007202 */ /* 0x002fca0000000f00 */
[----:B------:R-:W-:Y:S04]  /*99a70*/  STL [R1+0x5e60], R0 ;  /* 0x005e600001007387 */ /* 0x000fe80000100800 */
[----:B------:R-:W-:Y:S01]  /*99a80*/  STL [R1+0x5e68], R4 ;  /* 0x005e680401007387 */ /* 0x000fe20000100800 */
[----:B--2---:R-:W-:-:S03]  /*99a90*/  IMAD.MOV.U32 R7, RZ, RZ, R69 ;  /* 0x000000ffff077224 */ /* 0x004fc600078e0045 */
[----:B------:R-:W-:Y:S04]  /*99aa0*/  STL [R1+0x5e74], R68 ;  /* 0x005e744401007387 */ /* 0x000fe80000100800 */
[----:B------:R-:W-:Y:S04]  /*99ab0*/  STL [R1+0x5e70], R7 ;  /* 0x005e700701007387 */ /* 0x000fe80000100800 */
[----:B------:R-:W2:Y:S04]  /*99ac0*/  LDL.LU.64 R10, [R1+0x7c78] ;  /* 0x007c7800010a7983 */ /* 0x000ea80000300a00 */
[----:B------:R-:W3:Y:S04]  /*99ad0*/  LDL.LU.64 R8, [R1+0x7c70] ;  /* 0x007c700001087983 */ /* 0x000ee80000300a00 */
[----:B--2---:R1:W-:Y:S04]  /*99ae0*/  STL.64 [R1+0x3498], R10 ;  /* 0x0034980a01007387 */ /* 0x0043e80000100a00 */
[----:B-1----:R-:W2:Y:S04]  /*99af0*/  LDL.LU.64 R10, [R1+0x7c68] ;  /* 0x007c6800010a7983 */ /* 0x002ea80000300a00 */
[----:B---3--:R1:W-:Y:S04]  /*99b00*/  STL.64 [R1+0x3490], R8 ;  /* 0x0034900801007387 */ /* 0x0083e80000100a00 */
[----:B-1----:R-:W3:Y:S04]  /*99b10*/  LDL.LU.64 R8, [R1+0x7c60] ;  /* 0x007c600001087983 */ /* 0x002ee80000300a00 */
        /* <DEDUP_REMOVED lines=2028> */
[----:B------:R-:W1:Y:S04]  /*a19e0*/  S2R R2, SR_TID.X ;  /* 0x0000000000027919 */ /* 0x000e680000002100 */
[----:B--2---:R2:W-:Y:S04]  /*a19f0*/  STL.64 [R1+0x34b8], R10 ;  /* 0x0034b80a01007387 */ /* 0x0045e80000100a00 */
[----:B--2---:R-:W2:Y:S04]  /*a1a00*/  LDL.LU.64 R10, [R1+0x7490] ;  /* 0x00749000010a7983 */ /* 0x004ea80000300a00 */
[----:B---3--:R3:W-:Y:S04]  /*a1a10*/  STL.64 [R1+0x34b0], R8 ;  /* 0x0034b00801007387 */ /* 0x0087e80000100a00 */
[----:B---3--:R-:W3:Y:S01]  /*a1a20*/  LDL.LU.64 R8, [R1+0x7488] ;  /* 0x0074880001087983 */ /* 0x008ee20000300a00 */
[----:B-1----:R-:W-:-:S02]  /*a1a30*/  LOP3.LUT R6, R2, 0x3, RZ, 0xc0, !PT ;  /* 0x0000000302067812 */ /* 0x002fc400078ec0ff */
[----:B------:R-:W-:-:S05]  /*a1a40*/  LOP3.LUT R5, R2, 0x1c, RZ, 0xc0, !PT ;  /* 0x0000001c02057812 */ /* 0x000fca00078ec0ff */
[----:B------:R-:W-:Y:S02]  /*a1a50*/  IMAD R5, R6, 0x120, R5 ;  /* 0x0000012006057824 */ /* 0x000fe400078e0205 */
[----:B------:R-:W-:Y:S01]  /*a1a60*/  IMAD.MOV.U32 R6, RZ, RZ, -0x1 ;  /* 0xffffffffff067424 */ /* 0x000fe200078e00ff */
[----:B--2---:R-:W-:Y:S04]  /*a1a70*/  STL.64 [R1+0x34a8], R10 ;  /* 0x0034a80a01007387 */ /* 0x004fe80000100a00 */
[----:B---3--:R1:W-:Y:S01]  /*a1a80*/  STL.64 [R1+0x34a0], R8 ;  /* 0x0034a00801007387 */ /* 0x0083e20000100a00 */
[----:B------:R2:W-:Y:S01]  /*a1a90*/  STL [R1+0x1bf8], RZ ;  /* 0x001bf8ff01007387 */ /* 0x0005e20000100800 */
[----:B-1----:R-:W-:-:S05]  /*a1aa0*/  MOV R8, 0x1 ;  /* 0x0000000100087802 */ /* 0x002fca0000000f00 */
[----:B------:R2:W-:Y:S01]  /*a1ab0*/  STL [R1+0x1990], R8 ;  /* 0x0019900801007387 */ /* 0x0005e20000100800 */
[----:B------:R2:W-:Y:S02]  /*a1ac0*/  STL [R1+0x1220], RZ ;  /* 0x001220ff01007387 */ /* 0x0005e40000100800 */
[----:B------:R2:W-:Y:S02]  /*a1ad0*/  STL [R1+0x19a8], R6 ;  /* 0x0019a80601007387 */ /* 0x0005e40000100800 */
[----:B------:R2:W-:Y:S01]  /*a1ae0*/  STL [R1+0x1224], RZ ;  /* 0x001224ff01007387 */ /* 0x0005e20000100800 */
[----:B------:R2:W-:Y:S01]  /*a1af0*/  STL [R1+0x1228], RZ ;  /* 0x001228ff01007387 */ /* 0x0005e20000100800 */
[----:B------:R2:W-:Y:S02]  /*a1b00*/  STL [R1+0x122c], RZ ;  /* 0x00122cff01007387 */ /* 0x0005e40000100800 */
[----:B------:R2:W-:Y:S02]  /*a1b10*/  STL [R1+0x1210], RZ ;  /* 0x001210ff01007387 */ /* 0x0005e40000100800 */
        /* <DEDUP_REMOVED lines=643> */
[----:B------:R2:W-:Y:S01]  /*a4350*/  STL [R1+0x14a0], RZ ;  /* 0x0014a0ff01007387 */ /* 0x0005e20000100800 */
[C---:B------:R-:W-:Y:S01]  /*a4360*/  LOP3.LUT R0, R2.reuse, 0x7, RZ, 0xc0, !PT ;  /* 0x0000000702007812 */ /* 0x040fe200078ec0ff */
[----:B------:R-:W-:Y:S01]  /*a4370*/  IMAD.MOV.U32 R71, RZ, RZ, 0x7f ;  /* 0x0000007fff477424 */ /* 0x000fe200078e00ff */
[----:B------:R-:W-:-:S03]  /*a4380*/  SHF.L.U32 R2, R2, 0x1, RZ ;  /* 0x0000000102027819 */ /* 0x000fc600000006ff */
[----:B------:R-:W-:Y:S01]  /*a4390*/  IMAD R0, R0, 0x210, RZ ;  /* 0x0000021000007824 */ /* 0x000fe200078e02ff */
[----:B------:R-:W-:-:S04]  /*a43a0*/  IADD3 R71, R71, c[0x0][0x180], RZ ;  /* 0x0000600047477a10 */ /* 0x000fc80007ffe0ff */
[----:B------:R-:W-:Y:S01]  /*a43b0*/  LOP3.LUT R7, R0, 0x30, R2, 0x78, !PT ;  /* 0x0000003000077812 */ /* 0x000fe200078e7802 */
[----:B------:R-:W-:Y:S01]  /*a43c0*/  SHF.R.S32.HI R0, RZ, 0x1f, R3 ;  /* 0x0000001fff007819 */ /* 0x000fe20000011403 */
[----:B------:R-:W-:Y:S02]  /*a43d0*/  SHF.R.S32.HI R4, RZ, 0x1f, R71 ;  /* 0x0000001fff047819 */ /* 0x000fe40000011447 */
[----:B------:R-:W-:Y:S02]  /*a43e0*/  SHF.R.S32.HI R2, RZ, 0x1f, R252 ;  /* 0x0000001fff027819 */ /* 0x000fe400000114fc */
[C---:B------:R-:W-:Y:S02]  /*a43f0*/  SHF.L.U64.HI R0, R3.reuse, 0x2, R0 ;  /* 0x0000000203007819 */ /* 0x040fe40000010200 */
[----:B------:R-:W-:Y:S02]  /*a4400*/  LEA.HI R4, R4, R71, RZ, 0x7 ;  /* 0x0000004704047211 */ /* 0x000fe400078f38ff */
[----:B------:R-:W-:Y:S01]  /*a4410*/  SHF.L.U64.HI R2, R252, 0x2, R2 ;  /* 0x00000002fc027819 */ /* 0x000fe20000010202 */
[----:B------:R-:W-:-:S02]  /*a4420*/  IMAD.SHL.U32 R3, R3, 0x4, RZ ;  /* 0x0000000403037824 */ /* 0x000fc400078e00ff */
[----:B--2---:R1:W-:Y:S01]  /*a4430*/  STL [R1+0x14a4], RZ ;  /* 0x0014a4ff01007387 */ /* 0x0043e20000100800 */
[----:B------:R-:W-:-:S02]  /*a4440*/  SHF.R.S32.HI R4, RZ, 0x7, R4 ;  /* 0x00000007ff047819 */ /* 0x000fc40000011404 */
[C---:B------:R-:W-:Y:S01]  /*a4450*/  LOP3.LUT R9, R5.reuse, 0x20, RZ, 0x3c, !PT ;  /* 0x0000002005097812 */ /* 0x040fe200078e3cff */
[----:B------:R1:W-:Y:S01]  /*a4460*/  STL [R1+0x14a8], RZ ;  /* 0x0014a8ff01007387 */ /* 0x0003e20000100800 */
[C---:B------:R-:W-:Y:S02]  /*a4470*/  LOP3.LUT R8, R5.reuse, 0x40, RZ, 0x3c, !PT ;  /* 0x0000004005087812 */ /* 0x040fe400078e3cff */
[----:B------:R-:W-:Y:S01]  /*a4480*/  LOP3.LUT R6, R5, 0x60, RZ, 0x3c, !PT ;  /* 0x0000006005067812 */ /* 0x000fe200078e3cff */
[----:B------:R1:W-:Y:S01]  /*a4490*/  STL [R1+0x14ac], RZ ;  /* 0x0014acff01007387 */ /* 0x0003e20000100800 */
[----:B------:R-:W-:Y:S02]  /*a44a0*/  IADD3 R5, R4, -0x2, RZ ;  /* 0xfffffffe04057810 */ /* 0x000fe40007ffe0ff */
[----:B------:R-:W-:Y:S01]  /*a44b0*/  LOP3.LUT R4, R7, 0x40, RZ, 0x3c, !PT ;  /* 0x0000004007047812 */ /* 0x000fe200078e3cff */
        /* <DEDUP_REMOVED lines=371> */
[----:B------:R1:W-:Y:S02]  /*a5bf0*/  STL [R1+0x4c], RZ ;  /* 0x00004cff01007387 */ /* 0x0003e40000100800 */
.L_x_1:
[----:B------:R-:W2:Y:S01]  /*a5c00*/  LDL.LU R4, [R1+0x19a8] ;  /* 0x0019a80001047983 */ /* 0x000ea20000300800 */
[----:B------:R-:W-:-:S04]  /*a5c10*/  DEPBAR.LE SB0, 0x2 ;  /* 0x000080800000791a */ /* 0x000fc80000000000 */
[----:B-----5:R-:W3:Y:S04]  /*a5c20*/  S2R R3, SR_TID.X ;  /* 0x0000000000037919 */ /* 0x020ee80000002100 */
[----:B------:R-:W4:Y:S04]  /*a5c30*/  S2R R5, SR_TID.X ;  /* 0x0000000000057919 */ /* 0x000f280000002100 */
[----:B------:R-:W-:Y:S04]  /*a5c40*/  STL [R1+0x87d8], R2 ;  /* 0x0087d80201007387 */ /* 0x000fe80000100800 */
[----:B------:R1:W-:Y:S01]  /*a5c50*/  STL [R1+0x847c], R0 ;  /* 0x00847c0001007387 */ /* 0x0003e20000100800 */
[----:B---3--:R-:W-:-:S02]  /*a5c60*/  LOP3.LUT R6, R3, 0x1c, RZ, 0xc0, !PT ;  /* 0x0000001c03067812 */ /* 0x008fc400078ec0ff */
[----:B------:R-:W-:Y:S02]  /*a5c70*/  LOP3.LUT R3, R3, 0x3, RZ, 0xc0, !PT ;  /* 0x0000000303037812 */ /* 0x000fe400078ec0ff */
[----:B----4-:R-:W-:-:S03]  /*a5c80*/  LOP3.LUT R7, R5, 0x1c, RZ, 0xc0, !PT ;  /* 0x0000001c05077812 */ /* 0x010fc600078ec0ff */
[----:B------:R-:W-:Y:S01]  /*a5c90*/  IMAD R3, R3, 0x120, R6 ;  /* 0x0000012003037824 */ /* 0x000fe200078e0206 */
[----:B------:R-:W-:Y:S01]  /*a5ca0*/  SHF.L.U32 R6, R5, 0x1, RZ ;  /* 0x0000000105067819 */ /* 0x000fe200000006ff */
[----:B------:R-:W-:Y:S01]  /*a5cb0*/  BAR.SYNC.DEFER_BLOCKING 0x0 ;  /* 0x0000000000007b1d */ /* 0x000fe20000010000 */
[----:B--2---:R-:W-:-:S04]  /*a5cc0*/  IADD3 R4, R4, 0x1, RZ ;  /* 0x0000000104047810 */ /* 0x004fc80007ffe0ff */
[----:B------:R-:W-:-:S04]  /*a5cd0*/  ISETP.GT.AND P0, PT, R4, 0x1, PT ;  /* 0x000000010400780c */ /* 0x000fc80003f04270 */
[----:B------:R-:W-:-:S05]  /*a5ce0*/  SEL R252, R4, RZ, !P0 ;  /* 0x000000ff04fc7207 */ /* 0x000fca0004000000 */
[----:B-1----:R-:W-:Y:S01]  /*a5cf0*/  IMAD R0, R252, 0x8000, R3 ;  /* 0x00008000fc007824 */ /* 0x002fe200078e0203 */
[----:B------:R-:W-:Y:S01]  /*a5d00*/  STL [R1+0x19a8], R252 ;  /* 0x0019a8fc01007387 */ /* 0x000fe20000100800 */
[C---:B------:R-:W-:Y:S02]  /*a5d10*/  LOP3.LUT R3, R5.reuse, 0x3, RZ, 0xc0, !PT ;  /* 0x0000000305037812 */ /* 0x040fe400078ec0ff */
[----:B------:R-:W-:Y:S01]  /*a5d20*/  LOP3.LUT R5, R5, 0x7, RZ, 0xc0, !PT ;  /* 0x0000000705057812 */ /* 0x000fe200078ec0ff */
[----:B------:R-:W-:Y:S02]  /*a5d30*/  STL [R1+0x19a4], R0 ;  /* 0x0019a40001007387 */ /* 0x000fe40000100800 */
[----:B------:R-:W-:Y:S02]  /*a5d40*/  IMAD R3, R3, 0x120, R7 ;  /* 0x0000012003037824 */ /* 0x000fe400078e0207 */
[----:B------:R-:W2:Y:S01]  /*a5d50*/  LDL.LU.64 R24, [R1+0x1220] ;  /* 0x0012200001187983 */ /* 0x000ea20000300a00 */
[----:B------:R-:W-:-:S02]  /*a5d60*/  IMAD R5, R5, 0x210, RZ ;  /* 0x0000021005057824 */ /* 0x000fc400078e02ff */
[----:B------:R-:W-:Y:S01]  /*a5d70*/  LOP3.LUT R3, R3, 0x20, RZ, 0x3c, !PT ;  /* 0x0000002003037812 */ /* 0x000fe200078e3cff */
[----:B------:R-:W2:Y:S02]  /*a5d80*/  LDL.LU.64 R26, [R1+0x1228] ;  /* 0x00122800011a7983 */ /* 0x000ea40000300a00 */
[----:B------:R-:W-:Y:S02]  /*a5d90*/  LOP3.LUT R5, R5, 0x30, R6, 0x78, !PT ;  /* 0x0000003005057812 */ /* 0x000fe400078e7806 */
[----:B------:R-:W3:Y:S01]  /*a5da0*/  LDL.LU.64 R16, [R1+0x1210] ;  /* 0x0012100001107983 */ /* 0x000ee20000300a00 */
[C---:B------:R-:W-:Y:S02]  /*a5db0*/  IMAD R3, R252.reuse, 0x8000, R3 ;  /* 0x00008000fc037824 */ /* 0x040fe400078e0203 */
[----:B------:R-:W-:Y:S01]  /*a5dc0*/  IMAD R2, R252, 0x40000, R5 ;  /* 0x00040000fc027824 */ /* 0x000fe200078e0205 */
[----:B------:R-:W3:Y:S04]  /*a5dd0*/  LDL.LU.64 R18, [R1+0x1218] ;  /* 0x0012180001127983 */ /* 0x000ee80000300a00 */
[----:B------:R-:W4:Y:S04]  /*a5de0*/  LDL.LU.64 R12, [R1+0x1200] ;  /* 0x00120000010c7983 */ /* 0x000f280000300a00 */
[----:B------:R-:W4:Y:S04]  /*a5df0*/  LDL.LU.64 R14, [R1+0x1208] ;  /* 0x00120800010e7983 */ /* 0x000f280000300a00 */
[----:B------:R-:W4:Y:S04]  /*a5e00*/  LDL.LU.64 R8, [R1+0x11f0] ;  /* 0x0011f00001087983 */ /* 0x000f280000300a00 */
[----:B------:R-:W4:Y:S04]  /*a5e10*/  LDL.LU.64 R10, [R1+0x11f8] ;  /* 0x0011f800010a7983 */ /* 0x000f280000300a00 */
[----:B------:R-:W4:Y:S04]  /*a5e20*/  LDL.LU.64 R4, [R1+0x11e0] ;  /* 0x0011e00001047983 */ /* 0x000f280000300a00 */
[----:B------:R-:W4:Y:S04]  /*a5e30*/  LDL.LU.64 R6, [R1+0x11e8] ;  /* 0x0011e80001067983 */ /* 0x000f280000300a00 */
[----:B------:R-:W1:Y:S04]  /*a5e40*/  LDSM.16.M88.4 R236, [R2] ;  /* 0x0000000002ec783b */ /* 0x000e680000000200 */
[----:B------:R-:W1:Y:S04]  /*a5e50*/  LDSM.16.M88.4 R232, [R2+0x1000] ;  /* 0x0010000002e8783b */ /* 0x000e680000000200 */
[----:B------:R-:W1:Y:S04]  /*a5e60*/  LDSM.16.M88.4 R228, [R2+0x2000] ;  /* 0x0020000002e4783b */ /* 0x000e680000000200 */
[----:B------:R-:W1:Y:S04]  /*a5e70*/  LDSM.16.M88.4 R224, [R2+0x3000] ;  /* 0x0030000002e0783b */ /* 0x000e680000000200 */
[----:B------:R-:W1:Y:S04]  /*a5e80*/  LDSM.16.M88.4 R220, [R2+0x4000] ;  /* 0x0040000002dc783b */ /* 0x000e680000000200 */
[----:B------:R-:W-:Y:S04]  /*a5e90*/  LDS R240, [R0+0x80000] ;  /* 0x0800000000f07984 */ /* 0x000fe80000000800 */
[----:B------:R-:W-:Y:S04]  /*a5ea0*/  LDS R242, [R0+0x80400] ;  /* 0x0804000000f27984 */ /* 0x000fe80000000800 */
[----:B------:R-:W-:Y:S04]  /*a5eb0*/  LDS R241, [R3+0x80000] ;  /* 0x0800000003f17984 */ /* 0x000fe80000000800 */
[----:B------:R-:W-:Y:S04]  /*a5ec0*/  LDS R243, [R3+0x80400] ;  /* 0x0804000003f37984 */ /* 0x000fe80000000800 */
[----:B------:R-:W1:Y:S04]  /*a5ed0*/  LDSM.16.M88.4 R216, [R2+0x5000] ;  /* 0x0050000002d8783b */ /* 0x000e680000000200 */
        /* <DEDUP_REMOVED lines=10> */
[----:B------:R-:W4:Y:S04]  /*a5f80*/  LDL.LU.64 R20, [R1+0x11d0] ;  /* 0x0011d00001147983 */ /* 0x000f280000300a00 */
[----:B------:R-:W4:Y:S04]  /*a5f90*/  LDL.LU.64 R22, [R1+0x11d8] ;  /* 0x0011d80001167983 */ /* 0x000f280000300a00 */
[----:B------:R-:W-:Y:S04]  /*a5fa0*/  STL [R1+0x1994], R3 ;  /* 0x0019940301007387 */ /* 0x000fe80000100800 */
[----:B------:R-:W-:Y:S04]  /*a5fb0*/  STL [R1+0x330], R2 ;  /* 0x0003300201007387 */ /* 0x000fe80000100800 */
[----:B-1----:R-:W-:Y:S04]  /*a5fc0*/  STL [R1+0xc8ec], R238 ;  /* 0x00c8ecee01007387 */ /* 0x002fe80000100800 */
        /* <DEDUP_REMOVED lines=40> */
[----:B------:R-:W1:Y:S01]  /*a6250*/  LDSM.16.M88.4 R136, [R2+0x19000] ;  /* 0x019000000288783b */ /* 0x000e620000000200 */
[C---:B--2---:R-:W-:Y:S03]  /*a6260*/  HMMA.1688.F32.TF32 R24, R240.reuse, R236, R24 ;  /* 0x000000ecf018723c */ /* 0x044fe60000081018 */
[----:B------:R-:W2:Y:S04]  /*a6270*/  LDSM.16.M88.4 R132, [R2+0x1a000] ;  /* 0x01a000000284783b */ /* 0x000ea80000000200 */
[----:B------:R-:W1:Y:S01]  /*a6280*/  LDSM.16.M88.4 R128, [R2+0x1b000] ;  /* 0x01b000000280783b */ /* 0x000e620000000200 */
[C---:B---3--:R-:W-:Y:S03]  /*a6290*/  HMMA.1688.F32.TF32 R16, R240.reuse, R232, R16 ;  /* 0x000000e8f010723c */ /* 0x048fe60000081010 */
[----:B------:R-:W3:Y:S04]  /*a62a0*/  LDSM.16.M88.4 R124, [R2+0x1c000] ;  /* 0x01c00000027c783b */ /* 0x000ee80000000200 */
[----:B------:R-:W1:Y:S01]  /*a62b0*/  LDSM.16.M88.4 R120, [R2+0x1d000] ;  /* 0x01d000000278783b */ /* 0x000e620000000200 */
[C---:B----4-:R-:W-:Y:S03]  /*a62c0*/  HMMA.1688.F32.TF32 R12, R240.reuse, R228, R12 ;  /* 0x000000e4f00c723c */ /* 0x050fe6000008100c */
[----:B------:R-:W4:Y:S04]  /*a62d0*/  LDSM.16.M88.4 R116, [R2+0x1e000] ;  /* 0x01e000000274783b */ /* 0x000f280000000200 */
[----:B------:R-:W1:Y:S01]  /*a62e0*/  LDSM.16.M88.4 R112, [R2+0x1f000] ;  /* 0x01f000000270783b */ /* 0x000e620000000200 */
[C---:B------:R-:W-:Y:S03]  /*a62f0*/  HMMA.1688.F32.TF32 R8, R240.reuse, R224, R8 ;  /* 0x000000e0f008723c */ /* 0x040fe60000081008 */
[----:B------:R2:W-:Y:S04]  /*a6300*/  STL.64 [R1+0x760], R24 ;  /* 0x0007601801007387 */ /* 0x0005e80000100a00 */
[----:B------:R2:W-:Y:S04]  /*a6310*/  STL.64 [R1+0x768], R26 ;  /* 0x0007681a01007387 */ /* 0x0005e80000100a00 */
[----:B------:R1:W-:Y:S04]  /*a6320*/  STL.64 [R1+0x750], R16 ;  /* 0x0007501001007387 */ /* 0x0003e80000100a00 */
[----:B------:R1:W-:Y:S04]  /*a6330*/  STL.64 [R1+0x758], R18 ;  /* 0x0007581201007387 */ /* 0x0003e80000100a00 */
[----:B------:R1:W-:Y:S04]  /*a6340*/  STL.64 [R1+0x740], R12 ;  /* 0x0007400c01007387 */ /* 0x0003e80000100a00 */
[----:B------:R1:W-:Y:S01]  /*a6350*/  STL.64 [R1+0x748], R14 ;  /* 0x0007480e01007387 */ /* 0x0003e20000100a00 */
[----:B------:R-:W-:Y:S03]  /*a6360*/  HMMA.1688.F32.TF32 R4, R240, R220, R4 ;  /* 0x000000dcf004723c */ /* 0x000fe60000081004 */
[----:B------:R1:W-:Y:S04]  /*a6370*/  STL.64 [R1+0x730], R8 ;  /* 0x0007300801007387 */ /* 0x0003e80000100a00 */
[----:B--2---:R-:W2:Y:S04]  /*a6380*/  LDL.LU.64 R24, [R1+0x11c0] ;  /* 0x0011c00001187983 */ /* 0x004ea80000300a00 */
[----:B------:R-:W2:Y:S04]  /*a6390*/  LDL.LU.64 R26, [R1+0x11c8] ;  /* 0x0011c800011a7983 */ /* 0x000ea80000300a00 */
[----:B-1----:R-:W3:Y:S04]  /*a63a0*/  LDL.LU.64 R16, [R1+0x11b0] ;  /* 0x0011b00001107983 */ /* 0x002ee80000300a00 */
[----:B------:R-:W3:Y:S01]  /*a63b0*/  LDL.LU.64 R18, [R1+0x11b8] ;  /* 0x0011b80001127983 */ /* 0x000ee20000300a00 */
[----:B------:R-:W-:Y:S01]  /*a63c0*/  IMAD.MOV.U32 R239, RZ, RZ, R11 ;  /* 0x000000ffffef7224 */ /* 0x000fe200078e000b */
[----:B------:R-:W-:-:S02]  /*a63d0*/  MOV R238, R10 ;  /* 0x0000000a00ee7202 */ /* 0x000fc40000000f00 */
[----:B------:R-:W4:Y:S04]  /*a63e0*/  LDL.LU.64 R12, [R1+0x11a0] ;  /* 0x0011a000010c7983 */ /* 0x000f280000300a00 */
[----:B------:R-:W4:Y:S04]  /*a63f0*/  LDL.LU.64 R14, [R1+0x11a8] ;  /* 0x0011a800010e7983 */ /* 0x000f280000300a00 */
[----:B------:R-:W-:Y:S04]  /*a6400*/  STL [R1+0xc8f4], R239 ;  /* 0x00c8f4ef01007387 */ /* 0x000fe80000100800 */
[----:B------:R-:W-:Y:S04]  /*a6410*/  STL [R1+0xc8f0], R238 ;  /* 0x00c8f0ee01007387 */ /* 0x000fe80000100800 */
[----:B------:R-:W-:Y:S04]  /*a6420*/  STL.64 [R1+0xcb28], R236 ;  /* 0x00cb28ec01007387 */ /* 0x000fe80000100a00 */
[----:B------:R-:W4:Y:S04]  /*a6430*/  LDL.LU.64 R8, [R1+0xda0] ;  /* 0x000da00001087983 */ /* 0x000f280000300a00 */
[----:B------:R-:W4:Y:S01]  /*a6440*/  LDL.LU.64 R10, [R1+0xda8] ;  /* 0x000da800010a7983 */ /* 0x000f220000300a00 */
[----:B------:R-:W-:Y:S01]  /*a6450*/  IMAD.MOV.U32 R234, RZ, RZ, R4 ;  /* 0x000000ffffea7224 */ /* 0x000fe200078e0004 */
[----:B------:R-:W-:Y:S01]  /*a6460*/  MOV R235, R5 ;  /* 0x0000000500eb7202 */ /* 0x000fe20000000f00 */
[----:B------:R-:W-:Y:S01]  /*a6470*/  IMAD.MOV.U32 R230, RZ, RZ, R6 ;  /* 0x000000ffffe67224 */ /* 0x000fe200078e0006 */
[----:B------:R-:W4:Y:S01]  /*a6480*/  LDL.LU.64 R4, [R1+0xd80] ;  /* 0x000d800001047983 */ /* 0x000f220000300a00 */
[----:B------:R-:W-:-:S03]  /*a6490*/  IMAD.MOV.U32 R231, RZ, RZ, R7 ;  /* 0x000000ffffe77224 */ /* 0x000fc600078e0007 */
[----:B------:R-:W4:Y:S04]  /*a64a0*/  LDL.LU.64 R6, [R1+0xd88] ;  /* 0x000d880001067983 */ /* 0x000f280000300a00 */
[----:B------:R-:W1:Y:S04]  /*a64b0*/  LDSM.16.M88.4 R104, [R2+0x21000] ;  /* 0x021000000268783b */ /* 0x000e680000000200 */
[----:B------:R-:W1:Y:S04]  /*a64c0*/  LDSM.16.M88.4 R100, [R2+0x22000] ;  /* 0x022000000264783b */ /* 0x000e680000000200 */
[----:B------:R-:W1:Y:S04]  /*a64d0*/  LDSM.16.M88.4 R96, [R2+0x23000] ;  /* 0x023000000260783b */ /* 0x000e680000000200 */
[----:B------:R-:W1:Y:S01]  /*a64e0*/  LDSM.16.M88.4 R92, [R2+0x24000] ;  /* 0x02400000025c783b */ /* 0x000e620000000200 */
[C---:B------:R-:W-:Y:S03]  /*a64f0*/  HMMA.1688.F32.TF32 R20, R240.reuse, R216, R20 ;  /* 0x000000d8f014723c */ /* 0x040fe60000081014 */
[----:B------:R-:W-:Y:S04]  /*a6500*/  STL [R1+0xc904], R231 ;  /* 0x00c904e701007387 */ /* 0x000fe80000100800 */
[----:B------:R-:W-:Y:S04]  /*a6510*/  STL [R1+0xc900], R230 ;  /* 0x00c900e601007387 */ /* 0x000fe80000100800 */
[----:B------:R-:W-:Y:S04]  /*a6520*/  STL.64 [R1+0xcb78], R228 ;  /* 0x00cb78e401007387 */ /* 0x000fe80000100a00 */
[----:B------:R-:W-:Y:S04]  /*a6530*/  STL [R1+0xc8fc], R235 ;  /* 0x00c8fceb01007387 */ /* 0x000fe80000100800 */
[----:B------:R-:W-:Y:S04]  /*a6540*/  STL [R1+0xc8f8], R234 ;  /* 0x00c8f8ea01007387 */ /* 0x000fe80000100800 */
[----:B------:R-:W-:Y:S01]  /*a6550*/  STL.64 [R1+0xcb30], R232 ;  /* 0x00cb30e801007387 */ /* 0x000fe20000100a00 */
[----:B------:R-:W-:Y:S01]  /*a6560*/  IMAD.MOV.U32 R226, RZ, RZ, R21 ;  /* 0x000000ffffe27224 */ /* 0x000fe200078e0015 */
[----:B------:R-:W-:Y:S01]  /*a6570*/  MOV R222, R20 ;  /* 0x0000001400de7202 */ /* 0x000fe20000000f00 */
[----:B------:R-:W-:Y:S01]  /*a6580*/  IMAD.MOV.U32 R227, RZ, RZ, R22 ;  /* 0x000000ffffe37224 */ /* 0x000fe200078e0016 */
[----:B------:R-:W-:Y:S01]  /*a6590*/  MOV R223, R23 ;  /* 0x0000001700df7202 */ /* 0x000fe20000000f00 */
[----:B------:R-:W4:Y:S04]  /*a65a0*/  LDL.LU.64 R20, [R1+0xd60] ;  /* 0x000d600001147983 */ /* 0x000f280000300a00 */
[----:B------:R-:W4:Y:S04]  /*a65b0*/  LDL.LU.64 R22, [R1+0xd68] ;  /* 0x000d680001167983 */ /* 0x000f280000300a00 */
        /* <DEDUP_REMOVED lines=13> */
[----:B------:R-:W-:Y:S04]  /*a6690*/  LDSM.16.M88.4 R80, [R2+0x27000] ;  /* 0x027000000250783b */ /* 0x000fe80000000200 */
[----:B------:R-:W-:Y:S04]  /*a66a0*/  LDSM.16.M88.4 R236, [R2+0x37000] ;  /* 0x0370000002ec783b */ /* 0x000fe80000000200 */
[----:B------:R-:W-:Y:S04]  /*a66b0*/  LDSM.16.M88.4 R248, [R2+0x3b000] ;  /* 0x03b0000002f8783b */ /* 0x000fe80000000200 */
[----:B------:R-:W-:Y:S04]  /*a66c0*/  LDSM.16.M88.4 R244, [R2+0x3c000] ;  /* 0x03c0000002f4783b */ /* 0x000fe80000000200 */
[----:B------:R-:W-:Y:S04]  /*a66d0*/  LDSM.16.M88.4 R76, [R2+0x28000] ;  /* 0x02800000024c783b */ /* 0x000fe80000000200 */
[----:B------:R-:W-:Y:S04]  /*a66e0*/  LDSM.16.M88.4 R56, [R2+0x2d000] ;  /* 0x02d000000238783b */ /* 0x000fe80000000200 */
[----:B------:R-:W-:Y:S01]  /*a66f0*/  LDSM.16.M88.4 R60, [R2+0x2c000] ;  /* 0x02c00000023c783b */ /* 0x000fe20000000200 */
[C---:B--2---:R-:W-:Y:S08]  /*a6700*/  HMMA.1688.F32.TF32 R24, R240.reuse, R212, R24 ;  /* 0x000000d4f018723c */ /* 0x044ff00000081018 */
[C---:B---3--:R-:W-:Y:S08]  /*a6710*/  HMMA.1688.F32.TF32 R16, R240.reuse, R208, R16 ;  /* 0x000000d0f010723c */ /* 0x048ff00000081010 */
[C---:B----4-:R-:W-:Y:S07]  /*a6720*/  HMMA.1688.F32.TF32 R12, R240.reuse, R204, R12 ;  /* 0x000000ccf00c723c */ /* 0x050fee000008100c */
[----:B------:R-:W-:Y:S01]  /*a6730*/  STL.64 [R1+0x700], R24 ;  /* 0x0007001801007387 */ /* 0x000fe20000100a00 */
[----:B------:R-:W-:Y:S08]  /*a6740*/  HMMA.1688.F32.TF32 R8, R240, R200, R8 ;  /* 0x000000c8f008723c */ /* 0x000ff00000081008 */
[----:B------:R-:W-:-:S02]  /*a6750*/  IMAD.MOV.U32 R218, RZ, RZ, R18 ;  /* 0x000000ffffda7224 */ /* 0x000fc400078e0012 */
[----:B------:R-:W-:Y:S01]  /*a6760*/  IMAD.MOV.U32 R219, RZ, RZ, R19 ;  /* 0x000000ffffdb7224 */ /* 0x000fe200078e0013 */
[----:B------:R-:W-:Y:S01]  /*a6770*/  STL.64 [R1+0x708], R26 ;  /* 0x0007081a01007387 */ /* 0x000fe20000100a00 */
[----:B------:R-:W-:Y:S03]  /*a6780*/  HMMA.1688.F32.TF32 R4, R240, R196, R4 ;  /* 0x000000c4f004723c */ /* 0x000fe60000081004 */
[----:B------:R2:W-:Y:S04]  /*a6790*/  STL.64 [R1+0x6f0], R16 ;  /* 0x0006f01001007387 */ /* 0x0005e80000100a00 */
[----:B------:R3:W-:Y:S04]  /*a67a0*/  STL [R1+0xc8c4], R218 ;  /* 0x00c8c4da01007387 */ /* 0x0007e80000100800 */
[----:B------:R4:W-:Y:S04]  /*a67b0*/  STL [R1+0xc8c0], R219 ;  /* 0x00c8c0db01007387 */ /* 0x0009e80000100800 */
[----:B------:R1:W-:Y:S04]  /*a67c0*/  STL.64 [R1+0x6e0], R12 ;  /* 0x0006e00c01007387 */ /* 0x0003e80000100a00 */
[----:B--2---:R-:W2:Y:S04]  /*a67d0*/  LDL.LU.64 R16, [R1+0xd40] ;  /* 0x000d400001107983 */ /* 0x004ea80000300a00 */
[----:B------:R-:W2:Y:S01]  /*a67e0*/  LDL.LU.64 R18, [R1+0xd48] ;  /* 0x000d480001127983 */ /* 0x000ea20000300a00 */
[----:B---3--:R-:W-:Y:S01]  /*a67f0*/  IMAD.MOV.U32 R218, RZ, RZ, R8 ;  /* 0x000000ffffda7224 */ /* 0x008fe200078e0008 */
[----:B----4-:R-:W-:-:S02]  /*a6800*/  MOV R219, R9 ;  /* 0x0000000900db7202 */ /* 0x010fc40000000f00 */
[----:B------:R3:W-:Y:S01]  /*a6810*/  STL.64 [R1+0x6d8], R10 ;  /* 0x0006d80a01007387 */ /* 0x0007e20000100a00 */
[----:B------:R-:W-:Y:S01]  /*a6820*/  MOV R190, R14 ;  /* 0x0000000e00be7202 */ /* 0x000fe20000000f00 */
[----:B------:R-:W-:Y:S02]  /*a6830*/  IMAD.MOV.U32 R191, RZ, RZ, R15 ;  /* 0x000000ffffbf7224 */ /* 0x000fe400078e000f */
[----:B------:R-:W-:Y:S04]  /*a6840*/  STL.64 [R1+0xcb40], R218 ;  /* 0x00cb40da01007387 */ /* 0x000fe80000100a00 */
[----:B------:R-:W-:Y:S04]  /*a6850*/  STL.64 [R1+0xcb38], R216 ;  /* 0x00cb38d801007387 */ /* 0x000fe80000100a00 */
[----:B-1----:R-:W4:Y:S04]  /*a6860*/  LDL.LU.64 R12, [R1+0xd30] ;  /* 0x000d3000010c7983 */ /* 0x002f280000300a00 */
[----:B------:R-:W4:Y:S01]  /*a6870*/  LDL.LU.64 R14, [R1+0xd38] ;  /* 0x000d3800010e7983 */ /* 0x000f220000300a00 */
[----:B------:R-:W-:-:S03]  /*a6880*/  IMAD.MOV.U32 R194, RZ, RZ, R4 ;  /* 0x000000ffffc27224 */ /* 0x000fc600078e0004 */
[----:B------:R-:W4:Y:S01]  /*a6890*/  LDL.LU.64 R8, [R1+0xd20] ;  /* 0x000d200001087983 */ /* 0x000f220000300a00 */
[----:B------:R-:W-:Y:S01]  /*a68a0*/  IMAD.MOV.U32 R195, RZ, RZ, R5 ;  /* 0x000000ffffc37224 */ /* 0x000fe200078e0005 */
[----:B------:R-:W-:Y:S02]  /*a68b0*/  MOV R198, R6 ;  /* 0x0000000600c67202 */ /* 0x000fe40000000f00 */
[----:B---3--:R-:W3:Y:S01]  /*a68c0*/  LDL.LU.64 R10, [R1+0xd28] ;  /* 0x000d2800010a7983 */ /* 0x008ee20000300a00 */
[----:B------:R-:W-:-:S03]  /*a68d0*/  IMAD.MOV.U32 R199, RZ, RZ, R7 ;  /* 0x000000ffffc77224 */ /* 0x000fc600078e0007 */
[----:B------:R-:W3:Y:S04]  /*a68e0*/  LDL.LU.64 R4, [R1+0xd10] ;  /* 0x000d100001047983 */ /* 0x000ee80000300a00 */
[----:B------:R-:W3:Y:S01]  /*a68f0*/  LDL.LU.64 R6, [R1+0xd18] ;  /* 0x000d180001067983 */ /* 0x000ee20000300a00 */
[----:B------:R-:W-:Y:S03]  /*a6900*/  HMMA.1688.F32.TF32 R20, R240, R192, R20 ;  /* 0x000000c0f014723c */ /* 0x000fe60000081014 */
[----:B------:R-:W-:Y:S04]  /*a6910*/  STL.64 [R1+0xcb50], R198 ;  /* 0x00cb50c601007387 */ /* 0x000fe80000100a00 */
[----:B------:R-:W-:Y:S04]  /*a6920*/  STL.64 [R1+0xcb48], R196 ;  /* 0x00cb48c401007387 */ /* 0x000fe80000100a00 */
[----:B------:R-:W-:Y:S04]  /*a6930*/  LDSM.16.M88.4 R196, [R2+0x39000] ;  /* 0x0390000002c4783b */ /* 0x000fe80000000200 */
[----:B------:R-:W-:Y:S09]  /*a6940*/  LDSM.16.M88.4 R216, [R2+0x3a000] ;  /* 0x03a0000002d8783b */ /* 0x000ff20000000200 */
[----:B------:R-:W-:-:S02]  /*a6950*/  IMAD.MOV.U32 R214, RZ, RZ, R22 ;  /* 0x000000ffffd67224 */ /* 0x000fc400078e0016 */
[----:B------:R-:W-:Y:S01]  /*a6960*/  IMAD.MOV.U32 R215, RZ, RZ, R23 ;  /* 0x000000ffffd77224 */ /* 0x000fe200078e0017 */
[----:B------:R-:W-:Y:S01]  /*a6970*/  MOV R203, R21 ;  /* 0x0000001500cb7202 */ /* 0x000fe20000000f00 */
[----:B------:R-:W-:-:S03]  /*a6980*/  IMAD.MOV.U32 R202, RZ, RZ, R20 ;  /* 0x000000ffffca7224 */ /* 0x000fc600078e0014 */
[----:B------:R-:W-:Y:S04]  /*a6990*/  STL.64 [R1+0xcb88], R214 ;  /* 0x00cb88d601007387 */ /* 0x000fe80000100a00 */
[----:B------:R-:W-:Y:S04]  /*a69a0*/  STL.64 [R1+0xcb80], R212 ;  /* 0x00cb80d401007387 */ /* 0x000fe80000100a00 */
[----:B------:R-:W-:Y:S04]  /*a69b0*/  STL.64 [R1+0xcb70], R202 ;  /* 0x00cb70ca01007387 */ /* 0x000fe80000100a00 */
[----:B------:R-:W-:Y:S04]  /*a69c0*/  STL.64 [R1+0xcb68], R200 ;  /* 0x00cb68c801007387 */ /* 0x000fe80000100a00 */
[----:B------:R-:W-:Y:S04]  /*a69d0*/  STL.64 [R1+0xcb60], R194 ;  /* 0x00cb60c201007387 */ /* 0x000fe80000100a00 */
[----:B------:R-:W-:Y:S04]  /*a69e0*/  STL.64 [R1+0xcb58], R192 ;  /* 0x00cb58c001007387 */ /* 0x000fe80000100a00 */
[----:B------:R-:W-:Y:S01]  /*a69f0*/  LDSM.16.M88.4 R200, [R2+0x38000] ;  /* 0x0380000002c8783b */ /* 0x000fe20000000200 */
[C---:B--2---:R-:W-:Y:S08]  /*a6a00*/  HMMA.1688.F32.TF32 R16, R240.reuse, R188, R16 ;  /* 0x000000bcf010723c */ /* 0x044ff00000081010 */
[C---:B----4-:R-:W-:Y:S08]  /*a6a10*/  HMMA.1688.F32.TF32 R12, R240.reuse, R184, R12 ;  /* 0x000000b8f00c723c */ /* 0x050ff0000008100c */
[C---:B---3--:R-:W-:Y:S08]  /*a6a20*/  HMMA.1688.F32.TF32 R8, R240.reuse, R180, R8 ;  /* 0x000000b4f008723c */ /* 0x048ff00000081008 */
[----:B------:R-:W-:Y:S01]  /*a6a30*/  IMAD.MOV.U32 R206, RZ, RZ, R18 ;  /* 0x000000ffffce7224 */ /* 0x000fe200078e0012 */
[----:B------:R-:W-:Y:S01]  /*a6a40*/  MOV R207, R19 ;  /* 0x0000001300cf7202 */ /* 0x000fe20000000f00 */
[----:B------:R-:W-:Y:S01]  /*a6a50*/  HMMA.1688.F32.TF32 R4, R240, R176, R4 ;  /* 0x000000b0f004723c */ /* 0x000fe20000081004 */
[----:B------:R-:W-:Y:S01]  /*a6a60*/  MOV R210, R16 ;  /* 0x0000001000d27202 */ /* 0x000fe20000000f00 */
[----:B------:R-:W-:-:S02]  /*a6a70*/  IMAD.MOV.U32 R211, RZ, RZ, R17 ;  /* 0x000000ffffd37224 */ /* 0x000fc400078e0011 */
        /* <DEDUP_REMOVED lines=8> */
[----:B------:R-:W2:Y:S04]  /*a6b00*/  LDL.LU.64 R16, [R1+0xd00] ;  /* 0x000d000001107983 */ /* 0x000ea80000300a00 */
[----:B------:R-:W-:Y:S04]  /*a6b10*/  STL.64 [R1+0x680], R8 ;  /* 0x0006800801007387 */ /* 0x000fe80000100a00 */
[----:B------:R-:W-:Y:S04]  /*a6b20*/  STL.64 [R1+0x688], R10 ;  /* 0x0006880a01007387 */ /* 0x000fe80000100a00 */
[----:B------:R-:W2:Y:S04]  /*a6b30*/  LDL.LU.64 R18, [R1+0xd08] ;  /* 0x000d080001127983 */ /* 0x000ea80000300a00 */
[----:B------:R1:W-:Y:S04]  /*a6b40*/  STL.64 [R1+0x670], R4 ;  /* 0x0006700401007387 */ /* 0x0003e80000100a00 */
[----:B------:R3:W-:Y:S04]  /*a6b50*/  STL.64 [R1+0x678], R6 ;  /* 0x0006780601007387 */ /* 0x0007e80000100a00 */
[----:B-1----:R-:W4:Y:S04]  /*a6b60*/  LDL.LU.64 R4, [R1+0xcf0] ;  /* 0x000cf00001047983 */ /* 0x002f280000300a00 */
[----:B---3--:R-:W4:Y:S04]  /*a6b70*/  LDL.LU.64 R6, [R1+0xcf8] ;  /* 0x000cf80001067983 */ /* 0x008f280000300a00 */
[----:B------:R-:W3:Y:S04]  /*a6b80*/  LDL.LU.64 R12, [R1+0xcd0] ;  /* 0x000cd000010c7983 */ /* 0x000ee80000300a00 */
[----:B------:R-:W3:Y:S04]  /*a6b90*/  LDL.LU.64 R14, [R1+0xcd8] ;  /* 0x000cd800010e7983 */ /* 0x000ee80000300a00 */
[----:B------:R-:W3:Y:S04]  /*a6ba0*/  LDL.LU.64 R8, [R1+0xcc0] ;  /* 0x000cc00001087983 */ /* 0x000ee80000300a00 */
[----:B------:R-:W3:Y:S04]  /*a6bb0*/  LDL.LU.64 R10, [R1+0xcc8] ;  /* 0x000cc800010a7983 */ /* 0x000ee80000300a00 */
        /* <DEDUP_REMOVED lines=16> */
[----:B------:R1:W-:Y:S04]  /*a6cc0*/  STL [R1+0xc7dc], R142 ;  /* 0x00c7dc8e01007387 */ /* 0x0003e80000100800 */
[----:B------:R1:W-:Y:S04]  /*a6cd0*/  STL [R1+0xc7d8], R143 ;  /* 0x00c7d88f01007387 */ /* 0x0003e80000100800 */
[----:B------:R-:W-:Y:S04]  /*a6ce0*/  STL [R1+0xc7e4], R138 ;  /* 0x00c7e48a01007387 */ /* 0x000fe80000100800 */
[----:B------:R-:W-:Y:S04]  /*a6cf0*/  STL [R1+0xc7e0], R139 ;  /* 0x00c7e08b01007387 */ /* 0x000fe80000100800 */
[----:B------:R1:W-:Y:S04]  /*a6d00*/  STL [R1+0xc7ec], R134 ;  /* 0x00c7ec8601007387 */ /* 0x0003e80000100800 */
[----:B------:R1:W-:Y:S04]  /*a6d10*/  STL [R1+0xc7e8], R135 ;  /* 0x00c7e88701007387 */ /* 0x0003e80000100800 */
[----:B------:R-:W-:Y:S04]  /*a6d20*/  STL [R1+0xc7f4], R130 ;  /* 0x00c7f48201007387 */ /* 0x000fe80000100800 */
[----:B------:R1:W-:Y:S04]  /*a6d30*/  STL [R1+0xc7f0], R131 ;  /* 0x00c7f08301007387 */ /* 0x0003e80000100800 */
[----:B------:R1:W-:Y:S04]  /*a6d40*/  STL [R1+0xc7fc], R126 ;  /* 0x00c7fc7e01007387 */ /* 0x0003e80000100800 */
[----:B------:R1:W-:Y:S04]  /*a6d50*/  STL [R1+0xc7f8], R127 ;  /* 0x00c7f87f01007387 */ /* 0x0003e80000100800 */
[----:B------:R-:W-:Y:S04]  /*a6d60*/  STL [R1+0xc804], R122 ;  /* 0x00c8047a01007387 */ /* 0x000fe80000100800 */
[----:B------:R-:W-:Y:S04]  /*a6d70*/  STL [R1+0xc800], R123 ;  /* 0x00c8007b01007387 */ /* 0x000fe80000100800 */
[----:B------:R1:W-:Y:S04]  /*a6d80*/  STL [R1+0xc80c], R118 ;  /* 0x00c80c7601007387 */ /* 0x0003e80000100800 */
[----:B------:R1:W-:Y:S04]  /*a6d90*/  STL [R1+0xc808], R119 ;  /* 0x00c8087701007387 */ /* 0x0003e80000100800 */
        /* <DEDUP_REMOVED lines=12> */
[C---:B--2---:R-:W-:Y:S08]  /*a6e60*/  HMMA.1688.F32.TF32 R16, R240.reuse, R172, R16 ;  /* 0x000000acf010723c */ /* 0x044ff00000081010 */
[C---:B----4-:R-:W-:Y:S08]  /*a6e70*/  HMMA.1688.F32.TF32 R4, R240.reuse, R168, R4 ;  /* 0x000000a8f004723c */ /* 0x050ff00000081004 */
[----:B---3--:R-:W-:Y:S07]  /*a6e80*/  HMMA.1688.F32.TF32 R12, R240, R164, R12 ;  /* 0x000000a4f00c723c */ /* 0x008fee000008100c */
[----:B------:R2:W-:Y:S04]  /*a6e90*/  STL.64 [R1+0x650], R16 ;  /* 0x0006501001007387 */ /* 0x0005e80000100a00 */
[----:B------:R3:W-:Y:S05]  /*a6ea0*/  STL.64 [R1+0x658], R18 ;  /* 0x0006581201007387 */ /* 0x0007ea0000100a00 */
[----:B-1----:R-:W-:Y:S01]  /*a6eb0*/  IMAD.MOV.U32 R142, RZ, RZ, R4 ;  /* 0x000000ffff8e7224 */ /* 0x002fe200078e0004 */
[----:B------:R-:W-:Y:S01]  /*a6ec0*/  MOV R146, R6 ;  /* 0x0000000600927202 */ /* 0x000fe20000000f00 */
[----:B------:R-:W-:-:S02]  /*a6ed0*/  IMAD.MOV.U32 R143, RZ, RZ, R5 ;  /* 0x000000ffff8f7224 */ /* 0x000fc400078e0005 */
[----:B------:R-:W-:Y:S01]  /*a6ee0*/  IMAD.MOV.U32 R147, RZ, RZ, R7 ;  /* 0x000000ffff937224 */ /* 0x000fe200078e0007 */
[----:B------:R-:W4:Y:S04]  /*a6ef0*/  LDL.LU.64 R4, [R1+0xcb0] ;  /* 0x000cb00001047983 */ /* 0x000f280000300a00 */
[----:B------:R-:W4:Y:S01]  /*a6f00*/  LDL.LU.64 R6, [R1+0xcb8] ;  /* 0x000cb80001067983 */ /* 0x000f220000300a00 */
[----:B------:R-:W-:-:S03]  /*a6f10*/  IMAD.MOV.U32 R134, RZ, RZ, R12 ;  /* 0x000000ffff867224 */ /* 0x000fc600078e000c */
[----:B------:R-:W-:Y:S01]  /*a6f20*/  STL [R1+0xc824], R147 ;  /* 0x00c8249301007387 */ /* 0x000fe20000100800 */
[----:B------:R-:W-:-:S03]  /*a6f30*/  MOV R135, R13 ;  /* 0x0000000d00877202 */ /* 0x000fc60000000f00 */
[----:B------:R-:W-:Y:S01]  /*a6f40*/  STL [R1+0xc820], R146 ;  /* 0x00c8209201007387 */ /* 0x000fe20000100800 */
[----:B------:R-:W-:-:S03]  /*a6f50*/  IMAD.MOV.U32 R138, RZ, RZ, R14 ;  /* 0x000000ffff8a7224 */ /* 0x000fc600078e000e */
[----:B------:R1:W-:Y:S01]  /*a6f60*/  STL [R1+0xc81c], R143 ;  /* 0x00c81c8f01007387 */ /* 0x0003e20000100800 */
[----:B------:R-:W-:-:S03]  /*a6f70*/  IMAD.MOV.U32 R139, RZ, RZ, R15 ;  /* 0x000000ffff8b7224 */ /* 0x000fc600078e000f */
[----:B------:R1:W-:Y:S04]  /*a6f80*/  STL [R1+0xc818], R142 ;  /* 0x00c8188e01007387 */ /* 0x0003e80000100800 */
[----:B------:R-:W2:Y:S04]  /*a6f90*/  LDL.LU.64 R12, [R1+0xca0] ;  /* 0x000ca000010c7983 */ /* 0x000ea80000300a00 */
[----:B------:R-:W2:Y:S01]  /*a6fa0*/  LDL.LU.64 R14, [R1+0xca8] ;  /* 0x000ca800010e7983 */ /* 0x000ea20000300a00 */
[----:B------:R-:W-:Y:S03]  /*a6fb0*/  HMMA.1688.F32.TF32 R8, R240, R160, R8 ;  /* 0x000000a0f008723c */ /* 0x000fe60000081008 */
[----:B------:R-:W-:Y:S04]  /*a6fc0*/  STL [R1+0xc834], R139 ;  /* 0x00c8348b01007387 */ /* 0x000fe80000100800 */
[----:B------:R-:W-:Y:S04]  /*a6fd0*/  STL [R1+0xc830], R138 ;  /* 0x00c8308a01007387 */ /* 0x000fe80000100800 */
[----:B------:R-:W-:Y:S04]  /*a6fe0*/  STL [R1+0xc82c], R135 ;  /* 0x00c82c8701007387 */ /* 0x000fe80000100800 */
[----:B------:R-:W-:Y:S09]  /*a6ff0*/  STL [R1+0xc828], R134 ;  /* 0x00c8288601007387 */ /* 0x000ff20000100800 */
[----:B------:R-:W-:Y:S01]  /*a7000*/  MOV R155, R11 ;  /* 0x0000000b009b7202 */ /* 0x000fe20000000f00 */
[----:B------:R-:W-:Y:S01]  /*a7010*/  IMAD.MOV.U32 R154, RZ, RZ, R10 ;  /* 0x000000ffff9a7224 */ /* 0x000fe200078e000a */
[----:B------:R-:W-:Y:S01]  /*a7020*/  MOV R150, R8 ;  /* 0x0000000800967202 */ /* 0x000fe20000000f00 */
[----:B------:R-:W-:-:S02]  /*a7030*/  IMAD.MOV.U32 R151, RZ, RZ, R9 ;  /* 0x000000ffff977224 */ /* 0x000fc400078e0009 */
[----:B------:R-:W3:Y:S04]  /*a7040*/  LDL.LU.64 R8, [R1+0xc90] ;  /* 0x000c900001087983 */ /* 0x000ee80000300a00 */
[----:B------:R-:W3:Y:S04]  /*a7050*/  LDL.LU.64 R10, [R1+0xc98] ;  /* 0x000c9800010a7983 */ /* 0x000ee80000300a00 */
[----:B------:R-:W-:Y:S04]  /*a7060*/  STL [R1+0xc844], R155 ;  /* 0x00c8449b01007387 */ /* 0x000fe80000100800 */
[----:B------:R-:W-:Y:S04]  /*a7070*/  STL [R1+0xc840], R154 ;  /* 0x00c8409a01007387 */ /* 0x000fe80000100800 */
[----:B------:R1:W-:Y:S04]  /*a7080*/  STL [R1+0xc83c], R151 ;  /* 0x00c83c9701007387 */ /* 0x0003e80000100800 */
[----:B------:R1:W-:Y:S01]  /*a7090*/  STL [R1+0xc838], R150 ;  /* 0x00c8389601007387 */ /* 0x0003e20000100800 */
[C---:B----4-:R-:W-:Y:S08]  /*a70a0*/  HMMA.1688.F32.TF32 R4, R240.reuse, R156, R4 ;  /* 0x0000009cf004723c */ /* 0x050ff00000081004 */
[----:B--2---:R-:W-:Y:S11]  /*a70b0*/  HMMA.1688.F32.TF32 R12, R240, R152, R12 ;  /* 0x00000098f00c723c */ /* 0x004ff6000008100c */
[----:B------:R-:W-:Y:S05]  /*a70c0*/  @!UPT UIADD3 URZ, URZ, URZ, URZ ;  /* 0x0000003f3f3ff290 */ /* 0x000fea000fffe03f */
[----:B------:R-:W-:Y:S01]  /*a70d0*/  IMAD.MOV.U32 R131, RZ, RZ, R7 ;  /* 0x000000ffff837224 */ /* 0x000fe200078e0007 */
[----:B------:R-:W-:Y:S01]  /*a70e0*/  MOV R130, R6 ;  /* 0x0000000600827202 */ /* 0x000fe20000000f00 */
[----:B------:R-:W-:Y:S02]  /*a70f0*/  IMAD.MOV.U32 R126, RZ, RZ, R4 ;  /* 0x000000ffff7e7224 */ /* 0x000fe400078e0004 */
[----:B------:R-:W-:Y:S02]  /*a7100*/  IMAD.MOV.U32 R127, RZ, RZ, R5 ;  /* 0x000000ffff7f7224 */ /* 0x000fe400078e0005 */
[----:B------:R-:W2:Y:S04]  /*a7110*/  LDL.LU.64 R4, [R1+0xc80] ;  /* 0x000c800001047983 */ /* 0x000ea80000300a00 */
[----:B------:R-:W2:Y:S04]  /*a7120*/  LDL.LU.64 R6, [R1+0xc88] ;  /* 0x000c880001067983 */ /* 0x000ea80000300a00 */
[----:B------:R-:W-:Y:S04]  /*a7130*/  STL [R1+0xc854], R131 ;  /* 0x00c8548301007387 */ /* 0x000fe80000100800 */
[----:B------:R-:W-:Y:S04]  /*a7140*/  STL [R1+0xc850], R130 ;  /* 0x00c8508201007387 */ /* 0x000fe80000100800 */
[----:B------:R4:W-:Y:S01]  /*a7150*/  STL [R1+0xc84c], R127 ;  /* 0x00c84c7f01007387 */ /* 0x0009e20000100800 */
[----:B------:R-:W-:Y:S01]  /*a7160*/  IMAD.MOV.U32 R118, RZ, RZ, R12 ;  /* 0x000000ffff767224 */ /* 0x000fe200078e000c */
[----:B------:R-:W-:-:S02]  /*a7170*/  MOV R119, R13 ;  /* 0x0000000d00777202 */ /* 0x000fc40000000f00 */
[----:B------:R1:W-:Y:S01]  /*a7180*/  STL [R1+0xc848], R126 ;  /* 0x00c8487e01007387 */ /* 0x0003e20000100800 */
[----:B------:R-:W-:-:S03]  /*a7190*/  IMAD.MOV.U32 R122, RZ, RZ, R14 ;  /* 0x000000ffff7a7224 */ /* 0x000fc600078e000e */
[----:B------:R-:W4:Y:S01]  /*a71a0*/  LDL.LU.64 R20, [R1+0xc70] ;  /* 0x000c700001147983 */ /* 0x000f220000300a00 */
[----:B------:R-:W-:-:S03]  /*a71b0*/  IMAD.MOV.U32 R123, RZ, RZ, R15 ;  /* 0x000000ffff7b7224 */ /* 0x000fc600078e000f */
[----:B------:R-:W4:Y:S04]  /*a71c0*/  LDL.LU.64 R22, [R1+0xc78] ;  /* 0x000c780001167983 */ /* 0x000f280000300a00 */
[----:B------:R-:W4:Y:S04]  /*a71d0*/  LDL.LU.64 R12, [R1+0xc60] ;  /* 0x000c6000010c7983 */ /* 0x000f280000300a00 */
[----:B------:R-:W4:Y:S01]  /*a71e0*/  LDL.LU.64 R14, [R1+0xc68] ;  /* 0x000c6800010e7983 */ /* 0x000f220000300a00 */
[C---:B---3--:R-:W-:Y:S03]  /*a71f0*/  HMMA.1688.F32.TF32 R8, R240.reuse, R148, R8 ;  /* 0x00000094f008723c */ /* 0x048fe60000081008 */
[----:B------:R-:W-:Y:S04]  /*a7200*/  STL [R1+0xc864], R123 ;  /* 0x00c8647b01007387 */ /* 0x000fe80000100800 */
[----:B------:R-:W-:Y:S04]  /*a7210*/  STL [R1+0xc860], R122 ;  /* 0x00c8607a01007387 */ /* 0x000fe80000100800 */
[----:B------:R3:W-:Y:S04]  /*a7220*/  STL [R1+0xc85c], R119 ;  /* 0x00c85c7701007387 */ /* 0x0007e80000100800 */
[----:B------:R2:W-:Y:S04]  /*a7230*/  STL [R1+0xc858], R118 ;  /* 0x00c8587601007387 */ /* 0x0005e80000100800 */
[----:B------:R-:W3:Y:S04]  /*a7240*/  LDL.LU.64 R16, [R1+0xc50] ;  /* 0x000c500001107983 */ /* 0x000ee80000300a00 */
[----:B------:R-:W3:Y:S01]  /*a7250*/  LDL.LU.64 R18, [R1+0xc58] ;  /* 0x000c580001127983 */ /* 0x000ee20000300a00 */
[----:B-1----:R-:W-:Y:S01]  /*a7260*/  MOV R143, R8 ;  /* 0x00000008008f7202 */ /* 0x002fe20000000f00 */
[----:B------:R-:W-:Y:S01]  /*a7270*/  IMAD.MOV.U32 R142, RZ, RZ, R9 ;  /* 0x000000ffff8e7224 */ /* 0x000fe200078e0009 */
[----:B------:R-:W-:Y:S01]  /*a7280*/  MOV R115, R11 ;  /* 0x0000000b00737202 */ /* 0x000fe20000000f00 */
[----:B------:R-:W-:Y:S01]  /*a7290*/  IMAD.MOV.U32 R114, RZ, RZ, R10 ;  /* 0x000000ffff727224 */ /* 0x000fe200078e000a */
[----:B------:R-:W3:Y:S04]  /*a72a0*/  LDL.LU.64 R8, [R1+0xc40] ;  /* 0x000c400001087983 */ /* 0x000ee80000300a00 */
[----:B------:R-:W3:Y:S04]  /*a72b0*/  LDL.LU.64 R10, [R1+0xc48] ;  /* 0x000c4800010a7983 */ /* 0x000ee80000300a00 */
[----:B------:R-:W-:Y:S04]  /*a72c0*/  STL [R1+0xc874], R115 ;  /* 0x00c8747301007387 */ /* 0x000fe80000100800 */
[----:B------:R-:W-:Y:S04]  /*a72d0*/  STL [R1+0xc870], R114 ;  /* 0x00c8707201007387 */ /* 0x000fe80000100800 */
[----:B------:R1:W-:Y:S04]  /*a72e0*/  STL [R1+0xc86c], R142 ;  /* 0x00c86c8e01007387 */ /* 0x0003e80000100800 */
[----:B------:R1:W-:Y:S01]  /*a72f0*/  STL [R1+0xc868], R143 ;  /* 0x00c8688f01007387 */ /* 0x0003e20000100800 */
[C---:B--2---:R-:W-:Y:S08]  /*a7300*/  HMMA.1688.F32.TF32 R4, R240.reuse, R144, R4 ;  /* 0x00000090f004723c */ /* 0x044ff00000081004 */
[C---:B----4-:R-:W-:Y:S11]  /*a7310*/  HMMA.1688.F32.TF32 R12, R240.reuse, R136, R12 ;  /* 0x00000088f00c723c */ /* 0x050ff6000008100c */
[----:B------:R-:W-:Y:S05]  /*a7320*/  @!UPT UIADD3 URZ, URZ, URZ, URZ ;  /* 0x0000003f3f3ff290 */ /* 0x000fea000fffe03f */
[----:B------:R-:W-:Y:S02]  /*a7330*/  IMAD.MOV.U32 R159, RZ, RZ, R5 ;  /* 0x000000ffff9f7224 */ /* 0x000fe400078e0005 */
[----:B------:R-:W-:Y:S01]  /*a7340*/  IMAD.MOV.U32 R158, RZ, RZ, R4 ;  /* 0x000000ffff9e7224 */ /* 0x000fe200078e0004 */
[----:B------:R-:W-:Y:S01]  /*a7350*/  MOV R162, R6 ;  /* 0x0000000600a27202 */ /* 0x000fe20000000f00 */
[----:B------:R-:W-:Y:S01]  /*a7360*/  IMAD.MOV.U32 R163, RZ, RZ, R7 ;  /* 0x000000ffffa37224 */ /* 0x000fe200078e0007 */
[----:B------:R-:W2:Y:S04]  /*a7370*/  LDL.LU.64 R4, [R1+0xc30] ;  /* 0x000c300001047983 */ /* 0x000ea80000300a00 */
[----:B------:R-:W2:Y:S04]  /*a7380*/  LDL.LU.64 R6, [R1+0xc38] ;  /* 0x000c380001067983 */ /* 0x000ea80000300a00 */
[----:B------:R4:W-:Y:S04]  /*a7390*/  STL [R1+0xc87c], R159 ;  /* 0x00c87c9f01007387 */ /* 0x0009e80000100800 */
[----:B------:R1:W-:Y:S01]  /*a73a0*/  STL [R1+0xc878], R158 ;  /* 0x00c8789e01007387 */ /* 0x0003e20000100800 */
[----:B------:R-:W-:Y:S01]  /*a73b0*/  MOV R151, R12 ;  /* 0x0000000c00977202 */ /* 0x000fe20000000f00 */
[----:B------:R-:W-:Y:S01]  /*a73c0*/  IMAD.MOV.U32 R150, RZ, RZ, R13 ;  /* 0x000000ffff967224 */ /* 0x000fe200078e000d */
[----:B------:R-:W-:Y:S01]  /*a73d0*/  MOV R138, R15 ;  /* 0x0000000f008a7202 */ /* 0x000fe20000000f00 */
[----:B------:R-:W-:Y:S01]  /*a73e0*/  IMAD.MOV.U32 R139, RZ, RZ, R14 ;  /* 0x000000ffff8b7224 */ /* 0x000fe200078e000e */
[----:B------:R-:W4:Y:S04]  /*a73f0*/  LDL.LU.64 R12, [R1+0xc20] ;  /* 0x000c2000010c7983 */ /* 0x000f280000300a00 */
[----:B------:R-:W4:Y:S01]  /*a7400*/  LDL.LU.64 R14, [R1+0xc28] ;  /* 0x000c2800010e7983 */ /* 0x000f220000300a00 */
[C---:B---3--:R-:W-:Y:S03]  /*a7410*/  HMMA.1688.F32.TF32 R8, R240.reuse, R128, R8 ;  /* 0x00000080f008723c */ /* 0x048fe60000081008 */
[----:B------:R-:W3:Y:S04]  /*a7420*/  LDL.LU.64 R32, [R1+0xc10] ;  /* 0x000c100001207983 */ /* 0x000ee80000300a00 */
[----:B------:R-:W3:Y:S01]  /*a7430*/  LDL.LU.64 R34, [R1+0xc18] ;  /* 0x000c180001227983 */ /* 0x000ee20000300a00 */
[C---:B------:R-:W-:Y:S08]  /*a7440*/  HMMA.1688.F32.TF32 R20, R240.reuse, R140, R20 ;  /* 0x0000008cf014723c */ /* 0x040ff00000081014 */
[----:B------:R-:W-:Y:S08]  /*a7450*/  HMMA.1688.F32.TF32 R16, R240, R132, R16 ;  /* 0x00000084f010723c */ /* 0x000ff00000081010 */
[----:B------:R-:W-:Y:S01]  /*a7460*/  IMAD.MOV.U32 R166, RZ, RZ, R8 ;  /* 0x000000ffffa67224 */ /* 0x000fe200078e0008 */
[----:B------:R-:W-:Y:S01]  /*a7470*/  MOV R167, R9 ;  /* 0x0000000900a77202 */ /* 0x000fe20000000f00 */
[----:B------:R-:W-:Y:S01]  /*a7480*/  IMAD.MOV.U32 R170, RZ, RZ, R10 ;  /* 0x000000ffffaa7224 */ /* 0x000fe200078e000a */
[----:B------:R-:W3:Y:S01]  /*a7490*/  LDL.LU.64 R8, [R1+0xc00] ;  /* 0x000c000001087983 */ /* 0x000ee20000300a00 */
[----:B------:R-:W-:-:S03]  /*a74a0*/  IMAD.MOV.U32 R171, RZ, RZ, R11 ;  /* 0x000000ffffab7224 */ /* 0x000fc600078e000b */
[----:B------:R-:W3:Y:S01]  /*a74b0*/  LDL.LU.64 R10, [R1+0xc08] ;  /* 0x000c0800010a7983 */ /* 0x000ee20000300a00 */
[----:B------:R-:W-:-:S03]  /*a74c0*/  IMAD.MOV.U32 R135, RZ, RZ, R20 ;  /* 0x000000ffff877224 */ /* 0x000fc600078e0014 */
[----:B------:R-:W3:Y:S01]  /*a74d0*/  LDL.LU.64 R28, [R1+0xbf0] ;  /* 0x000bf000011c7983 */ /* 0x000ee20000300a00 */
[----:B------:R-:W-:-:S03]  /*a74e0*/  MOV R134, R21 ;  /* 0x0000001500867202 */ /* 0x000fc60000000f00 */
[----:B------:R-:W3:Y:S01]  /*a74f0*/  LDL.LU.64 R30, [R1+0xbf8] ;  /* 0x000bf800011e7983 */ /* 0x000ee20000300a00 */
[----:B------:R-:W-:-:S03]  /*a7500*/  IMAD.MOV.U32 R147, RZ, RZ, R22 ;  /* 0x000000ffff937224 */ /* 0x000fc600078e0016 */
[----:B------:R-:W3:Y:S01]  /*a7510*/  LDL.LU.64 R24, [R1+0xbe0] ;  /* 0x000be00001187983 */ /* 0x000ee20000300a00 */
[----:B------:R-:W-:-:S03]  /*a7520*/  IMAD.MOV.U32 R146, RZ, RZ, R23 ;  /* 0x000000ffff927224 */ /* 0x000fc600078e0017 */
[----:B------:R-:W3:Y:S01]  /*a7530*/  LDL.LU.64 R26, [R1+0xbe8] ;  /* 0x000be800011a7983 */ /* 0x000ee20000300a00 */
[----:B------:R-:W-:-:S03]  /*a7540*/  IMAD.MOV.U32 R127, RZ, RZ, R16 ;  /* 0x000000ffff7f7224 */ /* 0x000fc600078e0010 */
[----:B------:R-:W3:Y:S01]  /*a7550*/  LDL.LU.64 R20, [R1+0xbd0] ;  /* 0x000bd00001147983 */ /* 0x000ee20000300a00 */
[----:B------:R-:W-:-:S03]  /*a7560*/  IMAD.MOV.U32 R126, RZ, RZ, R17 ;  /* 0x000000ffff7e7224 */ /* 0x000fc600078e0011 */
[----:B------:R-:W3:Y:S01]  /*a7570*/  LDL.LU.64 R22, [R1+0xbd8] ;  /* 0x000bd80001167983 */ /* 0x000ee20000300a00 */
[----:B------:R-:W-:Y:S01]  /*a7580*/  MOV R155, R18 ;  /* 0x00000012009b7202 */ /* 0x000fe20000000f00 */
[----:B------:R-:W-:Y:S01]  /*a7590*/  IMAD.MOV.U32 R154, RZ, RZ, R19 ;  /* 0x000000ffff9a7224 */ /* 0x000fe200078e0013 */
[C---:B--2---:R-:W-:Y:S08]  /*a75a0*/  HMMA.1688.F32.TF32 R4, R240.reuse, R124, R4 ;  /* 0x0000007cf004723c */ /* 0x044ff00000081004 */
[----:B----4-:R-:W-:Y:S11]  /*a75b0*/  HMMA.1688.F32.TF32 R12, R240, R120, R12 ;  /* 0x00000078f00c723c */ /* 0x010ff6000008100c */
[----:B------:R-:W-:Y:S05]  /*a75c0*/  @!UPT UIADD3 URZ, URZ, URZ, URZ ;  /* 0x0000003f3f3ff290 */ /* 0x000fea000fffe03f */
[----:B------:R-:W-:Y:S01]  /*a75d0*/  MOV R119, R4 ;  /* 0x0000000400777202 */ /* 0x000fe20000000f00 */
[----:B------:R-:W-:Y:S01]  /*a75e0*/  IMAD.MOV.U32 R118, RZ, RZ, R5 ;  /* 0x000000ffff767224 */ /* 0x000fe200078e0005 */
[----:B------:R-:W-:Y:S01]  /*a75f0*/  MOV R130, R7 ;  /* 0x0000000700827202 */ /* 0x000fe20000000f00 */
[----:B------:R-:W-:Y:S01]  /*a7600*/  IMAD.MOV.U32 R131, RZ, RZ, R6 ;  /* 0x000000ffff837224 */ /* 0x000fe200078e0006 */
[----:B------:R-:W2:Y:S04]  /*a7610*/  LDL.LU.64 R4, [R1+0xba0] ;  /* 0x000ba00001047983 */ /* 0x000ea80000300a00 */
[----:B------:R-:W2:Y:S04]  /*a7620*/  LDL.LU.64 R6, [R1+0xba8] ;  /* 0x000ba80001067983 */ /* 0x000ea80000300a00 */
[----:B------:R-:W4:Y:S04]  /*a7630*/  LDL.LU.64 R16, [R1+0xbc0] ;  /* 0x000bc00001107983 */ /* 0x000f280000300a00 */
[----:B------:R-:W4:Y:S01]  /*a7640*/  LDL.LU.64 R18, [R1+0xbc8] ;  /* 0x000bc80001127983 */ /* 0x000f220000300a00 */
[----:B-1----:R-:W-:Y:S01]  /*a7650*/  IMAD.MOV.U32 R142, RZ, RZ, R12 ;  /* 0x000000ffff8e7224 */ /* 0x002fe200078e000c */
[----:B------:R-:W-:Y:S01]  /*a7660*/  MOV R123, R14 ;  /* 0x0000000e007b7202 */ /* 0x000fe20000000f00 */
[----:B------:R-:W-:-:S02]  /*a7670*/  IMAD.MOV.U32 R143, RZ, RZ, R13 ;  /* 0x000000ffff8f7224 */ /* 0x000fc400078e000d */
[----:B------:R-:W-:Y:S01]  /*a7680*/  IMAD.MOV.U32 R122, RZ, RZ, R15 ;  /* 0x000000ffff7a7224 */ /* 0x000fe200078e000f */
[----:B------:R-:W4:Y:S04]  /*a7690*/  LDL.LU.64 R12, [R1+0xbb0] ;  /* 0x000bb000010c7983 */ /* 0x000f280000300a00 */
[----:B------:R-:W4:Y:S01]  /*a76a0*/  LDL.LU.64 R14, [R1+0xbb8] ;  /* 0x000bb800010e7983 */ /* 0x000f220000300a00 */
[C---:B---3--:R-:W-:Y:S08]  /*a76b0*/  HMMA.1688.F32.TF32 R24, R240.reuse, R104, R24 ;  /* 0x00000068f018723c */ /* 0x048ff00000081018 */
[C---:B------:R-:W-:Y:S11]  /*a76c0*/  HMMA.1688.F32.TF32 R20, R240.reuse, R100, R20 ;  /* 0x00000064f014723c */ /* 0x040ff60000081014 */
[----:B------:R-:W-:Y:S04]  /*a76d0*/  @!UPT UIADD3 URZ, URZ, URZ, URZ ;  /* 0x0000003f3f3ff290 */ /* 0x000fe8000fffe03f */
[----:B------:R-:W-:Y:S04]  /*a76e0*/  STL.64 [R1+0x960], R24 ;  /* 0x0009601801007387 */ /* 0x000fe80000100a00 */
[----:B------:R-:W-:Y:S04]  /*a76f0*/  STL.64 [R1+0x968], R26 ;  /* 0x0009681a01007387 */ /* 0x000fe80000100a00 */
[----:B------:R-:W-:Y:S04]  /*a7700*/  STL.64 [R1+0x950], R20 ;  /* 0x0009501401007387 */ /* 0x000fe80000100a00 */
[----:B------:R-:W-:Y:S01]  /*a7710*/  STL.64 [R1+0x958], R22 ;  /* 0x0009581601007387 */ /* 0x000fe20000100a00 */
[C---:B------:R-:W-:Y:S03]  /*a7720*/  HMMA.1688.F32.TF32 R8, R240.reuse, R112, R8 ;  /* 0x00000070f008723c */ /* 0x040fe60000081008 */
[----:B------:R-:W-:Y:S04]  /*a7730*/  LDSM.16.M88.4 R24, [R2+0x35000] ;  /* 0x035000000218783b */ /* 0x000fe80000000200 */
[----:B------:R-:W-:Y:S01]  /*a7740*/  LDSM.16.M88.4 R20, [R2+0x36000] ;  /* 0x036000000214783b */ /* 0x000fe20000000200 */
[C---:B--2---:R-:W-:Y:S08]  /*a7750*/  HMMA.1688.F32.TF32 R4, R240.reuse, R88, R4 ;  /* 0x00000058f004723c */ /* 0x044ff00000081004 */
[C---:B----4-:R-:W-:Y:S08]  /*a7760*/  HMMA.1688.F32.TF32 R16, R240.reuse, R96, R16 ;  /* 0x00000060f010723c */ /* 0x050ff00000081010 */
[C---:B------:R-:W-:Y:S11]  /*a7770*/  HMMA.1688.F32.TF32 R12, R240.reuse, R92, R12 ;  /* 0x0000005cf00c723c */ /* 0x040ff6000008100c */
[----:B------:R-:W-:Y:S04]  /*a7780*/  @!UPT UIADD3 URZ, URZ, URZ, URZ ;  /* 0x0000003f3f3ff290 */ /* 0x000fe8000fffe03f */
[----:B------:R-:W-:Y:S04]  /*a7790*/  STL.64 [R1+0x940], R16 ;  /* 0x0009401001007387 */ /* 0x000fe80000100a00 */
[----:B------:R-:W-:Y:S01]  /*a77a0*/  STL.64 [R1+0x948], R18 ;  /* 0x0009481201007387 */ /* 0x000fe20000100a00 */
[----:B------:R-:W-:Y:S01]  /*a77b0*/  IMAD.MOV.U32 R187, RZ, RZ, R10 ;  /* 0x000000ffffbb7224 */ /* 0x000fe200078e000a */
[C---:B------:R-:W-:Y:S08]  /*a77c0*/  HMMA.1688.F32.TF32 R32, R240.reuse, R116, R32 ;  /* 0x00000074f020723c */ /* 0x040ff00000081020 */
[----:B------:R-:W-:Y:S01]  /*a77d0*/  HMMA.1688.F32.TF32 R28, R240, R108, R28 ;  /* 0x0000006cf01c723c */ /* 0x000fe2000008101c */
[----:B------:R-:W-:Y:S04]  /*a77e0*/  STL.64 [R1+0x930], R12 ;  /* 0x0009300c01007387 */ /* 0x000fe80000100a00 */
[----:B------:R-:W-:Y:S04]  /*a77f0*/  STL.64 [R1+0x938], R14 ;  /* 0x0009380e01007387 */ /* 0x000fe80000100a00 */
[----:B------:R-:W2:Y:S04]  /*a7800*/  LDL.LU.64 R192, [R1+0xb90] ;  /* 0x000b900001c07983 */ /* 0x000ea80000300a00 */
[----:B------:R-:W2:Y:S04]  /*a7810*/  LDL.LU.64 R194, [R1+0xb98] ;  /* 0x000b980001c27983 */ /* 0x000ea80000300a00 */
[----:B------:R-:W-:Y:S04]  /*a7820*/  STL.64 [R1+0x920], R4 ;  /* 0x0009200401007387 */ /* 0x000fe80000100a00 */
[----:B------:R-:W-:Y:S04]  /*a7830*/  STL.64 [R1+0x928], R6 ;  /* 0x0009280601007387 */ /* 0x000fe80000100a00 */
[----:B------:R-:W3:Y:S04]  /*a7840*/  LDL.LU.64 R188, [R1+0xb80] ;  /* 0x000b800001bc7983 */ /* 0x000ee80000300a00 */
[----:B------:R-:W3:Y:S04]  /*a7850*/  LDL.LU.64 R190, [R1+0xb88] ;  /* 0x000b880001be7983 */ /* 0x000ee80000300a00 */
[----:B------:R-:W1:Y:S01]  /*a7860*/  S2R R10, SR_TID.X ;  /* 0x00000000000a7919 */ /* 0x000e620000002100 */
[----:B------:R-:W-:Y:S01]  /*a7870*/  MOV R174, R8 ;  /* 0x0000000800ae7202 */ /* 0x000fe20000000f00 */
[----:B------:R-:W-:Y:S01]  /*a7880*/  IMAD.MOV.U32 R186, RZ, RZ, R9 ;  /* 0x000000ffffba7224 */ /* 0x000fe200078e0009 */
[----:B------:R-:W-:Y:S01]  /*a7890*/  MOV R175, R11 ;  /* 0x0000000b00af7202 */ /* 0x000fe20000000f00 */
[----:B------:R-:W-:Y:S01]  /*a78a0*/  IMAD.MOV.U32 R159, RZ, RZ, R32 ;  /* 0x000000ffff9f7224 */ /* 0x000fe200078e0020 */
[----:B------:R-:W-:Y:S01]  /*a78b0*/  MOV R158, R33 ;  /* 0x00000021009e7202 */ /* 0x000fe20000000f00 */
[----:B------:R-:W-:Y:S01]  /*a78c0*/  IMAD.MOV.U32 R115, RZ, RZ, R34 ;  /* 0x000000ffff737224 */ /* 0x000fe200078e0022 */
[----:B------:R-:W-:Y:S01]  /*a78d0*/  LDSM.16.M88.4 R16, [R2+0x3f000] ;  /* 0x03f000000210783b */ /* 0x000fe20000000200 */
[----:B------:R-:W-:Y:S01]  /*a78e0*/  IMAD.MOV.U32 R114, RZ, RZ, R35 ;  /* 0x000000ffff727224 */ /* 0x000fe200078e0023 */
[----:B------:R-:W-:Y:S01]  /*a78f0*/  MOV R178, R30 ;  /* 0x0000001e00b27202 */ /* 0x000fe20000000f00 */
[----:B------:R-:W-:Y:S01]  /*a7900*/  IMAD.MOV.U32 R182, RZ, RZ, R28 ;  /* 0x000000ffffb67224 */ /* 0x000fe200078e001c */
[----:B------:R-:W4:Y:S01]  /*a7910*/  LDSM.16.M88.4 R32, [R2+0x33000] ;  /* 0x033000000220783b */ /* 0x000f220000000200 */
[----:B------:R-:W-:-:S02]  /*a7920*/  IMAD.MOV.U32 R183, RZ, RZ, R29 ;  /* 0x000000ffffb77224 */ /* 0x000fc400078e001d */
[----:B------:R-:W-:Y:S01]  /*a7930*/  IMAD.MOV.U32 R179, RZ, RZ, R31 ;  /* 0x000000ffffb37224 */ /* 0x000fe200078e001f */
[----:B------:R-:W-:Y:S04]  /*a7940*/  LDSM.16.M88.4 R12, [R2+0x3e000] ;  /* 0x03e00000020c783b */ /* 0x000fe80000000200 */
[----:B------:R-:W4:Y:S01]  /*a7950*/  LDSM.16.M88.4 R28, [R2+0x34000] ;  /* 0x03400000021c783b */ /* 0x000f220000000200 */
[C---:B-1----:R-:W-:Y:S02]  /*a7960*/  LOP3.LUT R9, R10.reuse, 0x1c, RZ, 0xc0, !PT ;  /* 0x0000001c0a097812 */ /* 0x042fe400078ec0ff */
[C---:B------:R-:W-:Y:S02]  /*a7970*/  LOP3.LUT R8, R10.reuse, 0x3, RZ, 0xc0, !PT ;  /* 0x000000030a087812 */ /* 0x040fe400078ec0ff */
[----:B------:R-:W-:-:S02]  /*a7980*/  LOP3.LUT R11, R10, 0x1c, RZ, 0xc0, !PT ;  /* 0x0000001c0a0b7812 */ /* 0x000fc400078ec0ff */
[----:B------:R-:W-:Y:S01]  /*a7990*/  LOP3.LUT R10, R10, 0x3, RZ, 0xc0, !PT ;  /* 0x000000030a0a7812 */ /* 0x000fe200078ec0ff */
[----:B------:R-:W-:-:S04]  /*a79a0*/  IMAD R8, R8, 0x120, R9 ;  /* 0x0000012008087824 */ /* 0x000fc800078e0209 */
[----:B------:R-:W-:Y:S01]  /*a79b0*/  IMAD R10, R10, 0x120, R11 ;  /* 0x000001200a0a7824 */ /* 0x000fe200078e020b */
[----:B------:R-:W-:-:S04]  /*a79c0*/  LOP3.LUT R8, R8, 0x60, RZ, 0x3c, !PT ;  /* 0x0000006008087812 */ /* 0x000fc800078e3cff */
[----:B------:R-:W-:Y:S02]  /*a79d0*/  LOP3.LUT R10, R10, 0x40, RZ, 0x3c, !PT ;  /* 0x000000400a0a7812 */ /* 0x000fe400078e3cff */
[----:B------:R-:W-:-:S03]  /*a79e0*/  LEA R222, R252, R8, 0xf ;  /* 0x00000008fcde7211 */ /* 0x000fc600078e78ff */
[----:B------:R-:W-:Y:S02]  /*a79f0*/  IMAD R226, R252, 0x8000, R10 ;  /* 0x00008000fce27824 */ /* 0x000fe400078e020a */
[----:B------:R-:W1:Y:S04]  /*a7a00*/  LDSM.16.M88.4 R8, [R2+0x3d000] ;  /* 0x03d000000208783b */ /* 0x000e680000000200 */
        /* <DEDUP_REMOVED lines=18> */
[----:B------:R-:W-:Y:S04]  /*a7b30*/  STL [R1+0xc67c], R38 ;  /* 0x00c67c2601007387 */ /* 0x000fe80000100800 */
[----:B------:R-:W-:Y:S04]  /*a7b40*/  STL [R1+0xc678], R39 ;  /* 0x00c6782701007387 */ /* 0x000fe80000100800 */
[----:B----4-:R-:W-:Y:S04]  /*a7b50*/  STL [R1+0xc66c], R34 ;  /* 0x00c66c2201007387 */ /* 0x010fe80000100800 */
[----:B------:R-:W-:Y:S04]  /*a7b60*/  STL [R1+0xc668], R35 ;  /* 0x00c6682301007387 */ /* 0x000fe80000100800 */
[----:B------:R-:W-:Y:S04]  /*a7b70*/  STL [R1+0xc650], R30 ;  /* 0x00c6501e01007387 */ /* 0x000fe80000100800 */
[----:B------:R-:W-:Y:S04]  /*a7b80*/  STL [R1+0xc64c], R31 ;  /* 0x00c64c1f01007387 */ /* 0x000fe80000100800 */
[----:B------:R-:W-:Y:S04]  /*a7b90*/  STL [R1+0xc654], R26 ;  /* 0x00c6541a01007387 */ /* 0x000fe80000100800 */
[----:B------:R-:W-:Y:S04]  /*a7ba0*/  STL [R1+0xc648], R27 ;  /* 0x00c6481b01007387 */ /* 0x000fe80000100800 */
[----:B------:R-:W-:Y:S04]  /*a7bb0*/  STL [R1+0xc624], R22 ;  /* 0x00c6241601007387 */ /* 0x000fe80000100800 */
[----:B------:R-:W-:Y:S04]  /*a7bc0*/  STL [R1+0xc620], R23 ;  /* 0x00c6201701007387 */ /* 0x000fe80000100800 */
[----:B------:R-:W-:Y:S04]  /*a7bd0*/  STL.64 [R1+0x30], R236 ;  /* 0x000030ec01007387 */ /* 0x000fe80000100a00 */
[----:B------:R-:W-:Y:S04]  /*a7be0*/  STL.64 [R1+0x38], R238 ;  /* 0x000038ee01007387 */ /* 0x000fe80000100a00 */
[----:B------:R-:W-:Y:S04]  /*a7bf0*/  STL.64 [R1+0x20], R200 ;  /* 0x000020c801007387 */ /* 0x000fe80000100a00 */
[----:B------:R-:W-:Y:S04]  /*a7c00*/  STL.64 [R1+0x28], R202 ;  /* 0x000028ca01007387 */ /* 0x000fe80000100a00 */
[----:B------:R-:W-:Y:S04]  /*a7c10*/  STL [R1+0xc60c], R250 ;  /* 0x00c60cfa01007387 */ /* 0x000fe80000100800 */
[----:B------:R-:W-:Y:S04]  /*a7c20*/  STL.64 [R1+0x10], R196 ;  /* 0x000010c401007387 */ /* 0x000fe80000100a00 */
[----:B------:R-:W-:Y:S04]  /*a7c30*/  STL.64 [R1+0x18], R198 ;  /* 0x000018c601007387 */ /* 0x000fe80000100a00 */
[----:B------:R-:W-:Y:S04]  /*a7c40*/  STL [R1+0xc608], R251 ;  /* 0x00c608fb01007387 */ /* 0x000fe80000100800 */
[----:B------:R-:W-:Y:S04]  /*a7c50*/  STL.64 [R1], R216 ;  /* 0x000000d801007387 */ /* 0x000fe80000100a00 */
[----:B------:R-:W-:Y:S04]  /*a7c60*/  STL.64 [R1+0x8], R218 ;  /* 0x000008da01007387 */ /* 0x000fe80000100a00 */
        /* <DEDUP_REMOVED lines=8> */
[----:B------:R-:W-:Y:S01]  /*a7cf0*/  LDS R4, [R226+0x80000] ;  /* 0x08000000e2047984 */ /* 0x000fe20000000800 */
[C---:B--2---:R-:W-:Y:S03]  /*a7d00*/  HMMA.1688.F32.TF32 R192, R240.reuse, R84, R192 ;  /* 0x00000054f0c0723c */ /* 0x044fe600000810c0 */
[----:B------:R-:W-:Y:S04]  /*a7d10*/  LDS R6, [R226+0x80400] ;  /* 0x08040000e2067984 */ /* 0x000fe80000000800 */
[----:B------:R-:W-:Y:S04]  /*a7d20*/  LDS R5, [R222+0x80000] ;  /* 0x08000000de057984 */ /* 0x000fe80000000800 */
[----:B------:R-:W1:Y:S01]  /*a7d30*/  LDS R7, [R222+0x80400] ;  /* 0x08040000de077984 */ /* 0x000e620000000800 */
[----:B---3--:R-:W-:Y:S11]  /*a7d40*/  HMMA.1688.F32.TF32 R188, R240, R80, R188 ;  /* 0x00000050f0bc723c */ /* 0x008ff600000810bc */
[----:B------:R-:W-:Y:S01]  /*a7d50*/  @!UPT UIADD3 URZ, URZ, URZ, URZ ;  /* 0x0000003f3f3ff290 */ /* 0x000fe2000fffe03f */
[----:B------:R-:W-:Y:S01]  /*a7d60*/  IMAD.MOV.U32 R86, RZ, RZ, R192 ;  /* 0x000000ffff567224 */ /* 0x000fe200078e00c0 */
[----:B------:R-:W-:Y:S01]  /*a7d70*/  MOV R90, R194 ;  /* 0x000000c2005a7202 */ /* 0x000fe20000000f00 */
[----:B------:R-:W-:-:S10]  /*a7d80*/  IMAD.MOV.U32 R87, RZ, RZ, R193 ;  /* 0x000000ffff577224 */ /* 0x000fd400078e00c1 */
[----:B------:R-:W-:Y:S01]  /*a7d90*/  IMAD.MOV.U32 R94, RZ, RZ, R188 ;  /* 0x000000ffff5e7224 */ /* 0x000fe200078e00bc */
[----:B------:R-:W-:Y:S01]  /*a7da0*/  MOV R95, R189 ;  /* 0x000000bd005f7202 */ /* 0x000fe20000000f00 */
[----:B------:R-:W-:Y:S01]  /*a7db0*/  IMAD.MOV.U32 R98, RZ, RZ, R190 ;  /* 0x000000ffff627224 */ /* 0x000fe200078e00be */
[----:B------:R-:W2:Y:S01]  /*a7dc0*/  LDL.LU.64 R188, [R1+0xb70] ;  /* 0x000b700001bc7983 */ /* 0x000ea20000300a00 */
[----:B------:R-:W-:-:S03]  /*a7dd0*/  IMAD.MOV.U32 R99, RZ, RZ, R191 ;  /* 0x000000ffff637224 */ /* 0x000fc600078e00bf */
[----:B------:R-:W2:Y:S04]  /*a7de0*/  LDL.LU.64 R190, [R1+0xb78] ;  /* 0x000b780001be7983 */ /* 0x000ea80000300a00 */
[----:B------:R-:W3:Y:S04]  /*a7df0*/  LDL.LU.64 R232, [R1+0xb60] ;  /* 0x000b600001e87983 */ /* 0x000ee80000300a00 */
[----:B------:R-:W3:Y:S04]  /*a7e00*/  LDL.LU.64 R234, [R1+0xb68] ;  /* 0x000b680001ea7983 */ /* 0x000ee80000300a00 */
[----:B------:R-:W4:Y:S04]  /*a7e10*/  LDL.LU.64 R228, [R1+0xb50] ;  /* 0x000b500001e47983 */ /* 0x000f280000300a00 */
[----:B------:R-:W4:Y:S04]  /*a7e20*/  LDL.LU.64 R230, [R1+0xb58] ;  /* 0x000b580001e67983 */ /* 0x000f280000300a00 */
[----:B------:R-:W4:Y:S04]  /*a7e30*/  LDL.LU.64 R212, [R1+0xb40] ;  /* 0x000b400001d47983 */ /* 0x000f280000300a00 */
[----:B------:R-:W4:Y:S04]  /*a7e40*/  LDL.LU.64 R214, [R1+0xb48] ;  /* 0x000b480001d67983 */ /* 0x000f280000300a00 */
[----:B------:R-:W4:Y:S01]  /*a7e50*/  LDL.LU.64 R208, [R1+0xb30] ;  /* 0x000b300001d07983 */ /* 0x000f220000300a00 */
[----:B------:R-:W-:-:S03]  /*a7e60*/  IMAD.MOV.U32 R91, RZ, RZ, R195 ;  /* 0x000000ffff5b7224 */ /* 0x000fc600078e00c3 */
[----:B------:R-:W4:Y:S04]  /*a7e70*/  LDL.LU.64 R210, [R1+0xb38] ;  /* 0x000b380001d27983 */ /* 0x000f280000300a00 */
[----:B------:R-:W4:Y:S04]  /*a7e80*/  LDL.LU.64 R204, [R1+0xb20] ;  /* 0x000b200001cc7983 */ /* 0x000f280000300a00 */
[----:B------:R-:W4:Y:S04]  /*a7e90*/  LDL.LU.64 R206, [R1+0xb28] ;  /* 0x000b280001ce7983 */ /* 0x000f280000300a00 */
[----:B------:R-:W4:Y:S04]  /*a7ea0*/  LDL.LU.64 R192, [R1+0xb10] ;  /* 0x000b100001c07983 */ /* 0x000f280000300a00 */
[----:B------:R-:W4:Y:S01]  /*a7eb0*/  LDL.LU.64 R194, [R1+0xb18] ;  /* 0x000b180001c27983 */ /* 0x000f220000300a00 */
[C---:B--2---:R-:W-:Y:S08]  /*a7ec0*/  HMMA.1688.F32.TF32 R188, R240.reuse, R76, R188 ;  /* 0x0000004cf0bc723c */ /* 0x044ff000000810bc */
[C---:B---3--:R-:W-:Y:S08]  /*a7ed0*/  HMMA.1688.F32.TF32 R232, R240.reuse, R72, R232 ;  /* 0x00000048f0e8723c */ /* 0x048ff000000810e8 */
[C---:B----4-:R-:W-:Y:S08]  /*a7ee0*/  HMMA.1688.F32.TF32 R228, R240.reuse, R68, R228 ;  /* 0x00000044f0e4723c */ /* 0x050ff000000810e4 */
[C---:B------:R-:W-:Y:S08]  /*a7ef0*/  HMMA.1688.F32.TF32 R212, R240.reuse, R64, R212 ;  /* 0x00000040f0d4723c */ /* 0x040ff000000810d4 */
[C---:B------:R-:W-:Y:S08]  /*a7f00*/  HMMA.1688.F32.TF32 R208, R240.reuse, R60, R208 ;  /* 0x0000003cf0d0723c */ /* 0x040ff000000810d0 */
[C---:B------:R-:W-:Y:S08]  /*a7f10*/  HMMA.1688.F32.TF32 R204, R240.reuse, R56, R204 ;  /* 0x00000038f0cc723c */ /* 0x040ff000000810cc */
[----:B------:R-:W-:Y:S01]  /*a7f20*/  HMMA.1688.F32.TF32 R192, R240, R52, R192 ;  /* 0x00000034f0c0723c */ /* 0x000fe200000810c0 */
[----:B------:R-:W-:Y:S01]  /*a7f30*/  MOV R106, R188 ;  /* 0x000000bc006a7202 */ /* 0x000fe20000000f00 */
[----:B------:R-:W-:Y:S01]  /*a7f40*/  IMAD.MOV.U32 R107, RZ, RZ, R189 ;  /* 0x000000ffff6b7224 */ /* 0x000fe200078e00bd */
[----:B------:R-:W-:Y:S01]  /*a7f50*/  MOV R103, R191 ;  /* 0x000000bf00677202 */ /* 0x000fe20000000f00 */
[----:B------:R-:W-:Y:S01]  /*a7f60*/  IMAD.MOV.U32 R102, RZ, RZ, R190 ;  /* 0x000000ffff667224 */ /* 0x000fe200078e00be */
[----:B------:R-:W2:Y:S04]  /*a7f70*/  LDL.LU.64 R188, [R1+0xb00] ;  /* 0x000b000001bc7983 */ /* 0x000ea80000300a00 */
[----:B------:R-:W2:Y:S04]  /*a7f80*/  LDL.LU.64 R190, [R1+0xb08] ;  /* 0x000b080001be7983 */ /* 0x000ea80000300a00 */
[----:B------:R-:W-:Y:S04]  /*a7f90*/  STL.64 [R1+0x8e0], R232 ;  /* 0x0008e0e801007387 */ /* 0x000fe80000100a00 */
[----:B------:R-:W-:Y:S01]  /*a7fa0*/  STL.64 [R1+0x8e8], R234 ;  /* 0x0008e8ea01007387 */ /* 0x000fe20000100a00 */
[----:B------:R-:W-:-:S03]  /*a7fb0*/  IMAD.MOV.U32 R43, RZ, RZ, R207 ;  /* 0x000000ffff2b7224 */ /* 0x000fc600078e00cf */
[----:B------:R-:W-:Y:S01]  /*a7fc0*/  STL.64 [R1+0x8d0], R228 ;  /* 0x0008d0e401007387 */ /* 0x000fe20000100a00 */
[----:B------:R-:W-:-:S03]  /*a7fd0*/  IMAD.MOV.U32 R42, RZ, RZ, R206 ;  /* 0x000000ffff2a7224 */ /* 0x000fc600078e00ce */
[----:B------:R-:W-:Y:S01]  /*a7fe0*/  STL.64 [R1+0x8d8], R230 ;  /* 0x0008d8e601007387 */ /* 0x000fe20000100a00 */
[----:B------:R-:W-:-:S03]  /*a7ff0*/  IMAD.MOV.U32 R74, RZ, RZ, R193 ;  /* 0x000000ffff4a7224 */ /* 0x000fc600078e00c1 */
[----:B------:R-:W-:Y:S01]  /*a8000*/  STL.64 [R1+0x8c0], R212 ;  /* 0x0008c0d401007387 */ /* 0x000fe20000100a00 */
[----:B------:R-:W-:-:S03]  /*a8010*/  MOV R46, R192 ;  /* 0x000000c0002e7202 */ /* 0x000fc60000000f00 */
[----:B------:R-:W-:Y:S04]  /*a8020*/  STL.64 [R1+0x8c8], R214 ;  /* 0x0008c8d601007387 */ /* 0x000fe80000100a00 */
[----:B------:R-:W-:Y:S04]  /*a8030*/  STL.64 [R1+0x8b0], R208 ;  /* 0x0008b0d001007387 */ /* 0x000fe80000100a00 */
[----:B------:R-:W-:Y:S04]  /*a8040*/  STL.64 [R1+0x8b8], R210 ;  /* 0x0008b8d201007387 */ /* 0x000fe80000100a00 */
[----:B------:R3:W-:Y:S04]  /*a8050*/  STL.64 [R1+0x8a0], R204 ;  /* 0x0008a0cc01007387 */ /* 0x0007e80000100a00 */
[----:B------:R4:W-:Y:S04]  /*a8060*/  STL [R1+0xc6ec], R43 ;  /* 0x00c6ec2b01007387 */ /* 0x0009e80000100800 */
[----:B------:R-:W-:Y:S04]  /*a8070*/  STL [R1+0xc6e8], R42 ;  /* 0x00c6e82a01007387 */ /* 0x000fe80000100800 */
[----:B------:R-:W-:Y:S04]  /*a8080*/  STL [R1+0xc6f4], R74 ;  /* 0x00c6f44a01007387 */ /* 0x000fe80000100800 */
[----:B------:R1:W-:Y:S04]  /*a8090*/  STL [R1+0xc6f0], R46 ;  /* 0x00c6f02e01007387 */ /* 0x0003e80000100800 */
[----:B---3--:R-:W3:Y:S04]  /*a80a0*/  LDL.LU.64 R204, [R1+0xaf0] ;  /* 0x000af00001cc7983 */ /* 0x008ee80000300a00 */
[----:B------:R-:W3:Y:S04]  /*a80b0*/  LDL.LU.64 R206, [R1+0xaf8] ;  /* 0x000af80001ce7983 */ /* 0x000ee80000300a00 */
[----:B------:R-:W4:Y:S04]  /*a80c0*/  LDL.LU.64 R232, [R1+0xae0] ;  /* 0x000ae00001e87983 */ /* 0x000f280000300a00 */
[----:B------:R-:W4:Y:S04]  /*a80d0*/  LDL.LU.64 R234, [R1+0xae8] ;  /* 0x000ae80001ea7983 */ /* 0x000f280000300a00 */
[----:B------:R-:W4:Y:S04]  /*a80e0*/  LDL.LU.64 R208, [R1+0xad0] ;  /* 0x000ad00001d07983 */ /* 0x000f280000300a00 */
[----:B------:R-:W4:Y:S01]  /*a80f0*/  LDL.LU.64 R210, [R1+0xad8] ;  /* 0x000ad80001d27983 */ /* 0x000f220000300a00 */
[----:B------:R-:W-:Y:S01]  /*a8100*/  IMAD.MOV.U32 R75, RZ, RZ, R194 ;  /* 0x000000ffff4b7224 */ /* 0x000fe200078e00c2 */
[----:B------:R-:W-:Y:S01]  /*a8110*/  MOV R47, R195 ;  /* 0x000000c3002f7202 */ /* 0x000fe20000000f00 */
[C---:B--2---:R-:W-:Y:S11]  /*a8120*/  HMMA.1688.F32.TF32 R188, R240.reuse, R48, R188 ;  /* 0x00000030f0bc723c */ /* 0x044ff600000810bc */
[----:B------:R-:W-:Y:S11]  /*a8130*/  @!UPT UIADD3 URZ, URZ, URZ, URZ ;  /* 0x0000003f3f3ff290 */ /* 0x000ff6000fffe03f */
[----:B------:R-:W-:Y:S02]  /*a8140*/  @!UPT UIADD3 URZ, URZ, URZ, URZ ;  /* 0x0000003f3f3ff290 */ /* 0x000fe4000fffe03f */
[----:B------:R-:W-:Y:S01]  /*a8150*/  IMAD.MOV.U32 R50, RZ, RZ, R188 ;  /* 0x000000ffff327224 */ /* 0x000fe200078e00bc */
[----:B------:R-:W-:Y:S01]  /*a8160*/  MOV R70, R190 ;  /* 0x000000be00467202 */ /* 0x000fe20000000f00 */
[----:B------:R-:W-:Y:S02]  /*a8170*/  IMAD.MOV.U32 R51, RZ, RZ, R189 ;  /* 0x000000ffff337224 */ /* 0x000fe400078e00bd */
[----:B------:R-:W-:Y:S01]  /*a8180*/  IMAD.MOV.U32 R71, RZ, RZ, R191 ;  /* 0x000000ffff477224 */ /* 0x000fe200078e00bf */
[----:B------:R-:W2:Y:S04]  /*a8190*/  LDL.LU.64 R188, [R1+0xaa0] ;  /* 0x000aa00001bc7983 */ /* 0x000ea80000300a00 */
[----:B------:R-:W2:Y:S04]  /*a81a0*/  LDL.LU.64 R190, [R1+0xaa8] ;  /* 0x000aa80001be7983 */ /* 0x000ea80000300a00 */
[----:B------:R-:W2:Y:S04]  /*a81b0*/  LDL.LU.64 R212, [R1+0x1410] ;  /* 0x0014100001d47983 */ /* 0x000ea80000300a00 */
[----:B------:R-:W2:Y:S04]  /*a81c0*/  LDL.LU.64 R214, [R1+0x1418] ;  /* 0x0014180001d67983 */ /* 0x000ea80000300a00 */
[----:B------:R-:W2:Y:S04]  /*a81d0*/  LDL.LU.64 R228, [R1+0xa70] ;  /* 0x000a700001e47983 */ /* 0x000ea80000300a00 */
[----:B------:R-:W2:Y:S04]  /*a81e0*/  LDL.LU.64 R230, [R1+0xa78] ;  /* 0x000a780001e67983 */ /* 0x000ea80000300a00 */
[----:B------:R-:W2:Y:S04]  /*a81f0*/  LDL.LU.64 R192, [R1+0xa30] ;  /* 0x000a300001c07983 */ /* 0x000ea80000300a00 */
[----:B------:R-:W2:Y:S01]  /*a8200*/  LDL.LU.64 R194, [R1+0xa38] ;  /* 0x000a380001c27983 */ /* 0x000ea20000300a00 */
[C---:B---3--:R-:W-:Y:S08]  /*a8210*/  HMMA.1688.F32.TF32 R204, R240.reuse, R44, R204 ;  /* 0x0000002cf0cc723c */ /* 0x048ff000000810cc */
[C---:B----4-:R-:W-:Y:S11]  /*a8220*/  HMMA.1688.F32.TF32 R232, R240.reuse, R40, R232 ;  /* 0x00000028f0e8723c */ /* 0x050ff600000810e8 */
[----:B------:R-:W-:Y:S05]  /*a8230*/  @!UPT UIADD3 URZ, URZ, URZ, URZ ;  /* 0x0000003f3f3ff290 */ /* 0x000fea000fffe03f */
[----:B------:R-:W-:Y:S01]  /*a8240*/  IMAD.MOV.U32 R43, RZ, RZ, R206 ;  /* 0x000000ffff2b7224 */ /* 0x000fe200078e00ce */
[----:B-1----:R-:W-:Y:S01]  /*a8250*/  MOV R46, R205 ;  /* 0x000000cd002e7202 */ /* 0x002fe20000000f00 */
[----:B------:R-:W-:Y:S02]  /*a8260*/  IMAD.MOV.U32 R42, RZ, RZ, R207 ;  /* 0x000000ffff2a7224 */ /* 0x000fe400078e00cf */
[----:B------:R-:W-:Y:S01]  /*a8270*/  IMAD.MOV.U32 R74, RZ, RZ, R204 ;  /* 0x000000ffff4a7224 */ /* 0x000fe200078e00cc */
[----:B------:R-:W3:Y:S03]  /*a8280*/  LDL.LU.64 R206, [R1+0xcbb8] ;  /* 0x00cbb80001ce7983 */ /* 0x000ee60000300a00 */
[----:B------:R-:W-:Y:S01]  /*a8290*/  MOV R66, R232 ;  /* 0x000000e800427202 */ /* 0x000fe20000000f00 */
[----:B------:R-:W4:Y:S01]  /*a82a0*/  LDL.LU.64 R204, [R1+0xcbb0] ;  /* 0x00cbb00001cc7983 */ /* 0x000f220000300a00 */
[----:B------:R-:W-:Y:S01]  /*a82b0*/  IMAD.MOV.U32 R67, RZ, RZ, R233 ;  /* 0x000000ffff437224 */ /* 0x000fe200078e00e9 */
[----:B------:R-:W-:Y:S01]  /*a82c0*/  MOV R55, R235 ;  /* 0x000000eb00377202 */ /* 0x000fe20000000f00 */
[----:B------:R-:W-:Y:S01]  /*a82d0*/  IMAD.MOV.U32 R54, RZ, RZ, R234 ;  /* 0x000000ffff367224 */ /* 0x000fe200078e00ea */
[----:B------:R-:W3:Y:S04]  /*a82e0*/  LDL.LU.64 R232, [R1+0xa20] ;  /* 0x000a200001e87983 */ /* 0x000ee80000300a00 */
[----:B------:R-:W3:Y:S01]  /*a82f0*/  LDL.LU.64 R234, [R1+0xa28] ;  /* 0x000a280001ea7983 */ /* 0x000ee20000300a00 */
[----:B------:R-:W-:Y:S11]  /*a8300*/  HMMA.1688.F32.TF32 R208, R240, R36, R208 ;  /* 0x00000024f0d0723c */ /* 0x000ff600000810d0 */
[----:B------:R-:W-:Y:S11]  /*a8310*/  @!UPT UIADD3 URZ, URZ, URZ, URZ ;  /* 0x0000003f3f3ff290 */ /* 0x000ff6000fffe03f */
[----:B------:R-:W-:Y:S01]  /*a8320*/  @!UPT UIADD3 URZ, URZ, URZ, URZ ;  /* 0x0000003f3f3ff290 */ /* 0x000fe2000fffe03f */
[----:B------:R-:W-:Y:S04]  /*a8330*/  STL.64 [R1+0x850], R208 ;  /* 0x000850d001007387 */ /* 0x000fe80000100a00 */
[----:B------:R1:W-:Y:S04]  /*a8340*/  STL.64 [R1+0x858], R210 ;  /* 0x000858d201007387 */ /* 0x0003e80000100a00 */
[----:B-1----:R-:W4:Y:S04]  /*a8350*/  LDL.LU.64 R210, [R1+0xcba8] ;  /* 0x00cba80001d27983 */ /* 0x002f280000300a00 */
[----:B------:R-:W4:Y:S01]  /*a8360*/  LDL.LU.64 R208, [R1+0xcba0] ;  /* 0x00cba00001d07983 */ /* 0x000f220000300a00 */
[----:B------:R-:W-:-:S02]  /*a8370*/  IMAD.MOV.U32 R19, RZ, RZ, R236 ;  /* 0x000000ffff137224 */ /* 0x000fc400078e00ec */
[----:B------:R-:W-:Y:S01]  /*a8380*/  IMAD.MOV.U32 R18, RZ, RZ, R237 ;  /* 0x000000ffff127224 */ /* 0x000fe200078e00ed */
[C---:B--2---:R-:W-:Y:S08]  /*a8390*/  HMMA.1688.F32.TF32 R188, R240.reuse, R32, R188 ;  /* 0x00000020f0bc723c */ /* 0x044ff000000810bc */
[C---:B------:R-:W-:Y:S08]  /*a83a0*/  HMMA.1688.F32.TF32 R212, R240.reuse, R28, R212 ;  /* 0x0000001cf0d4723c */ /* 0x040ff000000810d4 */
[C---:B------:R-:W-:Y:S08]  /*a83b0*/  HMMA.1688.F32.TF32 R228, R240.reuse, R24, R228 ;  /* 0x00000018f0e4723c */ /* 0x040ff000000810e4 */
[C---:B------:R-:W-:Y:S01]  /*a83c0*/  HMMA.1688.F32.TF32 R192, R240.reuse, R20, R192 ;  /* 0x00000014f0c0723c */ /* 0x040fe200000810c0 */
[----:B------:R-:W-:Y:S04]  /*a83d0*/  STL.64 [R1+0x840], R188 ;  /* 0x000840bc01007387 */ /* 0x000fe80000100a00 */
[----:B------:R1:W-:Y:S04]  /*a83e0*/  STL.64 [R1+0x848], R190 ;  /* 0x000848be01007387 */ /* 0x0003e80000100a00 */
[----:B-1----:R-:W2:Y:S04]  /*a83f0*/  LDL.LU.64 R190, [R1+0xcb98] ;  /* 0x00cb980001be7983 */ /* 0x002ea80000300a00 */
[----:B------:R-:W2:Y:S04]  /*a8400*/  LDL.LU.64 R188, [R1+0xcb90] ;  /* 0x00cb900001bc7983 */ /* 0x000ea80000300a00 */
[----:B------:R-:W-:Y:S04]  /*a8410*/  STL.64 [R1+0x830], R212 ;  /* 0x000830d401007387 */ /* 0x000fe80000100a00 */
[----:B------:R1:W-:Y:S03]  /*a8420*/  STL.64 [R1+0x838], R214 ;  /* 0x000838d601007387 */ /* 0x0003e60000100a00 */
[----:B------:R-:W-:Y:S01]  /*a8430*/  IMAD.MOV.U32 R250, RZ, RZ, R193 ;  /* 0x000000fffffa7224 */ /* 0x000fe200078e00c1 */
[----:B---3--:R-:W-:Y:S01]  /*a8440*/  HMMA.1688.F32.TF32 R232, R240, R236, R232 ;  /* 0x000000ecf0e8723c */ /* 0x008fe200000810e8 */
[----:B-1----:R-:W3:Y:S04]  /*a8450*/  LDL.LU.64 R214, [R1+0xcb88] ;  /* 0x00cb880001d67983 */ /* 0x002ee80000300a00 */
[----:B------:R-:W2:Y:S04]  /*a8460*/  LDL.LU.64 R212, [R1+0xcb80] ;  /* 0x00cb800001d47983 */ /* 0x000ea80000300a00 */
[----:B------:R1:W-:Y:S01]  /*a8470*/  STL.64 [R1+0x820], R228 ;  /* 0x000820e401007387 */ /* 0x0003e20000100a00 */
[----:B------:R-:W-:-:S03]  /*a8480*/  IMAD.MOV.U32 R251, RZ, RZ, R194 ;  /* 0x000000fffffb7224 */ /* 0x000fc600078e00c2 */
[----:B------:R-:W-:Y:S01]  /*a8490*/  STL.64 [R1+0x828], R230 ;  /* 0x000828e601007387 */ /* 0x000fe20000100a00 */
[----:B------:R-:W-:-:S03]  /*a84a0*/  MOV R2, R195 ;  /* 0x000000c300027202 */ /* 0x000fc60000000f00 */
[----:B-1----:R-:W2:Y:S04]  /*a84b0*/  LDL.LU.64 R228, [R1+0xcb78] ;  /* 0x00cb780001e47983 */ /* 0x002ea80000300a00 */
[----:B------:R1:W-:Y:S04]  /*a84c0*/  STL [R1+0x810], R192 ;  /* 0x000810c001007387 */ /* 0x0003e80000100800 */
[----:B-1----:R-:W2:Y:S04]  /*a84d0*/  LDL.LU.64 R192, [R1+0x1460] ;  /* 0x0014600001c07983 */ /* 0x002ea80000300a00 */
[----:B------:R-:W2:Y:S04]  /*a84e0*/  LDL.LU.64 R194, [R1+0x1468] ;  /* 0x0014680001c27983 */ /* 0x000ea80000300a00 */
[----:B------:R-:W-:Y:S01]  /*a84f0*/  STL [R1+0xc680], R2 ;  /* 0x00c6800201007387 */ /* 0x000fe20000100800 */
[----:B------:R-:W-:-:S03]  /*a8500*/  MOV R22, R234 ;  /* 0x000000ea00167202 */ /* 0x000fc60000000f00 */
[----:B------:R-:W-:Y:S01]  /*a8510*/  STL [R1+0xc674], R251 ;  /* 0x00c674fb01007387 */ /* 0x000fe20000100800 */
[----:B------:R-:W-:-:S03]  /*a8520*/  IMAD.MOV.U32 R23, RZ, RZ, R235 ;  /* 0x000000ffff177224 */ /* 0x000fc600078e00eb */
[----:B------:R-:W-:Y:S04]  /*a8530*/  STL [R1+0xc670], R250 ;  /* 0x00c670fa01007387 */ /* 0x000fe80000100800 */
[----:B------:R1:W-:Y:S04]  /*a8540*/  STL.64 [R1+0x800], R232 ;  /* 0x000800e801007387 */ /* 0x0003e80000100a00 */
[----:B-1----:R-:W3:Y:S04]  /*a8550*/  LDL.LU.64 R232, [R1+0xa00] ;  /* 0x000a000001e87983 */ /* 0x002ee80000300a00 */
[----:B------:R-:W3:Y:S04]  /*a8560*/  LDL.LU.64 R234, [R1+0xa08] ;  /* 0x000a080001ea7983 */ /* 0x000ee80000300a00 */
[----:B------:R-:W4:Y:S04]  /*a8570*/  LDL.LU.64 R236, [R1+0x14b0] ;  /* 0x0014b00001ec7983 */ /* 0x000f280000300a00 */
[----:B------:R-:W4:Y:S01]  /*a8580*/  LDL.LU.64 R238, [R1+0x14b8] ;  /* 0x0014b80001ee7983 */ /* 0x000f220000300a00 */
[----:B------:R-:W-:Y:S01]  /*a8590*/  IMAD.MOV.U32 R231, RZ, RZ, R200 ;  /* 0x000000ffffe77224 */ /* 0x000fe200078e00c8 */
[----:B------:R-:W-:-:S02]  /*a85a0*/  MOV R230, R201 ;  /* 0x000000c900e67202 */ /* 0x000fc40000000f00 */
[----:B------:R1:W-:Y:S04]  /*a85b0*/  STL [R1+0xc688], R23 ;  /* 0x00c6881701007387 */ /* 0x0003e80000100800 */
[----:B------:R-:W-:Y:S04]  /*a85c0*/  STL [R1+0xc684], R22 ;  /* 0x00c6841601007387 */ /* 0x000fe80000100800 */
[----:B------:R-:W4:Y:S01]  /*a85d0*/  LDL.LU.64 R202, [R1+0xcb70] ;  /* 0x00cb700001ca7983 */ /* 0x000f220000300a00 */
[C---:B--2---:R-:W-:Y:S03]  /*a85e0*/  HMMA.1688.F32.TF32 R192, R240.reuse, R200, R192 ;  /* 0x000000c8f0c0723c */ /* 0x044fe600000810c0 */
[----:B------:R-:W2:Y:S05]  /*a85f0*/  LDL.LU.64 R200, [R1+0xcb68] ;  /* 0x00cb680001c87983 */ /* 0x000eaa0000300a00 */
[C---:B---3--:R-:W-:Y:S11]  /*a8600*/  HMMA.1688.F32.TF32 R232, R240.reuse, R196, R232 ;  /* 0x000000c4f0e8723c */ /* 0x048ff600000810e8 */
[----:B------:R-:W-:Y:S05]  /*a8610*/  @!UPT UIADD3 URZ, URZ, URZ, URZ ;  /* 0x0000003f3f3ff290 */ /* 0x000fea000fffe03f */
[----:B------:R-:W-:Y:S02]  /*a8620*/  IMAD.MOV.U32 R26, RZ, RZ, R192 ;  /* 0x000000ffff1a7224 */ /* 0x000fe400078e00c0 */
[----:B------:R-:W-:Y:S01]  /*a8630*/  IMAD.MOV.U32 R27, RZ, RZ, R195 ;  /* 0x000000ffff1b7224 */ /* 0x000fe200078e00c3 */
[----:B------:R-:W-:Y:S01]  /*a8640*/  MOV R31, R194 ;  /* 0x000000c2001f7202 */ /* 0x000fe20000000f00 */
[----:B------:R-:W-:Y:S01]  /*a8650*/  IMAD.MOV.U32 R30, RZ, RZ, R193 ;  /* 0x000000ffff1e7224 */ /* 0x000fe200078e00c1 */
[----:B------:R-:W3:Y:S04]  /*a8660*/  LDL.LU.64 R194, [R1+0xcb60] ;  /* 0x00cb600001c27983 */ /* 0x000ee80000300a00 */
[----:B------:R-:W2:Y:S04]  /*a8670*/  LDL.LU.64 R192, [R1+0xcb58] ;  /* 0x00cb580001c07983 */ /* 0x000ea80000300a00 */
[----:B------:R-:W-:Y:S04]  /*a8680*/  STL.64 [R1+0xcb20], R26 ;  /* 0x00cb201a01007387 */ /* 0x000fe80000100a00 */
[----:B------:R1:W-:Y:S04]  /*a8690*/  STL.64 [R1+0xcb18], R24 ;  /* 0x00cb181801007387 */ /* 0x0003e80000100a00 */
[----:B------:R-:W2:Y:S01]  /*a86a0*/  LDL.LU.64 R198, [R1+0xcb50] ;  /* 0x00cb500001c67983 */ /* 0x000ea20000300a00 */
[----:B----4-:R-:W-:Y:S01]  /*a86b0*/  HMMA.1688.F32.TF32 R236, R240, R216, R236 ;  /* 0x000000d8f0ec723c */ /* 0x010fe200000810ec */
[----:B-1----:R-:W-:-:S02]  /*a86c0*/  IMAD.MOV.U32 R23, RZ, RZ, R235 ;  /* 0x000000ffff177224 */ /* 0x002fc400078e00eb */
[----:B------:R-:W-:Y:S01]  /*a86d0*/  IMAD.MOV.U32 R25, RZ, RZ, R196 ;  /* 0x000000ffff197224 */ /* 0x000fe200078e00c4 */
[----:B------:R-:W-:Y:S02]  /*a86e0*/  MOV R24, R197 ;  /* 0x000000c500187202 */ /* 0x000fe40000000f00 */
[----:B------:R-:W4:Y:S04]  /*a86f0*/  LDL.LU.64 R196, [R1+0xcb48] ;  /* 0x00cb480001c47983 */ /* 0x000f280000300a00 */
[----:B------:R1:W-:Y:S04]  /*a8700*/  STL.64 [R1+0x7e0], R232 ;  /* 0x0007e0e801007387 */ /* 0x0003e80000100a00 */
[----:B------:R1:W-:Y:S04]  /*a8710*/  STL [R1+0x7e8], R234 ;  /* 0x0007e8ea01007387 */ /* 0x0003e80000100800 */
[----:B-1----:R-:W2:Y:S04]  /*a8720*/  LDL.LU.64 R232, [R1+0x9b0] ;  /* 0x0009b00001e87983 */ /* 0x002ea80000300a00 */
[----:B------:R-:W2:Y:S02]  /*a8730*/  LDL.LU.64 R234, [R1+0x9b8] ;  /* 0x0009b80001ea7983 */ /* 0x000ea40000300a00 */
[----:B------:R-:W-:Y:S01]  /*a8740*/  IMAD.MOV.U32 R22, RZ, RZ, R236 ;  /* 0x000000ffff167224 */ /* 0x000fe200078e00ec */
[----:B------:R-:W-:Y:S01]  /*a8750*/  MOV R26, R217 ;  /* 0x000000d9001a7202 */ /* 0x000fe20000000f00 */
[----:B------:R-:W-:Y:S01]  /*a8760*/  IMAD.MOV.U32 R27, RZ, RZ, R216 ;  /* 0x000000ffff1b7224 */ /* 0x000fe200078e00d8 */
[----:B------:R-:W3:Y:S01]  /*a8770*/  LDL.LU.64 R218, [R1+0xcb40] ;  /* 0x00cb400001da7983 */ /* 0x000ee20000300a00 */
[----:B------:R-:W-:Y:S01]  /*a8780*/  IMAD.MOV.U32 R2, RZ, RZ, R237 ;  /* 0x000000ffff027224 */ /* 0x000fe200078e00ed */
[----:B------:R-:W-:Y:S01]  /*a8790*/  MOV R38, R238 ;  /* 0x000000ee00267202 */ /* 0x000fe20000000f00 */
[----:B------:R-:W-:Y:S01]  /*a87a0*/  IMAD.MOV.U32 R39, RZ, RZ, R239 ;  /* 0x000000ffff277224 */ /* 0x000fe200078e00ef */
[----:B------:R-:W3:Y:S04]  /*a87b0*/  LDL.LU.64 R216, [R1+0xcb38] ;  /* 0x00cb380001d87983 */ /* 0x000ee80000300a00 */
[----:B------:R-:W3:Y:S04]  /*a87c0*/  LDL.LU.64 R236, [R1+0x14e0] ;  /* 0x0014e00001ec7983 */ /* 0x000ee80000300a00 */
[----:B------:R-:W3:Y:S04]  /*a87d0*/  LDL.LU.64 R238, [R1+0x14e8] ;  /* 0x0014e80001ee7983 */ /* 0x000ee80000300a00 */
[----:B------:R-:W-:Y:S04]  /*a87e0*/  STL.64 [R1+0xcb10], R22 ;  /* 0x00cb101601007387 */ /* 0x000fe80000100a00 */
[----:B------:R1:W-:Y:S04]  /*a87f0*/  STL.64 [R1+0xcb08], R20 ;  /* 0x00cb081401007387 */ /* 0x0003e80000100a00 */
[----:B-1----:R-:W3:Y:S04]  /*a8800*/  LDL.LU.64 R20, [R1+0x14f0] ;  /* 0x0014f00001147983 */ /* 0x002ee80000300a00 */
[----:B------:R-:W3:Y:S01]  /*a8810*/  LDL.LU.64 R22, [R1+0x14f8] ;  /* 0x0014f80001167983 */ /* 0x000ee20000300a00 */
[C---:B--2---:R-:W-:Y:S11]  /*a8820*/  HMMA.1688.F32.TF32 R232, R240.reuse, R248, R232 ;  /* 0x000000f8f0e8723c */ /* 0x044ff600000810e8 */
[----:B------:R-:W-:Y:S11]  /*a8830*/  @!UPT UIADD3 URZ, URZ, URZ, URZ ;  /* 0x0000003f3f3ff290 */ /* 0x000ff6000fffe03f */
[----:B------:R-:W-:Y:S02]  /*a8840*/  @!UPT UIADD3 URZ, URZ, URZ, URZ ;  /* 0x0000003f3f3ff290 */ /* 0x000fe4000fffe03f */
[----:B------:R-:W-:Y:S01]  /*a8850*/  IMAD.MOV.U32 R251, RZ, RZ, R232 ;  /* 0x000000fffffb7224 */ /* 0x000fe200078e00e8 */
[----:B------:R-:W-:Y:S02]  /*a8860*/  MOV R250, R233 ;  /* 0x000000e900fa7202 */ /* 0x000fe40000000f00 */
[----:B------:R-:W2:Y:S04]  /*a8870*/  LDL.LU.64 R232, [R1+0xcb30] ;  /* 0x00cb300001e87983 */ /* 0x000ea80000300a00 */
[----:B------:R-:W-:Y:S04]  /*a8880*/  STL.64 [R1+0xca98], R250 ;  /* 0x00ca98fa01007387 */ /* 0x000fe80000100a00 */
[----:B------:R3:W-:Y:S02]  /*a8890*/  STL.64 [R1+0xca90], R248 ;  /* 0x00ca90f801007387 */ /* 0x0007e40000100a00 */
[C---:B---3--:R-:W-:Y:S02]  /*a88a0*/  HMMA.1688.F32.TF32 R248, R240.reuse, R244, R20 ;  /* 0x000000f4f0f8723c */ /* 0x048fe40000081014 */
[----:B------:R-:W-:Y:S06]  /*a88b0*/  STL.64 [R1+0xca88], R244 ;  /* 0x00ca88f401007387 */ /* 0x000fec0000100a00 */
[----:B------:R-:W-:Y:S11]  /*a88c0*/  HMMA.1688.F32.TF32 R20, R240, R8, R236 ;  /* 0x00000008f014723c */ /* 0x000ff600000810ec */
[----:B------:R-:W-:Y:S04]  /*a88d0*/  @!UPT UIADD3 URZ, URZ, URZ, URZ ;  /* 0x0000003f3f3ff290 */ /* 0x000fe8000fffe03f */
[----:B------:R1:W-:Y:S04]  /*a88e0*/  STL.64 [R1+0x7b0], R248 ;  /* 0x0007b0f801007387 */ /* 0x0003e80000100a00 */
[----:B------:R3:W-:Y:S04]  /*a88f0*/  STL.64 [R1+0x7b8], R250 ;  /* 0x0007b8fa01007387 */ /* 0x0007e80000100a00 */
[----:B------:R-:W2:Y:S04]  /*a8900*/  LDL.LU.64 R236, [R1+0x1530] ;  /* 0x0015300001ec7983 */ /* 0x000ea80000300a00 */
[----:B------:R-:W2:Y:S01]  /*a8910*/  LDL.LU.64 R238, [R1+0x1538] ;  /* 0x0015380001ee7983 */ /* 0x000ea20000300a00 */
[----:B------:R-:W-:Y:S01]  /*a8920*/  MOV R15, R23 ;  /* 0x00000017000f7202 */ /* 0x000fe20000000f00 */
[----:B------:R-:W-:-:S02]  /*a8930*/  IMAD.MOV.U32 R14, RZ, RZ, R22 ;  /* 0x000000ffff0e7224 */ /* 0x000fc400078e0016 */
[----:B-1----:R-:W4:Y:S01]  /*a8940*/  LDL.LU.64 R248, [R1+0x990] ;  /* 0x0009900001f87983 */ /* 0x002f220000300a00 */
[----:B------:R-:W-:Y:S01]  /*a8950*/  MOV R10, R20 ;  /* 0x00000014000a7202 */ /* 0x000fe20000000f00 */
[----:B------:R-:W-:Y:S02]  /*a8960*/  IMAD.MOV.U32 R11, RZ, RZ, R21 ;  /* 0x000000ffff0b7224 */ /* 0x000fe400078e0015 */
        /* <DEDUP_REMOVED lines=9> */
[----:B------:R1:W-:Y:S04]  /*a8a00*/  STL.64 [R1+0xca80], R8 ;  /* 0x00ca800801007387 */ /* 0x0003e80000100a00 */
[----:B-1----:R-:W3:Y:S04]  /*a8a10*/  LDL.LU.64 R8, [R1+0x1520] ;  /* 0x0015200001087983 */ /* 0x002ee80000300a00 */
[----:B------:R-:W3:Y:S01]  /*a8a20*/  LDL.LU.64 R10, [R1+0x1528] ;  /* 0x00152800010a7983 */ /* 0x000ee20000300a00 */
[C---:B--2---:R-:W-:Y:S11]  /*a8a30*/  HMMA.1688.F32.TF32 R236, R240.reuse, R12, R236 ;  /* 0x0000000cf0ec723c */ /* 0x044ff600000810ec */
[----:B------:R-:W-:Y:S11]  /*a8a40*/  @!UPT UIADD3 URZ, URZ, URZ, URZ ;  /* 0x0000003f3f3ff290 */ /* 0x000ff6000fffe03f */
[----:B------:R-:W-:Y:S01]  /*a8a50*/  @!UPT UIADD3 URZ, URZ, URZ, URZ ;  /* 0x0000003f3f3ff290 */ /* 0x000fe2000fffe03f */
[----:B------:R1:W-:Y:S04]  /*a8a60*/  STL.64 [R1+0x790], R236 ;  /* 0x000790ec01007387 */ /* 0x0003e80000100a00 */
[----:B------:R-:W-:Y:S04]  /*a8a70*/  STL.64 [R1+0x798], R238 ;  /* 0x000798ee01007387 */ /* 0x000fe80000100a00 */
[----:B-1----:R-:W2:Y:S04]  /*a8a80*/  LDL.LU.64 R236, [R1+0xcb28] ;  /* 0x00cb280001ec7983 */ /* 0x002ea80000300a00 */
[----:B------:R1:W-:Y:S04]  /*a8a90*/  STL.64 [R1+0xca78], R12 ;  /* 0x00ca780c01007387 */ /* 0x0003e80000100a00 */
[----:B-1----:R-:W4:Y:S04]  /*a8aa0*/  LDL.LU.64 R12, [R1+0x970] ;  /* 0x00097000010c7983 */ /* 0x002f280000300a00 */
[----:B------:R-:W4:Y:S01]  /*a8ab0*/  LDL.LU.64 R14, [R1+0x978] ;  /* 0x00097800010e7983 */ /* 0x000f220000300a00 */
[----:B---3--:R-:W-:Y:S03]  /*a8ac0*/  HMMA.1688.F32.TF32 R8, R240, R16, R8 ;  /* 0x00000010f008723c */ /* 0x008fe60000081008 */
[----:B------:R-:W3:Y:S04]  /*a8ad0*/  LDL.LU.64 R240, [R1+0x780] ;  /* 0x0007800001f07983 */ /* 0x000ee80000300a00 */
[----:B------:R-:W3:Y:S11]  /*a8ae0*/  LDL.LU.64 R242, [R1+0x788] ;  /* 0x0007880001f27983 */ /* 0x000ef60000300a00 */
[----:B------:R-:W-:Y:S05]  /*a8af0*/  @!UPT UIADD3 URZ, URZ, URZ, URZ ;  /* 0x0000003f3f3ff290 */ /* 0x000fea000fffe03f */
[----:B------:R1:W-:Y:S04]  /*a8b00*/  STL.64 [R1+0x530], R8 ;  /* 0x0005300801007387 */ /* 0x0003e80000100a00 */
[----:B------:R1:W-:Y:S04]  /*a8b10*/  STL.64 [R1+0x538], R10 ;  /* 0x0005380a01007387 */ /* 0x0003e80000100a00 */
[----:B-1----:R-:W3:Y:S04]  /*a8b20*/  LDL.LU.64 R8, [R1+0x280] ;  /* 0x0002800001087983 */ /* 0x002ee80000300a00 */
[----:B------:R-:W3:Y:S04]  /*a8b30*/  LDL.LU.64 R10, [R1+0x288] ;  /* 0x00028800010a7983 */ /* 0x000ee80000300a00 */
[----:B------:R-:W-:Y:S01]  /*a8b40*/  STL.64 [R1+0xca70], R16 ;  /* 0x00ca701001007387 */ /* 0x000fe20000100a00 */
[----:B------:R-:W-:-:S02]  /*a8b50*/  IMAD.MOV.U32 R34, RZ, RZ, R234 ;  /* 0x000000ffff227224 */ /* 0x000fc400078e00ea */
[----:B------:R-:W-:Y:S01]  /*a8b60*/  IMAD.MOV.U32 R35, RZ, RZ, R235 ;  /* 0x000000ffff237224 */ /* 0x000fe200078e00eb */
[----:B--2---:R-:W-:Y:S01]  /*a8b70*/  STL.64 [R1+0xcaa0], R236 ;  /* 0x00caa0ec01007387 */ /* 0x004fe20000100a00 */
[C---:B----4-:R-:W-:Y:S08]  /*a8b80*/  HMMA.1688.F32.TF32 R12, R4.reuse, R232, R12 ;  /* 0x000000e8040c723c */ /* 0x050ff0000008100c */
[C---:B---3--:R-:W-:Y:S11]  /*a8b90*/  HMMA.1688.F32.TF32 R240, R4.reuse, R236, R240 ;  /* 0x000000ec04f0723c */ /* 0x048ff600000810f0 */
[----:B------:R-:W-:Y:S11]  /*a8ba0*/  @!UPT UIADD3 URZ, URZ, URZ, URZ ;  /* 0x0000003f3f3ff290 */ /* 0x000ff6000fffe03f */
[----:B------:R-:W-:Y:S01]  /*a8bb0*/  @!UPT UIADD3 URZ, URZ, URZ, URZ ;  /* 0x0000003f3f3ff290 */ /* 0x000fe2000fffe03f */
[----:B------:R-:W-:Y:S04]  /*a8bc0*/  STL.64 [R1+0x780], R240 ;  /* 0x000780f001007387 */ /* 0x000fe80000100a00 */
[----:B------:R-:W-:Y:S04]  /*a8bd0*/  STL.64 [R1+0x788], R242 ;  /* 0x000788f201007387 */ /* 0x000fe80000100a00 */
[----:B------:R1:W-:Y:S04]  /*a8be0*/  STL.64 [R1+0xcaa8], R232 ;  /* 0x00caa8e801007387 */ /* 0x0003e80000100a00 */
[----:B------:R-:W-:Y:S04]  /*a8bf0*/  STL.64 [R1+0x970], R12 ;  /* 0x0009700c01007387 */ /* 0x000fe80000100a00 */
[----:B------:R2:W-:Y:S01]  /*a8c00*/  STL.64 [R1+0x978], R14 ;  /* 0x0009780e01007387 */ /* 0x0005e20000100a00 */
[C---:B-1----:R-:W-:Y:S08]  /*a8c10*/  HMMA.1688.F32.TF32 R232, R4.reuse, R228, R248 ;  /* 0x000000e404e8723c */ /* 0x042ff000000810f8 */
[C---:B--2---:R-:W-:Y:S01]  /*a8c20*/  HMMA.1688.F32.TF32 R12, R4.reuse, R224, R244 ;  /* 0x000000e0040c723c */ /* 0x044fe200000810f4 */
[----:B------:R-:W-:Y:S11]  /*a8c30*/  STL.64 [R1+0xcab0], R228 ;  /* 0x00cab0e401007387 */ /* 0x000ff60000100a00 */
[----:B------:R-:W-:Y:S03]  /*a8c40*/  @!UPT UIADD3 URZ, URZ, URZ, URZ ;  /* 0x0000003f3f3ff290 */ /* 0x000fe6000fffe03f */
[----:B------:R-:W-:Y:S04]  /*a8c50*/  STL.64 [R1+0x980], R232 ;  /* 0x000980e801007387 */ /* 0x000fe80000100a00 */
[----:B------:R-:W-:Y:S04]  /*a8c60*/  STL.64 [R1+0x988], R234 ;  /* 0x000988ea01007387 */ /* 0x000fe80000100a00 */
[----:B------:R-:W-:Y:S04]  /*a8c70*/  STL.64 [R1+0xcac0], R226 ;  /* 0x00cac0e201007387 */ /* 0x000fe80000100a00 */
[----:B------:R-:W-:Y:S04]  /*a8c80*/  STL.64 [R1+0xcab8], R224 ;  /* 0x00cab8e001007387 */ /* 0x000fe80000100a00 */
[----:B------:R-:W-:Y:S04]  /*a8c90*/  STL.64 [R1+0x990], R12 ;  /* 0x0009900c01007387 */ /* 0x000fe80000100a00 */
[----:B------:R1:W-:Y:S04]  /*a8ca0*/  STL.64 [R1+0x998], R14 ;  /* 0x0009980e01007387 */ /* 0x0003e80000100a00 */
[----:B------:R-:W2:Y:S04]  /*a8cb0*/  LDL.LU.64 R236, [R1+0x270] ;  /* 0x0002700001ec7983 */ /* 0x000ea80000300a00 */
[----:B------:R-:W2:Y:S01]  /*a8cc0*/  LDL.LU.64 R238, [R1+0x278] ;  /* 0x0002780001ee7983 */ /* 0x000ea20000300a00 */
[C---:B-1----:R-:W-:Y:S08]  /*a8cd0*/  HMMA.1688.F32.TF32 R12, R4.reuse, R220, R20 ;  /* 0x000000dc040c723c */ /* 0x042ff00000081014 */
[C---:B------:R-:W-:Y:S11]  /*a8ce0*/  HMMA.1688.F32.TF32 R8, R4.reuse, R216, R8 ;  /* 0x000000d80408723c */ /* 0x040ff60000081008 */
[----:B------:R-:W-:Y:S04]  /*a8cf0*/  @!UPT UIADD3 URZ, URZ, URZ, URZ ;  /* 0x0000003f3f3ff290 */ /* 0x000fe8000fffe03f */
[----:B------:R-:W-:Y:S04]  /*a8d00*/  STL.64 [R1+0x9a0], R12 ;  /* 0x0009a00c01007387 */ /* 0x000fe80000100a00 */
[----:B------:R-:W-:Y:S04]  /*a8d10*/  STL.64 [R1+0x9a8], R14 ;  /* 0x0009a80e01007387 */ /* 0x000fe80000100a00 */
[----:B------:R-:W3:Y:S04]  /*a8d20*/  LDL.LU.64 R232, [R1+0x250] ;  /* 0x0002500001e87983 */ /* 0x000ee80000300a00 */
[----:B------:R-:W3:Y:S04]  /*a8d30*/  LDL.LU.64 R234, [R1+0x258] ;  /* 0x0002580001ea7983 */ /* 0x000ee80000300a00 */
[----:B------:R-:W-:Y:S04]  /*a8d40*/  STL.64 [R1+0xcad0], R222 ;  /* 0x00cad0de01007387 */ /* 0x000fe80000100a00 */
[----:B------:R1:W-:Y:S04]  /*a8d50*/  STL.64 [R1+0xcac8], R220 ;  /* 0x00cac8dc01007387 */ /* 0x0003e80000100a00 */
[----:B------:R-:W4:Y:S04]  /*a8d60*/  LDL.LU.64 R224, [R1+0x240] ;  /* 0x0002400001e07983 */ /* 0x000f280000300a00 */
[----:B------:R-:W4:Y:S04]  /*a8d70*/  LDL.LU.64 R226, [R1+0x248] ;  /* 0x0002480001e27983 */ /* 0x000f280000300a00 */
[----:B------:R1:W-:Y:S04]  /*a8d80*/  STL.64 [R1+0x9b0], R8 ;  /* 0x0009b00801007387 */ /* 0x0003e80000100a00 */
        /* <DEDUP_REMOVED lines=9> */
[----:B------:R-:W-:Y:S04]  /*a8e20*/  STL.64 [R1+0xcae0], R218 ;  /* 0x00cae0da01007387 */ /* 0x000fe80000100a00 */
[----:B------:R2:W-:Y:S04]  /*a8e30*/  STL.64 [R1+0xcad8], R216 ;  /* 0x00cad8d801007387 */ /* 0x0005e80000100a00 */
[----:B------:R-:W-:Y:S04]  /*a8e40*/  STL.64 [R1+0xcaf0], R214 ;  /* 0x00caf0d601007387 */ /* 0x000fe80000100a00 */
[----:B------:R3:W-:Y:S01]  /*a8e50*/  STL.64 [R1+0xcae8], R212 ;  /* 0x00cae8d401007387 */ /* 0x0007e20000100a00 */
[C---:B--2---:R-:W-:Y:S08]  /*a8e60*/  HMMA.1688.F32.TF32 R216, R4.reuse, R212, R236 ;  /* 0x000000d404d8723c */ /* 0x044ff000000810ec */
[C---:B---3--:R-:W-:Y:S11]  /*a8e70*/  HMMA.1688.F32.TF32 R212, R4.reuse, R208, R232 ;  /* 0x000000d004d4723c */ /* 0x048ff600000810e8 */
[----:B------:R-:W-:Y:S04]  /*a8e80*/  @!UPT UIADD3 URZ, URZ, URZ, URZ ;  /* 0x0000003f3f3ff290 */ /* 0x000fe8000fffe03f */
[----:B------:R-:W-:Y:S04]  /*a8e90*/  STL.64 [R1+0x9d0], R216 ;  /* 0x0009d0d801007387 */ /* 0x000fe80000100a00 */
[----:B------:R-:W-:Y:S04]  /*a8ea0*/  STL.64 [R1+0x9d8], R218 ;  /* 0x0009d8da01007387 */ /* 0x000fe80000100a00 */
[----:B------:R-:W-:Y:S04]  /*a8eb0*/  STL.64 [R1+0xca68], R210 ;  /* 0x00ca68d201007387 */ /* 0x000fe80000100a00 */
[----:B------:R4:W-:Y:S04]  /*a8ec0*/  STL.64 [R1+0xca60], R208 ;  /* 0x00ca60d001007387 */ /* 0x0009e80000100a00 */
[----:B------:R-:W-:Y:S01]  /*a8ed0*/  STL.64 [R1+0x9f0], R212 ;  /* 0x0009f0d401007387 */ /* 0x000fe20000100a00 */
[C---:B----4-:R-:W-:Y:S03]  /*a8ee0*/  HMMA.1688.F32.TF32 R208, R4.reuse, R204, R224 ;  /* 0x000000cc04d0723c */ /* 0x050fe600000810e0 */
[----:B------:R-:W-:Y:S04]  /*a8ef0*/  STL.64 [R1+0x9f8], R214 ;  /* 0x0009f8d601007387 */ /* 0x000fe80000100a00 */
[----:B------:R-:W-:Y:S04]  /*a8f00*/  STL.64 [R1+0xca58], R206 ;  /* 0x00ca58ce01007387 */ /* 0x000fe80000100a00 */
[----:B------:R1:W-:Y:S01]  /*a8f10*/  STL.64 [R1+0xca50], R204 ;  /* 0x00ca50cc01007387 */ /* 0x0003e20000100a00 */
[C---:B------:R-:W-:Y:S08]  /*a8f20*/  HMMA.1688.F32.TF32 R20, R4.reuse, R196, R20 ;  /* 0x000000c40414723c */ /* 0x040ff00000081014 */
[C---:B-1----:R-:W-:Y:S08]  /*a8f30*/  HMMA.1688.F32.TF32 R204, R4.reuse, R200, R220 ;  /* 0x000000c804cc723c */ /* 0x042ff000000810dc */
[C---:B------:R-:W-:Y:S08]  /*a8f40*/  HMMA.1688.F32.TF32 R12, R4.reuse, R192, R12 ;  /* 0x000000c0040c723c */ /* 0x040ff0000008100c */
[C---:B------:R-:W-:Y:S01]  /*a8f50*/  HMMA.1688.F32.TF32 R8, R4.reuse, R188, R8 ;  /* 0x000000bc0408723c */ /* 0x040fe20000081008 */
        /* <DEDUP_REMOVED lines=16> */
[----:B------:R-:W4:Y:S04]  /*a9060*/  LDL.LU.64 R232, [R1+0x1d0] ;  /* 0x0001d00001e87983 */ /* 0x000f280000300a00 */
[----:B------:R-:W4:Y:S04]  /*a9070*/  LDL.LU.64 R234, [R1+0x1d8] ;  /* 0x0001d80001ea7983 */ /* 0x000f280000300a00 */
[----:B-1----:R-:W4:Y:S04]  /*a9080*/  LDL.LU.64 R8, [R1+0x1c0] ;  /* 0x0001c00001087983 */ /* 0x002f280000300a00 */
[----:B---3--:R-:W3:Y:S04]  /*a9090*/  LDL.LU.64 R10, [R1+0x1c8] ;  /* 0x0001c800010a7983 */ /* 0x008ee80000300a00 */
        /* <DEDUP_REMOVED lines=20> */
[C---:B--2---:R-:W-:Y:S08]  /*a91e0*/  HMMA.1688.F32.TF32 R240, R4.reuse, R184, R236 ;  /* 0x000000b804f0723c */ /* 0x044ff000000810ec */
[C---:B----4-:R-:W-:Y:S08]  /*a91f0*/  HMMA.1688.F32.TF32 R236, R4.reuse, R180, R232 ;  /* 0x000000b404ec723c */ /* 0x050ff000000810e8 */
[----:B---3--:R-:W-:Y:S07]  /*a9200*/  HMMA.1688.F32.TF32 R232, R4, R176, R8 ;  /* 0x000000b004e8723c */ /* 0x008fee0000081008 */
[----:B------:R-:W-:Y:S04]  /*a9210*/  STL.64 [R1+0xa60], R240 ;  /* 0x000a60f001007387 */ /* 0x000fe80000100a00 */
[----:B------:R-:W-:Y:S04]  /*a9220*/  STL.64 [R1+0xa68], R242 ;  /* 0x000a68f201007387 */ /* 0x000fe80000100a00 */
[----:B------:R-:W2:Y:S01]  /*a9230*/  LDL.LU.64 R8, [R1+0x110] ;  /* 0x0001100001087983 */ /* 0x000ea20000300a00 */
[----:B------:R-:W-:-:S02]  /*a9240*/  IMAD.MOV.U32 R248, RZ, RZ, R27 ;  /* 0x000000fffff87224 */ /* 0x000fc400078e001b */
[----:B------:R-:W-:Y:S01]  /*a9250*/  IMAD.MOV.U32 R249, RZ, RZ, R26 ;  /* 0x000000fffff97224 */ /* 0x000fe200078e001a */
[----:B------:R-:W-:Y:S04]  /*a9260*/  LDS R240, [R0+0x80080] ;  /* 0x0800800000f07984 */ /* 0x000fe80000000800 */
[----:B------:R-:W-:Y:S04]  /*a9270*/  STL.64 [R1+0xa70], R236 ;  /* 0x000a70ec01007387 */ /* 0x000fe80000100a00 */
[----:B------:R-:W-:Y:S04]  /*a9280*/  STL.64 [R1+0xa78], R238 ;  /* 0x000a78ee01007387 */ /* 0x000fe80000100a00 */
[----:B------:R-:W2:Y:S04]  /*a9290*/  LDL.LU.64 R10, [R1+0x118] ;  /* 0x00011800010a7983 */ /* 0x000ea80000300a00 */
[----:B------:R-:W-:Y:S04]  /*a92a0*/  STL.64 [R1+0xa90], R232 ;  /* 0x000a90e801007387 */ /* 0x000fe80000100a00 */
[----:B------:R1:W-:Y:S04]  /*a92b0*/  STL.64 [R1+0xa98], R234 ;  /* 0x000a98ea01007387 */ /* 0x0003e80000100a00 */
[----:B------:R-:W-:Y:S04]  /*a92c0*/  LDS R242, [R0+0x80480] ;  /* 0x0804800000f27984 */ /* 0x000fe80000000800 */
[----:B------:R-:W-:Y:S01]  /*a92d0*/  LDS R241, [R3+0x80080] ;  /* 0x0800800003f17984 */ /* 0x000fe20000000800 */
[C---:B-1----:R-:W-:Y:S03]  /*a92e0*/  HMMA.1688.F32.TF32 R232, R4.reuse, R172, R224 ;  /* 0x000000ac04e8723c */ /* 0x042fe600000810e0 */
[----:B------:R-:W1:Y:S05]  /*a92f0*/  LDS R243, [R3+0x80480] ;  /* 0x0804800003f37984 */ /* 0x000e6a0000000800 */
[C---:B------:R-:W-:Y:S08]  /*a9300*/  HMMA.1688.F32.TF32 R224, R4.reuse, R168, R220 ;  /* 0x000000a804e0723c */ /* 0x040ff000000810dc */
[C---:B------:R-:W-:Y:S07]  /*a9310*/  HMMA.1688.F32.TF32 R220, R4.reuse, R164, R20 ;  /* 0x000000a404dc723c */ /* 0x040fee0000081014 */
[----:B------:R-:W-:Y:S04]  /*a9320*/  STL.64 [R1+0xaa0], R232 ;  /* 0x000aa0e801007387 */ /* 0x000fe80000100a00 */
[----:B------:R-:W-:Y:S04]  /*a9330*/  STL.64 [R1+0xaa8], R234 ;  /* 0x000aa8ea01007387 */ /* 0x000fe80000100a00 */
[----:B------:R-:W3:Y:S04]  /*a9340*/  LDL.LU.64 R20, [R1+0xf0] ;  /* 0x0000f00001147983 */ /* 0x000ee80000300a00 */
[----:B------:R-:W-:Y:S04]  /*a9350*/  STL.64 [R1+0xab0], R224 ;  /* 0x000ab0e001007387 */ /* 0x000fe80000100a00 */
[----:B------:R-:W-:Y:S04]  /*a9360*/  STL.64 [R1+0xab8], R226 ;  /* 0x000ab8e201007387 */ /* 0x000fe80000100a00 */
[----:B------:R-:W3:Y:S04]  /*a9370*/  LDL.LU.64 R22, [R1+0xf8] ;  /* 0x0000f80001167983 */ /* 0x000ee80000300a00 */
[----:B------:R-:W-:Y:S04]  /*a9380*/  STL.64 [R1+0xac0], R220 ;  /* 0x000ac0dc01007387 */ /* 0x000fe80000100a00 */
[----:B------:R4:W-:Y:S02]  /*a9390*/  STL.64 [R1+0xac8], R222 ;  /* 0x000ac8de01007387 */ /* 0x0009e40000100a00 */
[C---:B----4-:R-:W-:Y:S08]  /*a93a0*/  HMMA.1688.F32.TF32 R220, R4.reuse, R160, R216 ;  /* 0x000000a004dc723c */ /* 0x050ff000000810d8 */
[C---:B------:R-:W-:Y:S08]  /*a93b0*/  HMMA.1688.F32.TF32 R216, R4.reuse, R156, R212 ;  /* 0x0000009c04d8723c */ /* 0x040ff000000810d4 */
[C---:B------:R-:W-:Y:S08]  /*a93c0*/  HMMA.1688.F32.TF32 R212, R4.reuse, R152, R208 ;  /* 0x0000009804d4723c */ /* 0x040ff000000810d0 */
[C---:B------:R-:W-:Y:S08]  /*a93d0*/  HMMA.1688.F32.TF32 R208, R4.reuse, R148, R204 ;  /* 0x0000009404d0723c */ /* 0x040ff000000810cc */
[C---:B------:R-:W-:Y:S08]  /*a93e0*/  HMMA.1688.F32.TF32 R204, R4.reuse, R144, R200 ;  /* 0x0000009004cc723c */ /* 0x040ff000000810c8 */
[C---:B------:R-:W-:Y:S01]  /*a93f0*/  HMMA.1688.F32.TF32 R200, R4.reuse, R140, R196 ;  /* 0x0000008c04c8723c */ /* 0x040fe200000810c4 */
[----:B------:R-:W-:Y:S04]  /*a9400*/  STL.64 [R1+0xad0], R220 ;  /* 0x000ad0dc01007387 */ /* 0x000fe80000100a00 */
[----:B------:R-:W-:Y:S04]  /*a9410*/  STL.64 [R1+0xad8], R222 ;  /* 0x000ad8de01007387 */ /* 0x000fe80000100a00 */
[----:B------:R-:W-:Y:S04]  /*a9420*/  STL.64 [R1+0xae0], R216 ;  /* 0x000ae0d801007387 */ /* 0x000fe80000100a00 */
[----:B------:R-:W-:Y:S04]  /*a9430*/  STL.64 [R1+0xae8], R218 ;  /* 0x000ae8da01007387 */ /* 0x000fe80000100a00 */
[----:B------:R-:W-:Y:S04]  /*a9440*/  STL.64 [R1+0xaf0], R212 ;  /* 0x000af0d401007387 */ /* 0x000fe80000100a00 */
[----:B------:R-:W-:Y:S01]  /*a9450*/  STL.64 [R1+0xaf8], R214 ;  /* 0x000af8d601007387 */ /* 0x000fe20000100a00 */
[C---:B------:R-:W-:Y:S03]  /*a9460*/  HMMA.1688.F32.TF32 R196, R4.reuse, R136, R12 ;  /* 0x0000008804c4723c */ /* 0x040fe6000008100c */
[----:B------:R-:W-:Y:S04]  /*a9470*/  STL.64 [R1+0xb00], R208 ;  /* 0x000b00d001007387 */ /* 0x000fe80000100a00 */
[----:B------:R-:W-:Y:S04]  /*a9480*/  STL.64 [R1+0xb08], R210 ;  /* 0x000b08d201007387 */ /* 0x000fe80000100a00 */
[----:B------:R-:W-:Y:S04]  /*a9490*/  STL.64 [R1+0xb10], R204 ;  /* 0x000b10cc01007387 */ /* 0x000fe80000100a00 */
[----:B------:R-:W-:Y:S04]  /*a94a0*/  STL.64 [R1+0xb18], R206 ;  /* 0x000b18ce01007387 */ /* 0x000fe80000100a00 */
[----:B------:R-:W4:Y:S04]  /*a94b0*/  LDL.LU.64 R12, [R1+0xe0] ;  /* 0x0000e000010c7983 */ /* 0x000f280000300a00 */
[----:B------:R-:W-:Y:S04]  /*a94c0*/  STL.64 [R1+0xb20], R200 ;  /* 0x000b20c801007387 */ /* 0x000fe80000100a00 */
[----:B------:R-:W-:Y:S04]  /*a94d0*/  STL.64 [R1+0xb28], R202 ;  /* 0x000b28ca01007387 */ /* 0x000fe80000100a00 */
[----:B------:R-:W4:Y:S04]  /*a94e0*/  LDL.LU.64 R14, [R1+0xe8] ;  /* 0x0000e800010e7983 */ /* 0x000f280000300a00 */
[----:B------:R-:W-:Y:S04]  /*a94f0*/  STL.64 [R1+0xb30], R196 ;  /* 0x000b30c401007387 */ /* 0x000fe80000100a00 */
[----:B------:R-:W-:Y:S04]  /*a9500*/  STL.64 [R1+0xb38], R198 ;  /* 0x000b38c601007387 */ /* 0x000fe80000100a00 */
[----:B------:R-:W-:Y:S04]  /*a9510*/  STL.64 [R1+0xca38], R138 ;  /* 0x00ca388a01007387 */ /* 0x000fe80000100a00 */
[----:B------:R2:W-:Y:S02]  /*a9520*/  STL.64 [R1+0xca30], R136 ;  /* 0x00ca308801007387 */ /* 0x0005e40000100a00 */
[C---:B--2---:R-:W-:Y:S02]  /*a9530*/  HMMA.1688.F32.TF32 R136, R4.reuse, R132, R8 ;  /* 0x000000840488723c */ /* 0x044fe40000081008 */
[----:B------:R-:W2:Y:S04]  /*a9540*/  LDL.LU.64 R8, [R1+0xd0] ;  /* 0x0000d00001087983 */ /* 0x000ea80000300a00 */
[----:B------:R-:W2:Y:S11]  /*a9550*/  LDL.LU.64 R10, [R1+0xd8] ;  /* 0x0000d800010a7983 */ /* 0x000eb60000300a00 */
[----:B------:R-:W-:Y:S06]  /*a9560*/  @!UPT UIADD3 URZ, URZ, URZ, URZ ;  /* 0x0000003f3f3ff290 */ /* 0x000fec000fffe03f */
[----:B------:R1:W-:Y:S04]  /*a9570*/  STL.64 [R1+0xb40], R136 ;  /* 0x000b408801007387 */ /* 0x0003e80000100a00 */
[----:B------:R1:W-:Y:S04]  /*a9580*/  STL.64 [R1+0xb48], R138 ;  /* 0x000b488a01007387 */ /* 0x0003e80000100a00 */
[----:B------:R-:W-:Y:S04]  /*a9590*/  STL.64 [R1+0xca28], R134 ;  /* 0x00ca288601007387 */ /* 0x000fe80000100a00 */
[----:B------:R1:W-:Y:S04]  /*a95a0*/  STL.64 [R1+0xca20], R132 ;  /* 0x00ca208401007387 */ /* 0x0003e80000100a00 */
[----:B------:R-:W2:Y:S04]  /*a95b0*/  LDL.LU.64 R208, [R1+0xb0] ;  /* 0x0000b00001d07983 */ /* 0x000ea80000300a00 */
[----:B------:R-:W2:Y:S01]  /*a95c0*/  LDL.LU.64 R210, [R1+0xb8] ;  /* 0x0000b80001d27983 */ /* 0x000ea20000300a00 */
[C---:B---3--:R-:W-:Y:S11]  /*a95d0*/  HMMA.1688.F32.TF32 R20, R4.reuse, R128, R20 ;  /* 0x000000800414723c */ /* 0x048ff60000081014 */
[----:B------:R-:W-:Y:S11]  /*a95e0*/  @!UPT UIADD3 URZ, URZ, URZ, URZ ;  /* 0x0000003f3f3ff290 */ /* 0x000ff6000fffe03f */
[----:B------:R-:W-:Y:S01]  /*a95f0*/  @!UPT UIADD3 URZ, URZ, URZ, URZ ;  /* 0x0000003f3f3ff290 */ /* 0x000fe2000fffe03f */
[----:B------:R3:W-:Y:S04]  /*a9600*/  STL.64 [R1+0xb50], R20 ;  /* 0x000b501401007387 */ /* 0x0007e80000100a00 */
[----:B------:R1:W-:Y:S04]  /*a9610*/  STL.64 [R1+0xb58], R22 ;  /* 0x000b581601007387 */ /* 0x0003e80000100a00 */
[----:B------:R-:W2:Y:S04]  /*a9620*/  LDL.LU.64 R204, [R1+0xa0] ;  /* 0x0000a00001cc7983 */ /* 0x000ea80000300a00 */
[----:B------:R-:W2:Y:S04]  /*a9630*/  LDL.LU.64 R206, [R1+0xa8] ;  /* 0x0000a80001ce7983 */ /* 0x000ea80000300a00 */
[----:B------:R-:W2:Y:S04]  /*a9640*/  LDL.LU.64 R200, [R1+0x90] ;  /* 0x0000900001c87983 */ /* 0x000ea80000300a00 */
[----:B------:R-:W2:Y:S04]  /*a9650*/  LDL.LU.64 R202, [R1+0x98] ;  /* 0x0000980001ca7983 */ /* 0x000ea80000300a00 */
[----:B------:R-:W2:Y:S04]  /*a9660*/  LDL.LU.64 R196, [R1+0x510] ;  /* 0x0005100001c47983 */ /* 0x000ea80000300a00 */
[----:B------:R-:W2:Y:S04]  /*a9670*/  LDL.LU.64 R198, [R1+0x518] ;  /* 0x0005180001c67983 */ /* 0x000ea80000300a00 */
[----:B-1----:R-:W2:Y:S04]  /*a9680*/  LDL.LU.64 R136, [R1+0x4f0] ;  /* 0x0004f00001887983 */ /* 0x002ea80000300a00 */
[----:B------:R-:W2:Y:S04]  /*a9690*/  LDL.LU.64 R138, [R1+0x4f8] ;  /* 0x0004f800018a7983 */ /* 0x000ea80000300a00 */
[----:B------:R-:W2:Y:S04]  /*a96a0*/  LDL.LU.64 R132, [R1+0x4e0] ;  /* 0x0004e00001847983 */ /* 0x000ea80000300a00 */
[----:B------:R-:W2:Y:S04]  /*a96b0*/  LDL.LU.64 R134, [R1+0x4e8] ;  /* 0x0004e80001867983 */ /* 0x000ea80000300a00 */
[----:B---3--:R-:W3:Y:S04]  /*a96c0*/  LDL.LU.64 R20, [R1+0x4d0] ;  /* 0x0004d00001147983 */ /* 0x008ee80000300a00 */
[----:B------:R-:W3:Y:S04]  /*a96d0*/  LDL.LU.64 R22, [R1+0x4d8] ;  /* 0x0004d80001167983 */ /* 0x000ee80000300a00 */
[----:B------:R-:W-:Y:S04]  /*a96e0*/  STL.64 [R1+0xca18], R130 ;  /* 0x00ca188201007387 */ /* 0x000fe80000100a00 */
[----:B------:R4:W-:Y:S02]  /*a96f0*/  STL.64 [R1+0xca10], R128 ;  /* 0x00ca108001007387 */ /* 0x0009e40000100a00 */
[C---:B----4-:R-:W-:Y:S02]  /*a9700*/  HMMA.1688.F32.TF32 R128, R4.reuse, R124, R12 ;  /* 0x0000007c0480723c */ /* 0x050fe4000008100c */
[----:B------:R-:W4:Y:S04]  /*a9710*/  LDL.LU.64 R12, [R1+0x4b0] ;  /* 0x0004b000010c7983 */ /* 0x000f280000300a00 */
[----:B------:R-:W4:Y:S11]  /*a9720*/  LDL.LU.64 R14, [R1+0x4b8] ;  /* 0x0004b800010e7983 */ /* 0x000f360000300a00 */
[----:B------:R-:W-:Y:S06]  /*a9730*/  @!UPT UIADD3 URZ, URZ, URZ, URZ ;  /* 0x0000003f3f3ff290 */ /* 0x000fec000fffe03f */
[----:B------:R-:W-:Y:S04]  /*a9740*/  STL.64 [R1+0xb60], R128 ;  /* 0x000b608001007387 */ /* 0x000fe80000100a00 */
[----:B------:R2:W-:Y:S02]  /*a9750*/  STL.64 [R1+0xb68], R130 ;  /* 0x000b688201007387 */ /* 0x0005e40000100a00 */
[C---:B--2---:R-:W-:Y:S02]  /*a9760*/  HMMA.1688.F32.TF32 R128, R4.reuse, R120, R8 ;  /* 0x000000780480723c */ /* 0x044fe40000081008 */
[----:B------:R-:W4:Y:S04]  /*a9770*/  LDL.LU.64 R8, [R1+0x4a0] ;  /* 0x0004a00001087983 */ /* 0x000f280000300a00 */
[----:B------:R-:W4:Y:S11]  /*a9780*/  LDL.LU.64 R10, [R1+0x4a8] ;  /* 0x0004a800010a7983 */ /* 0x000f360000300a00 */
[----:B------:R-:W-:Y:S06]  /*a9790*/  @!UPT UIADD3 URZ, URZ, URZ, URZ ;  /* 0x0000003f3f3ff290 */ /* 0x000fec000fffe03f */
[----:B------:R-:W-:Y:S04]  /*a97a0*/  STL.64 [R1+0xb70], R128 ;  /* 0x000b708001007387 */ /* 0x000fe80000100a00 */
[----:B------:R1:W-:Y:S01]  /*a97b0*/  STL.64 [R1+0xb78], R130 ;  /* 0x000b788201007387 */ /* 0x0003e20000100a00 */
[C---:B------:R-:W-:Y:S11]  /*a97c0*/  HMMA.1688.F32.TF32 R208, R4.reuse, R116, R208 ;  /* 0x0000007404d0723c */ /* 0x040ff600000810d0 */
[----:B------:R-:W-:Y:S11]  /*a97d0*/  @!UPT UIADD3 URZ, URZ, URZ, URZ ;  /* 0x0000003f3f3ff290 */ /* 0x000ff6000fffe03f */
[----:B------:R-:W-:Y:S01]  /*a97e0*/  @!UPT UIADD3 URZ, URZ, URZ, URZ ;  /* 0x0000003f3f3ff290 */ /* 0x000fe2000fffe03f */
[----:B------:R-:W-:Y:S04]  /*a97f0*/  STL.64 [R1+0xb80], R208 ;  /* 0x000b80d001007387 */ /* 0x000fe80000100a00 */
[----:B------:R-:W-:Y:S01]  /*a9800*/  STL.64 [R1+0xb88], R210 ;  /* 0x000b88d201007387 */ /* 0x000fe20000100a00 */
[C---:B------:R-:W-:Y:S08]  /*a9810*/  HMMA.1688.F32.TF32 R204, R4.reuse, R112, R204 ;  /* 0x0000007004cc723c */ /* 0x040ff000000810cc */
[C---:B-1----:R-:W-:Y:S08]  /*a9820*/  HMMA.1688.F32.TF32 R128, R4.reuse, R108, R200 ;  /* 0x0000006c0480723c */ /* 0x042ff000000810c8 */
[C---:B------:R-:W-:Y:S07]  /*a9830*/  HMMA.1688.F32.TF32 R196, R4.reuse, R104, R196 ;  /* 0x0000006804c4723c */ /* 0x040fee00000810c4 */
[----:B------:R-:W-:Y:S04]  /*a9840*/  STL.64 [R1+0xb90], R204 ;  /* 0x000b90cc01007387 */ /* 0x000fe80000100a00 */
[----:B------:R-:W-:Y:S04]  /*a9850*/  STL.64 [R1+0xb98], R206 ;  /* 0x000b98ce01007387 */ /* 0x000fe80000100a00 */
[----:B------:R-:W-:Y:S04]  /*a9860*/  STL.64 [R1+0xba0], R128 ;  /* 0x000ba08001007387 */ /* 0x000fe80000100a00 */
[----:B------:R1:W-:Y:S01]  /*a9870*/  STL.64 [R1+0xba8], R130 ;  /* 0x000ba88201007387 */ /* 0x0003e20000100a00 */
[C---:B------:R-:W-:Y:S08]  /*a9880*/  HMMA.1688.F32.TF32 R132, R4.reuse, R96, R132 ;  /* 0x000000600484723c */ /* 0x040ff00000081084 */
[C---:B-1----:R-:W-:Y:S01]  /*a9890*/  HMMA.1688.F32.TF32 R128, R4.reuse, R100, R136 ;  /* 0x000000640480723c */ /* 0x042fe20000081088 */
[----:B------:R-:W-:Y:S04]  /*a98a0*/  STL.64 [R1+0xbb0], R196 ;  /* 0x000bb0c401007387 */ /* 0x000fe80000100a00 */
[----:B------:R-:W-:Y:S03]  /*a98b0*/  STL.64 [R1+0xbb8], R198 ;  /* 0x000bb8c601007387 */ /* 0x000fe60000100a00 */
[C---:B---3--:R-:W-:Y:S11]  /*a98c0*/  HMMA.1688.F32.TF32 R20, R4.reuse, R92, R20 ;  /* 0x0000005c0414723c */ /* 0x048ff60000081014 */
[----:B------:R-:W-:Y:S04]  /*a98d0*/  @!UPT UIADD3 URZ, URZ, URZ, URZ ;  /* 0x0000003f3f3ff290 */ /* 0x000fe8000fffe03f */
[----:B------:R1:W-:Y:S04]  /*a98e0*/  STL.64 [R1+0xbc0], R128 ;  /* 0x000bc08001007387 */ /* 0x0003e80000100a00 */
[----:B------:R3:W-:Y:S04]  /*a98f0*/  STL.64 [R1+0xbc8], R130 ;  /* 0x000bc88201007387 */ /* 0x0007e80000100a00 */
[----:B-1----:R-:W2:Y:S04]  /*a9900*/  LDL.LU.64 R128, [R1+0x490] ;  /* 0x0004900001807983 */ /* 0x002ea80000300a00 */
[----:B------:R-:W-:Y:S04]  /*a9910*/  STL.64 [R1+0xbd0], R132 ;  /* 0x000bd08401007387 */ /* 0x000fe80000100a00 */
[----:B------:R-:W-:Y:S04]  /*a9920*/  STL.64 [R1+0xbd8], R134 ;  /* 0x000bd88601007387 */ /* 0x000fe80000100a00 */
[----:B---3--:R-:W2:Y:S01]  /*a9930*/  LDL.LU.64 R130, [R1+0x498] ;  /* 0x0004980001827983 */ /* 0x008ea20000300a00 */
[C---:B----4-:R-:W-:Y:S03]  /*a9940*/  HMMA.1688.F32.TF32 R12, R4.reuse, R88, R12 ;  /* 0x00000058040c723c */ /* 0x050fe6000008100c */
[----:B------:R1:W-:Y:S04]  /*a9950*/  STL.64 [R1+0xbe0], R20 ;  /* 0x000be01401007387 */ /* 0x0003e80000100a00 */
[----:B------:R3:W-:Y:S04]  /*a9960*/  STL.64 [R1+0xbe8], R22 ;  /* 0x000be81601007387 */ /* 0x0007e80000100a00 */
[----:B-1----:R-:W4:Y:S04]  /*a9970*/  LDL.LU.64 R20, [R1+0x480] ;  /* 0x0004800001147983 */ /* 0x002f280000300a00 */
[----:B---3--:R-:W4:Y:S08]  /*a9980*/  LDL.LU.64 R22, [R1+0x488] ;  /* 0x0004880001167983 */ /* 0x008f300000300a00 */
[----:B------:R1:W-:Y:S04]  /*a9990*/  STL.64 [R1+0xbf0], R12 ;  /* 0x000bf00c01007387 */ /* 0x0003e80000100a00 */
[----:B------:R3:W-:Y:S04]  /*a99a0*/  STL.64 [R1+0xbf8], R14 ;  /* 0x000bf80e01007387 */ /* 0x0007e80000100a00 */
[----:B-1----:R-:W4:Y:S04]  /*a99b0*/  LDL.LU.64 R12, [R1+0x470] ;  /* 0x00047000010c7983 */ /* 0x002f280000300a00 */
[----:B---3--:R-:W3:Y:S01]  /*a99c0*/  LDL.LU.64 R14, [R1+0x478] ;  /* 0x00047800010e7983 */ /* 0x008ee20000300a00 */
[C---:B------:R-:W-:Y:S11]  /*a99d0*/  HMMA.1688.F32.TF32 R8, R4.reuse, R84, R8 ;  /* 0x000000540408723c */ /* 0x040ff60000081008 */
[----:B------:R-:W-:Y:S11]  /*a99e0*/  @!UPT UIADD3 URZ, URZ, URZ, URZ ;  /* 0x0000003f3f3ff290 */ /* 0x000ff6000fffe03f */
[----:B------:R-:W-:Y:S01]  /*a99f0*/  @!UPT UIADD3 URZ, URZ, URZ, URZ ;  /* 0x0000003f3f3ff290 */ /* 0x000fe2000fffe03f */
[----:B------:R1:W-:Y:S04]  /*a9a00*/  STL.64 [R1+0xc00], R8 ;  /* 0x000c000801007387 */ /* 0x0003e80000100a00 */
        /* <DEDUP_REMOVED lines=13> */
[C---:B--2---:R-:W-:Y:S03]  /*a9ae0*/  HMMA.1688.F32.TF32 R208, R4.reuse, R80, R128 ;  /* 0x0000005004d0723c */ /* 0x044fe60000081080 */
[----:B------:R-:W2:Y:S04]  /*a9af0*/  LDL.LU.64 R128, [R1+0x400] ;  /* 0x0004000001807983 */ /* 0x000ea80000300a00 */
[----:B------:R-:W2:Y:S11]  /*a9b00*/  LDL.LU.64 R130, [R1+0x408] ;  /* 0x0004080001827983 */ /* 0x000eb60000300a00 */
[----:B------:R-:W-:Y:S05]  /*a9b10*/  @!UPT UIADD3 URZ, URZ, URZ, URZ ;  /* 0x0000003f3f3ff290 */ /* 0x000fea000fffe03f */
        /* <DEDUP_REMOVED lines=8> */
[C---:B---3--:R-:W-:Y:S02]  /*a9ba0*/  HMMA.1688.F32.TF32 R208, R4.reuse, R72, R12 ;  /* 0x0000004804d0723c */ /* 0x048fe4000008100c */
[----:B------:R-:W3:Y:S04]  /*a9bb0*/  LDL.LU.64 R12, [R1+0x3e0] ;  /* 0x0003e000010c7983 */ /* 0x000ee80000300a00 */
[----:B------:R-:W3:Y:S11]  /*a9bc0*/  LDL.LU.64 R14, [R1+0x3e8] ;  /* 0x0003e800010e7983 */ /* 0x000ef60000300a00 */
[----:B------:R-:W-:Y:S06]  /*a9bd0*/  @!UPT UIADD3 URZ, URZ, URZ, URZ ;  /* 0x0000003f3f3ff290 */ /* 0x000fec000fffe03f */
[----:B------:R-:W-:Y:S04]  /*a9be0*/  STL.64 [R1+0xc30], R208 ;  /* 0x000c30d001007387 */ /* 0x000fe80000100a00 */
[----:B------:R1:W-:Y:S01]  /*a9bf0*/  STL.64 [R1+0xc38], R210 ;  /* 0x000c38d201007387 */ /* 0x0003e20000100a00 */
[----:B------:R-:W-:Y:S01]  /*a9c00*/  MOV R232, R25 ;  /* 0x0000001900e87202 */ /* 0x000fe20000000f00 */
[----:B------:R-:W-:Y:S01]  /*a9c10*/  IMAD.MOV.U32 R233, RZ, RZ, R24 ;  /* 0x000000ffffe97224 */ /* 0x000fe200078e0018 */
[C---:B-1----:R-:W-:Y:S01]  /*a9c20*/  HMMA.1688.F32.TF32 R208, R4.reuse, R68, R8 ;  /* 0x0000004404d0723c */ /* 0x042fe20000081008 */
[----:B------:R-:W3:Y:S04]  /*a9c30*/  LDL.LU.64 R8, [R1+0x3d0] ;  /* 0x0003d00001087983 */ /* 0x000ee80000300a00 */
[----:B------:R-:W3:Y:S03]  /*a9c40*/  LDL.LU.64 R10, [R1+0x3d8] ;  /* 0x0003d800010a7983 */ /* 0x000ee60000300a00 */
        /* <DEDUP_REMOVED lines=16> */
[----:B------:R-:W-:Y:S01]  /*a9d50*/  STL.64 [R1+0xc98], R134 ;  /* 0x000c988601007387 */ /* 0x000fe20000100a00 */
[C---:B--2---:R-:W-:Y:S08]  /*a9d60*/  HMMA.1688.F32.TF32 R128, R4.reuse, R44, R128 ;  /* 0x0000002c0480723c */ /* 0x044ff00000081080 */
[C---:B----4-:R-:W-:Y:S11]  /*a9d70*/  HMMA.1688.F32.TF32 R20, R4.reuse, R40, R20 ;  /* 0x000000280414723c */ /* 0x050ff60000081014 */
[----:B------:R-:W-:Y:S04]  /*a9d80*/  @!UPT UIADD3 URZ, URZ, URZ, URZ ;  /* 0x0000003f3f3ff290 */ /* 0x000fe8000fffe03f */
[----:B------:R-:W-:Y:S04]  /*a9d90*/  STL.64 [R1+0xca0], R128 ;  /* 0x000ca08001007387 */ /* 0x000fe80000100a00 */
[----:B------:R-:W-:Y:S01]  /*a9da0*/  STL.64 [R1+0xca8], R130 ;  /* 0x000ca88201007387 */ /* 0x000fe20000100a00 */
[C---:B---3--:R-:W-:Y:S03]  /*a9db0*/  HMMA.1688.F32.TF32 R12, R4.reuse, R36, R12 ;  /* 0x00000024040c723c */ /* 0x048fe6000008100c */
[----:B------:R1:W-:Y:S04]  /*a9dc0*/  STL.64 [R1+0xcb0], R20 ;  /* 0x000cb01401007387 */ /* 0x0003e80000100a00 */
[----:B------:R2:W-:Y:S11]  /*a9dd0*/  STL.64 [R1+0xcb8], R22 ;  /* 0x000cb81601007387 */ /* 0x0005f60000100a00 */
[----:B------:R-:W-:Y:S05]  /*a9de0*/  @!UPT UIADD3 URZ, URZ, URZ, URZ ;  /* 0x0000003f3f3ff290 */ /* 0x000fea000fffe03f */
[----:B------:R-:W-:Y:S04]  /*a9df0*/  STL.64 [R1+0xcc0], R12 ;  /* 0x000cc00c01007387 */ /* 0x000fe80000100a00 */
[----:B------:R-:W-:Y:S04]  /*a9e00*/  STL.64 [R1+0xcc8], R14 ;  /* 0x000cc80e01007387 */ /* 0x000fe80000100a00 */
[----:B------:R-:W3:Y:S04]  /*a9e10*/  LDL.LU.64 R24, [R1+0x520] ;  /* 0x0005200001187983 */ /* 0x000ee80000300a00 */
[----:B------:R-:W3:Y:S01]  /*a9e20*/  LDL.LU.64 R26, [R1+0x528] ;  /* 0x00052800011a7983 */ /* 0x000ee20000300a00 */
[----:B------:R-:W-:Y:S01]  /*a9e30*/  IMAD.MOV.U32 R224, RZ, RZ, R231 ;  /* 0x000000ffffe07224 */ /* 0x000fe200078e00e7 */
[----:B------:R-:W-:Y:S01]  /*a9e40*/  MOV R225, R230 ;  /* 0x000000e600e17202 */ /* 0x000fe20000000f00 */
[----:B------:R-:W-:Y:S01]  /*a9e50*/  HMMA.1688.F32.TF32 R8, R4, R32, R8 ;  /* 0x000000200408723c */ /* 0x000fe20000081008 */
[----:B------:R-:W-:-:S02]  /*a9e60*/  IMAD.MOV.U32 R216, RZ, RZ, R19 ;  /* 0x000000ffffd87224 */ /* 0x000fc400078e0013 */
[----:B------:R-:W-:Y:S11]  /*a9e70*/  IMAD.MOV.U32 R217, RZ, RZ, R18 ;  /* 0x000000ffffd97224 */ /* 0x000ff600078e0012 */
[----:B------:R-:W-:Y:S09]  /*a9e80*/  @!UPT UIADD3 URZ, URZ, URZ, URZ ;  /* 0x0000003f3f3ff290 */ /* 0x000ff2000fffe03f */
[----:B------:R4:W-:Y:S04]  /*a9e90*/  STL.64 [R1+0xcd0], R8 ;  /* 0x000cd00801007387 */ /* 0x0009e80000100a00 */
[----:B------:R4:W-:Y:S04]  /*a9ea0*/  STL.64 [R1+0xcd8], R10 ;  /* 0x000cd80a01007387 */ /* 0x0009e80000100a00 */
[----:B-1----:R-:W3:Y:S04]  /*a9eb0*/  LDL.LU.64 R20, [R1+0x3c0] ;  /* 0x0003c00001147983 */ /* 0x002ee80000300a00 */
[----:B--2---:R-:W2:Y:S04]  /*a9ec0*/  LDL.LU.64 R22, [R1+0x3c8] ;  /* 0x0003c80001167983 */ /* 0x004ea80000300a00 */
[----:B------:R-:W2:Y:S04]  /*a9ed0*/  LDL.LU.64 R196, [R1+0x3a0] ;  /* 0x0003a00001c47983 */ /* 0x000ea80000300a00 */
        /* <DEDUP_REMOVED lines=11> */
[----:B----4-:R-:W4:Y:S04]  /*a9f90*/  LDL.LU.64 R8, [R1+0x2d0] ;  /* 0x0002d00001087983 */ /* 0x010f280000300a00 */
[----:B------:R-:W4:Y:S04]  /*a9fa0*/  LDL.LU.64 R10, [R1+0x2d8] ;  /* 0x0002d800010a7983 */ /* 0x000f280000300a00 */
        /* <DEDUP_REMOVED lines=16> */
[C---:B---3--:R-:W-:Y:S11]  /*aa0b0*/  HMMA.1688.F32.TF32 R24, R4.reuse, R28, R24 ;  /* 0x0000001c0418723c */ /* 0x048ff60000081018 */
[----:B------:R-:W-:Y:S11]  /*aa0c0*/  @!UPT UIADD3 URZ, URZ, URZ, URZ ;  /* 0x0000003f3f3ff290 */ /* 0x000ff6000fffe03f */
[----:B------:R-:W-:Y:S01]  /*aa0d0*/  @!UPT UIADD3 URZ, URZ, URZ, URZ ;  /* 0x0000003f3f3ff290 */ /* 0x000fe2000fffe03f */
[----:B------:R-:W-:Y:S04]  /*aa0e0*/  STL.64 [R1+0xce0], R24 ;  /* 0x000ce01801007387 */ /* 0x000fe80000100a00 */
[----:B------:R1:W-:Y:S04]  /*aa0f0*/  STL.64 [R1+0xce8], R26 ;  /* 0x000ce81a01007387 */ /* 0x0003e80000100a00 */
[----:B-1----:R-:W3:Y:S04]  /*aa100*/  LDL.LU.64 R26, [R1+0xcb20] ;  /* 0x00cb2000011a7983 */ /* 0x002ee80000300a00 */
[----:B------:R-:W2:Y:S02]  /*aa110*/  LDL.LU.64 R24, [R1+0xcb18] ;  /* 0x00cb180001187983 */ /* 0x000ea40000300a00 */
[C---:B--2---:R-:W-:Y:S11]  /*aa120*/  HMMA.1688.F32.TF32 R20, R4.reuse, R24, R20 ;  /* 0x000000180414723c */ /* 0x044ff60000081014 */
[----:B------:R-:W-:Y:S11]  /*aa130*/  @!UPT UIADD3 URZ, URZ, URZ, URZ ;  /* 0x0000003f3f3ff290 */ /* 0x000ff6000fffe03f */
[----:B------:R-:W-:Y:S01]  /*aa140*/  @!UPT UIADD3 URZ, URZ, URZ, URZ ;  /* 0x0000003f3f3ff290 */ /* 0x000fe2000fffe03f */
[----:B------:R-:W-:Y:S04]  /*aa150*/  STL.64 [R1+0xcf0], R20 ;  /* 0x000cf01401007387 */ /* 0x000fe80000100a00 */
[----:B------:R1:W-:Y:S04]  /*aa160*/  STL.64 [R1+0xcf8], R22 ;  /* 0x000cf81601007387 */ /* 0x0003e80000100a00 */
[----:B-1----:R-:W2:Y:S04]  /*aa170*/  LDL.LU.64 R22, [R1+0xcb10] ;  /* 0x00cb100001167983 */ /* 0x002ea80000300a00 */
[----:B------:R-:W2:Y:S01]  /*aa180*/  LDL.LU.64 R20, [R1+0xcb08] ;  /* 0x00cb080001147983 */ /* 0x000ea20000300a00 */
[C---:B------:R-:W-:Y:S08]  /*aa190*/  HMMA.1688.F32.TF32 R216, R4.reuse, R216, R212 ;  /* 0x000000d804d8723c */ /* 0x040ff000000810d4 */
[C---:B------:R-:W-:Y:S08]  /*aa1a0*/  HMMA.1688.F32.TF32 R224, R4.reuse, R224, R220 ;  /* 0x000000e004e0723c */ /* 0x040ff000000810dc */
[C---:B------:R-:W-:Y:S08]  /*aa1b0*/  HMMA.1688.F32.TF32 R232, R4.reuse, R232, R228 ;  /* 0x000000e804e8723c */ /* 0x040ff000000810e4 */
[C---:B------:R-:W-:Y:S08]  /*aa1c0*/  HMMA.1688.F32.TF32 R248, R4.reuse, R248, R236 ;  /* 0x000000f804f8723c */ /* 0x040ff000000810ec */
[C---:B--2---:R-:W-:Y:S11]  /*aa1d0*/  HMMA.1688.F32.TF32 R196, R4.reuse, R20, R196 ;  /* 0x0000001404c4723c */ /* 0x044ff600000810c4 */
[----:B------:R-:W-:Y:S11]  /*aa1e0*/  @!UPT UIADD3 URZ, URZ, URZ, URZ ;  /* 0x0000003f3f3ff290 */ /* 0x000ff6000fffe03f */
[----:B------:R-:W-:Y:S01]  /*aa1f0*/  @!UPT UIADD3 URZ, URZ, URZ, URZ ;  /* 0x0000003f3f3ff290 */ /* 0x000fe2000fffe03f */
[----:B------:R-:W-:Y:S04]  /*aa200*/  STL.64 [R1+0xd00], R196 ;  /* 0x000d00c401007387 */ /* 0x000fe80000100a00 */
[----:B------:R1:W-:Y:S04]  /*aa210*/  STL.64 [R1+0xd08], R198 ;  /* 0x000d08c601007387 */ /* 0x0003e80000100a00 */
[----:B-1----:R-:W2:Y:S04]  /*aa220*/  LDL.LU.64 R198, [R1+0xcb00] ;  /* 0x00cb000001c67983 */ /* 0x002ea80000300a00 */
[----:B------:R-:W2:Y:S04]  /*aa230*/  LDL.LU.64 R196, [R1+0xcaf8] ;  /* 0x00caf80001c47983 */ /* 0x000ea80000300a00 */
[----:B------:R-:W2:Y:S04]  /*aa240*/  LDL.LU.64 R214, [R1+0xcaf0] ;  /* 0x00caf00001d67983 */ /* 0x000ea80000300a00 */
[----:B------:R-:W2:Y:S04]  /*aa250*/  LDL.LU.64 R212, [R1+0xcae8] ;  /* 0x00cae80001d47983 */ /* 0x000ea80000300a00 */
        /* <DEDUP_REMOVED lines=11> */
[----:B------:R1:W-:Y:S04]  /*aa310*/  STL.64 [R1+0xd30], R232 ;  /* 0x000d30e801007387 */ /* 0x0003e80000100a00 */
[----:B------:R-:W-:Y:S04]  /*aa320*/  STL.64 [R1+0xd38], R234 ;  /* 0x000d38ea01007387 */ /* 0x000fe80000100a00 */
[----:B-1----:R-:W2:Y:S04]  /*aa330*/  LDL.LU.64 R232, [R1+0xcaa8] ;  /* 0x00caa80001e87983 */ /* 0x002ea80000300a00 */
[----:B------:R-:W2:Y:S04]  /*aa340*/  LDL.LU.64 R236, [R1+0xcaa0] ;  /* 0x00caa00001ec7983 */ /* 0x000ea80000300a00 */
[----:B------:R-:W-:Y:S04]  /*aa350*/  STL.64 [R1+0xd40], R248 ;  /* 0x000d40f801007387 */ /* 0x000fe80000100a00 */
[----:B------:R1:W-:Y:S04]  /*aa360*/  STL.64 [R1+0xd48], R250 ;  /* 0x000d48fa01007387 */ /* 0x0003e80000100a00 */
[----:B-1----:R-:W2:Y:S04]  /*aa370*/  LDL.LU.64 R250, [R1+0xca98] ;  /* 0x00ca980001fa7983 */ /* 0x002ea80000300a00 */
[----:B------:R-:W2:Y:S02]  /*aa380*/  LDL.LU.64 R248, [R1+0xca90] ;  /* 0x00ca900001f87983 */ /* 0x000ea40000300a00 */
[C---:B--2---:R-:W-:Y:S11]  /*aa390*/  HMMA.1688.F32.TF32 R244, R4.reuse, R248, R244 ;  /* 0x000000f804f4723c */ /* 0x044ff600000810f4 */
[----:B------:R-:W-:Y:S11]  /*aa3a0*/  @!UPT UIADD3 URZ, URZ, URZ, URZ ;  /* 0x0000003f3f3ff290 */ /* 0x000ff6000fffe03f */
[----:B------:R-:W-:Y:S01]  /*aa3b0*/  @!UPT UIADD3 URZ, URZ, URZ, URZ ;  /* 0x0000003f3f3ff290 */ /* 0x000fe2000fffe03f */
[----:B------:R1:W-:Y:S04]  /*aa3c0*/  STL.64 [R1+0xd60], R244 ;  /* 0x000d60f401007387 */ /* 0x0003e80000100a00 */
[----:B------:R-:W-:Y:S04]  /*aa3d0*/  STL.64 [R1+0xd68], R246 ;  /* 0x000d68f601007387 */ /* 0x000fe80000100a00 */
[----:B-1----:R-:W4:Y:S02]  /*aa3e0*/  LDL.LU.64 R244, [R1+0xca88] ;  /* 0x00ca880001f47983 */ /* 0x002f240000300a00 */
[C---:B----4-:R-:W-:Y:S11]  /*aa3f0*/  HMMA.1688.F32.TF32 R8, R4.reuse, R244, R8 ;  /* 0x000000f40408723c */ /* 0x050ff60000081008 */
[----:B------:R-:W-:Y:S11]  /*aa400*/  @!UPT UIADD3 URZ, URZ, URZ, URZ ;  /* 0x0000003f3f3ff290 */ /* 0x000ff6000fffe03f */
[----:B------:R-:W-:Y:S01]  /*aa410*/  @!UPT UIADD3 URZ, URZ, URZ, URZ ;  /* 0x0000003f3f3ff290 */ /* 0x000fe2000fffe03f */
[----:B------:R1:W-:Y:S04]  /*aa420*/  STL.64 [R1+0xd80], R8 ;  /* 0x000d800801007387 */ /* 0x0003e80000100a00 */
[----:B------:R-:W-:Y:S04]  /*aa430*/  STL.64 [R1+0xd88], R10 ;  /* 0x000d880a01007387 */ /* 0x000fe80000100a00 */
[----:B-1----:R-:W2:Y:S02]  /*aa440*/  LDL.LU.64 R8, [R1+0xca80] ;  /* 0x00ca800001087983 */ /* 0x002ea40000300a00 */
[C---:B--2---:R-:W-:Y:S11]  /*aa450*/  HMMA.1688.F32.TF32 R12, R4.reuse, R8, R12 ;  /* 0x00000008040c723c */ /* 0x044ff6000008100c */
[----:B------:R-:W-:Y:S11]  /*aa460*/  @!UPT UIADD3 URZ, URZ, URZ, URZ ;  /* 0x0000003f3f3ff290 */ /* 0x000ff6000fffe03f */
[----:B------:R-:W-:Y:S01]  /*aa470*/  @!UPT UIADD3 URZ, URZ, URZ, URZ ;  /* 0x0000003f3f3ff290 */ /* 0x000fe2000fffe03f */
[----:B------:R1:W-:Y:S04]  /*aa480*/  STL.64 [R1+0xda0], R12 ;  /* 0x000da00c01007387 */ /* 0x0003e80000100a00 */
[----:B------:R-:W-:Y:S04]  /*aa490*/  STL.64 [R1+0xda8], R14 ;  /* 0x000da80e01007387 */ /* 0x000fe80000100a00 */
[----:B-1----:R-:W2:Y:S02]  /*aa4a0*/  LDL.LU.64 R12, [R1+0xca78] ;  /* 0x00ca7800010c7983 */ /* 0x002ea40000300a00 */
[----:B--2---:R-:W-:Y:S11]  /*aa4b0*/  HMMA.1688.F32.TF32 R16, R4, R12, R16 ;  /* 0x0000000c0410723c */ /* 0x004ff60000081010 */
[----:B------:R-:W-:Y:S11]  /*aa4c0*/  @!UPT UIADD3 URZ, URZ, URZ, URZ ;  /* 0x0000003f3f3ff290 */ /* 0x000ff6000fffe03f */
[----:B------:R-:W-:Y:S01]  /*aa4d0*/  @!UPT UIADD3 URZ, URZ, URZ, URZ ;  /* 0x0000003f3f3ff290 */ /* 0x000fe2000fffe03f */
[----:B------:R1:W-:Y:S04]  /*aa4e0*/  STL.64 [R1+0x1070], R16 ;  /* 0x0010701001007387 */ /* 0x0003e80000100a00 */
[----:B------:R-:W-:Y:S04]  /*aa4f0*/  STL.64 [R1+0x1078], R18 ;  /* 0x0010781201007387 */ /* 0x000fe80000100a00 */
[----:B-1----:R-:W2:Y:S01]  /*aa500*/  LDL.LU.64 R16, [R1+0xca70] ;  /* 0x00ca700001107983 */ /* 0x002ea20000300a00 */
[C---:B------:R-:W-:Y:S08]  /*aa510*/  HMMA.1688.F32.TF32 R204, R240.reuse, R236, R204 ;  /* 0x000000ecf0cc723c */ /* 0x040ff000000810cc */
[C---:B------:R-:W-:Y:S08]  /*aa520*/  HMMA.1688.F32.TF32 R136, R240.reuse, R228, R136 ;  /* 0x000000e4f088723c */ /* 0x040ff00000081088 */
[----:B------:R-:W-:Y:S08]  /*aa530*/  HMMA.1688.F32.TF32 R132, R240, R224, R132 ;  /* 0x000000e0f084723c */ /* 0x000ff00000081084 */
[----:B--2---:R-:W-:Y:S08]  /*aa540*/  HMMA.1688.F32.TF32 R208, R4, R16, R208 ;  /* 0x0000001004d0723c */ /* 0x004ff000000810d0 */
[C---:B------:R-:W-:Y:S11]  /*aa550*/  HMMA.1688.F32.TF32 R4, R240.reuse, R232, R200 ;  /* 0x000000e8f004723c */ /* 0x040ff600000810c8 */
[----:B------:R-:W-:Y:S04]  /*aa560*/  @!UPT UIADD3 URZ, URZ, URZ, URZ ;  /* 0x0000003f3f3ff290 */ /* 0x000fe8000fffe03f */
        /* <DEDUP_REMOVED lines=8> */
[----:B------:R2:W-:Y:S01]  /*aa5f0*/  STL.64 [R1+0x2b0], R132 ;  /* 0x0002b08401007387 */ /* 0x0005e20000100a00 */
[----:B-1----:R-:W-:Y:S03]  /*aa600*/  HMMA.1688.F32.TF32 R4, R240, R220, R128 ;  /* 0x000000dcf004723c */ /* 0x002fe60000081080 */
[----:B------:R1:W-:Y:S04]  /*aa610*/  STL.64 [R1+0x2b8], R134 ;  /* 0x0002b88601007387 */ /* 0x0003e80000100a00 */
[----:B------:R-:W3:Y:S04]  /*aa620*/  LDL.LU.64 R128, [R1+0x1350] ;  /* 0x0013500001807983 */ /* 0x000ee80000300a00 */
[----:B------:R-:W3:Y:S04]  /*aa630*/  LDL.LU.64 R130, [R1+0x1358] ;  /* 0x0013580001827983 */ /* 0x000ee80000300a00 */
[----:B------:R-:W3:Y:S04]  /*aa640*/  LDL.LU.64 R208, [R1+0x1340] ;  /* 0x0013400001d07983 */ /* 0x000ee80000300a00 */
[----:B------:R-:W3:Y:S04]  /*aa650*/  LDL.LU.64 R210, [R1+0x1348] ;  /* 0x0013480001d27983 */ /* 0x000ee80000300a00 */
[----:B------:R-:W3:Y:S04]  /*aa660*/  LDL.LU.64 R204, [R1+0x1330] ;  /* 0x0013300001cc7983 */ /* 0x000ee80000300a00 */
[----:B------:R-:W3:Y:S01]  /*aa670*/  LDL.LU.64 R206, [R1+0x1338] ;  /* 0x0013380001ce7983 */ /* 0x000ee20000300a00 */
[----:B------:R-:W-:-:S03]  /*aa680*/  MOV R15, R4 ;  /* 0x00000004000f7202 */ /* 0x000fc60000000f00 */
[----:B------:R-:W3:Y:S01]  /*aa690*/  LDL.LU.64 R200, [R1+0x1320] ;  /* 0x0013200001c87983 */ /* 0x000ee20000300a00 */
[----:B------:R-:W-:-:S03]  /*aa6a0*/  IMAD.MOV.U32 R14, RZ, RZ, R5 ;  /* 0x000000ffff0e7224 */ /* 0x000fc600078e0005 */
[----:B------:R-:W3:Y:S01]  /*aa6b0*/  LDL.LU.64 R202, [R1+0x1328] ;  /* 0x0013280001ca7983 */ /* 0x000ee20000300a00 */
[----:B------:R-:W-:Y:S01]  /*aa6c0*/  IMAD.MOV.U32 R11, RZ, RZ, R6 ;  /* 0x000000ffff0b7224 */ /* 0x000fe200078e0006 */
[----:B------:R-:W-:Y:S02]  /*aa6d0*/  MOV R10, R7 ;  /* 0x00000007000a7202 */ /* 0x000fe40000000f00 */
[----:B--2---:R-:W2:Y:S04]  /*aa6e0*/  LDL.LU.64 R136, [R1+0x1310] ;  /* 0x0013100001887983 */ /* 0x004ea80000300a00 */
[----:B----4-:R-:W2:Y:S04]  /*aa6f0*/  LDL.LU.64 R138, [R1+0x1318] ;  /* 0x00131800018a7983 */ /* 0x010ea80000300a00 */
[----:B------:R-:W4:Y:S04]  /*aa700*/  LDL.LU.64 R4, [R1+0x1300] ;  /* 0x0013000001047983 */ /* 0x000f280000300a00 */
[----:B------:R-:W4:Y:S04]  /*aa710*/  LDL.LU.64 R6, [R1+0x1308] ;  /* 0x0013080001067983 */ /* 0x000f280000300a00 */
[----:B------:R-:W2:Y:S04]  /*aa720*/  LDL.LU.64 R132, [R1+0x12f0] ;  /* 0x0012f00001847983 */ /* 0x000ea80000300a00 */
[----:B-1----:R-:W2:Y:S01]  /*aa730*/  LDL.LU.64 R134, [R1+0x12f8] ;  /* 0x0012f80001867983 */ /* 0x002ea20000300a00 */
[C---:B---3--:R-:W-:Y:S08]  /*aa740*/  HMMA.1688.F32.TF32 R128, R240.reuse, R216, R128 ;  /* 0x000000d8f080723c */ /* 0x048ff00000081080 */
[C---:B------:R-:W-:Y:S11]  /*aa750*/  HMMA.1688.F32.TF32 R208, R240.reuse, R212, R208 ;  /* 0x000000d4f0d0723c */ /* 0x040ff600000810d0 */
[----:B------:R-:W-:Y:S05]  /*aa760*/  @!UPT UIADD3 URZ, URZ, URZ, URZ ;  /* 0x0000003f3f3ff290 */ /* 0x000fea000fffe03f */
[----:B------:R-:W-:Y:S01]  /*aa770*/  IMAD.MOV.U32 R18, RZ, RZ, R128 ;  /* 0x000000ffff127224 */ /* 0x000fe200078e0080 */
[----:B------:R-:W-:Y:S01]  /*aa780*/  MOV R246, R130 ;  /* 0x0000008200f67202 */ /* 0x000fe20000000f00 */
[----:B------:R-:W-:Y:S02]  /*aa790*/  IMAD.MOV.U32 R19, RZ, RZ, R129 ;  /* 0x000000ffff137224 */ /* 0x000fe400078e0081 */
[----:B------:R-:W-:Y:S01]  /*aa7a0*/  IMAD.MOV.U32 R247, RZ, RZ, R131 ;  /* 0x000000fffff77224 */ /* 0x000fe200078e0083 */
[----:B------:R-:W3:Y:S04]  /*aa7b0*/  LDL.LU.64 R128, [R1+0x12e0] ;  /* 0x0012e00001807983 */ /* 0x000ee80000300a00 */
[----:B------:R-:W3:Y:S04]  /*aa7c0*/  LDL.LU.64 R130, [R1+0x12e8] ;  /* 0x0012e80001827983 */ /* 0x000ee80000300a00 */
[----:B------:R-:W-:Y:S04]  /*aa7d0*/  STL.64 [R1+0x280], R208 ;  /* 0x000280d001007387 */ /* 0x000fe80000100a00 */
[----:B------:R1:W-:Y:S04]  /*aa7e0*/  STL.64 [R1+0x288], R210 ;  /* 0x000288d201007387 */ /* 0x0003e80000100a00 */
[----:B-1----:R-:W2:Y:S04]  /*aa7f0*/  LDL.LU.64 R210, [R1+0xca68] ;  /* 0x00ca680001d27983 */ /* 0x002ea80000300a00 */
[----:B------:R-:W2:Y:S02]  /*aa800*/  LDL.LU.64 R208, [R1+0xca60] ;  /* 0x00ca600001d07983 */ /* 0x000ea40000300a00 */
[C---:B--2---:R-:W-:Y:S11]  /*aa810*/  HMMA.1688.F32.TF32 R204, R240.reuse, R208, R204 ;  /* 0x000000d0f0cc723c */ /* 0x044ff600000810cc */
[----:B------:R-:W-:Y:S11]  /*aa820*/  @!UPT UIADD3 URZ, URZ, URZ, URZ ;  /* 0x0000003f3f3ff290 */ /* 0x000ff6000fffe03f */
[----:B------:R-:W-:Y:S01]  /*aa830*/  @!UPT UIADD3 URZ, URZ, URZ, URZ ;  /* 0x0000003f3f3ff290 */ /* 0x000fe2000fffe03f */
        /* <DEDUP_REMOVED lines=12> */
[C---:B---3--:R-:W-:Y:S08]  /*aa900*/  HMMA.1688.F32.TF32 R128, R240.reuse, R188, R128 ;  /* 0x000000bcf080723c */ /* 0x048ff00000081080 */
[C---:B--2---:R-:W-:Y:S11]  /*aa910*/  HMMA.1688.F32.TF32 R136, R240.reuse, R200, R136 ;  /* 0x000000c8f088723c */ /* 0x044ff60000081088 */
[----:B------:R-:W-:Y:S11]  /*aa920*/  @!UPT UIADD3 URZ, URZ, URZ, URZ ;  /* 0x0000003f3f3ff290 */ /* 0x000ff6000fffe03f */
[----:B------:R-:W-:Y:S01]  /*aa930*/  @!UPT UIADD3 URZ, URZ, URZ, URZ ;  /* 0x0000003f3f3ff290 */ /* 0x000fe2000fffe03f */
[----:B------:R-:W-:Y:S04]  /*aa940*/  STL.64 [R1+0x240], R136 ;  /* 0x0002408801007387 */ /* 0x000fe80000100a00 */
[----:B------:R4:W-:Y:S02]  /*aa950*/  STL.64 [R1+0x248], R138 ;  /* 0x0002488a01007387 */ /* 0x0009e40000100a00 */
[C---:B----4-:R-:W-:Y:S02]  /*aa960*/  HMMA.1688.F32.TF32 R136, R240.reuse, R196, R4 ;  /* 0x000000c4f088723c */ /* 0x050fe40000081004 */
[----:B------:R-:W2:Y:S04]  /*aa970*/  LDL.LU.64 R4, [R1+0x12d0] ;  /* 0x0012d00001047983 */ /* 0x000ea80000300a00 */
[----:B------:R-:W2:Y:S11]  /*aa980*/  LDL.LU.64 R6, [R1+0x12d8] ;  /* 0x0012d80001067983 */ /* 0x000eb60000300a00 */
[----:B------:R-:W-:Y:S06]  /*aa990*/  @!UPT UIADD3 URZ, URZ, URZ, URZ ;  /* 0x0000003f3f3ff290 */ /* 0x000fec000fffe03f */
[----:B------:R-:W-:Y:S04]  /*aa9a0*/  STL.64 [R1+0x230], R136 ;  /* 0x0002308801007387 */ /* 0x000fe80000100a00 */
[----:B------:R-:W-:Y:S04]  /*aa9b0*/  STL.64 [R1+0x238], R138 ;  /* 0x0002388a01007387 */ /* 0x000fe80000100a00 */
[----:B------:R-:W-:Y:S04]  /*aa9c0*/  STL.64 [R1+0xca08], R198 ;  /* 0x00ca08c601007387 */ /* 0x000fe80000100a00 */
[----:B------:R1:W-:Y:S04]  /*aa9d0*/  STL.64 [R1+0xca00], R196 ;  /* 0x00ca00c401007387 */ /* 0x0003e80000100a00 */
[----:B------:R-:W-:Y:S04]  /*aa9e0*/  STL.64 [R1+0xc9f8], R194 ;  /* 0x00c9f8c201007387 */ /* 0x000fe80000100a00 */
[----:B------:R3:W-:Y:S04]  /*aa9f0*/  STL.64 [R1+0xc9f0], R192 ;  /* 0x00c9f0c001007387 */ /* 0x0007e80000100a00 */
[----:B------:R-:W-:Y:S04]  /*aaa00*/  STL.64 [R1+0x210], R132 ;  /* 0x0002108401007387 */ /* 0x000fe80000100a00 */
[----:B------:R-:W-:Y:S04]  /*aaa10*/  STL.64 [R1+0x218], R134 ;  /* 0x0002188601007387 */ /* 0x000fe80000100a00 */
[----:B-1----:R-:W4:Y:S04]  /*aaa20*/  LDL.LU.64 R196, [R1+0x12b0] ;  /* 0x0012b00001c47983 */ /* 0x002f280000300a00 */
[----:B------:R-:W4:Y:S04]  /*aaa30*/  LDL.LU.64 R198, [R1+0x12b8] ;  /* 0x0012b80001c67983 */ /* 0x000f280000300a00 */
[----:B------:R-:W-:Y:S04]  /*aaa40*/  STL.64 [R1+0x200], R128 ;  /* 0x0002008001007387 */ /* 0x000fe80000100a00 */
[----:B------:R-:W-:Y:S04]  /*aaa50*/  STL.64 [R1+0x208], R130 ;  /* 0x0002088201007387 */ /* 0x000fe80000100a00 */
[----:B---3--:R-:W3:Y:S04]  /*aaa60*/  LDL.LU.64 R192, [R1+0x12a0] ;  /* 0x0012a00001c07983 */ /* 0x008ee80000300a00 */
[----:B------:R-:W3:Y:S04]  /*aaa70*/  LDL.LU.64 R194, [R1+0x12a8] ;  /* 0x0012a80001c27983 */ /* 0x000ee80000300a00 */
[----:B------:R-:W3:Y:S04]  /*aaa80*/  LDL.LU.64 R136, [R1+0x1290] ;  /* 0x0012900001887983 */ /* 0x000ee80000300a00 */
[----:B------:R-:W3:Y:S04]  /*aaa90*/  LDL.LU.64 R138, [R1+0x1298] ;  /* 0x00129800018a7983 */ /* 0x000ee80000300a00 */
[----:B------:R-:W-:Y:S04]  /*aaaa0*/  STL.64 [R1+0xc9e8], R190 ;  /* 0x00c9e8be01007387 */ /* 0x000fe80000100a00 */
[----:B------:R1:W-:Y:S04]  /*aaab0*/  STL.64 [R1+0xc9e0], R188 ;  /* 0x00c9e0bc01007387 */ /* 0x0003e80000100a00 */
[----:B-1----:R-:W4:Y:S04]  /*aaac0*/  LDL.LU.64 R188, [R1+0x12c0] ;  /* 0x0012c00001bc7983 */ /* 0x002f280000300a00 */
[----:B------:R-:W4:Y:S01]  /*aaad0*/  LDL.LU.64 R190, [R1+0x12c8] ;  /* 0x0012c80001be7983 */ /* 0x000f220000300a00 */
[C---:B--2---:R-:W-:Y:S03]  /*aaae0*/  HMMA.1688.F32.TF32 R128, R240.reuse, R184, R4 ;  /* 0x000000b8f080723c */ /* 0x044fe60000081004 */
[----:B------:R-:W2:Y:S04]  /*aaaf0*/  LDL.LU.64 R4, [R1+0x1280] ;  /* 0x0012800001047983 */ /* 0x000ea80000300a00 */
[----:B------:R-:W2:Y:S11]  /*aab00*/  LDL.LU.64 R6, [R1+0x1288] ;  /* 0x0012880001067983 */ /* 0x000eb60000300a00 */
[----:B------:R-:W-:Y:S05]  /*aab10*/  @!UPT UIADD3 URZ, URZ, URZ, URZ ;  /* 0x0000003f3f3ff290 */ /* 0x000fea000fffe03f */
[----:B------:R1:W-:Y:S04]  /*aab20*/  STL.64 [R1+0x1f0], R128 ;  /* 0x0001f08001007387 */ /* 0x0003e80000100a00 */
[----:B------:R1:W-:Y:S04]  /*aab30*/  STL.64 [R1+0x1f8], R130 ;  /* 0x0001f88201007387 */ /* 0x0003e80000100a00 */
[----:B------:R-:W2:Y:S04]  /*aab40*/  LDL.LU.64 R132, [R1+0x1270] ;  /* 0x0012700001847983 */ /* 0x000ea80000300a00 */
[----:B------:R-:W2:Y:S04]  /*aab50*/  LDL.LU.64 R134, [R1+0x1278] ;  /* 0x0012780001867983 */ /* 0x000ea80000300a00 */
[----:B-1----:R-:W2:Y:S04]  /*aab60*/  LDL.LU.64 R128, [R1+0x1260] ;  /* 0x0012600001807983 */ /* 0x002ea80000300a00 */
[----:B------:R-:W2:Y:S04]  /*aab70*/  LDL.LU.64 R130, [R1+0x1268] ;  /* 0x0012680001827983 */ /* 0x000ea80000300a00 */
[----:B------:R-:W-:Y:S04]  /*aab80*/  STL.64 [R1+0xc9d8], R186 ;  /* 0x00c9d8ba01007387 */ /* 0x000fe80000100a00 */
[----:B------:R4:W-:Y:S04]  /*aab90*/  STL.64 [R1+0xc9d0], R184 ;  /* 0x00c9d0b801007387 */ /* 0x0009e80000100a00 */
[----:B------:R-:W-:Y:S04]  /*aaba0*/  STL.64 [R1+0xc9c8], R182 ;  /* 0x00c9c8b601007387 */ /* 0x000fe80000100a00 */
[----:B------:R1:W-:Y:S01]  /*aabb0*/  STL.64 [R1+0xc9c0], R180 ;  /* 0x00c9c0b401007387 */ /* 0x0003e20000100a00 */
[C---:B---3--:R-:W-:Y:S08]  /*aabc0*/  HMMA.1688.F32.TF32 R136, R240.reuse, R168, R136 ;  /* 0x000000a8f088723c */ /* 0x048ff00000081088 */
[C---:B----4-:R-:W-:Y:S08]  /*aabd0*/  HMMA.1688.F32.TF32 R184, R240.reuse, R180, R188 ;  /* 0x000000b4f0b8723c */ /* 0x050ff000000810bc */
[C---:B------:R-:W-:Y:S08]  /*aabe0*/  HMMA.1688.F32.TF32 R188, R240.reuse, R176, R196 ;  /* 0x000000b0f0bc723c */ /* 0x040ff000000810c4 */
[C---:B-1----:R-:W-:Y:S07]  /*aabf0*/  HMMA.1688.F32.TF32 R180, R240.reuse, R172, R192 ;  /* 0x000000acf0b4723c */ /* 0x042fee00000810c0 */
[----:B------:R1:W-:Y:S04]  /*aac00*/  STL.64 [R1+0x1e0], R184 ;  /* 0x0001e0b801007387 */ /* 0x0003e80000100a00 */
[----:B------:R3:W-:Y:S04]  /*aac10*/  STL.64 [R1+0x1e8], R186 ;  /* 0x0001e8ba01007387 */ /* 0x0007e80000100a00 */
[----:B-1----:R-:W4:Y:S04]  /*aac20*/  LDL.LU.64 R184, [R1+0x1250] ;  /* 0x0012500001b87983 */ /* 0x002f280000300a00 */
[----:B------:R-:W-:Y:S04]  /*aac30*/  STL.64 [R1+0x1d0], R188 ;  /* 0x0001d0bc01007387 */ /* 0x000fe80000100a00 */
[----:B------:R-:W-:Y:S04]  /*aac40*/  STL.64 [R1+0x1d8], R190 ;  /* 0x0001d8be01007387 */ /* 0x000fe80000100a00 */
[----:B---3--:R-:W4:Y:S04]  /*aac50*/  LDL.LU.64 R186, [R1+0x1258] ;  /* 0x0012580001ba7983 */ /* 0x008f280000300a00 */
[----:B------:R1:W-:Y:S04]  /*aac60*/  STL.64 [R1+0x1c0], R180 ;  /* 0x0001c0b401007387 */ /* 0x0003e80000100a00 */
[----:B------:R3:W-:Y:S04]  /*aac70*/  STL.64 [R1+0x1c8], R182 ;  /* 0x0001c8b601007387 */ /* 0x0007e80000100a00 */
[----:B-1----:R-:W4:Y:S04]  /*aac80*/  LDL.LU.64 R180, [R1+0x13c0] ;  /* 0x0013c00001b47983 */ /* 0x002f280000300a00 */
[----:B---3--:R-:W3:Y:S04]  /*aac90*/  LDL.LU.64 R182, [R1+0x13c8] ;  /* 0x0013c80001b67983 */ /* 0x008ee80000300a00 */
[----:B------:R-:W-:Y:S04]  /*aaca0*/  STL.64 [R1+0x1b0], R136 ;  /* 0x0001b08801007387 */ /* 0x000fe80000100a00 */
[----:B------:R2:W-:Y:S02]  /*aacb0*/  STL.64 [R1+0x1b8], R138 ;  /* 0x0001b88a01007387 */ /* 0x0005e40000100a00 */
[C---:B--2---:R-:W-:Y:S02]  /*aacc0*/  HMMA.1688.F32.TF32 R136, R240.reuse, R164, R4 ;  /* 0x000000a4f088723c */ /* 0x044fe40000081004 */
[----:B------:R-:W2:Y:S04]  /*aacd0*/  LDL.LU.64 R4, [R1+0x13b0] ;  /* 0x0013b00001047983 */ /* 0x000ea80000300a00 */
[----:B------:R-:W2:Y:S02]  /*aace0*/  LDL.LU.64 R6, [R1+0x13b8] ;  /* 0x0013b80001067983 */ /* 0x000ea40000300a00 */
[C---:B------:R-:W-:Y:S11]  /*aacf0*/  HMMA.1688.F32.TF32 R132, R240.reuse, R160, R132 ;  /* 0x000000a0f084723c */ /* 0x040ff60000081084 */
[----:B------:R-:W-:Y:S04]  /*aad00*/  @!UPT UIADD3 URZ, URZ, URZ, URZ ;  /* 0x0000003f3f3ff290 */ /* 0x000fe8000fffe03f */
[----:B------:R1:W-:Y:S04]  /*aad10*/  STL.64 [R1+0x1a0], R136 ;  /* 0x0001a08801007387 */ /* 0x0003e80000100a00 */
[----:B------:R1:W-:Y:S04]  /*aad20*/  STL.64 [R1+0x1a8], R138 ;  /* 0x0001a88a01007387 */ /* 0x0003e80000100a00 */
[----:B-1----:R-:W2:Y:S04]  /*aad30*/  LDL.LU.64 R136, [R1+0x13e0] ;  /* 0x0013e00001887983 */ /* 0x002ea80000300a00 */
[----:B------:R1:W-:Y:S04]  /*aad40*/  STL.64 [R1+0x190], R132 ;  /* 0x0001908401007387 */ /* 0x0003e80000100a00 */
[----:B------:R1:W-:Y:S04]  /*aad50*/  STL.64 [R1+0x198], R134 ;  /* 0x0001988601007387 */ /* 0x0003e80000100a00 */
[----:B------:R-:W2:Y:S01]  /*aad60*/  LDL.LU.64 R138, [R1+0x13e8] ;  /* 0x0013e800018a7983 */ /* 0x000ea20000300a00 */
[C---:B------:R-:W-:Y:S11]  /*aad70*/  HMMA.1688.F32.TF32 R128, R240.reuse, R156, R128 ;  /* 0x0000009cf080723c */ /* 0x040ff60000081080 */
[----:B------:R-:W-:Y:S11]  /*aad80*/  @!UPT UIADD3 URZ, URZ, URZ, URZ ;  /* 0x0000003f3f3ff290 */ /* 0x000ff6000fffe03f */
[----:B------:R-:W-:Y:S01]  /*aad90*/  @!UPT UIADD3 URZ, URZ, URZ, URZ ;  /* 0x0000003f3f3ff290 */ /* 0x000fe2000fffe03f */
[----:B------:R1:W-:Y:S04]  /*aada0*/  STL.64 [R1+0x180], R128 ;  /* 0x0001808001007387 */ /* 0x0003e80000100a00 */
[----:B------:R1:W-:Y:S04]  /*aadb0*/  STL.64 [R1+0x188], R130 ;  /* 0x0001888201007387 */ /* 0x0003e80000100a00 */
[----:B-1----:R-:W2:Y:S04]  /*aadc0*/  LDL.LU.64 R132, [R1+0x13d0] ;  /* 0x0013d00001847983 */ /* 0x002ea80000300a00 */
[----:B------:R-:W2:Y:S04]  /*aadd0*/  LDL.LU.64 R134, [R1+0x13d8] ;  /* 0x0013d80001867983 */ /* 0x000ea80000300a00 */
[----:B------:R-:W2:Y:S04]  /*aade0*/  LDL.LU.64 R128, [R1+0x1400] ;  /* 0x0014000001807983 */ /* 0x000ea80000300a00 */
[----:B------:R-:W2:Y:S04]  /*aadf0*/  LDL.LU.64 R130, [R1+0x1408] ;  /* 0x0014080001827983 */ /* 0x000ea80000300a00 */
[----:B------:R-:W2:Y:S04]  /*aae00*/  LDL.LU.64 R196, [R1+0x13f0] ;  /* 0x0013f00001c47983 */ /* 0x000ea80000300a00 */
[----:B------:R-:W2:Y:S04]  /*aae10*/  LDL.LU.64 R198, [R1+0x13f8] ;  /* 0x0013f80001c67983 */ /* 0x000ea80000300a00 */
[----:B------:R-:W2:Y:S04]  /*aae20*/  LDL.LU.64 R192, [R1+0x1430] ;  /* 0x0014300001c07983 */ /* 0x000ea80000300a00 */
[----:B------:R-:W2:Y:S01]  /*aae30*/  LDL.LU.64 R194, [R1+0x1438] ;  /* 0x0014380001c27983 */ /* 0x000ea20000300a00 */
[C---:B----4-:R-:W-:Y:S08]  /*aae40*/  HMMA.1688.F32.TF32 R184, R240.reuse, R152, R184 ;  /* 0x00000098f0b8723c */ /* 0x050ff000000810b8 */
[C---:B---3--:R-:W-:Y:S11]  /*aae50*/  HMMA.1688.F32.TF32 R180, R240.reuse, R148, R180 ;  /* 0x00000094f0b4723c */ /* 0x048ff600000810b4 */
[----:B------:R-:W-:Y:S04]  /*aae60*/  @!UPT UIADD3 URZ, URZ, URZ, URZ ;  /* 0x0000003f3f3ff290 */ /* 0x000fe8000fffe03f */
[----:B------:R1:W-:Y:S04]  /*aae70*/  STL.64 [R1+0x170], R184 ;  /* 0x000170b801007387 */ /* 0x0003e80000100a00 */
[----:B------:R3:W-:Y:S04]  /*aae80*/  STL.64 [R1+0x178], R186 ;  /* 0x000178ba01007387 */ /* 0x0007e80000100a00 */
[----:B------:R-:W4:Y:S04]  /*aae90*/  LDL.LU.64 R188, [R1+0x1420] ;  /* 0x0014200001bc7983 */ /* 0x000f280000300a00 */
[----:B------:R-:W4:Y:S04]  /*aaea0*/  LDL.LU.64 R190, [R1+0x1428] ;  /* 0x0014280001be7983 */ /* 0x000f280000300a00 */
[----:B------:R2:W-:Y:S04]  /*aaeb0*/  STL.64 [R1+0x160], R180 ;  /* 0x000160b401007387 */ /* 0x0005e80000100a00 */
[----:B------:R2:W-:Y:S04]  /*aaec0*/  STL.64 [R1+0x168], R182 ;  /* 0x000168b601007387 */ /* 0x0005e80000100a00 */
[----:B-1----:R-:W4:Y:S04]  /*aaed0*/  LDL.LU.64 R184, [R1+0x1450] ;  /* 0x0014500001b87983 */ /* 0x002f280000300a00 */
[----:B---3--:R-:W3:Y:S01]  /*aaee0*/  LDL.LU.64 R186, [R1+0x1458] ;  /* 0x0014580001ba7983 */ /* 0x008ee20000300a00 */
[C---:B--2---:R-:W-:Y:S11]  /*aaef0*/  HMMA.1688.F32.TF32 R4, R240.reuse, R144, R4 ;  /* 0x00000090f004723c */ /* 0x044ff60000081004 */
[----:B------:R-:W-:Y:S11]  /*aaf00*/  @!UPT UIADD3 URZ, URZ, URZ, URZ ;  /* 0x0000003f3f3ff290 */ /* 0x000ff6000fffe03f */
[----:B------:R-:W-:Y:S01]  /*aaf10*/  @!UPT UIADD3 URZ, URZ, URZ, URZ ;  /* 0x0000003f3f3ff290 */ /* 0x000fe2000fffe03f */
[----:B------:R1:W-:Y:S04]  /*aaf20*/  STL.64 [R1+0x150], R4 ;  /* 0x0001500401007387 */ /* 0x0003e80000100a00 */
[----:B------:R2:W-:Y:S04]  /*aaf30*/  STL.64 [R1+0x158], R6 ;  /* 0x0001580601007387 */ /* 0x0005e80000100a00 */
[----:B------:R-:W3:Y:S04]  /*aaf40*/  LDL.LU.64 R180, [R1+0x1440] ;  /* 0x0014400001b47983 */ /* 0x000ee80000300a00 */
[----:B------:R-:W3:Y:S04]  /*aaf50*/  LDL.LU.64 R182, [R1+0x1448] ;  /* 0x0014480001b67983 */ /* 0x000ee80000300a00 */
[----:B-1----:R-:W3:Y:S04]  /*aaf60*/  LDL.LU.64 R4, [R1+0x1470] ;  /* 0x0014700001047983 */ /* 0x002ee80000300a00 */
[----:B--2---:R-:W3:Y:S01]  /*aaf70*/  LDL.LU.64 R6, [R1+0x1478] ;  /* 0x0014780001067983 */ /* 0x004ee20000300a00 */
[C---:B------:R-:W-:Y:S11]  /*aaf80*/  HMMA.1688.F32.TF32 R136, R240.reuse, R140, R136 ;  /* 0x0000008cf088723c */ /* 0x040ff60000081088 */
        /* <DEDUP_REMOVED lines=20> */
[C---:B---3--:R-:W-:Y:S08]  /*ab0d0*/  HMMA.1688.F32.TF32 R4, R240.reuse, R108, R4 ;  /* 0x0000006cf004723c */ /* 0x048ff00000081004 */
[C---:B--2---:R-:W-:Y:S01]  /*ab0e0*/  HMMA.1688.F32.TF32 R196, R240.reuse, R128, R196 ;  /* 0x00000080f0c4723c */ /* 0x044fe200000810c4 */
[----:B------:R-:W-:Y:S04]  /*ab0f0*/  STL.64 [R1+0xc9b8], R130 ;  /* 0x00c9b88201007387 */ /* 0x000fe80000100a00 */
[----:B------:R1:W-:Y:S03]  /*ab100*/  STL.64 [R1+0xc9b0], R128 ;  /* 0x00c9b08001007387 */ /* 0x0003e60000100a00 */
[C---:B-1----:R-:W-:Y:S11]  /*ab110*/  HMMA.1688.F32.TF32 R128, R240.reuse, R124, R192 ;  /* 0x0000007cf080723c */ /* 0x042ff600000810c0 */
[----:B------:R-:W-:Y:S04]  /*ab120*/  @!UPT UIADD3 URZ, URZ, URZ, URZ ;  /* 0x0000003f3f3ff290 */ /* 0x000fe8000fffe03f */
[----:B------:R-:W-:Y:S04]  /*ab130*/  STL.64 [R1+0x110], R196 ;  /* 0x000110c401007387 */ /* 0x000fe80000100a00 */
[----:B------:R-:W-:Y:S04]  /*ab140*/  STL.64 [R1+0x118], R198 ;  /* 0x000118c601007387 */ /* 0x000fe80000100a00 */
[----:B------:R-:W-:Y:S04]  /*ab150*/  STL.64 [R1+0xc9a8], R126 ;  /* 0x00c9a87e01007387 */ /* 0x000fe80000100a00 */
[----:B------:R4:W-:Y:S02]  /*ab160*/  STL.64 [R1+0xc9a0], R124 ;  /* 0x00c9a07c01007387 */ /* 0x0009e40000100a00 */
[C---:B----4-:R-:W-:Y:S02]  /*ab170*/  HMMA.1688.F32.TF32 R124, R240.reuse, R120, R188 ;  /* 0x00000078f07c723c */ /* 0x050fe400000810bc */
[----:B------:R-:W-:Y:S04]  /*ab180*/  STL.64 [R1+0xf0], R128 ;  /* 0x0000f08001007387 */ /* 0x000fe80000100a00 */
[----:B------:R-:W-:Y:S04]  /*ab190*/  STL.64 [R1+0xf8], R130 ;  /* 0x0000f88201007387 */ /* 0x000fe80000100a00 */
[----:B------:R-:W-:Y:S04]  /*ab1a0*/  STL.64 [R1+0xc998], R122 ;  /* 0x00c9987a01007387 */ /* 0x000fe80000100a00 */
[----:B------:R1:W-:Y:S09]  /*ab1b0*/  STL.64 [R1+0xc990], R120 ;  /* 0x00c9907801007387 */ /* 0x0003f20000100a00 */
[----:B------:R-:W-:Y:S01]  /*ab1c0*/  STL.64 [R1+0xe0], R124 ;  /* 0x0000e07c01007387 */ /* 0x000fe20000100a00 */
[C---:B-1----:R-:W-:Y:S03]  /*ab1d0*/  HMMA.1688.F32.TF32 R120, R240.reuse, R116, R184 ;  /* 0x00000074f078723c */ /* 0x042fe600000810b8 */
[----:B------:R-:W-:Y:S04]  /*ab1e0*/  STL.64 [R1+0xe8], R126 ;  /* 0x0000e87e01007387 */ /* 0x000fe80000100a00 */
[----:B------:R-:W-:Y:S04]  /*ab1f0*/  STL.64 [R1+0xc988], R118 ;  /* 0x00c9887601007387 */ /* 0x000fe80000100a00 */
[----:B------:R1:W-:Y:S02]  /*ab200*/  STL.64 [R1+0xc980], R116 ;  /* 0x00c9807401007387 */ /* 0x0003e40000100a00 */
[C---:B-1----:R-:W-:Y:S10]  /*ab210*/  HMMA.1688.F32.TF32 R116, R240.reuse, R112, R180 ;  /* 0x00000070f074723c */ /* 0x042ff400000810b4 */
[----:B------:R1:W-:Y:S04]  /*ab220*/  STL.64 [R1+0xd0], R120 ;  /* 0x0000d07801007387 */ /* 0x0003e80000100a00 */
[----:B------:R2:W-:Y:S04]  /*ab230*/  STL.64 [R1+0xd8], R122 ;  /* 0x0000d87a01007387 */ /* 0x0005e80000100a00 */
[----:B------:R-:W3:Y:S05]  /*ab240*/  LDL.LU.64 R192, [R1+0x1480] ;  /* 0x0014800001c07983 */ /* 0x000eea0000300a00 */
[----:B------:R4:W-:Y:S04]  /*ab250*/  STL.64 [R1+0xb0], R116 ;  /* 0x0000b07401007387 */ /* 0x0009e80000100a00 */
[----:B------:R1:W-:Y:S04]  /*ab260*/  STL.64 [R1+0xb8], R118 ;  /* 0x0000b87601007387 */ /* 0x0003e80000100a00 */
[----:B------:R-:W3:Y:S04]  /*ab270*/  LDL.LU.64 R194, [R1+0x1488] ;  /* 0x0014880001c27983 */ /* 0x000ee80000300a00 */
[----:B------:R-:W-:Y:S04]  /*ab280*/  STL.64 [R1+0xa0], R4 ;  /* 0x0000a00401007387 */ /* 0x000fe80000100a00 */
[----:B------:R-:W-:Y:S04]  /*ab290*/  STL.64 [R1+0xa8], R6 ;  /* 0x0000a80601007387 */ /* 0x000fe80000100a00 */
[----:B------:R-:W3:Y:S04]  /*ab2a0*/  LDL.LU.64 R188, [R1+0x14a0] ;  /* 0x0014a00001bc7983 */ /* 0x000ee80000300a00 */
[----:B------:R-:W3:Y:S04]  /*ab2b0*/  LDL.LU.64 R190, [R1+0x14a8] ;  /* 0x0014a80001be7983 */ /* 0x000ee80000300a00 */
[----:B------:R-:W-:Y:S04]  /*ab2c0*/  STL.64 [R1+0xc978], R110 ;  /* 0x00c9786e01007387 */ /* 0x000fe80000100a00 */
[----:B------:R1:W-:Y:S04]  /*ab2d0*/  STL.64 [R1+0xc970], R108 ;  /* 0x00c9706c01007387 */ /* 0x0003e80000100a00 */
        /* <DEDUP_REMOVED lines=8> */
[----:B-1----:R-:W3:Y:S04]  /*ab360*/  LDL.LU.64 R120, [R1+0x1500] ;  /* 0x0015000001787983 */ /* 0x002ee80000300a00 */
[----:B--2---:R-:W2:Y:S04]  /*ab370*/  LDL.LU.64 R122, [R1+0x1508] ;  /* 0x00150800017a7983 */ /* 0x004ea80000300a00 */
[----:B----4-:R-:W4:Y:S04]  /*ab380*/  LDL.LU.64 R116, [R1+0x1550] ;  /* 0x0015500001747983 */ /* 0x010f280000300a00 */
[----:B------:R-:W4:Y:S04]  /*ab390*/  LDL.LU.64 R118, [R1+0x1558] ;  /* 0x0015580001767983 */ /* 0x000f280000300a00 */
[----:B------:R-:W2:Y:S04]  /*ab3a0*/  LDL.LU.64 R108, [R1+0x1540] ;  /* 0x00154000016c7983 */ /* 0x000ea80000300a00 */
[----:B------:R-:W2:Y:S04]  /*ab3b0*/  LDL.LU.64 R110, [R1+0x1548] ;  /* 0x00154800016e7983 */ /* 0x000ea80000300a00 */
[----:B------:R-:W-:Y:S04]  /*ab3c0*/  STL [R1+0xc5c0], R252 ;  /* 0x00c5c0fc01007387 */ /* 0x000fe80000100800 */
[----:B------:R-:W-:Y:S04]  /*ab3d0*/  STL.64 [R1+0xc968], R106 ;  /* 0x00c9686a01007387 */ /* 0x000fe80000100a00 */
[----:B------:R1:W-:Y:S04]  /*ab3e0*/  STL.64 [R1+0xc960], R104 ;  /* 0x00c9606801007387 */ /* 0x0003e80000100a00 */
[----:B------:R-:W-:Y:S04]  /*ab3f0*/  LDS R4, [R226+0x80080] ;  /* 0x08008000e2047984 */ /* 0x000fe80000000800 */
[----:B------:R-:W-:Y:S04]  /*ab400*/  LDS R6, [R226+0x80480] ;  /* 0x08048000e2067984 */ /* 0x000fe80000000800 */
[----:B------:R-:W-:Y:S04]  /*ab410*/  LDS R5, [R222+0x80080] ;  /* 0x08008000de057984 */ /* 0x000fe80000000800 */
[----:B------:R-:W1:Y:S01]  /*ab420*/  LDS R7, [R222+0x80480] ;  /* 0x08048000de077984 */ /* 0x000e620000000800 */
[C---:B---3--:R-:W-:Y:S08]  /*ab430*/  HMMA.1688.F32.TF32 R192, R240.reuse, R104, R192 ;  /* 0x00000068f0c0723c */ /* 0x048ff000000810c0 */
[C---:B-1----:R-:W-:Y:S11]  /*ab440*/  HMMA.1688.F32.TF32 R104, R240.reuse, R100, R188 ;  /* 0x00000064f068723c */ /* 0x042ff600000810bc */
[----:B------:R-:W-:Y:S04]  /*ab450*/  @!UPT UIADD3 URZ, URZ, URZ, URZ ;  /* 0x0000003f3f3ff290 */ /* 0x000fe8000fffe03f */
[----:B------:R-:W-:Y:S04]  /*ab460*/  STL.64 [R1+0x520], R192 ;  /* 0x000520c001007387 */ /* 0x000fe80000100a00 */
[----:B------:R-:W-:Y:S04]  /*ab470*/  STL.64 [R1+0x528], R194 ;  /* 0x000528c201007387 */ /* 0x000fe80000100a00 */
[----:B------:R-:W-:Y:S04]  /*ab480*/  STL.64 [R1+0xc958], R102 ;  /* 0x00c9586601007387 */ /* 0x000fe80000100a00 */
[----:B------:R1:W-:Y:S04]  /*ab490*/  STL.64 [R1+0xc950], R100 ;  /* 0x00c9506401007387 */ /* 0x0003e80000100a00 */
[----:B------:R-:W-:Y:S04]  /*ab4a0*/  STL.64 [R1+0x510], R104 ;  /* 0x0005106801007387 */ /* 0x000fe80000100a00 */
[----:B------:R-:W-:Y:S01]  /*ab4b0*/  STL.64 [R1+0x518], R106 ;  /* 0x0005186a01007387 */ /* 0x000fe20000100a00 */
[C---:B-1----:R-:W-:Y:S03]  /*ab4c0*/  HMMA.1688.F32.TF32 R100, R240.reuse, R96, R184 ;  /* 0x00000060f064723c */ /* 0x042fe600000810b8 */
[----:B------:R-:W-:Y:S04]  /*ab4d0*/  STL.64 [R1+0xc948], R98 ;  /* 0x00c9486201007387 */ /* 0x000fe80000100a00 */
[----:B------:R1:W-:Y:S02]  /*ab4e0*/  STL.64 [R1+0xc940], R96 ;  /* 0x00c9406001007387 */ /* 0x0003e40000100a00 */
[C---:B-1----:R-:W-:Y:S11]  /*ab4f0*/  HMMA.1688.F32.TF32 R96, R240.reuse, R92, R180 ;  /* 0x0000005cf060723c */ /* 0x042ff600000810b4 */
[----:B------:R-:W-:Y:S03]  /*ab500*/  @!UPT UIADD3 URZ, URZ, URZ, URZ ;  /* 0x0000003f3f3ff290 */ /* 0x000fe6000fffe03f */
[----:B------:R-:W-:Y:S04]  /*ab510*/  STL.64 [R1+0x4f0], R100 ;  /* 0x0004f06401007387 */ /* 0x000fe80000100a00 */
[----:B------:R-:W-:Y:S04]  /*ab520*/  STL.64 [R1+0x4f8], R102 ;  /* 0x0004f86601007387 */ /* 0x000fe80000100a00 */
[----:B------:R-:W-:Y:S04]  /*ab530*/  STL.64 [R1+0xc938], R94 ;  /* 0x00c9385e01007387 */ /* 0x000fe80000100a00 */
[----:B------:R1:W-:Y:S04]  /*ab540*/  STL.64 [R1+0xc930], R92 ;  /* 0x00c9305c01007387 */ /* 0x0003e80000100a00 */
[----:B------:R-:W-:Y:S04]  /*ab550*/  STL.64 [R1+0x4e0], R96 ;  /* 0x0004e06001007387 */ /* 0x000fe80000100a00 */
[----:B------:R3:W-:Y:S01]  /*ab560*/  STL.64 [R1+0x4e8], R98 ;  /* 0x0004e86201007387 */ /* 0x0007e20000100a00 */
[C---:B-1----:R-:W-:Y:S08]  /*ab570*/  HMMA.1688.F32.TF32 R92, R240.reuse, R84, R124 ;  /* 0x00000054f05c723c */ /* 0x042ff0000008107c */
[C---:B---3--:R-:W-:Y:S08]  /*ab580*/  HMMA.1688.F32.TF32 R96, R240.reuse, R88, R128 ;  /* 0x00000058f060723c */ /* 0x048ff00000081080 */
[C---:B--2---:R-:W-:Y:S11]  /*ab590*/  HMMA.1688.F32.TF32 R100, R240.reuse, R80, R120 ;  /* 0x00000050f064723c */ /* 0x044ff60000081078 */
[----:B------:R-:W-:Y:S04]  /*ab5a0*/  @!UPT UIADD3 URZ, URZ, URZ, URZ ;  /* 0x0000003f3f3ff290 */ /* 0x000fe8000fffe03f */
[----:B------:R-:W-:Y:S04]  /*ab5b0*/  STL.64 [R1+0x4d0], R96 ;  /* 0x0004d06001007387 */ /* 0x000fe80000100a00 */
[----:B------:R4:W-:Y:S04]  /*ab5c0*/  STL.64 [R1+0x4d8], R98 ;  /* 0x0004d86201007387 */ /* 0x0009e80000100a00 */
[----:B------:R-:W-:Y:S04]  /*ab5d0*/  STL.64 [R1+0x4b0], R92 ;  /* 0x0004b05c01007387 */ /* 0x000fe80000100a00 */
[----:B------:R1:W-:Y:S01]  /*ab5e0*/  STL.64 [R1+0x4b8], R94 ;  /* 0x0004b85e01007387 */ /* 0x0003e20000100a00 */
[C---:B----4-:R-:W-:Y:S08]  /*ab5f0*/  HMMA.1688.F32.TF32 R96, R240.reuse, R76, R116 ;  /* 0x0000004cf060723c */ /* 0x050ff00000081074 */
[C---:B-1----:R-:W-:Y:S01]  /*ab600*/  HMMA.1688.F32.TF32 R92, R240.reuse, R72, R108 ;  /* 0x00000048f05c723c */ /* 0x042fe2000008106c */
[----:B------:R1:W-:Y:S04]  /*ab610*/  STL.64 [R1+0x4a0], R100 ;  /* 0x0004a06401007387 */ /* 0x0003e80000100a00 */
[----:B------:R2:W-:Y:S04]  /*ab620*/  STL.64 [R1+0x4a8], R102 ;  /* 0x0004a86601007387 */ /* 0x0005e80000100a00 */
[----:B------:R-:W3:Y:S06]  /*ab630*/  LDL.LU.64 R120, [R1+0x1570] ;  /* 0x0015700001787983 */ /* 0x000eec0000300a00 */
[----:B------:R4:W-:Y:S04]  /*ab640*/  STL.64 [R1+0x490], R96 ;  /* 0x0004906001007387 */ /* 0x0009e80000100a00 */
[----:B------:R1:W-:Y:S04]  /*ab650*/  STL.64 [R1+0x498], R98 ;  /* 0x0004986201007387 */ /* 0x0003e80000100a00 */
[----:B------:R-:W3:Y:S04]  /*ab660*/  LDL.LU.64 R122, [R1+0x1578] ;  /* 0x00157800017a7983 */ /* 0x000ee80000300a00 */
[----:B------:R1:W-:Y:S04]  /*ab670*/  STL.64 [R1+0x480], R92 ;  /* 0x0004805c01007387 */ /* 0x0003e80000100a00 */
[----:B------:R1:W-:Y:S04]  /*ab680*/  STL.64 [R1+0x488], R94 ;  /* 0x0004885e01007387 */ /* 0x0003e80000100a00 */
        /* <DEDUP_REMOVED lines=8> */
[----:B------:R-:W2:Y:S04]  /*ab710*/  LDL.LU.64 R108, [R1+0x15c0] ;  /* 0x0015c000016c7983 */ /* 0x000ea80000300a00 */
[----:B------:R-:W4:Y:S04]  /*ab720*/  LDL.LU.64 R110, [R1+0x15c8] ;  /* 0x0015c800016e7983 */ /* 0x000f280000300a00 */
[----:B------:R-:W4:Y:S04]  /*ab730*/  LDL.LU.64 R104, [R1+0x15b0] ;  /* 0x0015b00001687983 */ /* 0x000f280000300a00 */
[----:B------:R-:W4:Y:S04]  /*ab740*/  LDL.LU.64 R106, [R1+0x15b8] ;  /* 0x0015b800016a7983 */ /* 0x000f280000300a00 */
[----:B------:R-:W4:Y:S04]  /*ab750*/  LDL.LU.64 R184, [R1+0x30] ;  /* 0x0000300001b87983 */ /* 0x000f280000300a00 */
[----:B------:R-:W4:Y:S04]  /*ab760*/  LDL.LU.64 R188, [R1+0x20] ;  /* 0x0000200001bc7983 */ /* 0x000f280000300a00 */
[----:B------:R-:W4:Y:S04]  /*ab770*/  LDL.LU.64 R192, [R1+0x10] ;  /* 0x0000100001c07983 */ /* 0x000f280000300a00 */
[----:B------:R-:W4:Y:S04]  /*ab780*/  LDL.LU.64 R196, [R1] ;  /* 0x0000000001c47983 */ /* 0x000f280000300a00 */
[----:B------:R-:W-:Y:S04]  /*ab790*/  STL.64 [R1+0xc928], R74 ;  /* 0x00c9284a01007387 */ /* 0x000fe80000100a00 */
[----:B------:R1:W-:Y:S04]  /*ab7a0*/  STL.64 [R1+0xc920], R72 ;  /* 0x00c9204801007387 */ /* 0x0003e80000100a00 */
[----:B------:R-:W-:Y:S01]  /*ab7b0*/  STL.64 [R1+0xc910], R66 ;  /* 0x00c9104201007387 */ /* 0x000fe20000100a00 */
[C---:B---3--:R-:W-:Y:S08]  /*ab7c0*/  HMMA.1688.F32.TF32 R120, R240.reuse, R68, R120 ;  /* 0x00000044f078723c */ /* 0x048ff00000081078 */
[C---:B-1----:R-:W-:Y:S11]  /*ab7d0*/  HMMA.1688.F32.TF32 R72, R240.reuse, R64, R116 ;  /* 0x00000040f048723c */ /* 0x042ff60000081074 */
[----:B------:R-:W-:Y:S04]  /*ab7e0*/  @!UPT UIADD3 URZ, URZ, URZ, URZ ;  /* 0x0000003f3f3ff290 */ /* 0x000fe8000fffe03f */
[----:B------:R-:W-:Y:S04]  /*ab7f0*/  STL.64 [R1+0x470], R120 ;  /* 0x0004707801007387 */ /* 0x000fe80000100a00 */
[----:B------:R-:W-:Y:S04]  /*ab800*/  STL.64 [R1+0x478], R122 ;  /* 0x0004787a01007387 */ /* 0x000fe80000100a00 */
[----:B------:R2:W-:Y:S04]  /*ab810*/  STL.64 [R1+0xc908], R64 ;  /* 0x00c9084001007387 */ /* 0x0005e80000100a00 */
[----:B------:R-:W-:Y:S04]  /*ab820*/  STL.64 [R1+0x460], R72 ;  /* 0x0004604801007387 */ /* 0x000fe80000100a00 */
[----:B------:R-:W-:Y:S01]  /*ab830*/  STL.64 [R1+0x468], R74 ;  /* 0x0004684a01007387 */ /* 0x000fe20000100a00 */
[C---:B--2---:R-:W-:Y:S03]  /*ab840*/  HMMA.1688.F32.TF32 R64, R240.reuse, R60, R100 ;  /* 0x0000003cf040723c */ /* 0x044fe60000081064 */
[----:B------:R-:W2:Y:S04]  /*ab850*/  LDL.LU.64 R100, [R1+0x1580] ;  /* 0x0015800001647983 */ /* 0x000ea80000300a00 */
[----:B------:R-:W2:Y:S11]  /*ab860*/  LDL.LU.64 R102, [R1+0x1588] ;  /* 0x0015880001667983 */ /* 0x000eb60000300a00 */
[----:B------:R-:W-:Y:S05]  /*ab870*/  @!UPT UIADD3 URZ, URZ, URZ, URZ ;  /* 0x0000003f3f3ff290 */ /* 0x000fea000fffe03f */
[----:B------:R-:W-:Y:S04]  /*ab880*/  STL.64 [R1+0x450], R64 ;  /* 0x0004504001007387 */ /* 0x000fe80000100a00 */
[----:B------:R4:W-:Y:S02]  /*ab890*/  STL.64 [R1+0x458], R66 ;  /* 0x0004584201007387 */ /* 0x0009e40000100a00 */
[C---:B----4-:R-:W-:Y:S02]  /*ab8a0*/  HMMA.1688.F32.TF32 R64, R240.reuse, R56, R96 ;  /* 0x00000038f040723c */ /* 0x050fe40000081060 */
[----:B------:R-:W3:Y:S04]  /*ab8b0*/  LDL.LU.64 R96, [R1+0x15f0] ;  /* 0x0015f00001607983 */ /* 0x000ee80000300a00 */
[----:B------:R-:W3:Y:S11]  /*ab8c0*/  LDL.LU.64 R98, [R1+0x15f8] ;  /* 0x0015f80001627983 */ /* 0x000ef60000300a00 */
[----:B------:R-:W-:Y:S06]  /*ab8d0*/  @!UPT UIADD3 URZ, URZ, URZ, URZ ;  /* 0x0000003f3f3ff290 */ /* 0x000fec000fffe03f */
[----:B------:R-:W-:Y:S04]  /*ab8e0*/  STL.64 [R1+0x440], R64 ;  /* 0x0004404001007387 */ /* 0x000fe80000100a00 */
[----:B------:R1:W-:Y:S02]  /*ab8f0*/  STL.64 [R1+0x448], R66 ;  /* 0x0004484201007387 */ /* 0x0003e40000100a00 */
[C---:B-1----:R-:W-:Y:S02]  /*ab900*/  HMMA.1688.F32.TF32 R64, R240.reuse, R52, R92 ;  /* 0x00000034f040723c */ /* 0x042fe4000008105c */
[----:B------:R-:W4:Y:S04]  /*ab910*/  LDL.LU.64 R92, [R1+0x15e0] ;  /* 0x0015e000015c7983 */ /* 0x000f280000300a00 */
[----:B------:R-:W4:Y:S11]  /*ab920*/  LDL.LU.64 R94, [R1+0x15e8] ;  /* 0x0015e800015e7983 */ /* 0x000f360000300a00 */
[----:B------:R-:W-:Y:S06]  /*ab930*/  @!UPT UIADD3 URZ, URZ, URZ, URZ ;  /* 0x0000003f3f3ff290 */ /* 0x000fec000fffe03f */
[----:B------:R-:W-:Y:S04]  /*ab940*/  STL.64 [R1+0x430], R64 ;  /* 0x0004304001007387 */ /* 0x000fe80000100a00 */
[----:B------:R1:W-:Y:S04]  /*ab950*/  STL.64 [R1+0x438], R66 ;  /* 0x0004384201007387 */ /* 0x0003e80000100a00 */
[----:B------:R-:W4:Y:S04]  /*ab960*/  LDL.LU.64 R72, [R1+0x1610] ;  /* 0x0016100001487983 */ /* 0x000f280000300a00 */
[----:B------:R-:W4:Y:S01]  /*ab970*/  LDL.LU.64 R74, [R1+0x1618] ;  /* 0x00161800014a7983 */ /* 0x000f220000300a00 */
[C---:B-1----:R-:W-:Y:S11]  /*ab980*/  HMMA.1688.F32.TF32 R64, R240.reuse, R48, R108 ;  /* 0x00000030f040723c */ /* 0x042ff6000008106c */
[----:B------:R-:W-:Y:S11]  /*ab990*/  @!UPT UIADD3 URZ, URZ, URZ, URZ ;  /* 0x0000003f3f3ff290 */ /* 0x000ff6000fffe03f */
[----:B------:R-:W-:Y:S01]  /*ab9a0*/  @!UPT UIADD3 URZ, URZ, URZ, URZ ;  /* 0x0000003f3f3ff290 */ /* 0x000fe2000fffe03f */
[----:B------:R1:W-:Y:S04]  /*ab9b0*/  STL.64 [R1+0x420], R64 ;  /* 0x0004204001007387 */ /* 0x0003e80000100a00 */
[----:B------:R1:W-:Y:S04]  /*ab9c0*/  STL.64 [R1+0x428], R66 ;  /* 0x0004284201007387 */ /* 0x0003e80000100a00 */
[----:B-1----:R-:W4:Y:S04]  /*ab9d0*/  LDL.LU.64 R64, [R1+0x1600] ;  /* 0x0016000001407983 */ /* 0x002f280000300a00 */
[----:B------:R-:W4:Y:S01]  /*ab9e0*/  LDL.LU.64 R66, [R1+0x1608] ;  /* 0x0016080001427983 */ /* 0x000f220000300a00 */
[C---:B------:R-:W-:Y:S11]  /*ab9f0*/  HMMA.1688.F32.TF32 R104, R240.reuse, R44, R104 ;  /* 0x0000002cf068723c */ /* 0x040ff60000081068 */
[----:B------:R-:W-:Y:S11]  /*aba00*/  @!UPT UIADD3 URZ, URZ, URZ, URZ ;  /* 0x0000003f3f3ff290 */ /* 0x000ff6000fffe03f */
[----:B------:R-:W-:Y:S01]  /*aba10*/  @!UPT UIADD3 URZ, URZ, URZ, URZ ;  /* 0x0000003f3f3ff290 */ /* 0x000fe2000fffe03f */
[----:B------:R1:W-:Y:S04]  /*aba20*/  STL.64 [R1+0x410], R104 ;  /* 0x0004106801007387 */ /* 0x0003e80000100a00 */
[----:B------:R1:W-:Y:S04]  /*aba30*/  STL.64 [R1+0x418], R106 ;  /* 0x0004186a01007387 */ /* 0x0003e80000100a00 */
[----:B------:R-:W4:Y:S04]  /*aba40*/  LDL.LU.64 R108, [R1+0x1630] ;  /* 0x00163000016c7983 */ /* 0x000f280000300a00 */
[----:B------:R-:W4:Y:S04]  /*aba50*/  LDL.LU.64 R110, [R1+0x1638] ;  /* 0x00163800016e7983 */ /* 0x000f280000300a00 */
[----:B-1----:R-:W4:Y:S04]  /*aba60*/  LDL.LU.64 R104, [R1+0x1620] ;  /* 0x0016200001687983 */ /* 0x002f280000300a00 */
[----:B------:R-:W4:Y:S01]  /*aba70*/  LDL.LU.64 R106, [R1+0x1628] ;  /* 0x00162800016a7983 */ /* 0x000f220000300a00 */
[C---:B--2---:R-:W-:Y:S03]  /*aba80*/  HMMA.1688.F32.TF32 R116, R240.reuse, R40, R100 ;  /* 0x00000028f074723c */ /* 0x044fe60000081064 */
[----:B------:R-:W2:Y:S04]  /*aba90*/  LDL.LU.64 R100, [R1+0x1650] ;  /* 0x0016500001647983 */ /* 0x000ea80000300a00 */
[----:B------:R-:W2:Y:S11]  /*abaa0*/  LDL.LU.64 R102, [R1+0x1658] ;  /* 0x0016580001667983 */ /* 0x000eb60000300a00 */
[----:B------:R-:W-:Y:S05]  /*abab0*/  @!UPT UIADD3 URZ, URZ, URZ, URZ ;  /* 0x0000003f3f3ff290 */ /* 0x000fea000fffe03f */
[----:B------:R-:W-:Y:S04]  /*abac0*/  STL.64 [R1+0x400], R116 ;  /* 0x0004007401007387 */ /* 0x000fe80000100a00 */
[----:B------:R3:W-:Y:S02]  /*abad0*/  STL.64 [R1+0x408], R118 ;  /* 0x0004087601007387 */ /* 0x0007e40000100a00 */
[C---:B---3--:R-:W-:Y:S02]  /*abae0*/  HMMA.1688.F32.TF32 R116, R240.reuse, R36, R96 ;  /* 0x00000024f074723c */ /* 0x048fe40000081060 */
[----:B------:R-:W3:Y:S04]  /*abaf0*/  LDL.LU.64 R96, [R1+0x1640] ;  /* 0x0016400001607983 */ /* 0x000ee80000300a00 */
[----:B------:R-:W3:Y:S11]  /*abb00*/  LDL.LU.64 R98, [R1+0x1648] ;  /* 0x0016480001627983 */ /* 0x000ef60000300a00 */
[----:B------:R-:W-:Y:S06]  /*abb10*/  @!UPT UIADD3 URZ, URZ, URZ, URZ ;  /* 0x0000003f3f3ff290 */ /* 0x000fec000fffe03f */
        /* <DEDUP_REMOVED lines=13> */
[----:B------:R1:W-:Y:S02]  /*abbf0*/  STL.64 [R1+0x3d8], R118 ;  /* 0x0003d87601007387 */ /* 0x0003e40000100a00 */
[C---:B-1----:R-:W-:Y:S02]  /*abc00*/  HMMA.1688.F32.TF32 R116, R240.reuse, R24, R64 ;  /* 0x00000018f074723c */ /* 0x042fe40000081040 */
[----:B------:R-:W4:Y:S04]  /*abc10*/  LDL.LU.64 R64, [R1+0x1690] ;  /* 0x0016900001407983 */ /* 0x000f280000300a00 */
[----:B------:R-:W4:Y:S02]  /*abc20*/  LDL.LU.64 R66, [R1+0x1698] ;  /* 0x0016980001427983 */ /* 0x000f240000300a00 */
[C---:B------:R-:W-:Y:S08]  /*abc30*/  HMMA.1688.F32.TF32 R108, R240.reuse, R20, R108 ;  /* 0x00000014f06c723c */ /* 0x040ff0000008106c */
[C---:B------:R-:W-:Y:S07]  /*abc40*/  HMMA.1688.F32.TF32 R104, R240.reuse, R184, R104 ;  /* 0x000000b8f068723c */ /* 0x040fee0000081068 */
[----:B------:R1:W-:Y:S04]  /*abc50*/  STL.64 [R1+0x3c0], R116 ;  /* 0x0003c07401007387 */ /* 0x0003e80000100a00 */
[----:B------:R1:W-:Y:S04]  /*abc60*/  STL.64 [R1+0x3c8], R118 ;  /* 0x0003c87601007387 */ /* 0x0003e80000100a00 */
[----:B------:R1:W-:Y:S04]  /*abc70*/  STL.64 [R1+0x3a0], R108 ;  /* 0x0003a06c01007387 */ /* 0x0003e80000100a00 */
[----:B------:R1:W-:Y:S04]  /*abc80*/  STL.64 [R1+0x3a8], R110 ;  /* 0x0003a86e01007387 */ /* 0x0003e80000100a00 */
[----:B------:R1:W-:Y:S04]  /*abc90*/  STL.64 [R1+0x390], R104 ;  /* 0x0003906801007387 */ /* 0x0003e80000100a00 */
[----:B------:R1:W-:Y:S01]  /*abca0*/  STL.64 [R1+0x398], R106 ;  /* 0x0003986a01007387 */ /* 0x0003e20000100a00 */
[C---:B--2---:R-:W-:Y:S08]  /*abcb0*/  HMMA.1688.F32.TF32 R100, R240.reuse, R188, R100 ;  /* 0x000000bcf064723c */ /* 0x044ff00000081064 */
[C---:B---3--:R-:W-:Y:S11]  /*abcc0*/  HMMA.1688.F32.TF32 R96, R240.reuse, R192, R96 ;  /* 0x000000c0f060723c */ /* 0x048ff60000081060 */
[----:B------:R-:W-:Y:S04]  /*abcd0*/  @!UPT UIADD3 URZ, URZ, URZ, URZ ;  /* 0x0000003f3f3ff290 */ /* 0x000fe8000fffe03f */
[----:B------:R2:W-:Y:S04]  /*abce0*/  STL.64 [R1+0x370], R100 ;  /* 0x0003706401007387 */ /* 0x0005e80000100a00 */
[----:B------:R3:W-:Y:S01]  /*abcf0*/  STL.64 [R1+0x378], R102 ;  /* 0x0003786601007387 */ /* 0x0007e20000100a00 */
[C---:B----4-:R-:W-:Y:S03]  /*abd00*/  HMMA.1688.F32.TF32 R92, R240.reuse, R196, R92 ;  /* 0x000000c4f05c723c */ /* 0x050fe6000008105c */
[----:B------:R2:W-:Y:S04]  /*abd10*/  STL.64 [R1+0x360], R96 ;  /* 0x0003606001007387 */ /* 0x0005e80000100a00 */
[----:B------:R1:W-:Y:S01]  /*abd20*/  STL.64 [R1+0x368], R98 ;  /* 0x0003686201007387 */ /* 0x0003e20000100a00 */
[C---:B------:R-:W-:Y:S11]  /*abd30*/  HMMA.1688.F32.TF32 R72, R240.reuse, R248, R72 ;  /* 0x000000f8f048723c */ /* 0x040ff60000081048 */
[----:B------:R-:W-:Y:S04]  /*abd40*/  @!UPT UIADD3 URZ, URZ, URZ, URZ ;  /* 0x0000003f3f3ff290 */ /* 0x000fe8000fffe03f */
[----:B------:R1:W-:Y:S04]  /*abd50*/  STL.64 [R1+0x350], R92 ;  /* 0x0003505c01007387 */ /* 0x0003e80000100a00 */
[----:B------:R1:W-:Y:S04]  /*abd60*/  STL.64 [R1+0x358], R94 ;  /* 0x0003585e01007387 */ /* 0x0003e80000100a00 */
[----:B------:R-:W4:Y:S04]  /*abd70*/  LDL.LU.64 R180, [R1+0x1680] ;  /* 0x0016800001b47983 */ /* 0x000f280000300a00 */
[----:B------:R-:W4:Y:S01]  /*abd80*/  LDL.LU.64 R182, [R1+0x1688] ;  /* 0x0016880001b67983 */ /* 0x000f220000300a00 */
[C---:B------:R-:W-:Y:S03]  /*abd90*/  HMMA.1688.F32.TF32 R64, R240.reuse, R244, R64 ;  /* 0x000000f4f040723c */ /* 0x040fe60000081040 */
[----:B------:R1:W-:Y:S04]  /*abda0*/  STL.64 [R1+0x340], R72 ;  /* 0x0003404801007387 */ /* 0x0003e80000100a00 */
[----:B------:R1:W-:Y:S04]  /*abdb0*/  STL.64 [R1+0x348], R74 ;  /* 0x0003484a01007387 */ /* 0x0003e80000100a00 */
[----:B------:R-:W4:Y:S04]  /*abdc0*/  LDL.LU.64 R128, [R1+0x16b0] ;  /* 0x0016b00001807983 */ /* 0x000f280000300a00 */
[----:B------:R-:W4:Y:S08]  /*abdd0*/  LDL.LU.64 R130, [R1+0x16b8] ;  /* 0x0016b80001827983 */ /* 0x000f300000300a00 */
[----:B------:R1:W-:Y:S04]  /*abde0*/  STL.64 [R1+0x320], R64 ;  /* 0x0003204001007387 */ /* 0x0003e80000100a00 */
[----:B------:R1:W-:Y:S04]  /*abdf0*/  STL.64 [R1+0x328], R66 ;  /* 0x0003284201007387 */ /* 0x0003e80000100a00 */
[----:B------:R-:W4:Y:S04]  /*abe00*/  LDL.LU.64 R124, [R1+0x16a0] ;  /* 0x0016a000017c7983 */ /* 0x000f280000300a00 */
[----:B------:R-:W4:Y:S04]  /*abe10*/  LDL.LU.64 R126, [R1+0x16a8] ;  /* 0x0016a800017e7983 */ /* 0x000f280000300a00 */
[----:B------:R-:W4:Y:S04]  /*abe20*/  LDL.LU.64 R120, [R1+0x1190] ;  /* 0x0011900001787983 */ /* 0x000f280000300a00 */
[----:B------:R-:W4:Y:S04]  /*abe30*/  LDL.LU.64 R122, [R1+0x1198] ;  /* 0x00119800017a7983 */ /* 0x000f280000300a00 */
[----:B-1----:R-:W4:Y:S04]  /*abe40*/  LDL.LU.64 R116, [R1+0x1180] ;  /* 0x0011800001747983 */ /* 0x002f280000300a00 */
[----:B------:R-:W4:Y:S04]  /*abe50*/  LDL.LU.64 R118, [R1+0x1188] ;  /* 0x0011880001767983 */ /* 0x000f280000300a00 */
[----:B------:R-:W4:Y:S04]  /*abe60*/  LDL.LU.64 R108, [R1+0x1170] ;  /* 0x00117000016c7983 */ /* 0x000f280000300a00 */
[----:B------:R-:W4:Y:S04]  /*abe70*/  LDL.LU.64 R110, [R1+0x1178] ;  /* 0x00117800016e7983 */ /* 0x000f280000300a00 */
[----:B------:R-:W4:Y:S04]  /*abe80*/  LDL.LU.64 R104, [R1+0x1160] ;  /* 0x0011600001687983 */ /* 0x000f280000300a00 */
[----:B------:R-:W4:Y:S04]  /*abe90*/  LDL.LU.64 R106, [R1+0x1168] ;  /* 0x00116800016a7983 */ /* 0x000f280000300a00 */
[----:B--2---:R-:W2:Y:S04]  /*abea0*/  LDL.LU.64 R100, [R1+0x1150] ;  /* 0x0011500001647983 */ /* 0x004ea80000300a00 */
[----:B---3--:R-:W2:Y:S04]  /*abeb0*/  LDL.LU.64 R102, [R1+0x1158] ;  /* 0x0011580001667983 */ /* 0x008ea80000300a00 */
        /* <DEDUP_REMOVED lines=8> */
[----:B------:R-:W-:Y:S01]  /*abf40*/  IMAD.MOV.U32 R239, RZ, RZ, R196 ;  /* 0x000000ffffef7224 */ /* 0x000fe200078e00c4 */
[----:B------:R-:W-:Y:S01]  /*abf50*/  MOV R238, R197 ;  /* 0x000000c500ee7202 */ /* 0x000fe20000000f00 */
[C---:B----4-:R-:W-:Y:S08]  /*abf60*/  HMMA.1688.F32.TF32 R180, R240.reuse, R8, R180 ;  /* 0x00000008f0b4723c */ /* 0x050ff000000810b4 */
[C---:B------:R-:W-:Y:S08]  /*abf70*/  HMMA.1688.F32.TF32 R128, R240.reuse, R12, R128 ;  /* 0x0000000cf080723c */ /* 0x040ff00000081080 */
[----:B------:R-:W-:Y:S08]  /*abf80*/  HMMA.1688.F32.TF32 R124, R240, R16, R124 ;  /* 0x00000010f07c723c */ /* 0x000ff0000008107c */
[C---:B------:R-:W-:Y:S08]  /*abf90*/  HMMA.1688.F32.TF32 R120, R4.reuse, R236, R120 ;  /* 0x000000ec0478723c */ /* 0x040ff00000081078 */
[C---:B------:R-:W-:Y:S08]  /*abfa0*/  HMMA.1688.F32.TF32 R116, R4.reuse, R232, R116 ;  /* 0x000000e80474723c */ /* 0x040ff00000081074 */
[C---:B------:R-:W-:Y:S01]  /*abfb0*/  HMMA.1688.F32.TF32 R108, R4.reuse, R228, R108 ;  /* 0x000000e4046c723c */ /* 0x040fe2000008106c */
[----:B------:R-:W-:Y:S07]  /*abfc0*/  STL.64 [R1+0x300], R128 ;  /* 0x0003008001007387 */ /* 0x000fee0000100a00 */
[C---:B--2---:R-:W-:Y:S08]  /*abfd0*/  HMMA.1688.F32.TF32 R100, R4.reuse, R220, R100 ;  /* 0x000000dc0464723c */ /* 0x044ff00000081064 */
[C---:B---3--:R-:W-:Y:S08]  /*abfe0*/  HMMA.1688.F32.TF32 R96, R4.reuse, R216, R96 ;  /* 0x000000d80460723c */ /* 0x048ff00000081060 */
[C---:B------:R-:W-:Y:S01]  /*abff0*/  HMMA.1688.F32.TF32 R92, R4.reuse, R212, R92 ;  /* 0x000000d4045c723c */ /* 0x040fe2000008105c */
[----:B------:R1:W-:Y:S07]  /*ac000*/  STL.64 [R1+0x310], R180 ;  /* 0x000310b401007387 */ /* 0x0003ee0000100a00 */
[C---:B------:R-:W-:Y:S01]  /*ac010*/  HMMA.1688.F32.TF32 R72, R4.reuse, R208, R72 ;  /* 0x000000d00448723c */ /* 0x040fe20000081048 */
[----:B------:R2:W-:Y:S04]  /*ac020*/  STL.64 [R1+0x318], R182 ;  /* 0x000318b601007387 */ /* 0x0005e80000100a00 */
[----:B------:R3:W-:Y:S04]  /*ac030*/  STL [R1+0x308], R130 ;  /* 0x0003088201007387 */ /* 0x0007e80000100800 */
[----:B------:R2:W-:Y:S04]  /*ac040*/  STL.64 [R1+0x90], R124 ;  /* 0x0000907c01007387 */ /* 0x0005e80000100a00 */
        /* <DEDUP_REMOVED lines=13> */
[----:B------:R-:W4:Y:S04]  /*ac120*/  LDL.LU.64 R196, [R1+0x1110] ;  /* 0x0011100001c47983 */ /* 0x000f280000300a00 */
[----:B------:R1:W-:Y:S04]  /*ac130*/  STL.64 [R1+0xfe0], R72 ;  /* 0x000fe04801007387 */ /* 0x0003e80000100a00 */
[----:B------:R1:W-:Y:S04]  /*ac140*/  STL.64 [R1+0xfe8], R74 ;  /* 0x000fe84a01007387 */ /* 0x0003e80000100a00 */
[----:B------:R-:W4:Y:S01]  /*ac150*/  LDL.LU.64 R198, [R1+0x1118] ;  /* 0x0011180001c67983 */ /* 0x000f220000300a00 */
[----:B------:R-:W-:Y:S01]  /*ac160*/  HMMA.1688.F32.TF32 R64, R4, R204, R64 ;  /* 0x000000cc0440723c */ /* 0x000fe20000081040 */
[----:B------:R-:W-:Y:S01]  /*ac170*/  MOV R235, R192 ;  /* 0x000000c000eb7202 */ /* 0x000fe20000000f00 */
[----:B------:R-:W-:-:S06]  /*ac180*/  IMAD.MOV.U32 R234, RZ, RZ, R193 ;  /* 0x000000ffffea7224 */ /* 0x000fcc00078e00c1 */
[----:B------:R-:W-:Y:S01]  /*ac190*/  HMMA.1688.F32.TF32 R104, R4, R224, R104 ;  /* 0x000000e00468723c */ /* 0x000fe20000081068 */
[----:B------:R-:W-:Y:S02]  /*ac1a0*/  IMAD.MOV.U32 R231, RZ, RZ, R188 ;  /* 0x000000ffffe77224 */ /* 0x000fe400078e00bc */
[----:B------:R-:W-:Y:S01]  /*ac1b0*/  IMAD.MOV.U32 R230, RZ, RZ, R189 ;  /* 0x000000ffffe67224 */ /* 0x000fe200078e00bd */
[----:B------:R-:W-:Y:S01]  /*ac1c0*/  MOV R222, R185 ;  /* 0x000000b900de7202 */ /* 0x000fe20000000f00 */
[----:B------:R-:W-:-:S10]  /*ac1d0*/  IMAD.MOV.U32 R226, RZ, RZ, R184 ;  /* 0x000000ffffe27224 */ /* 0x000fd400078e00b8 */
[----:B------:R1:W-:Y:S04]  /*ac1e0*/  STL.64 [R1+0xfd0], R64 ;  /* 0x000fd04001007387 */ /* 0x0003e80000100a00 */
[----:B------:R1:W-:Y:S04]  /*ac1f0*/  STL.64 [R1+0xfd8], R66 ;  /* 0x000fd84201007387 */ /* 0x0003e80000100a00 */
[----:B------:R-:W4:Y:S04]  /*ac200*/  LDL.LU.64 R192, [R1+0x1100] ;  /* 0x0011000001c07983 */ /* 0x000f280000300a00 */
[----:B------:R-:W4:Y:S04]  /*ac210*/  LDL.LU.64 R194, [R1+0x1108] ;  /* 0x0011080001c27983 */ /* 0x000f280000300a00 */
[----:B------:R-:W4:Y:S04]  /*ac220*/  LDL.LU.64 R188, [R1+0xfa0] ;  /* 0x000fa00001bc7983 */ /* 0x000f280000300a00 */
[----:B------:R-:W4:Y:S04]  /*ac230*/  LDL.LU.64 R190, [R1+0xfa8] ;  /* 0x000fa80001be7983 */ /* 0x000f280000300a00 */
[----:B------:R-:W4:Y:S04]  /*ac240*/  LDL.LU.64 R184, [R1+0x10f0] ;  /* 0x0010f00001b87983 */ /* 0x000f280000300a00 */
[----:B------:R-:W4:Y:S04]  /*ac250*/  LDL.LU.64 R186, [R1+0x10f8] ;  /* 0x0010f80001ba7983 */ /* 0x000f280000300a00 */
[----:B-1----:R-:W4:Y:S01]  /*ac260*/  LDL.LU.64 R180, [R1+0xf80] ;  /* 0x000f800001b47983 */ /* 0x002f220000300a00 */
[----:B------:R-:W-:-:S03]  /*ac270*/  IMAD.MOV.U32 R252, RZ, RZ, R131 ;  /* 0x000000fffffc7224 */ /* 0x000fc600078e0083 */
[----:B--2---:R-:W2:Y:S04]  /*ac280*/  LDL.LU.64 R182, [R1+0xf88] ;  /* 0x000f880001b67983 */ /* 0x004ea80000300a00 */
[----:B------:R-:W2:Y:S04]  /*ac290*/  LDL.LU.64 R240, [R1+0xf70] ;  /* 0x000f700001f07983 */ /* 0x000ea80000300a00 */
[----:B------:R-:W2:Y:S04]  /*ac2a0*/  LDL.LU.64 R242, [R1+0xf78] ;  /* 0x000f780001f27983 */ /* 0x000ea80000300a00 */
[----:B------:R-:W2:Y:S04]  /*ac2b0*/  LDL.LU.64 R128, [R1+0xf60] ;  /* 0x000f600001807983 */ /* 0x000ea80000300a00 */
[----:B---3--:R-:W3:Y:S04]  /*ac2c0*/  LDL.LU.64 R130, [R1+0xf68] ;  /* 0x000f680001827983 */ /* 0x008ee80000300a00 */
[----:B------:R-:W2:Y:S04]  /*ac2d0*/  LDL.LU.64 R124, [R1+0xf50] ;  /* 0x000f5000017c7983 */ /* 0x000ea80000300a00 */
[----:B------:R-:W2:Y:S04]  /*ac2e0*/  LDL.LU.64 R126, [R1+0xf58] ;  /* 0x000f5800017e7983 */ /* 0x000ea80000300a00 */
[----:B------:R-:W2:Y:S04]  /*ac2f0*/  LDL.LU.64 R120, [R1+0xf40] ;  /* 0x000f400001787983 */ /* 0x000ea80000300a00 */
[----:B------:R-:W2:Y:S01]  /*ac300*/  LDL.LU.64 R122, [R1+0xf48] ;  /* 0x000f4800017a7983 */ /* 0x000ea20000300a00 */
[----:B------:R-:W-:-:S03]  /*ac310*/  IMAD.MOV.U32 R237, RZ, RZ, R104 ;  /* 0x000000ffffed7224 */ /* 0x000fc600078e0068 */
[----:B------:R-:W2:Y:S01]  /*ac320*/  LDL.LU.64 R116, [R1+0xf20] ;  /* 0x000f200001747983 */ /* 0x000ea20000300a00 */
[----:B------:R-:W-:-:S03]  /*ac330*/  MOV R236, R105 ;  /* 0x0000006900ec7202 */ /* 0x000fc60000000f00 */
[----:B------:R-:W2:Y:S01]  /*ac340*/  LDL.LU.64 R118, [R1+0xf28] ;  /* 0x000f280001767983 */ /* 0x000ea20000300a00 */
[----:B------:R-:W-:-:S03]  /*ac350*/  IMAD.MOV.U32 R225, RZ, RZ, R106 ;  /* 0x000000ffffe17224 */ /* 0x000fc600078e006a */
[----:B------:R-:W2:Y:S01]  /*ac360*/  LDL.LU.64 R108, [R1+0xf10] ;  /* 0x000f1000016c7983 */ /* 0x000ea20000300a00 */
[----:B------:R-:W-:-:S03]  /*ac370*/  IMAD.MOV.U32 R224, RZ, RZ, R107 ;  /* 0x000000ffffe07224 */ /* 0x000fc600078e006b */
        /* <DEDUP_REMOVED lines=13> */
[C---:B----4-:R-:W-:Y:S11]  /*ac450*/  HMMA.1688.F32.TF32 R196, R4.reuse, R200, R196 ;  /* 0x000000c804c4723c */ /* 0x050ff600000810c4 */
[----:B------:R-:W-:Y:S11]  /*ac460*/  @!UPT UIADD3 URZ, URZ, URZ, URZ ;  /* 0x0000003f3f3ff290 */ /* 0x000ff6000fffe03f */
[----:B------:R-:W-:Y:S01]  /*ac470*/  @!UPT UIADD3 URZ, URZ, URZ, URZ ;  /* 0x0000003f3f3ff290 */ /* 0x000fe2000fffe03f */
[----:B------:R-:W-:Y:S04]  /*ac480*/  STL.64 [R1+0xfc0], R196 ;  /* 0x000fc0c401007387 */ /* 0x000fe80000100a00 */
[----:B------:R1:W-:Y:S04]  /*ac490*/  STL.64 [R1+0xfc8], R198 ;  /* 0x000fc8c601007387 */ /* 0x0003e80000100a00 */
[----:B-1----:R-:W4:Y:S04]  /*ac4a0*/  LDL.LU.64 R198, [R1+0xca08] ;  /* 0x00ca080001c67983 */ /* 0x002f280000300a00 */
        /* <DEDUP_REMOVED lines=30> */
[C---:B------:R-:W-:Y:S08]  /*ac690*/  HMMA.1688.F32.TF32 R124, R4.reuse, R172, R124 ;  /* 0x000000ac047c723c */ /* 0x040ff0000008107c */
        /* <DEDUP_REMOVED lines=12> */
[----:B------:R-:W-:Y:S04]  /*ac760*/  STL.64 [R1+0xf78], R242 ;  /* 0x000f78f201007387 */ /* 0x000fe80000100a00 */
        /* <DEDUP_REMOVED lines=18> */
[----:B-1----:R-:W4:Y:S04]  /*ac890*/  LDL.LU.64 R128, [R1+0xea0] ;  /* 0x000ea00001807983 */ /* 0x002f280000300a00 */
[----:B------:R-:W-:Y:S04]  /*ac8a0*/  STL.64 [R1+0xed0], R72 ;  /* 0x000ed04801007387 */ /* 0x000fe80000100a00 */
[----:B------:R-:W-:Y:S04]  /*ac8b0*/  STL.64 [R1+0xed8], R74 ;  /* 0x000ed84a01007387 */ /* 0x000fe80000100a00 */
[----:B--2---:R-:W4:Y:S01]  /*ac8c0*/  LDL.LU.64 R130, [R1+0xea8] ;  /* 0x000ea80001827983 */ /* 0x004f220000300a00 */
[C---:B------:R-:W-:Y:S11]  /*ac8d0*/  HMMA.1688.F32.TF32 R64, R4.reuse, R136, R64 ;  /* 0x000000880440723c */ /* 0x040ff60000081040 */
[----:B------:R-:W-:Y:S11]  /*ac8e0*/  @!UPT UIADD3 URZ, URZ, URZ, URZ ;  /* 0x0000003f3f3ff290 */ /* 0x000ff6000fffe03f */
[----:B------:R-:W-:Y:S01]  /*ac8f0*/  @!UPT UIADD3 URZ, URZ, URZ, URZ ;  /* 0x0000003f3f3ff290 */ /* 0x000fe2000fffe03f */
[----:B------:R1:W-:Y:S04]  /*ac900*/  STL.64 [R1+0xec0], R64 ;  /* 0x000ec04001007387 */ /* 0x0003e80000100a00 */
[----:B------:R2:W-:Y:S04]  /*ac910*/  STL.64 [R1+0xec8], R66 ;  /* 0x000ec84201007387 */ /* 0x0005e80000100a00 */
[----:B---3--:R-:W3:Y:S04]  /*ac920*/  LDL.LU.64 R124, [R1+0xe90] ;  /* 0x000e9000017c7983 */ /* 0x008ee80000300a00 */
[----:B------:R-:W3:Y:S04]  /*ac930*/  LDL.LU.64 R126, [R1+0xe98] ;  /* 0x000e9800017e7983 */ /* 0x000ee80000300a00 */
[----:B------:R-:W3:Y:S04]  /*ac940*/  LDL.LU.64 R120, [R1+0xe80] ;  /* 0x000e800001787983 */ /* 0x000ee80000300a00 */
[----:B------:R-:W3:Y:S04]  /*ac950*/  LDL.LU.64 R122, [R1+0xe88] ;  /* 0x000e8800017a7983 */ /* 0x000ee80000300a00 */
[----:B------:R-:W3:Y:S04]  /*ac960*/  LDL.LU.64 R116, [R1+0xe70] ;  /* 0x000e700001747983 */ /* 0x000ee80000300a00 */
[----:B------:R-:W3:Y:S04]  /*ac970*/  LDL.LU.64 R118, [R1+0xe78] ;  /* 0x000e780001767983 */ /* 0x000ee80000300a00 */
        /* <DEDUP_REMOVED lines=22> */
[----:B------:R-:W3:Y:S02]  /*acae0*/  LDL.LU.64 R128, [R1+0xc9b0] ;  /* 0x00c9b00001807983 */ /* 0x000ee40000300a00 */
        /* <DEDUP_REMOVED lines=22> */
[C---:B--2---:R-:W-:Y:S11]  /*acc50*/  HMMA.1688.F32.TF32 R64, R4.reuse, R116, R64 ;  /* 0x000000740440723c */ /* 0x044ff60000081040 */
[----:B------:R-:W-:Y:S11]  /*acc60*/  @!UPT UIADD3 URZ, URZ, URZ, URZ ;  /* 0x0000003f3f3ff290 */ /* 0x000ff6000fffe03f */
[----:B------:R-:W-:Y:S01]  /*acc70*/  @!UPT UIADD3 URZ, URZ, URZ, URZ ;  /* 0x0000003f3f3ff290 */ /* 0x000fe2000fffe03f */
[----:B------:R1:W-:Y:S04]  /*acc80*/  STL.64 [R1+0xe70], R64 ;  /* 0x000e704001007387 */ /* 0x0003e80000100a00 */
[----:B------:R2:W-:Y:S04]  /*acc90*/  STL.64 [R1+0xe78], R66 ;  /* 0x000e784201007387 */ /* 0x0005e80000100a00 */
[----:B-1----:R-:W3:Y:S04]  /*acca0*/  LDL.LU.64 R64, [R1+0xdc0] ;  /* 0x000dc00001407983 */ /* 0x002ee80000300a00 */
[----:B--2---:R-:W3:Y:S04]  /*accb0*/  LDL.LU.64 R66, [R1+0xdc8] ;  /* 0x000dc80001427983 */ /* 0x004ee80000300a00 */
        /* <DEDUP_REMOVED lines=10> */
[----:B------:R-:W2:Y:S04]  /*acd60*/  LDL.LU.64 R104, [R1+0xc960] ;  /* 0x00c9600001687983 */ /* 0x000ea80000300a00 */
[----:B------:R1:W-:Y:S04]  /*acd70*/  STL.64 [R1+0xc778], R110 ;  /* 0x00c7786e01007387 */ /* 0x0003e80000100a00 */
[----:B------:R-:W3:Y:S04]  /*acd80*/  LDL.LU.64 R108, [R1+0xdb0] ;  /* 0x000db000016c7983 */ /* 0x000ee80000300a00 */
[----:B-1----:R-:W3:Y:S01]  /*acd90*/  LDL.LU.64 R110, [R1+0xdb8] ;  /* 0x000db800016e7983 */ /* 0x002ee20000300a00 */
        /* <DEDUP_REMOVED lines=22> */
[C---:B--2---:R-:W-:Y:S11]  /*acf00*/  HMMA.1688.F32.TF32 R240, R4.reuse, R92, R240 ;  /* 0x0000005c04f0723c */ /* 0x044ff600000810f0 */
[----:B------:R-:W-:Y:S11]  /*acf10*/  @!UPT UIADD3 URZ, URZ, URZ, URZ ;  /* 0x0000003f3f3ff290 */ /* 0x000ff6000fffe03f */
[----:B------:R-:W-:Y:S01]  /*acf20*/  @!UPT UIADD3 URZ, URZ, URZ, URZ ;  /* 0x0000003f3f3ff290 */ /* 0x000fe2000fffe03f */
[----:B------:R-:W-:Y:S04]  /*acf30*/  STL.64 [R1+0xe10], R240 ;  /* 0x000e10f001007387 */ /* 0x000fe80000100a00 */
[----:B------:R1:W-:Y:S02]  /*acf40*/  STL.64 [R1+0xe18], R242 ;  /* 0x000e18f201007387 */ /* 0x0003e40000100a00 */
[C---:B-1----:R-:W-:Y:S02]  /*acf50*/  HMMA.1688.F32.TF32 R240, R4.reuse, R88, R72 ;  /* 0x0000005804f0723c */ /* 0x042fe40000081048 */
[----:B------:R-:W2:Y:S04]  /*acf60*/  LDL.LU.64 R72, [R1+0xd90] ;  /* 0x000d900001487983 */ /* 0x000ea80000300a00 */
[----:B------:R-:W2:Y:S11]  /*acf70*/  LDL.LU.64 R74, [R1+0xd98] ;  /* 0x000d9800014a7983 */ /* 0x000eb60000300a00 */
[----:B------:R-:W-:Y:S06]  /*acf80*/  @!UPT UIADD3 URZ, URZ, URZ, URZ ;  /* 0x0000003f3f3ff290 */ /* 0x000fec000fffe03f */
[----:B------:R-:W-:Y:S04]  /*acf90*/  STL.64 [R1+0xe00], R240 ;  /* 0x000e00f001007387 */ /* 0x000fe80000100a00 */
[----:B------:R-:W-:Y:S04]  /*acfa0*/  STL.64 [R1+0xe08], R242 ;  /* 0x000e08f201007387 */ /* 0x000fe80000100a00 */
[----:B------:R1:W-:Y:S04]  /*acfb0*/  STL.64 [R1+0xdf0], R64 ;  /* 0x000df04001007387 */ /* 0x0003e80000100a00 */
[----:B------:R3:W-:Y:S04]  /*acfc0*/  STL.64 [R1+0xdf8], R66 ;  /* 0x000df84201007387 */ /* 0x0007e80000100a00 */
[----:B------:R-:W-:Y:S04]  /*acfd0*/  LDS R240, [R0+0x80800] ;  /* 0x0808000000f07984 */ /* 0x000fe80000000800 */
[----:B-1----:R-:W4:Y:S04]  /*acfe0*/  LDL.LU.64 R64, [R1+0xd50] ;  /* 0x000d500001407983 */ /* 0x002f280000300a00 */
[----:B---3--:R-:W4:Y:S04]  /*acff0*/  LDL.LU.64 R66, [R1+0xd58] ;  /* 0x000d580001427983 */ /* 0x008f280000300a00 */
[----:B------:R1:W-:Y:S04]  /*ad000*/  STL.64 [R1+0xc728], R86 ;  /* 0x00c7285601007387 */ /* 0x0003e80000100a00 */
[----:B------:R-:W-:Y:S04]  /*ad010*/  LDS R242, [R0+0x80c00] ;  /* 0x080c000000f27984 */ /* 0x000fe80000000800 */
[----:B------:R-:W-:Y:S01]  /*ad020*/  LDS R241, [R3+0x80800] ;  /* 0x0808000003f17984 */ /* 0x000fe20000000800 */
[C---:B-1----:R-:W-:Y:S03]  /*ad030*/  HMMA.1688.F32.TF32 R84, R4.reuse, R80, R108 ;  /* 0x000000500454723c */ /* 0x042fe6000008106c */
[----:B------:R-:W3:Y:S04]  /*ad040*/  LDL.LU.64 R108, [R1+0x9e0] ;  /* 0x0009e000016c7983 */ /* 0x000ee80000300a00 */
[----:B------:R-:W3:Y:S04]  /*ad050*/  LDL.LU.64 R110, [R1+0x9e8] ;  /* 0x0009e800016e7983 */ /* 0x000ee80000300a00 */
[----:B------:R-:W1:Y:S11]  /*ad060*/  LDS R243, [R3+0x80c00] ;  /* 0x080c000003f37984 */ /* 0x000e760000000800 */
[----:B------:R-:W-:Y:S01]  /*ad070*/  @!UPT UIADD3 URZ, URZ, URZ, URZ ;  /* 0x0000003f3f3ff290 */ /* 0x000fe2000fffe03f */
[----:B------:R1:W-:Y:S04]  /*ad080*/  STL.64 [R1+0xde0], R84 ;  /* 0x000de05401007387 */ /* 0x0003e80000100a00 */
[----:B------:R1:W-:Y:S04]  /*ad090*/  STL.64 [R1+0xde8], R86 ;  /* 0x000de85601007387 */ /* 0x0003e80000100a00 */
[----:B-1----:R-:W3:Y:S04]  /*ad0a0*/  LDL.LU.64 R84, [R1+0x9c0] ;  /* 0x0009c00001547983 */ /* 0x002ee80000300a00 */
[----:B------:R-:W3:Y:S04]  /*ad0b0*/  LDL.LU.64 R86, [R1+0x9c8] ;  /* 0x0009c80001567983 */ /* 0x000ee80000300a00 */
        /* <DEDUP_REMOVED lines=11> */
[----:B------:R-:W2:Y:S04]  /*ad170*/  LDL.LU.64 R76, [R1+0xd70] ;  /* 0x000d7000014c7983 */ /* 0x000ea80000300a00 */
[----:B-1----:R-:W2:Y:S01]  /*ad180*/  LDL.LU.64 R78, [R1+0xd78] ;  /* 0x000d7800014e7983 */ /* 0x002ea20000300a00 */
[C---:B----4-:R-:W-:Y:S08]  /*ad190*/  HMMA.1688.F32.TF32 R64, R4.reuse, R68, R64 ;  /* 0x000000440440723c */ /* 0x050ff00000081040 */
[C---:B--2---:R-:W-:Y:S11]  /*ad1a0*/  HMMA.1688.F32.TF32 R76, R4.reuse, R72, R76 ;  /* 0x00000048044c723c */ /* 0x044ff6000008104c */
[----:B------:R-:W-:Y:S11]  /*ad1b0*/  @!UPT UIADD3 URZ, URZ, URZ, URZ ;  /* 0x0000003f3f3ff290 */ /* 0x000ff6000fffe03f */
[----:B------:R-:W-:Y:S01]  /*ad1c0*/  @!UPT UIADD3 URZ, URZ, URZ, URZ ;  /* 0x0000003f3f3ff290 */ /* 0x000fe2000fffe03f */
[----:B------:R1:W-:Y:S04]  /*ad1d0*/  STL.64 [R1+0xdc0], R76 ;  /* 0x000dc04c01007387 */ /* 0x0003e80000100a00 */
[----:B------:R-:W-:Y:S01]  /*ad1e0*/  STL.64 [R1+0xdc8], R78 ;  /* 0x000dc84e01007387 */ /* 0x000fe20000100a00 */
[----:B-1----:R-:W-:Y:S01]  /*ad1f0*/  MOV R76, R226 ;  /* 0x000000e2004c7202 */ /* 0x002fe20000000f00 */
[----:B------:R-:W-:Y:S02]  /*ad200*/  IMAD.MOV.U32 R77, RZ, RZ, R222 ;  /* 0x000000ffff4d7224 */ /* 0x000fe400078e00de */
[----:B------:R-:W2:Y:S04]  /*ad210*/  LDL.LU R226, [R1+0xc91c] ;  /* 0x00c91c0001e27983 */ /* 0x000ea80000300800 */
[----:B------:R-:W4:Y:S04]  /*ad220*/  LDL.LU R222, [R1+0xc918] ;  /* 0x00c9180001de7983 */ /* 0x000f280000300800 */
[----:B------:R1:W-:Y:S04]  /*ad230*/  STL.64 [R1+0xc740], R74 ;  /* 0x00c7404a01007387 */ /* 0x0003e80000100a00 */
[----:B------:R-:W2:Y:S04]  /*ad240*/  LDL.LU.64 R72, [R1+0xa80] ;  /* 0x000a800001487983 */ /* 0x000ea80000300a00 */
[----:B-1----:R-:W2:Y:S04]  /*ad250*/  LDL.LU.64 R74, [R1+0xa88] ;  /* 0x000a8800014a7983 */ /* 0x002ea80000300a00 */
[----:B------:R-:W-:Y:S04]  /*ad260*/  STL.64 [R1+0xdb0], R64 ;  /* 0x000db04001007387 */ /* 0x000fe80000100a00 */
[----:B------:R1:W-:Y:S04]  /*ad270*/  STL.64 [R1+0xdb8], R66 ;  /* 0x000db84201007387 */ /* 0x0003e80000100a00 */
[----:B-1----:R-:W2:Y:S04]  /*ad280*/  LDL.LU.64 R66, [R1+0xc910] ;  /* 0x00c9100001427983 */ /* 0x002ea80000300a00 */
[----:B------:R-:W3:Y:S04]  /*ad290*/  LDL.LU.64 R64, [R1+0xc908] ;  /* 0x00c9080001407983 */ /* 0x000ee80000300a00 */
[----:B------:R3:W-:Y:S04]  /*ad2a0*/  STL.64 [R1+0xc748], R70 ;  /* 0x00c7484601007387 */ /* 0x0007e80000100a00 */
[----:B--2---:R1:W-:Y:S01]  /*ad2b0*/  STL.64 [R1+0xc750], R66 ;  /* 0x00c7504201007387 */ /* 0x0043e20000100a00 */
[C---:B---3--:R-:W-:Y:S08]  /*ad2c0*/  HMMA.1688.F32.TF32 R68, R4.reuse, R64, R72 ;  /* 0x000000400444723c */ /* 0x048ff00000081048 */
[----:B-1----:R-:W-:Y:S07]  /*ad2d0*/  HMMA.1688.F32.TF32 R64, R4, R60, R80 ;  /* 0x0000003c0440723c */ /* 0x002fee0000081050 */
[----:B------:R-:W-:Y:S01]  /*ad2e0*/  IMAD.MOV.U32 R80, RZ, RZ, R231 ;  /* 0x000000ffff507224 */ /* 0x000fe200078e00e7 */
[----:B------:R-:W-:-:S07]  /*ad2f0*/  MOV R81, R230 ;  /* 0x000000e600517202 */ /* 0x000fce0000000f00 */
[----:B------:R-:W-:Y:S04]  /*ad300*/  STL.64 [R1+0xd90], R68 ;  /* 0x000d904401007387 */ /* 0x000fe80000100a00 */
[----:B------:R-:W-:Y:S04]  /*ad310*/  STL.64 [R1+0xd98], R70 ;  /* 0x000d984601007387 */ /* 0x000fe80000100a00 */
[----:B------:R-:W2:Y:S04]  /*ad320*/  LDL.LU R231, [R1+0xc904] ;  /* 0x00c9040001e77983 */ /* 0x000ea80000300800 */
[----:B------:R-:W-:Y:S04]  /*ad330*/  STL.64 [R1+0xd70], R64 ;  /* 0x000d704001007387 */ /* 0x000fe80000100a00 */
[----:B------:R-:W-:Y:S04]  /*ad340*/  STL.64 [R1+0xd78], R66 ;  /* 0x000d784201007387 */ /* 0x000fe80000100a00 */
[----:B------:R-:W3:Y:S04]  /*ad350*/  LDL.LU R230, [R1+0xc900] ;  /* 0x00c9000001e67983 */ /* 0x000ee80000300800 */
[----:B------:R1:W-:Y:S04]  /*ad360*/  STL.64 [R1+0xc6a0], R62 ;  /* 0x00c6a03e01007387 */ /* 0x0003e80000100a00 */
[----:B------:R4:W-:Y:S01]  /*ad370*/  STL.64 [R1+0xc6a8], R58 ;  /* 0x00c6a83a01007387 */ /* 0x0009e20000100a00 */
[C---:B-1----:R-:W-:Y:S08]  /*ad380*/  HMMA.1688.F32.TF32 R60, R4.reuse, R56, R108 ;  /* 0x00000038043c723c */ /* 0x042ff0000008106c */
[C---:B----4-:R-:W-:Y:S11]  /*ad390*/  HMMA.1688.F32.TF32 R56, R4.reuse, R52, R84 ;  /* 0x000000340438723c */ /* 0x050ff60000081054 */
[----:B------:R-:W-:Y:S04]  /*ad3a0*/  @!UPT UIADD3 URZ, URZ, URZ, URZ ;  /* 0x0000003f3f3ff290 */ /* 0x000fe8000fffe03f */
[----:B------:R1:W-:Y:S04]  /*ad3b0*/  STL.64 [R1+0xd50], R60 ;  /* 0x000d503c01007387 */ /* 0x0003e80000100a00 */
[----:B------:R4:W-:Y:S04]  /*ad3c0*/  STL.64 [R1+0xd58], R62 ;  /* 0x000d583e01007387 */ /* 0x0009e80000100a00 */
[----:B------:R-:W2:Y:S04]  /*ad3d0*/  LDL.LU.64 R84, [R1+0x660] ;  /* 0x0006600001547983 */ /* 0x000ea80000300a00 */
[----:B------:R-:W2:Y:S04]  /*ad3e0*/  LDL.LU.64 R86, [R1+0x668] ;  /* 0x0006680001567983 */ /* 0x000ea80000300a00 */
        /* <DEDUP_REMOVED lines=10> */
[----:B-1----:R-:W2:Y:S04]  /*ad490*/  LDL.LU.64 R60, [R1+0x380] ;  /* 0x00038000013c7983 */ /* 0x002ea80000300a00 */
[----:B----4-:R-:W4:Y:S04]  /*ad4a0*/  LDL.LU.64 R62, [R1+0x388] ;  /* 0x00038800013e7983 */ /* 0x010f280000300a00 */
[----:B------:R-:W2:Y:S04]  /*ad4b0*/  LDL.LU.64 R56, [R1+0x2e0] ;  /* 0x0002e00001387983 */ /* 0x000ea80000300a00 */
[----:B------:R-:W2:Y:S04]  /*ad4c0*/  LDL.LU.64 R58, [R1+0x2e8] ;  /* 0x0002e800013a7983 */ /* 0x000ea80000300a00 */
[----:B------:R1:W-:Y:S04]  /*ad4d0*/  STL.64 [R1+0xc758], R54 ;  /* 0x00c7583601007387 */ /* 0x0003e80000100a00 */
[----:B------:R-:W2:Y:S04]  /*ad4e0*/  LDL.LU.64 R52, [R1+0x770] ;  /* 0x0007700001347983 */ /* 0x000ea80000300a00 */
[----:B-1----:R-:W2:Y:S02]  /*ad4f0*/  LDL.LU.64 R54, [R1+0x778] ;  /* 0x0007780001367983 */ /* 0x002ea40000300a00 */
[C---:B--2---:R-:W-:Y:S11]  /*ad500*/  HMMA.1688.F32.TF32 R52, R4.reuse, R48, R52 ;  /* 0x000000300434723c */ /* 0x044ff60000081034 */
[----:B------:R-:W-:Y:S11]  /*ad510*/  @!UPT UIADD3 URZ, URZ, URZ, URZ ;  /* 0x0000003f3f3ff290 */ /* 0x000ff6000fffe03f */
[----:B------:R-:W-:Y:S01]  /*ad520*/  @!UPT UIADD3 URZ, URZ, URZ, URZ ;  /* 0x0000003f3f3ff290 */ /* 0x000fe2000fffe03f */
[----:B------:R1:W-:Y:S04]  /*ad530*/  STL.64 [R1+0xa40], R52 ;  /* 0x000a403401007387 */ /* 0x0003e80000100a00 */
[----:B------:R2:W-:Y:S04]  /*ad540*/  STL.64 [R1+0xa48], R54 ;  /* 0x000a483601007387 */ /* 0x0005e80000100a00 */
[----:B-1----:R-:W3:Y:S04]  /*ad550*/  LDL.LU.64 R52, [R1+0x260] ;  /* 0x0002600001347983 */ /* 0x002ee80000300a00 */
[----:B--2---:R-:W3:Y:S04]  /*ad560*/  LDL.LU.64 R54, [R1+0x268] ;  /* 0x0002680001367983 */ /* 0x004ee80000300a00 */
[----:B------:R1:W-:Y:S02]  /*ad570*/  STL.64 [R1+0xc760], R50 ;  /* 0x00c7603201007387 */ /* 0x0003e40000100a00 */
[----:B-1----:R-:W-:Y:S07]  /*ad580*/  HMMA.1688.F32.TF32 R48, R4, R44, R84 ;  /* 0x0000002c0430723c */ /* 0x002fee0000081054 */
[----:B------:R-:W-:-:S02]  /*ad590*/  IMAD.MOV.U32 R84, RZ, RZ, R235 ;  /* 0x000000ffff547224 */ /* 0x000fc400078e00eb */
[----:B------:R-:W2:Y:S01]  /*ad5a0*/  LDL.LU R235, [R1+0xc8fc] ;  /* 0x00c8fc0001eb7983 */ /* 0x000ea20000300800 */
[----:B------:R-:W-:Y:S11]  /*ad5b0*/  IMAD.MOV.U32 R85, RZ, RZ, R234 ;  /* 0x000000ffff557224 */ /* 0x000ff600078e00ea */
[----:B------:R-:W-:Y:S02]  /*ad5c0*/  @!UPT UIADD3 URZ, URZ, URZ, URZ ;  /* 0x0000003f3f3ff290 */ /* 0x000fe4000fffe03f */
[----:B------:R-:W-:Y:S04]  /*ad5d0*/  STL.64 [R1+0x9e0], R48 ;  /* 0x0009e03001007387 */ /* 0x000fe80000100a00 */
[----:B------:R1:W-:Y:S04]  /*ad5e0*/  STL.64 [R1+0x9e8], R50 ;  /* 0x0009e83201007387 */ /* 0x0003e80000100a00 */
[----:B------:R-:W2:Y:S04]  /*ad5f0*/  LDL.LU R234, [R1+0xc8f8] ;  /* 0x00c8f80001ea7983 */ /* 0x000ea80000300800 */
[----:B------:R4:W-:Y:S01]  /*ad600*/  STL.64 [R1+0xc768], R46 ;  /* 0x00c7682e01007387 */ /* 0x0009e20000100a00 */
[C---:B-1----:R-:W-:Y:S03]  /*ad610*/  HMMA.1688.F32.TF32 R48, R4.reuse, R36, R72 ;  /* 0x000000240430723c */ /* 0x042fe60000081048 */
[----:B------:R1:W-:Y:S05]  /*ad620*/  STL.64 [R1+0xc770], R42 ;  /* 0x00c7702a01007387 */ /* 0x0003ea0000100a00 */
[C---:B----4-:R-:W-:Y:S08]  /*ad630*/  HMMA.1688.F32.TF32 R44, R4.reuse, R40, R108 ;  /* 0x00000028042c723c */ /* 0x050ff0000008106c */
[C---:B-1----:R-:W-:Y:S08]  /*ad640*/  HMMA.1688.F32.TF32 R40, R4.reuse, R32, R68 ;  /* 0x000000200428723c */ /* 0x042ff00000081044 */
[C---:B------:R-:W-:Y:S07]  /*ad650*/  HMMA.1688.F32.TF32 R64, R4.reuse, R28, R64 ;  /* 0x0000001c0440723c */ /* 0x040fee0000081040 */
[----:B------:R1:W-:Y:S04]  /*ad660*/  STL.64 [R1+0x9c0], R44 ;  /* 0x0009c02c01007387 */ /* 0x0003e80000100a00 */
[----:B------:R4:W-:Y:S04]  /*ad670*/  STL.64 [R1+0x9c8], R46 ;  /* 0x0009c82e01007387 */ /* 0x0009e80000100a00 */
[----:B-1----:R-:W2:Y:S04]  /*ad680*/  LDL.LU.64 R44, [R1+0x220] ;  /* 0x00022000012c7983 */ /* 0x002ea80000300a00 */
[----:B------:R-:W-:Y:S04]  /*ad690*/  STL.64 [R1+0x770], R48 ;  /* 0x0007703001007387 */ /* 0x000fe80000100a00 */
[----:B------:R1:W-:Y:S04]  /*ad6a0*/  STL.64 [R1+0x778], R50 ;  /* 0x0007783201007387 */ /* 0x0003e80000100a00 */
[----:B----4-:R-:W2:Y:S04]  /*ad6b0*/  LDL.LU.64 R46, [R1+0x228] ;  /* 0x00022800012e7983 */ /* 0x010ea80000300a00 */
[----:B------:R-:W-:Y:S01]  /*ad6c0*/  STL.64 [R1+0x660], R40 ;  /* 0x0006602801007387 */ /* 0x000fe20000100a00 */
[C---:B-1----:R-:W-:Y:S03]  /*ad6d0*/  HMMA.1688.F32.TF32 R48, R4.reuse, R24, R60 ;  /* 0x000000180430723c */ /* 0x042fe6000008103c */
[----:B------:R1:W-:Y:S05]  /*ad6e0*/  STL.64 [R1+0x668], R42 ;  /* 0x0006682a01007387 */ /* 0x0003ea0000100a00 */
[----:B-1----:R-:W-:Y:S01]  /*ad6f0*/  HMMA.1688.F32.TF32 R40, R4, R20, R56 ;  /* 0x000000140428723c */ /* 0x002fe20000081038 */
[----:B------:R-:W-:Y:S01]  /*ad700*/  STL.64 [R1+0x620], R64 ;  /* 0x0006204001007387 */ /* 0x000fe20000100a00 */
[----:B------:R-:W-:-:S03]  /*ad710*/  MOV R108, R239 ;  /* 0x000000ef006c7202 */ /* 0x000fc60000000f00 */
[----:B------:R-:W-:Y:S10]  /*ad720*/  STL.64 [R1+0x628], R66 ;  /* 0x0006284201007387 */ /* 0x000ff40000100a00 */
[----:B------:R-:W-:Y:S04]  /*ad730*/  STL.64 [R1+0x500], R48 ;  /* 0x0005003001007387 */ /* 0x000fe80000100a00 */
[----:B------:R-:W-:Y:S04]  /*ad740*/  STL.64 [R1+0x508], R50 ;  /* 0x0005083201007387 */ /* 0x000fe80000100a00 */
[----:B------:R-:W4:Y:S04]  /*ad750*/  LDL.LU R239, [R1+0xc8f4] ;  /* 0x00c8f40001ef7983 */ /* 0x000f280000300800 */
[----:B------:R-:W-:Y:S04]  /*ad760*/  STL.64 [R1+0x4c0], R40 ;  /* 0x0004c02801007387 */ /* 0x000fe80000100a00 */
[----:B------:R3:W-:Y:S01]  /*ad770*/  STL.64 [R1+0x4c8], R42 ;  /* 0x0004c82a01007387 */ /* 0x0007e20000100a00 */
[----:B------:R-:W-:-:S03]  /*ad780*/  IMAD.MOV.U32 R109, RZ, RZ, R238 ;  /* 0x000000ffff6d7224 */ /* 0x000fc600078e00ee */
[----:B------:R-:W4:Y:S01]  /*ad790*/  LDL.LU R238, [R1+0xc8f0] ;  /* 0x00c8f00001ee7983 */ /* 0x000f220000300800 */
[----:B---3--:R-:W-:Y:S11]  /*ad7a0*/  HMMA.1688.F32.TF32 R40, R4, R76, R52 ;  /* 0x0000004c0428723c */ /* 0x008ff60000081034 */
[----:B------:R-:W-:Y:S11]  /*ad7b0*/  @!UPT UIADD3 URZ, URZ, URZ, URZ ;  /* 0x0000003f3f3ff290 */ /* 0x000ff6000fffe03f */
[----:B------:R-:W-:Y:S02]  /*ad7c0*/  @!UPT UIADD3 URZ, URZ, URZ, URZ ;  /* 0x0000003f3f3ff290 */ /* 0x000fe4000fffe03f */
[----:B------:R-:W-:Y:S01]  /*ad7d0*/  IMAD.MOV.U32 R197, RZ, RZ, R40 ;  /* 0x000000ffffc57224 */ /* 0x000fe200078e0028 */
[----:B------:R-:W-:Y:S01]  /*ad7e0*/  MOV R196, R41 ;  /* 0x0000002900c47202 */ /* 0x000fe20000000f00 */
[----:B------:R-:W-:Y:S01]  /*ad7f0*/  IMAD.MOV.U32 R193, RZ, RZ, R42 ;  /* 0x000000ffffc17224 */ /* 0x000fe200078e002a */
[----:B------:R-:W3:Y:S01]  /*ad800*/  LDL.LU.64 R40, [R1+0x100] ;  /* 0x0001000001287983 */ /* 0x000ee20000300a00 */
[----:B------:R-:W-:-:S03]  /*ad810*/  IMAD.MOV.U32 R192, RZ, RZ, R43 ;  /* 0x000000ffffc07224 */ /* 0x000fc600078e002b */
[----:B------:R-:W3:Y:S04]  /*ad820*/  LDL.LU.64 R42, [R1+0x108] ;  /* 0x00010800012a7983 */ /* 0x000ee80000300a00 */
[----:B------:R-:W-:Y:S04]  /*ad830*/  STL [R1+0xc204], R192 ;  /* 0x00c204c001007387 */ /* 0x000fe80000100800 */
[----:B------:R-:W-:Y:S04]  /*ad840*/  STL [R1+0xc200], R193 ;  /* 0x00c200c101007387 */ /* 0x000fe80000100800 */
[----:B------:R-:W-:Y:S04]  /*ad850*/  STL [R1+0xc1fc], R196 ;  /* 0x00c1fcc401007387 */ /* 0x000fe80000100800 */
[----:B------:R1:W-:Y:S04]  /*ad860*/  STL [R1+0xc1f8], R197 ;  /* 0x00c1f8c501007387 */ /* 0x0003e80000100800 */
[----:B------:R-:W4:Y:S04]  /*ad870*/  LDL.LU.64 R48, [R1+0xc0] ;  /* 0x0000c00001307983 */ /* 0x000f280000300a00 */
[----:B------:R-:W4:Y:S01]  /*ad880*/  LDL.LU.64 R50, [R1+0xc8] ;  /* 0x0000c80001327983 */ /* 0x000f220000300a00 */
[C---:B--2---:R-:W-:Y:S11]  /*ad890*/  HMMA.1688.F32.TF32 R44, R4.reuse, R80, R44 ;  /* 0x00000050042c723c */ /* 0x044ff6000008102c */
[----:B------:R-:W-:Y:S11]  /*ad8a0*/  @!UPT UIADD3 URZ, URZ, URZ, URZ ;  /* 0x0000003f3f3ff290 */ /* 0x000ff6000fffe03f */
[----:B------:R-:W-:Y:S02]  /*ad8b0*/  @!UPT UIADD3 URZ, URZ, URZ, URZ ;  /* 0x0000003f3f3ff290 */ /* 0x000fe4000fffe03f */
[----:B------:R-:W-:Y:S01]  /*ad8c0*/  MOV R204, R47 ;  /* 0x0000002f00cc7202 */ /* 0x000fe20000000f00 */
[----:B------:R-:W-:Y:S01]  /*ad8d0*/  IMAD.MOV.U32 R205, RZ, RZ, R46 ;  /* 0x000000ffffcd7224 */ /* 0x000fe200078e002e */
[----:B------:R-:W-:Y:S01]  /*ad8e0*/  MOV R209, R44 ;  /* 0x0000002c00d17202 */ /* 0x000fe20000000f00 */
[----:B------:R-:W-:Y:S02]  /*ad8f0*/  IMAD.MOV.U32 R208, RZ, RZ, R45 ;  /* 0x000000ffffd07224 */ /* 0x000fe400078e002d */
[----:B------:R2:W-:Y:S04]  /*ad900*/  STL [R1+0xc214], R204 ;  /* 0x00c214cc01007387 */ /* 0x0005e80000100800 */
[----:B------:R-:W-:Y:S04]  /*ad910*/  STL [R1+0xc210], R205 ;  /* 0x00c210cd01007387 */ /* 0x000fe80000100800 */
[----:B------:R1:W-:Y:S04]  /*ad920*/  STL [R1+0xc20c], R208 ;  /* 0x00c20cd001007387 */ /* 0x0003e80000100800 */
[----:B------:R1:W-:Y:S04]  /*ad930*/  STL [R1+0xc208], R209 ;  /* 0x00c208d101007387 */ /* 0x0003e80000100800 */
[----:B------:R-:W2:Y:S04]  /*ad940*/  LDL.LU.64 R44, [R1+0x80] ;  /* 0x00008000012c7983 */ /* 0x000ea80000300a00 */
[----:B------:R-:W2:Y:S01]  /*ad950*/  LDL.LU.64 R46, [R1+0x88] ;  /* 0x00008800012e7983 */ /* 0x000ea20000300a00 */
[C---:B---3--:R-:W-:Y:S11]  /*ad960*/  HMMA.1688.F32.TF32 R40, R4.reuse, R84, R40 ;  /* 0x000000540428723c */ /* 0x048ff60000081028 */
[----:B------:R-:W-:Y:S11]  /*ad970*/  @!UPT UIADD3 URZ, URZ, URZ, URZ ;  /* 0x0000003f3f3ff290 */ /* 0x000ff6000fffe03f */
[----:B------:R-:W-:Y:S02]  /*ad980*/  @!UPT UIADD3 URZ, URZ, URZ, URZ ;  /* 0x0000003f3f3ff290 */ /* 0x000fe4000fffe03f */
[----:B------:R-:W-:Y:S01]  /*ad990*/  IMAD.MOV.U32 R221, RZ, RZ, R40 ;  /* 0x000000ffffdd7224 */ /* 0x000fe200078e0028 */
[----:B------:R-:W-:Y:S01]  /*ad9a0*/  MOV R217, R42 ;  /* 0x0000002a00d97202 */ /* 0x000fe20000000f00 */
[----:B------:R-:W-:Y:S02]  /*ad9b0*/  IMAD.MOV.U32 R220, RZ, RZ, R41 ;  /* 0x000000ffffdc7224 */ /* 0x000fe400078e0029 */
[----:B------:R-:W-:Y:S01]  /*ad9c0*/  IMAD.MOV.U32 R216, RZ, RZ, R43 ;  /* 0x000000ffffd87224 */ /* 0x000fe200078e002b */
[----:B------:R-:W3:Y:S04]  /*ad9d0*/  LDL.LU.64 R40, [R1+0x70] ;  /* 0x0000700001287983 */ /* 0x000ee80000300a00 */
[----:B------:R-:W3:Y:S01]  /*ad9e0*/  LDL.LU.64 R42, [R1+0x78] ;  /* 0x00007800012a7983 */ /* 0x000ee20000300a00 */
[----:B----4-:R-:W-:Y:S03]  /*ad9f0*/  HMMA.1688.F32.TF32 R48, R4, R108, R48 ;  /* 0x0000006c0430723c */ /* 0x010fe60000081030 */
[----:B------:R-:W-:Y:S04]  /*ada00*/  STL [R1+0xc224], R216 ;  /* 0x00c224d801007387 */ /* 0x000fe80000100800 */
[----:B------:R-:W-:Y:S04]  /*ada10*/  STL [R1+0xc220], R217 ;  /* 0x00c220d901007387 */ /* 0x000fe80000100800 */
[----:B------:R-:W-:Y:S04]  /*ada20*/  STL [R1+0xc21c], R220 ;  /* 0x00c21cdc01007387 */ /* 0x000fe80000100800 */
[----:B------:R-:W-:Y:S09]  /*ada30*/  STL [R1+0xc218], R221 ;  /* 0x00c218dd01007387 */ /* 0x000ff20000100800 */
[----:B------:R-:W-:Y:S01]  /*ada40*/  IMAD.MOV.U32 R228, RZ, RZ, R51 ;  /* 0x000000ffffe47224 */ /* 0x000fe200078e0033 */
[----:B------:R-:W-:Y:S01]  /*ada50*/  MOV R232, R49 ;  /* 0x0000003100e87202 */ /* 0x000fe20000000f00 */
[----:B------:R-:W-:-:S02]  /*ada60*/  IMAD.MOV.U32 R229, RZ, RZ, R50 ;  /* 0x000000ffffe57224 */ /* 0x000fc400078e0032 */
[----:B------:R-:W-:Y:S02]  /*ada70*/  IMAD.MOV.U32 R233, RZ, RZ, R48 ;  /* 0x000000ffffe97224 */ /* 0x000fe400078e0030 */
[----:B------:R-:W4:Y:S04]  /*ada80*/  LDL.LU.64 R48, [R1+0x60] ;  /* 0x0000600001307983 */ /* 0x000f280000300a00 */
[----:B------:R-:W4:Y:S04]  /*ada90*/  LDL.LU.64 R50, [R1+0x68] ;  /* 0x0000680001327983 */ /* 0x000f280000300a00 */
[----:B------:R-:W-:Y:S04]  /*adaa0*/  STL [R1+0xc234], R228 ;  /* 0x00c234e401007387 */ /* 0x000fe80000100800 */
[----:B------:R-:W-:Y:S04]  /*adab0*/  STL [R1+0xc230], R229 ;  /* 0x00c230e501007387 */ /* 0x000fe80000100800 */
[----:B------:R-:W-:Y:S04]  /*adac0*/  STL [R1+0xc22c], R232 ;  /* 0x00c22ce801007387 */ /* 0x000fe80000100800 */
[----:B------:R-:W-:Y:S01]  /*adad0*/  STL [R1+0xc228], R233 ;  /* 0x00c228e901007387 */ /* 0x000fe20000100800 */
[----:B--2---:R-:W-:Y:S11]  /*adae0*/  HMMA.1688.F32.TF32 R44, R4, R248, R44 ;  /* 0x000000f8042c723c */ /* 0x004ff6000008102c */
[----:B------:R-:W-:Y:S11]  /*adaf0*/  @!UPT UIADD3 URZ, URZ, URZ, URZ ;  /* 0x0000003f3f3ff290 */ /* 0x000ff6000fffe03f */
[----:B------:R-:W-:Y:S02]  /*adb00*/  @!UPT UIADD3 URZ, URZ, URZ, URZ ;  /* 0x0000003f3f3ff290 */ /* 0x000fe4000fffe03f */
[----:B-1----:R-:W-:Y:S01]  /*adb10*/  MOV R197, R47 ;  /* 0x0000002f00c57202 */ /* 0x002fe20000000f00 */
[----:B------:R-:W-:Y:S01]  /*adb20*/  IMAD.MOV.U32 R196, RZ, RZ, R46 ;  /* 0x000000ffffc47224 */ /* 0x000fe200078e002e */
[----:B------:R-:W-:Y:S01]  /*adb30*/  MOV R192, R44 ;  /* 0x0000002c00c07202 */ /* 0x000fe20000000f00 */
[----:B------:R-:W-:Y:S02]  /*adb40*/  IMAD.MOV.U32 R193, RZ, RZ, R45 ;  /* 0x000000ffffc17224 */ /* 0x000fe400078e002d */
[----:B------:R-:W2:Y:S04]  /*adb50*/  LDL.LU.64 R44, [R1+0x50] ;  /* 0x00005000012c7983 */ /* 0x000ea80000300a00 */
[----:B------:R-:W2:Y:S04]  /*adb60*/  LDL.LU.64 R46, [R1+0x58] ;  /* 0x00005800012e7983 */ /* 0x000ea80000300a00 */
[----:B------:R-:W-:Y:S04]  /*adb70*/  STL [R1+0xc244], R197 ;  /* 0x00c244c501007387 */ /* 0x000fe80000100800 */
[----:B------:R-:W-:Y:S04]  /*adb80*/  STL [R1+0xc240], R196 ;  /* 0x00c240c401007387 */ /* 0x000fe80000100800 */
[----:B------:R-:W-:Y:S04]  /*adb90*/  STL [R1+0xc23c], R193 ;  /* 0x00c23cc101007387 */ /* 0x000fe80000100800 */
[----:B------:R1:W-:Y:S01]  /*adba0*/  STL [R1+0xc238], R192 ;  /* 0x00c238c001007387 */ /* 0x0003e20000100800 */
[----:B------:R-:W-:-:S02]  /*adbb0*/  IMAD.MOV.U32 R82, RZ, RZ, R238 ;  /* 0x000000ffff527224 */ /* 0x000fc400078e00ee */
[----:B------:R-:W-:Y:S02]  /*adbc0*/  IMAD.MOV.U32 R83, RZ, RZ, R239 ;  /* 0x000000ffff537224 */ /* 0x000fe400078e00ef */
[----:B------:R-:W-:Y:S02]  /*adbd0*/  IMAD.MOV.U32 R84, RZ, RZ, R234 ;  /* 0x000000ffff547224 */ /* 0x000fe400078e00ea */
[----:B------:R-:W-:Y:S01]  /*adbe0*/  IMAD.MOV.U32 R85, RZ, RZ, R235 ;  /* 0x000000ffff557224 */ /* 0x000fe200078e00eb */
        /* <DEDUP_REMOVED lines=8> */
[----:B------:R-:W3:Y:S04]  /*adc70*/  LDL.LU.64 R42, [R1+0x48] ;  /* 0x00004800012a7983 */ /* 0x000ee80000300a00 */
        /* <DEDUP_REMOVED lines=22> */
[C---:B----4-:R-:W-:Y:S08]  /*adde0*/  HMMA.1688.F32.TF32 R48, R4.reuse, R8, R48 ;  /* 0x000000080430723c */ /* 0x050ff00000081030 */
[C---:B--2---:R-:W-:Y:S01]  /*addf0*/  HMMA.1688.F32.TF32 R44, R4.reuse, R12, R44 ;  /* 0x0000000c042c723c */ /* 0x044fe2000008102c */
[----:B------:R-:W-:Y:S01]  /*ade00*/  MOV R86, R230 ;  /* 0x000000e600567202 */ /* 0x000fe20000000f00 */
[----:B------:R-:W-:Y:S01]  /*ade10*/  IMAD.MOV.U32 R87, RZ, RZ, R231 ;  /* 0x000000ffff577224 */ /* 0x000fe200078e00e7 */
[----:B------:R-:W2:Y:S04]  /*ade20*/  LDL.LU R230, [R1+0xc8dc] ;  /* 0x00c8dc0001e67983 */ /* 0x000ea80000300800 */
[----:B------:R-:W2:Y:S01]  /*ade30*/  LDL.LU R231, [R1+0xc8d8] ;  /* 0x00c8d80001e77983 */ /* 0x000ea20000300800 */
[----:B---3--:R-:W-:Y:S11]  /*ade40*/  HMMA.1688.F32.TF32 R4, R4, R16, R40 ;  /* 0x000000100404723c */ /* 0x008ff60000081028 */
[----:B------:R-:W-:Y:S11]  /*ade50*/  @!UPT UIADD3 URZ, URZ, URZ, URZ ;  /* 0x0000003f3f3ff290 */ /* 0x000ff6000fffe03f */
[----:B------:R-:W-:Y:S02]  /*ade60*/  @!UPT UIADD3 URZ, URZ, URZ, URZ ;  /* 0x0000003f3f3ff290 */ /* 0x000fe4000fffe03f */
[----:B------:R-:W-:Y:S01]  /*ade70*/  MOV R168, R4 ;  /* 0x0000000400a87202 */ /* 0x000fe20000000f00 */
[----:B------:R-:W-:Y:S01]  /*ade80*/  IMAD.MOV.U32 R169, RZ, RZ, R5 ;  /* 0x000000ffffa97224 */ /* 0x000fe200078e0005 */
[----:B-1----:R-:W-:Y:S01]  /*ade90*/  MOV R192, R7 ;  /* 0x0000000700c07202 */ /* 0x002fe20000000f00 */
[----:B------:R-:W-:Y:S02]  /*adea0*/  IMAD.MOV.U32 R193, RZ, RZ, R6 ;  /* 0x000000ffffc17224 */ /* 0x000fe400078e0006 */
[C---:B------:R-:W-:Y:S01]  /*adeb0*/  HMMA.1688.F32.TF32 R4, R240.reuse, R238, R72 ;  /* 0x000000eef004723c */ /* 0x040fe20000081048 */
[----:B------:R-:W-:Y:S04]  /*adec0*/  STL.64 [R1+0xc5d0], R238 ;  /* 0x00c5d0ee01007387 */ /* 0x000fe80000100a00 */
[----:B------:R-:W-:Y:S11]  /*aded0*/  STL.64 [R1+0xc5c8], R236 ;  /* 0x00c5c8ec01007387 */ /* 0x000ff60000100a00 */
[----:B------:R-:W-:Y:S08]  /*adee0*/  @!UPT UIADD3 URZ, URZ, URZ, URZ ;  /* 0x0000003f3f3ff290 */ /* 0x000ff0000fffe03f */
[----:B------:R-:W-:Y:S01]  /*adef0*/  IMAD.MOV.U32 R172, RZ, RZ, R4 ;  /* 0x000000ffffac7224 */ /* 0x000fe200078e0004 */
[----:B------:R-:W-:Y:S01]  /*adf00*/  MOV R173, R5 ;  /* 0x0000000500ad7202 */ /* 0x000fe20000000f00 */
[----:B------:R-:W-:Y:S02]  /*adf10*/  IMAD.MOV.U32 R197, RZ, RZ, R6 ;  /* 0x000000ffffc57224 */ /* 0x000fe400078e0006 */
[----:B------:R-:W-:Y:S02]  /*adf20*/  IMAD.MOV.U32 R196, RZ, RZ, R7 ;  /* 0x000000ffffc47224 */ /* 0x000fe400078e0007 */
[----:B------:R-:W-:Y:S07]  /*adf30*/  HMMA.1688.F32.TF32 R4, R240, R234, R108 ;  /* 0x000000eaf004723c */ /* 0x000fee000008106c */
[----:B------:R-:W-:Y:S01]  /*adf40*/  IMAD.MOV.U32 R108, RZ, RZ, R222 ;  /* 0x000000ffff6c7224 */ /* 0x000fe200078e00de */
[----:B------:R-:W-:Y:S01]  /*adf50*/  MOV R110, R227 ;  /* 0x000000e3006e7202 */ /* 0x000fe20000000f00 */
[----:B------:R-:W3:Y:S01]  /*adf60*/  LDL.LU R222, [R1+0xc8d4] ;  /* 0x00c8d40001de7983 */ /* 0x000ee20000300800 */
[----:B------:R-:W-:-:S03]  /*adf70*/  IMAD.MOV.U32 R109, RZ, RZ, R226 ;  /* 0x000000ffff6d7224 */ /* 0x000fc600078e00e2 */
[----:B------:R-:W4:Y:S04]  /*adf80*/  LDL.LU R226, [R1+0xc8d0] ;  /* 0x00c8d00001e27983 */ /* 0x000f280000300800 */
[----:B------:R-:W4:Y:S01]  /*adf90*/  LDL.LU R227, [R1+0xc8cc] ;  /* 0x00c8cc0001e37983 */ /* 0x000f220000300800 */
[----:B------:R-:W-:-:S03]  /*adfa0*/  IMAD.MOV.U32 R111, RZ, RZ, R223 ;  /* 0x000000ffff6f7224 */ /* 0x000fc600078e00df */
[----:B------:R-:W3:Y:S03]  /*adfb0*/  LDL.LU R223, [R1+0xc8c8] ;  /* 0x00c8c80001df7983 */ /* 0x000ee60000300800 */
[----:B------:R-:W-:Y:S01]  /*adfc0*/  MOV R176, R4 ;  /* 0x0000000400b07202 */ /* 0x000fe20000000f00 */
[----:B------:R-:W-:Y:S01]  /*adfd0*/  IMAD.MOV.U32 R177, RZ, RZ, R5 ;  /* 0x000000ffffb17224 */ /* 0x000fe200078e0005 */
[----:B------:R-:W-:Y:S01]  /*adfe0*/  MOV R204, R7 ;  /* 0x0000000700cc7202 */ /* 0x000fe20000000f00 */
[----:B------:R-:W-:Y:S02]  /*adff0*/  IMAD.MOV.U32 R205, RZ, RZ, R6 ;  /* 0x000000ffffcd7224 */ /* 0x000fe400078e0006 */
[----:B--2---:R-:W-:Y:S01]  /*ae000*/  HMMA.1688.F32.TF32 R4, R240, R230, R76 ;  /* 0x000000e6f004723c */ /* 0x004fe2000008104c */
[----:B------:R-:W-:Y:S01]  /*ae010*/  IMAD.MOV.U32 R232, RZ, RZ, R46 ;  /* 0x000000ffffe87224 */ /* 0x000fe200078e002e */
[----:B------:R-:W-:Y:S01]  /*ae020*/  MOV R233, R47 ;  /* 0x0000002f00e97202 */ /* 0x000fe20000000f00 */
[----:B------:R-:W-:Y:S01]  /*ae030*/  IMAD.MOV.U32 R229, RZ, RZ, R45 ;  /* 0x000000ffffe57224 */ /* 0x000fe200078e002d */
[----:B------:R-:W-:Y:S11]  /*ae040*/  MOV R228, R44 ;  /* 0x0000002c00e47202 */ /* 0x000ff60000000f00 */
[----:B------:R-:W-:Y:S09]  /*ae050*/  @!UPT UIADD3 URZ, URZ, URZ, URZ ;  /* 0x0000003f3f3ff290 */ /* 0x000ff2000fffe03f */
[----:B------:R-:W-:Y:S01]  /*ae060*/  IMAD.MOV.U32 R180, RZ, RZ, R4 ;  /* 0x000000ffffb47224 */ /* 0x000fe200078e0004 */
[----:B------:R-:W-:Y:S01]  /*ae070*/  MOV R181, R5 ;  /* 0x0000000500b57202 */ /* 0x000fe20000000f00 */
[----:B------:R-:W-:Y:S02]  /*ae080*/  IMAD.MOV.U32 R209, RZ, RZ, R6 ;  /* 0x000000ffffd17224 */ /* 0x000fe400078e0006 */
[----:B------:R-:W-:Y:S01]  /*ae090*/  IMAD.MOV.U32 R208, RZ, RZ, R7 ;  /* 0x000000ffffd07224 */ /* 0x000fe200078e0007 */
[----:B------:R-:W-:Y:S04]  /*ae0a0*/  STL.64 [R1+0xc618], R234 ;  /* 0x00c618ea01007387 */ /* 0x000fe80000100a00 */
[----:B------:R-:W-:Y:S04]  /*ae0b0*/  STL.64 [R1+0xc610], R232 ;  /* 0x00c610e801007387 */ /* 0x000fe80000100a00 */
[----:B------:R-:W-:Y:S04]  /*ae0c0*/  STL.64 [R1+0xc630], R230 ;  /* 0x00c630e601007387 */ /* 0x000fe80000100a00 */
[----:B------:R-:W-:Y:S01]  /*ae0d0*/  STL.64 [R1+0xc628], R228 ;  /* 0x00c628e401007387 */ /* 0x000fe20000100a00 */
[----:B------:R-:W-:-:S02]  /*ae0e0*/  IMAD.MOV.U32 R76, RZ, RZ, R218 ;  /* 0x000000ffff4c7224 */ /* 0x000fc400078e00da */
[----:B------:R-:W-:Y:S01]  /*ae0f0*/  IMAD.MOV.U32 R77, RZ, RZ, R219 ;  /* 0x000000ffff4d7224 */ /* 0x000fe200078e00db */
[C---:B----4-:R-:W-:Y:S11]  /*ae100*/  HMMA.1688.F32.TF32 R4, R240.reuse, R226, R80 ;  /* 0x000000e2f004723c */ /* 0x050ff60000081050 */
[----:B------:R-:W-:Y:S11]  /*ae110*/  @!UPT UIADD3 URZ, URZ, URZ, URZ ;  /* 0x0000003f3f3ff290 */ /* 0x000ff6000fffe03f */
[----:B------:R-:W-:Y:S01]  /*ae120*/  @!UPT UIADD3 URZ, URZ, URZ, URZ ;  /* 0x0000003f3f3ff290 */ /* 0x000fe2000fffe03f */
[----:B------:R3:W-:Y:S01]  /*ae130*/  STL.64 [R1+0x738], R6 ;  /* 0x0007380601007387 */ /* 0x0007e20000100a00 */
[----:B------:R-:W-:Y:S01]  /*ae140*/  MOV R184, R4 ;  /* 0x0000000400b87202 */ /* 0x000fe20000000f00 */
[----:B------:R-:W-:Y:S02]  /*ae150*/  IMAD.MOV.U32 R185, RZ, RZ, R5 ;  /* 0x000000ffffb97224 */ /* 0x000fe400078e0005 */
[----:B---3--:R-:W-:Y:S01]  /*ae160*/  HMMA.1688.F32.TF32 R4, R240, R222, R84 ;  /* 0x000000def004723c */ /* 0x008fe20000081054 */
[----:B------:R-:W-:Y:S04]  /*ae170*/  STL.64 [R1+0xc640], R226 ;  /* 0x00c640e201007387 */ /* 0x000fe80000100a00 */
[----:B------:R-:W-:Y:S11]  /*ae180*/  STL.64 [R1+0xc638], R224 ;  /* 0x00c638e001007387 */ /* 0x000ff60000100a00 */
[----:B------:R-:W-:Y:S07]  /*ae190*/  @!UPT UIADD3 URZ, URZ, URZ, URZ ;  /* 0x0000003f3f3ff290 */ /* 0x000fee000fffe03f */
[----:B------:R1:W-:Y:S04]  /*ae1a0*/  STL.64 [R1+0x728], R6 ;  /* 0x0007280601007387 */ /* 0x0003e80000100a00 */
[----:B------:R-:W2:Y:S04]  /*ae1b0*/  LDL.LU R64, [R1+0x700] ;  /* 0x0007000001407983 */ /* 0x000ea80000300800 */
[----:B------:R-:W2:Y:S04]  /*ae1c0*/  LDL.LU R65, [R1+0x704] ;  /* 0x0007040001417983 */ /* 0x000ea80000300800 */
[----:B------:R-:W2:Y:S04]  /*ae1d0*/  LDL.LU R66, [R1+0x708] ;  /* 0x0007080001427983 */ /* 0x000ea80000300800 */
[----:B------:R-:W2:Y:S04]  /*ae1e0*/  LDL.LU R67, [R1+0x70c] ;  /* 0x00070c0001437983 */ /* 0x000ea80000300800 */
[----:B------:R-:W3:Y:S04]  /*ae1f0*/  LDL.LU R218, [R1+0xc8c4] ;  /* 0x00c8c40001da7983 */ /* 0x000ee80000300800 */
[----:B------:R-:W4:Y:S04]  /*ae200*/  LDL.LU R219, [R1+0xc8c0] ;  /* 0x00c8c00001db7983 */ /* 0x000f280000300800 */
[----:B------:R-:W2:Y:S04]  /*ae210*/  LDL.LU R78, [R1+0x6d8] ;  /* 0x0006d800014e7983 */ /* 0x000ea80000300800 */
[----:B------:R-:W2:Y:S04]  /*ae220*/  LDL.LU R79, [R1+0x6dc] ;  /* 0x0006dc00014f7983 */ /* 0x000ea80000300800 */
[----:B------:R-:W2:Y:S04]  /*ae230*/  LDL.LU R68, [R1+0x6f0] ;  /* 0x0006f00001447983 */ /* 0x000ea80000300800 */
[----:B------:R-:W2:Y:S01]  /*ae240*/  LDL.LU R69, [R1+0x6f4] ;  /* 0x0006f40001457983 */ /* 0x000ea20000300800 */
[----:B------:R-:W-:-:S02]  /*ae250*/  IMAD.MOV.U32 R220, RZ, RZ, R50 ;  /* 0x000000ffffdc7224 */ /* 0x000fc400078e0032 */
[----:B------:R-:W-:Y:S01]  /*ae260*/  IMAD.MOV.U32 R221, RZ, RZ, R51 ;  /* 0x000000ffffdd7224 */ /* 0x000fe200078e0033 */
[----:B------:R-:W-:Y:S01]  /*ae270*/  MOV R75, R191 ;  /* 0x000000bf004b7202 */ /* 0x000fe20000000f00 */
[----:B------:R-:W-:Y:S01]  /*ae280*/  IMAD.MOV.U32 R74, RZ, RZ, R190 ;  /* 0x000000ffff4a7224 */ /* 0x000fe200078e00be */
[----:B------:R-:W-:Y:S01]  /*ae290*/  MOV R81, R195 ;  /* 0x000000c300517202 */ /* 0x000fe20000000f00 */
[----:B------:R-:W-:Y:S01]  /*ae2a0*/  IMAD.MOV.U32 R80, RZ, RZ, R194 ;  /* 0x000000ffff507224 */ /* 0x000fe200078e00c2 */
[----:B---3--:R-:W-:Y:S02]  /*ae2b0*/  MOV R70, R218 ;  /* 0x000000da00467202 */ /* 0x008fe40000000f00 */
[----:B------:R-:W1:Y:S01]  /*ae2c0*/  LDL.LU R218, [R1+0xc8bc] ;  /* 0x00c8bc0001da7983 */ /* 0x000e620000300800 */
[----:B----4-:R-:W-:-:S03]  /*ae2d0*/  IMAD.MOV.U32 R71, RZ, RZ, R219 ;  /* 0x000000ffff477224 */ /* 0x010fc600078e00db */
[----:B------:R-:W1:Y:S04]  /*ae2e0*/  LDL.LU R219, [R1+0xc8b8] ;  /* 0x00c8b80001db7983 */ /* 0x000e680000300800 */
[----:B------:R-:W3:Y:S04]  /*ae2f0*/  LDL.LU R72, [R1+0x6e0] ;  /* 0x0006e00001487983 */ /* 0x000ee80000300800 */
[----:B------:R-:W3:Y:S04]  /*ae300*/  LDL.LU R73, [R1+0x6e4] ;  /* 0x0006e40001497983 */ /* 0x000ee80000300800 */
[----:B------:R-:W4:Y:S04]  /*ae310*/  LDL.LU R190, [R1+0xc8b4] ;  /* 0x00c8b40001be7983 */ /* 0x000f280000300800 */
[----:B------:R-:W4:Y:S01]  /*ae320*/  LDL.LU R191, [R1+0xc8b0] ;  /* 0x00c8b00001bf7983 */ /* 0x000f220000300800 */
[----:B------:R-:W-:-:S03]  /*ae330*/  IMAD.MOV.U32 R82, RZ, RZ, R198 ;  /* 0x000000ffff527224 */ /* 0x000fc600078e00c6 */
[----:B------:R-:W-:Y:S01]  /*ae340*/  STL.64 [R1+0xc660], R222 ;  /* 0x00c660de01007387 */ /* 0x000fe20000100a00 */
[----:B------:R-:W-:-:S03]  /*ae350*/  IMAD.MOV.U32 R83, RZ, RZ, R199 ;  /* 0x000000ffff537224 */ /* 0x000fc600078e00c7 */
[----:B------:R1:W-:Y:S01]  /*ae360*/  STL.64 [R1+0xc658], R220 ;  /* 0x00c658dc01007387 */ /* 0x0003e20000100a00 */
[----:B------:R-:W-:-:S03]  /*ae370*/  MOV R84, R202 ;  /* 0x000000ca00547202 */ /* 0x000fc60000000f00 */
[----:B------:R-:W2:Y:S01]  /*ae380*/  LDL.LU R194, [R1+0xc8ac] ;  /* 0x00c8ac0001c27983 */ /* 0x000ea20000300800 */
[----:B------:R-:W-:-:S03]  /*ae390*/  IMAD.MOV.U32 R85, RZ, RZ, R203 ;  /* 0x000000ffff557224 */ /* 0x000fc600078e00cb */
[----:B------:R-:W2:Y:S01]  /*ae3a0*/  LDL.LU R195, [R1+0xc8a8] ;  /* 0x00c8a80001c37983 */ /* 0x000ea20000300800 */
[----:B------:R-:W-:-:S03]  /*ae3b0*/  IMAD.MOV.U32 R86, RZ, RZ, R214 ;  /* 0x000000ffff567224 */ /* 0x000fc600078e00d6 */
[----:B------:R-:W2:Y:S01]  /*ae3c0*/  LDL.LU R198, [R1+0xc8a4] ;  /* 0x00c8a40001c67983 */ /* 0x000ea20000300800 */
[----:B------:R-:W-:-:S03]  /*ae3d0*/  MOV R87, R215 ;  /* 0x000000d700577202 */ /* 0x000fc60000000f00 */
[----:B------:R-:W2:Y:S04]  /*ae3e0*/  LDL.LU R199, [R1+0xc8a0] ;  /* 0x00c8a00001c77983 */ /* 0x000ea80000300800 */
[----:B------:R-:W2:Y:S04]  /*ae3f0*/  LDL.LU R202, [R1+0xc89c] ;  /* 0x00c89c0001ca7983 */ /* 0x000ea80000300800 */
[----:B------:R-:W2:Y:S04]  /*ae400*/  LDL.LU R203, [R1+0xc898] ;  /* 0x00c8980001cb7983 */ /* 0x000ea80000300800 */
[----:B------:R-:W2:Y:S04]  /*ae410*/  LDL.LU R214, [R1+0xc894] ;  /* 0x00c8940001d67983 */ /* 0x000ea80000300800 */
[----:B------:R-:W2:Y:S01]  /*ae420*/  LDL.LU R215, [R1+0xc890] ;  /* 0x00c8900001d77983 */ /* 0x000ea20000300800 */
[----:B------:R-:W-:Y:S01]  /*ae430*/  IMAD.MOV.U32 R188, RZ, RZ, R4 ;  /* 0x000000ffffbc7224 */ /* 0x000fe200078e0004 */
[----:B------:R-:W-:-:S02]  /*ae440*/  MOV R189, R5 ;  /* 0x0000000500bd7202 */ /* 0x000fc40000000f00 */
[----:B-1----:R-:W-:Y:S07]  /*ae450*/  HMMA.1688.F32.TF32 R4, R240, R218, R108 ;  /* 0x000000daf004723c */ /* 0x002fee000008106c */
[----:B------:R-:W-:Y:S02]  /*ae460*/  IMAD.MOV.U32 R108, RZ, RZ, R210 ;  /* 0x000000ffff6c7224 */ /* 0x000fe400078e00d2 */
[----:B------:R-:W3:Y:S01]  /*ae470*/  LDL.LU R210, [R1+0xc88c] ;  /* 0x00c88c0001d27983 */ /* 0x000ee20000300800 */
[----:B------:R-:W-:-:S03]  /*ae480*/  IMAD.MOV.U32 R109, RZ, RZ, R211 ;  /* 0x000000ffff6d7224 */ /* 0x000fc600078e00d3 */
[----:B------:R-:W3:Y:S01]  /*ae490*/  LDL.LU R211, [R1+0xc888] ;  /* 0x00c8880001d37983 */ /* 0x000ee20000300800 */
[----:B------:R-:W-:Y:S01]  /*ae4a0*/  MOV R110, R206 ;  /* 0x000000ce006e7202 */ /* 0x000fe20000000f00 */
[----:B------:R-:W-:Y:S02]  /*ae4b0*/  IMAD.MOV.U32 R111, RZ, RZ, R207 ;  /* 0x000000ffff6f7224 */ /* 0x000fe400078e00cf */
[----:B------:R-:W4:Y:S04]  /*ae4c0*/  LDL.LU R206, [R1+0xc884] ;  /* 0x00c8840001ce7983 */ /* 0x000f280000300800 */
[----:B------:R-:W4:Y:S03]  /*ae4d0*/  LDL.LU R207, [R1+0xc880] ;  /* 0x00c8800001cf7983 */ /* 0x000f260000300800 */
[----:B------:R-:W-:Y:S01]  /*ae4e0*/  IMAD.MOV.U32 R157, RZ, RZ, R4 ;  /* 0x000000ffff9d7224 */ /* 0x000fe200078e0004 */
[----:B------:R-:W-:Y:S01]  /*ae4f0*/  MOV R153, R6 ;  /* 0x0000000600997202 */ /* 0x000fe20000000f00 */
[----:B------:R-:W-:-:S02]  /*ae500*/  IMAD.MOV.U32 R156, RZ, RZ, R5 ;  /* 0x000000ffff9c7224 */ /* 0x000fc400078e0005 */
[----:B------:R-:W-:Y:S02]  /*ae510*/  IMAD.MOV.U32 R152, RZ, RZ, R7 ;  /* 0x000000ffff987224 */ /* 0x000fe400078e0007 */
[----:B--2---:R-:W-:Y:S11]  /*ae520*/  HMMA.1688.F32.TF32 R4, R240, R214, R64 ;  /* 0x000000d6f004723c */ /* 0x004ff60000081040 */
[----:B------:R-:W-:Y:S11]  /*ae530*/  @!UPT UIADD3 URZ, URZ, URZ, URZ ;  /* 0x0000003f3f3ff290 */ /* 0x000ff6000fffe03f */
[----:B------:R-:W-:Y:S02]  /*ae540*/  @!UPT UIADD3 URZ, URZ, URZ, URZ ;  /* 0x0000003f3f3ff290 */ /* 0x000fe4000fffe03f */
[----:B------:R-:W-:Y:S01]  /*ae550*/  IMAD.MOV.U32 R165, RZ, RZ, R4 ;  /* 0x000000ffffa57224 */ /* 0x000fe200078e0004 */
[----:B------:R-:W-:Y:S01]  /*ae560*/  MOV R164, R5 ;  /* 0x0000000500a47202 */ /* 0x000fe20000000f00 */
[----:B------:R-:W-:Y:S02]  /*ae570*/  IMAD.MOV.U32 R161, RZ, RZ, R6 ;  /* 0x000000ffffa17224 */ /* 0x000fe400078e0006 */
[----:B------:R-:W-:Y:S01]  /*ae580*/  IMAD.MOV.U32 R160, RZ, RZ, R7 ;  /* 0x000000ffffa07224 */ /* 0x000fe200078e0007 */
[----:B------:R-:W-:Y:S01]  /*ae590*/  MOV R217, R49 ;  /* 0x0000003100d97202 */ /* 0x000fe20000000f00 */
[----:B------:R-:W-:Y:S01]  /*ae5a0*/  IMAD.MOV.U32 R216, RZ, RZ, R48 ;  /* 0x000000ffffd87224 */ /* 0x000fe200078e0030 */
[----:B------:R-:W-:Y:S04]  /*ae5b0*/  STL.64 [R1+0xc698], R218 ;  /* 0x00c698da01007387 */ /* 0x000fe80000100a00 */
[----:B------:R1:W-:Y:S01]  /*ae5c0*/  STL.64 [R1+0xc690], R216 ;  /* 0x00c690d801007387 */ /* 0x0003e20000100a00 */
[----:B------:R-:W-:-:S02]  /*ae5d0*/  IMAD.MOV.U32 R236, RZ, RZ, R142 ;  /* 0x000000ffffec7224 */ /* 0x000fc400078e008e */
[----:B------:R-:W-:Y:S01]  /*ae5e0*/  IMAD.MOV.U32 R237, RZ, RZ, R143 ;  /* 0x000000ffffed7224 */ /* 0x000fe200078e008f */
[C---:B---3--:R-:W-:Y:S11]  /*ae5f0*/  HMMA.1688.F32.TF32 R4, R240.reuse, R210, R68 ;  /* 0x000000d2f004723c */ /* 0x048ff60000081044 */
[----:B------:R-:W-:Y:S11]  /*ae600*/  @!UPT UIADD3 URZ, URZ, URZ, URZ ;  /* 0x0000003f3f3ff290 */ /* 0x000ff6000fffe03f */
[----:B------:R-:W-:Y:S02]  /*ae610*/  @!UPT UIADD3 URZ, URZ, URZ, URZ ;  /* 0x0000003f3f3ff290 */ /* 0x000fe4000fffe03f */
[----:B------:R-:W-:Y:S01]  /*ae620*/  MOV R149, R4 ;  /* 0x0000000400957202 */ /* 0x000fe20000000f00 */
[----:B------:R-:W-:Y:S01]  /*ae630*/  IMAD.MOV.U32 R148, RZ, RZ, R5 ;  /* 0x000000ffff947224 */ /* 0x000fe200078e0005 */
[----:B------:R-:W-:Y:S01]  /*ae640*/  MOV R144, R7 ;  /* 0x0000000700907202 */ /* 0x000fe20000000f00 */
[----:B------:R-:W-:Y:S02]  /*ae650*/  IMAD.MOV.U32 R145, RZ, RZ, R6 ;  /* 0x000000ffff917224 */ /* 0x000fe400078e0006 */
[C---:B----4-:R-:W-:Y:S11]  /*ae660*/  HMMA.1688.F32.TF32 R4, R240.reuse, R206, R72 ;  /* 0x000000cef004723c */ /* 0x050ff60000081048 */
[----:B------:R-:W-:Y:S11]  /*ae670*/  @!UPT UIADD3 URZ, URZ, URZ, URZ ;  /* 0x0000003f3f3ff290 */ /* 0x000ff6000fffe03f */
[----:B------:R-:W-:Y:S02]  /*ae680*/  @!UPT UIADD3 URZ, URZ, URZ, URZ ;  /* 0x0000003f3f3ff290 */ /* 0x000fe4000fffe03f */
[----:B------:R-:W-:Y:S01]  /*ae690*/  IMAD.MOV.U32 R141, RZ, RZ, R4 ;  /* 0x000000ffff8d7224 */ /* 0x000fe200078e0004 */
[----:B------:R-:W-:Y:S01]  /*ae6a0*/  MOV R137, R6 ;  /* 0x0000000600897202 */ /* 0x000fe20000000f00 */
[----:B------:R-:W-:Y:S02]  /*ae6b0*/  IMAD.MOV.U32 R140, RZ, RZ, R5 ;  /* 0x000000ffff8c7224 */ /* 0x000fe400078e0005 */
[----:B------:R-:W-:Y:S02]  /*ae6c0*/  IMAD.MOV.U32 R136, RZ, RZ, R7 ;  /* 0x000000ffff887224 */ /* 0x000fe400078e0007 */
[C---:B------:R-:W-:Y:S11]  /*ae6d0*/  HMMA.1688.F32.TF32 R4, R240.reuse, R202, R76 ;  /* 0x000000caf004723c */ /* 0x040ff6000008104c */
        /* <DEDUP_REMOVED lines=9> */
[----:B------:R-:W-:Y:S01]  /*ae770*/  MOV R125, R4 ;  /* 0x00000004007d7202 */ /* 0x000fe20000000f00 */
[----:B------:R-:W-:Y:S01]  /*ae780*/  IMAD.MOV.U32 R124, RZ, RZ, R5 ;  /* 0x000000ffff7c7224 */ /* 0x000fe200078e0005 */
[----:B------:R-:W-:Y:S01]  /*ae790*/  MOV R120, R7 ;  /* 0x0000000700787202 */ /* 0x000fe20000000f00 */
        /* <DEDUP_REMOVED lines=8> */
[----:B------:R-:W-:Y:S11]  /*ae820*/  HMMA.1688.F32.TF32 R4, R240, R190, R108 ;  /* 0x000000bef004723c */ /* 0x000ff6000008106c */
[----:B------:R-:W-:Y:S11]  /*ae830*/  @!UPT UIADD3 URZ, URZ, URZ, URZ ;  /* 0x0000003f3f3ff290 */ /* 0x000ff6000fffe03f */
[----:B------:R-:W-:Y:S02]  /*ae840*/  @!UPT UIADD3 URZ, URZ, URZ, URZ ;  /* 0x0000003f3f3ff290 */ /* 0x000fe4000fffe03f */
[----:B------:R-:W-:Y:S01]  /*ae850*/  IMAD.MOV.U32 R93, RZ, RZ, R4 ;  /* 0x000000ffff5d7224 */ /* 0x000fe200078e0004 */
[----:B------:R-:W-:Y:S01]  /*ae860*/  MOV R92, R5 ;  /* 0x00000005005c7202 */ /* 0x000fe20000000f00 */
[----:B------:R-:W-:Y:S01]  /*ae870*/  IMAD.MOV.U32 R89, RZ, RZ, R6 ;  /* 0x000000ffff597224 */ /* 0x000fe200078e0006 */
[----:B------:R-:W-:Y:S01]  /*ae880*/  MOV R4, R159 ;  /* 0x0000009f00047202 */ /* 0x000fe20000000f00 */
[----:B------:R-:W-:Y:S01]  /*ae890*/  IMAD.MOV.U32 R5, RZ, RZ, R158 ;  /* 0x000000ffff057224 */ /* 0x000fe200078e009e */
[----:B------:R-:W2:Y:S01]  /*ae8a0*/  LDL.LU R159, [R1+0xc87c] ;  /* 0x00c87c00019f7983 */ /* 0x000ea20000300800 */
[----:B------:R-:W-:Y:S01]  /*ae8b0*/  IMAD.MOV.U32 R88, RZ, RZ, R7 ;  /* 0x000000ffff587224 */ /* 0x000fe200078e0007 */
[----:B------:R-:W-:Y:S01]  /*ae8c0*/  MOV R7, R114 ;  /* 0x0000007200077202 */ /* 0x000fe20000000f00 */
[----:B------:R-:W-:Y:S01]  /*ae8d0*/  IMAD.MOV.U32 R6, RZ, RZ, R115 ;  /* 0x000000ffff067224 */ /* 0x000fe200078e0073 */
[----:B------:R-:W3:Y:S04]  /*ae8e0*/  LDL.LU R158, [R1+0xc878] ;  /* 0x00c87800019e7983 */ /* 0x000ee80000300800 */
[----:B------:R-:W4:Y:S04]  /*ae8f0*/  LDL.LU R115, [R1+0xc874] ;  /* 0x00c8740001737983 */ /* 0x000f280000300800 */
[----:B------:R-:W2:Y:S04]  /*ae900*/  LDL.LU R114, [R1+0xc870] ;  /* 0x00c8700001727983 */ /* 0x000ea80000300800 */
[----:B------:R-:W2:Y:S04]  /*ae910*/  LDL.LU R142, [R1+0xc86c] ;  /* 0x00c86c00018e7983 */ /* 0x000ea80000300800 */
[----:B------:R-:W3:Y:S01]  /*ae920*/  LDL.LU R143, [R1+0xc868] ;  /* 0x00c86800018f7983 */ /* 0x000ee20000300800 */
[----:B------:R-:W-:Y:S01]  /*ae930*/  MOV R238, R123 ;  /* 0x0000007b00ee7202 */ /* 0x000fe20000000f00 */
[----:B------:R-:W-:-:S02]  /*ae940*/  IMAD.MOV.U32 R239, RZ, RZ, R122 ;  /* 0x000000ffffef7224 */ /* 0x000fc400078e007a */
[----:B------:R-:W4:Y:S01]  /*ae950*/  LDL.LU R123, [R1+0xc864] ;  /* 0x00c86400017b7983 */ /* 0x000f220000300800 */
[----:B------:R-:W-:Y:S01]  /*ae960*/  IMAD.MOV.U32 R232, RZ, RZ, R119 ;  /* 0x000000ffffe87224 */ /* 0x000fe200078e0077 */
[----:B------:R-:W-:Y:S02]  /*ae970*/  MOV R233, R118 ;  /* 0x0000007600e97202 */ /* 0x000fe40000000f00 */
[----:B------:R-:W4:Y:S01]  /*ae980*/  LDL.LU R122, [R1+0xc860] ;  /* 0x00c86000017a7983 */ /* 0x000f220000300800 */
[----:B------:R-:W-:-:S03]  /*ae990*/  IMAD.MOV.U32 R234, RZ, RZ, R131 ;  /* 0x000000ffffea7224 */ /* 0x000fc600078e0083 */
[----:B------:R-:W4:Y:S01]  /*ae9a0*/  LDL.LU R119, [R1+0xc85c] ;  /* 0x00c85c0001777983 */ /* 0x000f220000300800 */
[----:B------:R-:W-:Y:S01]  /*ae9b0*/  IMAD.MOV.U32 R235, RZ, RZ, R130 ;  /* 0x000000ffffeb7224 */ /* 0x000fe200078e0082 */
[----:B------:R-:W-:Y:S02]  /*ae9c0*/  MOV R224, R127 ;  /* 0x0000007f00e07202 */ /* 0x000fe40000000f00 */
[----:B------:R-:W4:Y:S01]  /*ae9d0*/  LDL.LU R118, [R1+0xc858] ;  /* 0x00c8580001767983 */ /* 0x000f220000300800 */
[----:B------:R-:W-:-:S03]  /*ae9e0*/  IMAD.MOV.U32 R225, RZ, RZ, R126 ;  /* 0x000000ffffe17224 */ /* 0x000fc600078e007e */
[----:B------:R-:W4:Y:S01]  /*ae9f0*/  LDL.LU R131, [R1+0xc854] ;  /* 0x00c8540001837983 */ /* 0x000f220000300800 */
[----:B------:R-:W-:-:S03]  /*aea00*/  IMAD.MOV.U32 R226, RZ, RZ, R155 ;  /* 0x000000ffffe27224 */ /* 0x000fc600078e009b */
[----:B------:R-:W4:Y:S01]  /*aea10*/  LDL.LU R130, [R1+0xc850] ;  /* 0x00c8500001827983 */ /* 0x000f220000300800 */
[----:B------:R-:W-:-:S03]  /*aea20*/  MOV R227, R154 ;  /* 0x0000009a00e37202 */ /* 0x000fc60000000f00 */
        /* <DEDUP_REMOVED lines=9> */
[----:B-1----:R-:W-:-:S03]  /*aeac0*/  IMAD.MOV.U32 R216, RZ, RZ, R135 ;  /* 0x000000ffffd87224 */ /* 0x002fc600078e0087 */
[----:B------:R-:W4:Y:S01]  /*aead0*/  LDL.LU R150, [R1+0xc838] ;  /* 0x00c8380001967983 */ /* 0x000f220000300800 */
[----:B------:R-:W-:-:S03]  /*aeae0*/  MOV R217, R134 ;  /* 0x0000008600d97202 */ /* 0x000fc60000000f00 */
[----:B------:R-:W4:Y:S01]  /*aeaf0*/  LDL.LU R139, [R1+0xc834] ;  /* 0x00c83400018b7983 */ /* 0x000f220000300800 */
[----:B------:R-:W-:-:S03]  /*aeb00*/  IMAD.MOV.U32 R218, RZ, RZ, R147 ;  /* 0x000000ffffda7224 */ /* 0x000fc600078e0093 */
[----:B------:R-:W4:Y:S01]  /*aeb10*/  LDL.LU R138, [R1+0xc830] ;  /* 0x00c83000018a7983 */ /* 0x000f220000300800 */
[----:B------:R-:W-:-:S03]  /*aeb20*/  IMAD.MOV.U32 R219, RZ, RZ, R146 ;  /* 0x000000ffffdb7224 */ /* 0x000fc600078e0092 */
[----:B------:R-:W4:Y:S04]  /*aeb30*/  LDL.LU R135, [R1+0xc82c] ;  /* 0x00c82c0001877983 */ /* 0x000f280000300800 */
[----:B------:R-:W4:Y:S04]  /*aeb40*/  LDL.LU R134, [R1+0xc828] ;  /* 0x00c8280001867983 */ /* 0x000f280000300800 */
[----:B------:R-:W4:Y:S04]  /*aeb50*/  LDL.LU R147, [R1+0xc824] ;  /* 0x00c8240001937983 */ /* 0x000f280000300800 */
[----:B------:R-:W4:Y:S01]  /*aeb60*/  LDL.LU R146, [R1+0xc820] ;  /* 0x00c8200001927983 */ /* 0x000f220000300800 */
[----:B--2---:R-:W-:Y:S01]  /*aeb70*/  IMAD.MOV.U32 R81, RZ, RZ, R142 ;  /* 0x000000ffff517224 */ /* 0x004fe200078e008e */
[----:B---3--:R-:W-:-:S02]  /*aeb80*/  MOV R80, R143 ;  /* 0x0000008f00507202 */ /* 0x008fc40000000f00 */
[----:B------:R-:W2:Y:S04]  /*aeb90*/  LDL.LU R143, [R1+0xc81c] ;  /* 0x00c81c00018f7983 */ /* 0x000ea80000300800 */
[----:B------:R-:W3:Y:S01]  /*aeba0*/  LDL.LU R142, [R1+0xc818] ;  /* 0x00c81800018e7983 */ /* 0x000ee20000300800 */
[----:B------:R-:W-:Y:S01]  /*aebb0*/  IMAD.MOV.U32 R82, RZ, RZ, R114 ;  /* 0x000000ffff527224 */ /* 0x000fe200078e0072 */
[----:B----4-:R-:W-:Y:S02]  /*aebc0*/  MOV R83, R115 ;  /* 0x0000007300537202 */ /* 0x010fe40000000f00 */
[----:B------:R-:W4:Y:S01]  /*aebd0*/  LDL.LU R114, [R1+0xc814] ;  /* 0x00c8140001727983 */ /* 0x000f220000300800 */
[----:B------:R-:W-:Y:S01]  /*aebe0*/  MOV R78, R122 ;  /* 0x0000007a004e7202 */ /* 0x000fe20000000f00 */
[----:B------:R-:W-:-:S02]  /*aebf0*/  IMAD.MOV.U32 R77, RZ, RZ, R119 ;  /* 0x000000ffff4d7224 */ /* 0x000fc400078e0077 */
[----:B------:R-:W4:Y:S01]  /*aec00*/  LDL.LU R115, [R1+0xc810] ;  /* 0x00c8100001737983 */ /* 0x000f220000300800 */
[----:B------:R-:W-:-:S03]  /*aec10*/  IMAD.MOV.U32 R76, RZ, RZ, R118 ;  /* 0x000000ffff4c7224 */ /* 0x000fc600078e0076 */
[----:B------:R-:W4:Y:S01]  /*aec20*/  LDL.LU R118, [R1+0xc80c] ;  /* 0x00c80c0001767983 */ /* 0x000f220000300800 */
[----:B------:R-:W-:-:S03]  /*aec30*/  IMAD.MOV.U32 R79, RZ, RZ, R123 ;  /* 0x000000ffff4f7224 */ /* 0x000fc600078e007b */
[----:B------:R-:W4:Y:S04]  /*aec40*/  LDL.LU R119, [R1+0xc808] ;  /* 0x00c8080001777983 */ /* 0x000f280000300800 */
[----:B------:R-:W4:Y:S01]  /*aec50*/  LDL.LU R122, [R1+0xc804] ;  /* 0x00c80400017a7983 */ /* 0x000f220000300800 */
[----:B------:R-:W-:Y:S01]  /*aec60*/  IMAD.MOV.U32 R74, RZ, RZ, R130 ;  /* 0x000000ffff4a7224 */ /* 0x000fe200078e0082 */
[----:B------:R-:W-:Y:S02]  /*aec70*/  MOV R73, R127 ;  /* 0x0000007f00497202 */ /* 0x000fe40000000f00 */
[----:B------:R-:W4:Y:S01]  /*aec80*/  LDL.LU R123, [R1+0xc800] ;  /* 0x00c80000017b7983 */ /* 0x000f220000300800 */
[----:B------:R-:W-:-:S03]  /*aec90*/  IMAD.MOV.U32 R72, RZ, RZ, R126 ;  /* 0x000000ffff487224 */ /* 0x000fc600078e007e */
[----:B------:R-:W4:Y:S01]  /*aeca0*/  LDL.LU R126, [R1+0xc7fc] ;  /* 0x00c7fc00017e7983 */ /* 0x000f220000300800 */
[----:B------:R-:W-:-:S03]  /*aecb0*/  IMAD.MOV.U32 R75, RZ, RZ, R131 ;  /* 0x000000ffff4b7224 */ /* 0x000fc600078e0083 */
[----:B------:R-:W4:Y:S04]  /*aecc0*/  LDL.LU R127, [R1+0xc7f8] ;  /* 0x00c7f800017f7983 */ /* 0x000f280000300800 */
[----:B------:R-:W4:Y:S04]  /*aecd0*/  LDL.LU R130, [R1+0xc7f4] ;  /* 0x00c7f40001827983 */ /* 0x000f280000300800 */
[----:B------:R-:W4:Y:S01]  /*aece0*/  LDL.LU R131, [R1+0xc7f0] ;  /* 0x00c7f00001837983 */ /* 0x000f220000300800 */
[----:B------:R-:W-:Y:S01]  /*aecf0*/  MOV R67, R139 ;  /* 0x0000008b00437202 */ /* 0x000fe20000000f00 */
[----:B------:R-:W-:-:S02]  /*aed00*/  IMAD.MOV.U32 R66, RZ, RZ, R138 ;  /* 0x000000ffff427224 */ /* 0x000fc400078e008a */
[----:B------:R-:W-:Y:S01]  /*aed10*/  IMAD.MOV.U32 R65, RZ, RZ, R135 ;  /* 0x000000ffff417224 */ /* 0x000fe200078e0087 */
[----:B------:R-:W-:Y:S02]  /*aed20*/  MOV R64, R134 ;  /* 0x0000008600407202 */ /* 0x000fe40000000f00 */
[----:B------:R-:W4:Y:S04]  /*aed30*/  LDL.LU R134, [R1+0xc7ec] ;  /* 0x00c7ec0001867983 */ /* 0x000f280000300800 */
[----:B------:R-:W4:Y:S04]  /*aed40*/  LDL.LU R135, [R1+0xc7e8] ;  /* 0x00c7e80001877983 */ /* 0x000f280000300800 */
[----:B------:R-:W4:Y:S01]  /*aed50*/  LDL.LU R138, [R1+0xc7e4] ;  /* 0x00c7e400018a7983 */ /* 0x000f220000300800 */
[----:B------:R-:W-:-:S03]  /*aed60*/  MOV R54, R146 ;  /* 0x0000009200367202 */ /* 0x000fc60000000f00 */
[----:B------:R-:W4:Y:S01]  /*aed70*/  LDL.LU R139, [R1+0xc7e0] ;  /* 0x00c7e000018b7983 */ /* 0x000f220000300800 */
[----:B------:R-:W-:Y:S01]  /*aed80*/  IMAD.MOV.U32 R55, RZ, RZ, R147 ;  /* 0x000000ffff377224 */ /* 0x000fe200078e0093 */
[----:B------:R-:W-:Y:S01]  /*aed90*/  MOV R69, R151 ;  /* 0x0000009700457202 */ /* 0x000fe20000000f00 */
[----:B------:R-:W-:Y:S02]  /*aeda0*/  IMAD.MOV.U32 R68, RZ, RZ, R150 ;  /* 0x000000ffff447224 */ /* 0x000fe400078e0096 */
[----:B------:R-:W-:Y:S01]  /*aedb0*/  IMAD.MOV.U32 R70, RZ, RZ, R154 ;  /* 0x000000ffff467224 */ /* 0x000fe200078e009a */
[----:B------:R-:W-:Y:S01]  /*aedc0*/  MOV R84, R158 ;  /* 0x0000009e00547202 */ /* 0x000fe20000000f00 */
[----:B------:R-:W-:Y:S02]  /*aedd0*/  IMAD.MOV.U32 R71, RZ, RZ, R155 ;  /* 0x000000ffff477224 */ /* 0x000fe400078e009b */
[----:B------:R-:W-:Y:S01]  /*aede0*/  IMAD.MOV.U32 R85, RZ, RZ, R159 ;  /* 0x000000ffff557224 */ /* 0x000fe200078e009f */
[----:B------:R-:W-:Y:S01]  /*aedf0*/  MOV R87, R163 ;  /* 0x000000a300577202 */ /* 0x000fe20000000f00 */
[----:B------:R-:W-:-:S02]  /*aee00*/  IMAD.MOV.U32 R86, RZ, RZ, R162 ;  /* 0x000000ffff567224 */ /* 0x000fc400078e00a2 */
        /* <DEDUP_REMOVED lines=12> */
[----:B--2---:R-:W-:Y:S02]  /*aeed0*/  IMAD.MOV.U32 R53, RZ, RZ, R143 ;  /* 0x000000ffff357224 */ /* 0x004fe400078e008f */
[----:B---3--:R-:W-:Y:S02]  /*aeee0*/  IMAD.MOV.U32 R52, RZ, RZ, R142 ;  /* 0x000000ffff347224 */ /* 0x008fe400078e008e */
[----:B------:R-:W2:Y:S04]  /*aeef0*/  LDL.LU R142, [R1+0xc7dc] ;  /* 0x00c7dc00018e7983 */ /* 0x000ea80000300800 */
[----:B------:R-:W2:Y:S04]  /*aef00*/  LDL.LU R143, [R1+0xc7d8] ;  /* 0x00c7d800018f7983 */ /* 0x000ea80000300800 */
[----:B------:R-:W3:Y:S04]  /*aef10*/  LDL.LU R146, [R1+0xc7d4] ;  /* 0x00c7d40001927983 */ /* 0x000ee80000300800 */
[----:B------:R-:W3:Y:S04]  /*aef20*/  LDL.LU R147, [R1+0xc7d0] ;  /* 0x00c7d00001937983 */ /* 0x000ee80000300800 */
[----:B------:R-:W2:Y:S04]  /*aef30*/  LDL.LU R108, [R1+0x690] ;  /* 0x00069000016c7983 */ /* 0x000ea80000300800 */
        /* <DEDUP_REMOVED lines=35> */
[C---:B---3--:R-:W-:Y:S08]  /*af170*/  HMMA.1688.F32.TF32 R84, R240.reuse, R146, R84 ;  /* 0x00000092f054723c */ /* 0x048ff00000081054 */
[C---:B--2---:R-:W-:Y:S08]  /*af180*/  HMMA.1688.F32.TF32 R80, R240.reuse, R150, R80 ;  /* 0x00000096f050723c */ /* 0x044ff00000081050 */
[C---:B----4-:R-:W-:Y:S08]  /*af190*/  HMMA.1688.F32.TF32 R76, R240.reuse, R154, R76 ;  /* 0x0000009af04c723c */ /* 0x050ff0000008104c */
[C---:B------:R-:W-:Y:S08]  /*af1a0*/  HMMA.1688.F32.TF32 R72, R240.reuse, R158, R72 ;  /* 0x0000009ef048723c */ /* 0x040ff00000081048 */
[C---:B------:R-:W-:Y:S08]  /*af1b0*/  HMMA.1688.F32.TF32 R108, R240.reuse, R186, R108 ;  /* 0x000000baf06c723c */ /* 0x040ff0000008106c */
[C---:B------:R-:W-:Y:S08]  /*af1c0*/  HMMA.1688.F32.TF32 R40, R240.reuse, R182, R40 ;  /* 0x000000b6f028723c */ /* 0x040ff00000081028 */
[----:B------:R-:W-:Y:S08]  /*af1d0*/  HMMA.1688.F32.TF32 R44, R240, R178, R44 ;  /* 0x000000b2f02c723c */ /* 0x000ff0000008102c */
[----:B------:R-:W-:Y:S01]  /*af1e0*/  MOV R97, R110 ;  /* 0x0000006e00617202 */ /* 0x000fe20000000f00 */
[----:B------:R-:W-:-:S02]  /*af1f0*/  IMAD.MOV.U32 R96, RZ, RZ, R111 ;  /* 0x000000ffff607224 */ /* 0x000fc400078e006f */
[----:B------:R-:W2:Y:S01]  /*af200*/  LDL.LU.64 R110, [R1+0xc778] ;  /* 0x00c77800016e7983 */ /* 0x000ea20000300a00 */
[C---:B------:R-:W-:Y:S08]  /*af210*/  HMMA.1688.F32.TF32 R48, R240.reuse, R174, R48 ;  /* 0x000000aef030723c */ /* 0x040ff00000081030 */
[C---:B------:R-:W-:Y:S08]  /*af220*/  HMMA.1688.F32.TF32 R52, R240.reuse, R170, R52 ;  /* 0x000000aaf034723c */ /* 0x040ff00000081034 */
[C---:B------:R-:W-:Y:S08]  /*af230*/  HMMA.1688.F32.TF32 R64, R240.reuse, R166, R64 ;  /* 0x000000a6f040723c */ /* 0x040ff00000081040 */
[----:B------:R-:W-:Y:S01]  /*af240*/  HMMA.1688.F32.TF32 R68, R240, R162, R68 ;  /* 0x000000a2f044723c */ /* 0x000fe20000081044 */
[----:B------:R-:W-:-:S02]  /*af250*/  IMAD.MOV.U32 R105, RZ, RZ, R42 ;  /* 0x000000ffff697224 */ /* 0x000fc400078e002a */
[----:B------:R-:W-:Y:S02]  /*af260*/  IMAD.MOV.U32 R104, RZ, RZ, R43 ;  /* 0x000000ffff687224 */ /* 0x000fe400078e002b */
[----:B------:R-:W3:Y:S04]  /*af270*/  LDL.LU.64 R42, [R1+0xc770] ;  /* 0x00c77000012a7983 */ /* 0x000ee80000300a00 */
[----:B------:R-:W-:Y:S04]  /*af280*/  STL.64 [R1+0x1120], R44 ;  /* 0x0011202c01007387 */ /* 0x000fe80000100a00 */
[----:B------:R1:W-:Y:S04]  /*af290*/  STL.64 [R1+0x1128], R46 ;  /* 0x0011282e01007387 */ /* 0x0003e80000100a00 */
[----:B-1----:R-:W4:Y:S04]  /*af2a0*/  LDL.LU.64 R46, [R1+0xc768] ;  /* 0x00c76800012e7983 */ /* 0x002f280000300a00 */
[----:B------:R-:W-:Y:S04]  /*af2b0*/  STL.64 [R1+0x1110], R48 ;  /* 0x0011103001007387 */ /* 0x000fe80000100a00 */
[----:B------:R1:W-:Y:S04]  /*af2c0*/  STL.64 [R1+0x1118], R50 ;  /* 0x0011183201007387 */ /* 0x0003e80000100a00 */
[----:B-1----:R-:W3:Y:S04]  /*af2d0*/  LDL.LU.64 R50, [R1+0xc760] ;  /* 0x00c7600001327983 */ /* 0x002ee80000300a00 */
        /* <DEDUP_REMOVED lines=20> */
[----:B-1----:R-:W3:Y:S01]  /*af420*/  LDL.LU.64 R86, [R1+0xc728] ;  /* 0x00c7280001567983 */ /* 0x002ee20000300a00 */
[C---:B------:R-:W-:Y:S08]  /*af430*/  HMMA.1688.F32.TF32 R216, R240.reuse, R142, R216 ;  /* 0x0000008ef0d8723c */ /* 0x040ff000000810d8 */
[C---:B------:R-:W-:Y:S11]  /*af440*/  HMMA.1688.F32.TF32 R220, R240.reuse, R138, R220 ;  /* 0x0000008af0dc723c */ /* 0x040ff600000810dc */
[----:B------:R-:W-:Y:S04]  /*af450*/  @!UPT UIADD3 URZ, URZ, URZ, URZ ;  /* 0x0000003f3f3ff290 */ /* 0x000fe8000fffe03f */
[----:B------:R-:W-:Y:S04]  /*af460*/  STL.64 [R1+0x610], R216 ;  /* 0x000610d801007387 */ /* 0x000fe80000100a00 */
[----:B------:R1:W-:Y:S02]  /*af470*/  STL.64 [R1+0x618], R218 ;  /* 0x000618da01007387 */ /* 0x0003e40000100a00 */
[C---:B-1----:R-:W-:Y:S02]  /*af480*/  HMMA.1688.F32.TF32 R216, R240.reuse, R134, R224 ;  /* 0x00000086f0d8723c */ /* 0x042fe400000810e0 */
[----:B------:R-:W-:Y:S04]  /*af490*/  STL.64 [R1+0x600], R220 ;  /* 0x000600dc01007387 */ /* 0x000fe80000100a00 */
[----:B------:R1:W-:Y:S02]  /*af4a0*/  STL.64 [R1+0x608], R222 ;  /* 0x000608de01007387 */ /* 0x0003e40000100a00 */
[C---:B------:R-:W-:Y:S08]  /*af4b0*/  HMMA.1688.F32.TF32 R224, R240.reuse, R130, R228 ;  /* 0x00000082f0e0723c */ /* 0x040ff000000810e4 */
[C---:B-1----:R-:W-:Y:S07]  /*af4c0*/  HMMA.1688.F32.TF32 R220, R240.reuse, R126, R232 ;  /* 0x0000007ef0dc723c */ /* 0x042fee00000810e8 */
[----:B------:R-:W-:Y:S01]  /*af4d0*/  STL.64 [R1+0x5f0], R216 ;  /* 0x0005f0d801007387 */ /* 0x000fe20000100a00 */
[C---:B------:R-:W-:Y:S03]  /*af4e0*/  HMMA.1688.F32.TF32 R4, R240.reuse, R118, R4 ;  /* 0x00000076f004723c */ /* 0x040fe60000081004 */
[----:B------:R1:W-:Y:S05]  /*af4f0*/  STL.64 [R1+0x5f8], R218 ;  /* 0x0005f8da01007387 */ /* 0x0003ea0000100a00 */
[----:B-1----:R-:W-:Y:S01]  /*af500*/  HMMA.1688.F32.TF32 R216, R240, R122, R236 ;  /* 0x0000007af0d8723c */ /* 0x002fe200000810ec */
[----:B------:R-:W-:Y:S04]  /*af510*/  STL.64 [R1+0x5e0], R224 ;  /* 0x0005e0e001007387 */ /* 0x000fe80000100a00 */
[----:B------:R-:W-:Y:S04]  /*af520*/  STL.64 [R1+0x5e8], R226 ;  /* 0x0005e8e201007387 */ /* 0x000fe80000100a00 */
[----:B------:R-:W-:Y:S07]  /*af530*/  STL.64 [R1+0x5d0], R220 ;  /* 0x0005d0dc01007387 */ /* 0x000fee0000100a00 */
[----:B------:R-:W-:Y:S01]  /*af540*/  MOV R244, R4 ;  /* 0x0000000400f47202 */ /* 0x000fe20000000f00 */
[----:B------:R-:W-:Y:S01]  /*af550*/  STL.64 [R1+0x5d8], R222 ;  /* 0x0005d8de01007387 */ /* 0x000fe20000100a00 */
[----:B------:R-:W-:-:S05]  /*af560*/  IMAD.MOV.U32 R245, RZ, RZ, R5 ;  /* 0x000000fffff57224 */ /* 0x000fca00078e0005 */
[----:B------:R-:W-:Y:S04]  /*af570*/  STL.64 [R1+0x5c0], R216 ;  /* 0x0005c0d801007387 */ /* 0x000fe80000100a00 */
[----:B------:R-:W-:Y:S04]  /*af580*/  STL.64 [R1+0x5c8], R218 ;  /* 0x0005c8da01007387 */ /* 0x000fe80000100a00 */
[----:B------:R1:W-:Y:S02]  /*af590*/  STL.64 [R1+0x5b8], R6 ;  /* 0x0005b80601007387 */ /* 0x0003e40000100a00 */
[C---:B-1----:R-:W-:Y:S11]  /*af5a0*/  HMMA.1688.F32.TF32 R4, R240.reuse, R114, R56 ;  /* 0x00000072f004723c */ /* 0x042ff60000081038 */
[----:B------:R-:W-:Y:S11]  /*af5b0*/  @!UPT UIADD3 URZ, URZ, URZ, URZ ;  /* 0x0000003f3f3ff290 */ /* 0x000ff6000fffe03f */
[----:B------:R-:W-:Y:S01]  /*af5c0*/  @!UPT UIADD3 URZ, URZ, URZ, URZ ;  /* 0x0000003f3f3ff290 */ /* 0x000fe2000fffe03f */
[----:B------:R2:W-:Y:S01]  /*af5d0*/  STL.64 [R1+0x5a8], R6 ;  /* 0x0005a80601007387 */ /* 0x0005e20000100a00 */
[----:B------:R-:W-:Y:S01]  /*af5e0*/  IMAD.MOV.U32 R248, RZ, RZ, R4 ;  /* 0x000000fffff87224 */ /* 0x000fe200078e0004 */
[----:B------:R-:W-:Y:S02]  /*af5f0*/  MOV R249, R5 ;  /* 0x0000000500f97202 */ /* 0x000fe40000000f00 */
[----:B--2---:R-:W-:Y:S01]  /*af600*/  HMMA.1688.F32.TF32 R4, R240, R110, R60 ;  /* 0x0000006ef004723c */ /* 0x004fe2000008103c */
[----:B------:R-:W-:Y:S11]  /*af610*/  IMAD.MOV.U32 R238, RZ, RZ, R90 ;  /* 0x000000ffffee7224 */ /* 0x000ff600078e005a */
[----:B------:R-:W-:Y:S11]  /*af620*/  @!UPT UIADD3 URZ, URZ, URZ, URZ ;  /* 0x0000003f3f3ff290 */ /* 0x000ff6000fffe03f */
[----:B------:R-:W-:Y:S04]  /*af630*/  STL.64 [R1+0x598], R6 ;  /* 0x0005980601007387 */ /* 0x000fe80000100a00 */
        /* <DEDUP_REMOVED lines=18> */
[----:B------:R-:W2:Y:S01]  /*af760*/  LDL.LU R234, [R1+0x928] ;  /* 0x0009280001ea7983 */ /* 0x000ea20000300800 */
[----:B------:R-:W-:-:S03]  /*af770*/  MOV R239, R91 ;  /* 0x0000005b00ef7202 */ /* 0x000fc60000000f00 */
[----:B------:R-:W2:Y:S01]  /*af780*/  LDL.LU R235, [R1+0x92c] ;  /* 0x00092c0001eb7983 */ /* 0x000ea20000300800 */
[----:B------:R-:W-:Y:S01]  /*af790*/  IMAD.MOV.U32 R56, RZ, RZ, R94 ;  /* 0x000000ffff387224 */ /* 0x000fe200078e005e */
[----:B------:R-:W-:Y:S01]  /*af7a0*/  MOV R58, R98 ;  /* 0x00000062003a7202 */ /* 0x000fe20000000f00 */
[----:B------:R-:W-:Y:S02]  /*af7b0*/  IMAD.MOV.U32 R57, RZ, RZ, R95 ;  /* 0x000000ffff397224 */ /* 0x000fe400078e005f */
[----:B------:R-:W-:Y:S01]  /*af7c0*/  IMAD.MOV.U32 R59, RZ, RZ, R99 ;  /* 0x000000ffff3b7224 */ /* 0x000fe200078e0063 */
[----:B------:R-:W-:Y:S01]  /*af7d0*/  MOV R61, R107 ;  /* 0x0000006b003d7202 */ /* 0x000fe20000000f00 */
[----:B------:R-:W-:Y:S01]  /*af7e0*/  IMAD.MOV.U32 R60, RZ, RZ, R106 ;  /* 0x000000ffff3c7224 */ /* 0x000fe200078e006a */
[----:B------:R-:W-:Y:S01]  /*af7f0*/  LDS R6, [R0+0x80c80] ;  /* 0x080c800000067984 */ /* 0x000fe20000000800 */
[----:B---3--:R-:W-:Y:S01]  /*af800*/  MOV R236, R86 ;  /* 0x0000005600ec7202 */ /* 0x008fe20000000f00 */
[----:B------:R-:W-:-:S02]  /*af810*/  IMAD.MOV.U32 R237, RZ, RZ, R87 ;  /* 0x000000ffffed7224 */ /* 0x000fc400078e0057 */
        /* <DEDUP_REMOVED lines=10> */
[----:B------:R-:W-:-:S02]  /*af8c0*/  IMAD.MOV.U32 R62, RZ, RZ, R102 ;  /* 0x000000ffff3e7224 */ /* 0x000fc400078e0066 */
[----:B------:R-:W-:Y:S01]  /*af8d0*/  IMAD.MOV.U32 R63, RZ, RZ, R103 ;  /* 0x000000ffff3f7224 */ /* 0x000fe200078e0067 */
[----:B------:R-:W3:Y:S04]  /*af8e0*/  LDL.LU R102, [R1+0xc6fc] ;  /* 0x00c6fc0001667983 */ /* 0x000ee80000300800 */
[----:B------:R-:W3:Y:S01]  /*af8f0*/  LDL.LU R103, [R1+0xc6f8] ;  /* 0x00c6f80001677983 */ /* 0x000ee20000300800 */
[----:B------:R-:W-:Y:S02]  /*af900*/  IMAD.MOV.U32 R65, RZ, RZ, R5 ;  /* 0x000000ffff417224 */ /* 0x000fe400078e0005 */
[----:B------:R-:W-:Y:S01]  /*af910*/  IMAD.MOV.U32 R64, RZ, RZ, R4 ;  /* 0x000000ffff407224 */ /* 0x000fe200078e0004 */
[----:B------:R-:W-:Y:S01]  /*af920*/  HMMA.1688.F32.TF32 R56, R240, R82, R56 ;  /* 0x00000052f038723c */ /* 0x000fe20000081038 */
[----:B------:R-:W-:Y:S01]  /*af930*/  IMAD.MOV.U32 R101, RZ, RZ, R108 ;  /* 0x000000ffff657224 */ /* 0x000fe200078e006c */
[----:B------:R-:W-:Y:S04]  /*af940*/  STL [R1+0xc16c], R65 ;  /* 0x00c16c4101007387 */ /* 0x000fe80000100800 */
[----:B------:R-:W-:Y:S01]  /*af950*/  STL [R1+0xc168], R64 ;  /* 0x00c1684001007387 */ /* 0x000fe20000100800 */
[----:B------:R-:W-:-:S03]  /*af960*/  IMAD.MOV.U32 R100, RZ, RZ, R109 ;  /* 0x000000ffff647224 */ /* 0x000fc600078e006d */
[----:B------:R-:W-:Y:S04]  /*af970*/  LDS R4, [R0+0x80880] ;  /* 0x0808800000047984 */ /* 0x000fe80000000800 */
[----:B------:R-:W-:Y:S04]  /*af980*/  LDS R5, [R3+0x80880] ;  /* 0x0808800003057984 */ /* 0x000fe80000000800 */
[----:B------:R-:W1:Y:S06]  /*af990*/  LDS R7, [R3+0x80c80] ;  /* 0x080c800003077984 */ /* 0x000e6c0000000800 */
[----:B------:R-:W-:Y:S01]  /*af9a0*/  IMAD.MOV.U32 R21, RZ, RZ, R56 ;  /* 0x000000ffff157224 */ /* 0x000fe200078e0038 */
[----:B------:R-:W-:Y:S01]  /*af9b0*/  MOV R17, R58 ;  /* 0x0000003a00117202 */ /* 0x000fe20000000f00 */
[----:B------:R-:W-:-:S02]  /*af9c0*/  IMAD.MOV.U32 R20, RZ, RZ, R57 ;  /* 0x000000ffff147224 */ /* 0x000fc400078e0039 */
[----:B------:R-:W-:Y:S02]  /*af9d0*/  IMAD.MOV.U32 R16, RZ, RZ, R59 ;  /* 0x000000ffff107224 */ /* 0x000fe400078e003b */
[C---:B------:R-:W-:Y:S11]  /*af9e0*/  HMMA.1688.F32.TF32 R56, R240.reuse, R78, R60 ;  /* 0x0000004ef038723c */ /* 0x040ff6000008103c */
[----:B------:R-:W-:Y:S11]  /*af9f0*/  @!UPT UIADD3 URZ, URZ, URZ, URZ ;  /* 0x0000003f3f3ff290 */ /* 0x000ff6000fffe03f */
[----:B------:R-:W-:Y:S02]  /*afa00*/  @!UPT UIADD3 URZ, URZ, URZ, URZ ;  /* 0x0000003f3f3ff290 */ /* 0x000fe4000fffe03f */
[----:B------:R-:W-:Y:S01]  /*afa10*/  IMAD.MOV.U32 R29, RZ, RZ, R56 ;  /* 0x000000ffff1d7224 */ /* 0x000fe200078e0038 */
[----:B------:R-:W-:Y:S01]  /*afa20*/  MOV R28, R57 ;  /* 0x00000039001c7202 */ /* 0x000fe20000000f00 */
[----:B------:R-:W-:Y:S02]  /*afa30*/  IMAD.MOV.U32 R25, RZ, RZ, R58 ;  /* 0x000000ffff197224 */ /* 0x000fe400078e003a */
[----:B------:R-:W-:Y:S01]  /*afa40*/  IMAD.MOV.U32 R24, RZ, RZ, R59 ;  /* 0x000000ffff187224 */ /* 0x000fe200078e003b */
[C---:B--2---:R-:W-:Y:S11]  /*afa50*/  HMMA.1688.F32.TF32 R216, R240.reuse, R106, R216 ;  /* 0x0000006af0d8723c */ /* 0x044ff600000810d8 */
[----:B------:R-:W-:Y:S11]  /*afa60*/  @!UPT UIADD3 URZ, URZ, URZ, URZ ;  /* 0x0000003f3f3ff290 */ /* 0x000ff6000fffe03f */
[----:B------:R-:W-:Y:S01]  /*afa70*/  @!UPT UIADD3 URZ, URZ, URZ, URZ ;  /* 0x0000003f3f3ff290 */ /* 0x000fe2000fffe03f */
[----:B------:R3:W-:Y:S01]  /*afa80*/  STL.64 [R1+0x588], R218 ;  /* 0x000588da01007387 */ /* 0x0007e20000100a00 */
[----:B------:R-:W-:Y:S01]  /*afa90*/  MOV R68, R216 ;  /* 0x000000d800447202 */ /* 0x000fe20000000f00 */
[----:B------:R-:W-:Y:S02]  /*afaa0*/  IMAD.MOV.U32 R69, RZ, RZ, R217 ;  /* 0x000000ffff457224 */ /* 0x000fe400078e00d9 */
[C---:B---3--:R-:W-:Y:S11]  /*afab0*/  HMMA.1688.F32.TF32 R216, R240.reuse, R102, R220 ;  /* 0x00000066f0d8723c */ /* 0x048ff600000810dc */
[----:B------:R-:W-:Y:S11]  /*afac0*/  @!UPT UIADD3 URZ, URZ, URZ, URZ ;  /* 0x0000003f3f3ff290 */ /* 0x000ff6000fffe03f */
[----:B------:R-:W-:Y:S01]  /*afad0*/  @!UPT UIADD3 URZ, URZ, URZ, URZ ;  /* 0x0000003f3f3ff290 */ /* 0x000fe2000fffe03f */
[----:B------:R2:W-:Y:S01]  /*afae0*/  STL.64 [R1+0x578], R218 ;  /* 0x000578da01007387 */ /* 0x0005e20000100a00 */
[----:B------:R-:W-:Y:S01]  /*afaf0*/  IMAD.MOV.U32 R72, RZ, RZ, R216 ;  /* 0x000000ffff487224 */ /* 0x000fe200078e00d8 */
[----:B------:R-:W-:Y:S02]  /*afb00*/  MOV R73, R217 ;  /* 0x000000d900497202 */ /* 0x000fe40000000f00 */
[C---:B--2---:R-:W-:Y:S11]  /*afb10*/  HMMA.1688.F32.TF32 R216, R240.reuse, R98, R224 ;  /* 0x00000062f0d8723c */ /* 0x044ff600000810e0 */
[----:B------:R-:W-:Y:S11]  /*afb20*/  @!UPT UIADD3 URZ, URZ, URZ, URZ ;  /* 0x0000003f3f3ff290 */ /* 0x000ff6000fffe03f */
[----:B------:R-:W-:Y:S01]  /*afb30*/  @!UPT UIADD3 URZ, URZ, URZ, URZ ;  /* 0x0000003f3f3ff290 */ /* 0x000fe2000fffe03f */
[----:B------:R2:W-:Y:S01]  /*afb40*/  STL.64 [R1+0x568], R218 ;  /* 0x000568da01007387 */ /* 0x0005e20000100a00 */
[----:B------:R-:W-:Y:S02]  /*afb50*/  IMAD.MOV.U32 R76, RZ, RZ, R216 ;  /* 0x000000ffff4c7224 */ /* 0x000fe400078e00d8 */
[----:B------:R-:W-:Y:S02]  /*afb60*/  IMAD.MOV.U32 R77, RZ, RZ, R217 ;  /* 0x000000ffff4d7224 */ /* 0x000fe400078e00d9 */
[C---:B--2---:R-:W-:Y:S11]  /*afb70*/  HMMA.1688.F32.TF32 R216, R240.reuse, R94, R228 ;  /* 0x0000005ef0d8723c */ /* 0x044ff600000810e4 */
[----:B------:R-:W-:Y:S11]  /*afb80*/  @!UPT UIADD3 URZ, URZ, URZ, URZ ;  /* 0x0000003f3f3ff290 */ /* 0x000ff6000fffe03f */
[----:B------:R-:W-:Y:S01]  /*afb90*/  @!UPT UIADD3 URZ, URZ, URZ, URZ ;  /* 0x0000003f3f3ff290 */ /* 0x000fe2000fffe03f */
[----:B------:R2:W-:Y:S01]  /*afba0*/  STL.64 [R1+0x558], R218 ;  /* 0x000558da01007387 */ /* 0x0005e20000100a00 */
[----:B------:R-:W-:Y:S01]  /*afbb0*/  MOV R80, R216 ;  /* 0x000000d800507202 */ /* 0x000fe20000000f00 */
[----:B------:R-:W-:Y:S02]  /*afbc0*/  IMAD.MOV.U32 R81, RZ, RZ, R217 ;  /* 0x000000ffff517224 */ /* 0x000fe400078e00d9 */
[C---:B--2---:R-:W-:Y:S07]  /*afbd0*/  HMMA.1688.F32.TF32 R216, R240.reuse, R90, R232 ;  /* 0x0000005af0d8723c */ /* 0x044fee00000810e8 */
[----:B------:R-:W-:Y:S01]  /*afbe0*/  MOV R232, R74 ;  /* 0x0000004a00e87202 */ /* 0x000fe20000000f00 */
[----:B----4-:R-:W-:Y:S01]  /*afbf0*/  IMAD.MOV.U32 R233, RZ, RZ, R46 ;  /* 0x000000ffffe97224 */ /* 0x010fe200078e002e */
[----:B------:R-:W-:Y:S01]  /*afc00*/  MOV R235, R42 ;  /* 0x0000002a00eb7202 */ /* 0x000fe20000000f00 */
[----:B------:R-:W-:Y:S11]  /*afc10*/  IMAD.MOV.U32 R234, RZ, RZ, R43 ;  /* 0x000000ffffea7224 */ /* 0x000ff600078e002b */
[----:B------:R-:W-:Y:S03]  /*afc20*/  @!UPT UIADD3 URZ, URZ, URZ, URZ ;  /* 0x0000003f3f3ff290 */ /* 0x000fe6000fffe03f */
[----:B------:R-:W-:Y:S01]  /*afc30*/  IMAD.MOV.U32 R84, RZ, RZ, R216 ;  /* 0x000000ffff547224 */ /* 0x000fe200078e00d8 */
[----:B------:R-:W-:Y:S01]  /*afc40*/  MOV R85, R217 ;  /* 0x000000d900557202 */ /* 0x000fe20000000f00 */
[----:B------:R-:W-:Y:S02]  /*afc50*/  IMAD.MOV.U32 R65, RZ, RZ, R218 ;  /* 0x000000ffff417224 */ /* 0x000fe400078e00da */
[----:B------:R-:W-:Y:S02]  /*afc60*/  IMAD.MOV.U32 R64, RZ, RZ, R219 ;  /* 0x000000ffff407224 */ /* 0x000fe400078e00db */
[----:B------:R-:W-:Y:S01]  /*afc70*/  HMMA.1688.F32.TF32 R216, R240, R86, R236 ;  /* 0x00000056f0d8723c */ /* 0x000fe200000810ec */
[----:B------:R-:W2:Y:S04]  /*afc80*/  LDL.LU R236, [R1+0x8e0] ;  /* 0x0008e00001ec7983 */ /* 0x000ea80000300800 */
[----:B------:R-:W2:Y:S04]  /*afc90*/  LDL.LU R237, [R1+0x8e4] ;  /* 0x0008e40001ed7983 */ /* 0x000ea80000300800 */
[----:B------:R-:W2:Y:S04]  /*afca0*/  LDL.LU R238, [R1+0x8e8] ;  /* 0x0008e80001ee7983 */ /* 0x000ea80000300800 */
[----:B------:R-:W2:Y:S04]  /*afcb0*/  LDL.LU R239, [R1+0x8ec] ;  /* 0x0008ec0001ef7983 */ /* 0x000ea80000300800 */
[----:B------:R-:W3:Y:S04]  /*afcc0*/  LDL.LU R56, [R1+0x8d0] ;  /* 0x0008d00001387983 */ /* 0x000ee80000300800 */
[----:B------:R-:W3:Y:S04]  /*afcd0*/  LDL.LU R57, [R1+0x8d4] ;  /* 0x0008d40001397983 */ /* 0x000ee80000300800 */
[----:B------:R-:W3:Y:S04]  /*afce0*/  LDL.LU R58, [R1+0x8d8] ;  /* 0x0008d800013a7983 */ /* 0x000ee80000300800 */
[----:B------:R-:W3:Y:S04]  /*afcf0*/  LDL.LU R59, [R1+0x8dc] ;  /* 0x0008dc00013b7983 */ /* 0x000ee80000300800 */
[----:B------:R-:W4:Y:S04]  /*afd00*/  LDL.LU R74, [R1+0xc6f4] ;  /* 0x00c6f400014a7983 */ /* 0x000f280000300800 */
[----:B------:R-:W2:Y:S04]  /*afd10*/  LDL.LU R46, [R1+0xc6f0] ;  /* 0x00c6f000012e7983 */ /* 0x000ea80000300800 */
[----:B------:R-:W3:Y:S04]  /*afd20*/  LDL.LU R43, [R1+0xc6ec] ;  /* 0x00c6ec00012b7983 */ /* 0x000ee80000300800 */
[----:B------:R-:W3:Y:S01]  /*afd30*/  LDL.LU R42, [R1+0xc6e8] ;  /* 0x00c6e800012a7983 */ /* 0x000ee20000300800 */
[----:B------:R-:W-:-:S03]  /*afd40*/  MOV R13, R216 ;  /* 0x000000d8000d7202 */ /* 0x000fc60000000f00 */
[----:B------:R-:W3:Y:S01]  /*afd50*/  LDL.LU R60, [R1+0x8c0] ;  /* 0x0008c000013c7983 */ /* 0x000ee20000300800 */
[----:B------:R-:W-:-:S03]  /*afd60*/  IMAD.MOV.U32 R12, RZ, RZ, R217 ;  /* 0x000000ffff0c7224 */ /* 0x000fc600078e00d9 */
[----:B------:R-:W3:Y:S01]  /*afd70*/  LDL.LU R61, [R1+0x8c4] ;  /* 0x0008c400013d7983 */ /* 0x000ee20000300800 */
[----:B------:R-:W-:-:S03]  /*afd80*/  IMAD.MOV.U32 R9, RZ, RZ, R218 ;  /* 0x000000ffff097224 */ /* 0x000fc600078e00da */
[----:B------:R-:W3:Y:S01]  /*afd90*/  LDL.LU R62, [R1+0x8c8] ;  /* 0x0008c800013e7983 */ /* 0x000ee20000300800 */
[----:B------:R-:W-:-:S03]  /*afda0*/  MOV R8, R219 ;  /* 0x000000db00087202 */ /* 0x000fc60000000f00 */
[----:B------:R-:W3:Y:S04]  /*afdb0*/  LDL.LU R63, [R1+0x8cc] ;  /* 0x0008cc00013f7983 */ /* 0x000ee80000300800 */
[----:B------:R-:W3:Y:S04]  /*afdc0*/  LDL.LU R216, [R1+0x8b0] ;  /* 0x0008b00001d87983 */ /* 0x000ee80000300800 */
[----:B------:R-:W3:Y:S04]  /*afdd0*/  LDL.LU R217, [R1+0x8b4] ;  /* 0x0008b40001d97983 */ /* 0x000ee80000300800 */
[----:B------:R-:W3:Y:S04]  /*afde0*/  LDL.LU R218, [R1+0x8b8] ;  /* 0x0008b80001da7983 */ /* 0x000ee80000300800 */
[----:B------:R-:W3:Y:S04]  /*afdf0*/  LDL.LU R219, [R1+0x8bc] ;  /* 0x0008bc0001db7983 */ /* 0x000ee80000300800 */
[----:B------:R-:W3:Y:S04]  /*afe00*/  LDL.LU R220, [R1+0x8a0] ;  /* 0x0008a00001dc7983 */ /* 0x000ee80000300800 */
[----:B------:R-:W3:Y:S01]  /*afe10*/  LDL.LU R221, [R1+0x8a4] ;  /* 0x0008a40001dd7983 */ /* 0x000ee20000300800 */
[----:B------:R-:W-:-:S02]  /*afe20*/  IMAD.MOV.U32 R226, RZ, RZ, R75 ;  /* 0x000000ffffe27224 */ /* 0x000fc400078e004b */
[----:B----4-:R-:W-:Y:S01]  /*afe30*/  IMAD.MOV.U32 R225, RZ, RZ, R74 ;  /* 0x000000ffffe17224 */ /* 0x010fe200078e004a */
[----:B--2---:R-:W-:Y:S01]  /*afe40*/  MOV R224, R46 ;  /* 0x0000002e00e07202 */ /* 0x004fe20000000f00 */
[----:B---3--:R-:W-:Y:S02]  /*afe50*/  IMAD.MOV.U32 R223, RZ, RZ, R43 ;  /* 0x000000ffffdf7224 */ /* 0x008fe400078e002b */
[----:B------:R-:W-:Y:S02]  /*afe60*/  IMAD.MOV.U32 R222, RZ, RZ, R42 ;  /* 0x000000ffffde7224 */ /* 0x000fe400078e002a */
[----:B------:R-:W2:Y:S04]  /*afe70*/  LDL.LU R42, [R1+0xc6e4] ;  /* 0x00c6e400012a7983 */ /* 0x000ea80000300800 */
[----:B------:R-:W2:Y:S04]  /*afe80*/  LDL.LU R43, [R1+0xc6e0] ;  /* 0x00c6e000012b7983 */ /* 0x000ea80000300800 */
[----:B------:R-:W3:Y:S04]  /*afe90*/  LDL.LU R46, [R1+0xc6dc] ;  /* 0x00c6dc00012e7983 */ /* 0x000ee80000300800 */
[----:B------:R-:W4:Y:S04]  /*afea0*/  LDL.LU R74, [R1+0xc6d8] ;  /* 0x00c6d800014a7983 */ /* 0x000f280000300800 */
[----:B------:R-:W4:Y:S01]  /*afeb0*/  LDL.LU R75, [R1+0xc6d4] ;  /* 0x00c6d400014b7983 */ /* 0x000f220000300800 */
[----:B------:R-:W-:Y:S01]  /*afec0*/  MOV R227, R47 ;  /* 0x0000002f00e37202 */ /* 0x000fe20000000f00 */
[----:B------:R-:W-:-:S02]  /*afed0*/  IMAD.MOV.U32 R228, RZ, RZ, R50 ;  /* 0x000000ffffe47224 */ /* 0x000fc400078e0032 */
[----:B------:R-:W3:Y:S01]  /*afee0*/  LDL.LU R47, [R1+0xc6d0] ;  /* 0x00c6d000012f7983 */ /* 0x000ee20000300800 */
[----:B------:R-:W-:Y:S01]  /*afef0*/  IMAD.MOV.U32 R229, RZ, RZ, R51 ;  /* 0x000000ffffe57224 */ /* 0x000fe200078e0033 */
[----:B------:R-:W-:Y:S02]  /*aff00*/  MOV R230, R70 ;  /* 0x0000004600e67202 */ /* 0x000fe40000000f00 */
[----:B------:R-:W2:Y:S01]  /*aff10*/  LDL.LU R50, [R1+0xc6cc] ;  /* 0x00c6cc0001327983 */ /* 0x000ea20000300800 */
[----:B------:R-:W-:-:S03]  /*aff20*/  IMAD.MOV.U32 R231, RZ, RZ, R71 ;  /* 0x000000ffffe77224 */ /* 0x000fc600078e0047 */
[----:B------:R-:W2:Y:S04]  /*aff30*/  LDL.LU R51, [R1+0xc6c8] ;  /* 0x00c6c80001337983 */ /* 0x000ea80000300800 */
[----:B------:R-:W2:Y:S04]  /*aff40*/  LDL.LU R70, [R1+0xc6c4] ;  /* 0x00c6c40001467983 */ /* 0x000ea80000300800 */
[----:B------:R-:W2:Y:S01]  /*aff50*/  LDL.LU R71, [R1+0xc6c0] ;  /* 0x00c6c00001477983 */ /* 0x000ea20000300800 */
[C---:B----4-:R-:W-:Y:S11]  /*aff60*/  HMMA.1688.F32.TF32 R236, R240.reuse, R74, R236 ;  /* 0x0000004af0ec723c */ /* 0x050ff600000810ec */
[----:B------:R-:W-:Y:S11]  /*aff70*/  @!UPT UIADD3 URZ, URZ, URZ, URZ ;  /* 0x0000003f3f3ff290 */ /* 0x000ff6000fffe03f */
[----:B------:R-:W-:Y:S02]  /*aff80*/  @!UPT UIADD3 URZ, URZ, URZ, URZ ;  /* 0x0000003f3f3ff290 */ /* 0x000fe4000fffe03f */
[----:B------:R-:W-:Y:S01]  /*aff90*/  IMAD.MOV.U32 R37, RZ, RZ, R236 ;  /* 0x000000ffff257224 */ /* 0x000fe200078e00ec */
[----:B------:R-:W-:Y:S01]  /*affa0*/  MOV R36, R237 ;  /* 0x000000ed00247202 */ /* 0x000fe20000000f00 */
[----:B------:R-:W-:Y:S01]  /*affb0*/  IMAD.MOV.U32 R237, RZ, RZ, R67 ;  /* 0x000000ffffed7224 */ /* 0x000fe200078e0043 */
[----:B------:R-:W-:Y:S02]  /*affc0*/  MOV R236, R66 ;  /* 0x0000004200ec7202 */ /* 0x000fe40000000f00 */
[----:B------:R-:W4:Y:S04]  /*affd0*/  LDL.LU R66, [R1+0xc6bc] ;  /* 0x00c6bc0001427983 */ /* 0x000f280000300800 */
[----:B------:R-:W4:Y:S01]  /*affe0*/  LDL.LU R67, [R1+0xc6b8] ;  /* 0x00c6b80001437983 */ /* 0x000f220000300800 */
[----:B--2---:R-:W-:Y:S01]  /*afff0*/  HMMA.1688.F32.TF32 R56, R240, R70, R56 ;  /* 0x00000046f038723c */ /* 0x004fe20000081038 */
[----:B------:R-:W-:Y:S01]  /*b0000*/  IMAD.MOV.U32 R33, RZ, RZ, R238 ;  /* 0x000000ffff217224 */ /* 0x000fe200078e00ee */
[----:B------:R-:W-:Y:S01]  /*b0010*/  MOV R108, R41 ;  /* 0x00000029006c7202 */ /* 0x000fe20000000f00 */
[----:B------:R-:W-:Y:S01]  /*b0020*/  IMAD.MOV.U32 R32, RZ, RZ, R239 ;  /* 0x000000ffff207224 */ /* 0x000fe200078e00ef */
[----:B------:R-:W-:Y:S01]  /*b0030*/  MOV R239, R55 ;  /* 0x0000003700ef7202 */ /* 0x000fe20000000f00 */
[----:B------:R-:W-:-:S02]  /*b0040*/  IMAD.MOV.U32 R238, RZ, RZ, R54 ;  /* 0x000000ffffee7224 */ /* 0x000fc400078e0036 */
[----:B------:R-:W-:Y:S01]  /*b0050*/  IMAD.MOV.U32 R109, RZ, RZ, R40 ;  /* 0x000000ffff6d7224 */ /* 0x000fe200078e0028 */
[----:B------:R-:W2:Y:S04]  /*b0060*/  LDL.LU R54, [R1+0xc6b4] ;  /* 0x00c6b40001367983 */ /* 0x000ea80000300800 */
[----:B------:R-:W2:Y:S11]  /*b0070*/  LDL.LU R55, [R1+0xc6b0] ;  /* 0x00c6b00001377983 */ /* 0x000eb60000300800 */
[----:B------:R-:W-:Y:S01]  /*b0080*/  @!UPT UIADD3 URZ, URZ, URZ, URZ ;  /* 0x0000003f3f3ff290 */ /* 0x000fe2000fffe03f */
[----:B------:R-:W-:Y:S01]  /*b0090*/  MOV R41, R58 ;  /* 0x0000003a00297202 */ /* 0x000fe20000000f00 */
[----:B------:R-:W-:Y:S02]  /*b00a0*/  IMAD.MOV.U32 R40, RZ, RZ, R59 ;  /* 0x000000ffff287224 */ /* 0x000fe400078e003b */
[----:B------:R-:W2:Y:S01]  /*b00b0*/  LDL.LU.64 R58, [R1+0xc6a8] ;  /* 0x00c6a800013a7983 */ /* 0x000ea20000300a00 */
[C---:B----4-:R-:W-:Y:S11]  /*b00c0*/  HMMA.1688.F32.TF32 R60, R240.reuse, R66, R60 ;  /* 0x00000042f03c723c */ /* 0x050ff6000008103c */
[----:B------:R-:W-:Y:S11]  /*b00d0*/  @!UPT UIADD3 URZ, URZ, URZ, URZ ;  /* 0x0000003f3f3ff290 */ /* 0x000ff6000fffe03f */
[----:B------:R-:W-:Y:S02]  /*b00e0*/  @!UPT UIADD3 URZ, URZ, URZ, URZ ;  /* 0x0000003f3f3ff290 */ /* 0x000fe4000fffe03f */
[----:B------:R-:W-:Y:S02]  /*b00f0*/  IMAD.MOV.U32 R49, RZ, RZ, R62 ;  /* 0x000000ffff317224 */ /* 0x000fe400078e003e */
[----:B------:R-:W-:Y:S02]  /*b0100*/  IMAD.MOV.U32 R48, RZ, RZ, R63 ;  /* 0x000000ffff307224 */ /* 0x000fe400078e003f */
[----:B------:R-:W4:Y:S01]  /*b0110*/  LDL.LU.64 R62, [R1+0xc6a0] ;  /* 0x00c6a000013e7983 */ /* 0x000f220000300a00 */
[----:B------:R-:W-:Y:S02]  /*b0120*/  IMAD.MOV.U32 R45, RZ, RZ, R56 ;  /* 0x000000ffff2d7224 */ /* 0x000fe400078e0038 */
[----:B------:R-:W-:Y:S01]  /*b0130*/  IMAD.MOV.U32 R44, RZ, RZ, R57 ;  /* 0x000000ffff2c7224 */ /* 0x000fe200078e0039 */
[----:B------:R-:W-:Y:S01]  /*b0140*/  MOV R52, R61 ;  /* 0x0000003d00347202 */ /* 0x000fe20000000f00 */
[----:B------:R-:W-:Y:S01]  /*b0150*/  IMAD.MOV.U32 R53, RZ, RZ, R60 ;  /* 0x000000ffff357224 */ /* 0x000fe200078e003c */
[C---:B--2---:R-:W-:Y:S08]  /*b0160*/  HMMA.1688.F32.TF32 R220, R240.reuse, R58, R220 ;  /* 0x0000003af0dc723c */ /* 0x044ff000000810dc */
[C---:B----4-:R-:W-:Y:S11]  /*b0170*/  HMMA.1688.F32.TF32 R216, R240.reuse, R62, R216 ;  /* 0x0000003ef0d8723c */ /* 0x050ff600000810d8 */
[----:B------:R-:W-:Y:S11]  /*b0180*/  @!UPT UIADD3 URZ, URZ, URZ, URZ ;  /* 0x0000003f3f3ff290 */ /* 0x000ff6000fffe03f */
[----:B------:R-:W-:Y:S02]  /*b0190*/  @!UPT UIADD3 URZ, URZ, URZ, URZ ;  /* 0x0000003f3f3ff290 */ /* 0x000fe4000fffe03f */
[----:B------:R-:W-:Y:S01]  /*b01a0*/  IMAD.MOV.U32 R57, RZ, RZ, R218 ;  /* 0x000000ffff397224 */ /* 0x000fe200078e00da */
[----:B------:R-:W-:Y:S01]  /*b01b0*/  MOV R56, R219 ;  /* 0x000000db00387202 */ /* 0x000fe20000000f00 */
[----:B------:R-:W-:Y:S01]  /*b01c0*/  IMAD.MOV.U32 R60, RZ, RZ, R217 ;  /* 0x000000ffff3c7224 */ /* 0x000fe200078e00d9 */
[----:B------:R-:W-:Y:S01]  /*b01d0*/  MOV R61, R216 ;  /* 0x000000d8003d7202 */ /* 0x000fe20000000f00 */
[----:B------:R-:W2:Y:S04]  /*b01e0*/  LDL.LU.64 R218, [R1+0xc698] ;  /* 0x00c6980001da7983 */ /* 0x000ea80000300a00 */
[----:B------:R-:W4:Y:S04]  /*b01f0*/  LDL.LU.64 R216, [R1+0xc690] ;  /* 0x00c6900001d87983 */ /* 0x000f280000300a00 */
[----:B------:R-:W-:Y:S04]  /*b0200*/  STL.64 [R1+0xc5b8], R58 ;  /* 0x00c5b83a01007387 */ /* 0x000fe80000100a00 */
[----:B------:R1:W-:Y:S02]  /*b0210*/  STL.64 [R1+0xc5b0], R56 ;  /* 0x00c5b03801007387 */ /* 0x0003e40000100a00 */
[C---:B-1----:R-:W-:Y:S02]  /*b0220*/  HMMA.1688.F32.TF32 R56, R240.reuse, R54, R224 ;  /* 0x00000036f038723c */ /* 0x042fe400000810e0 */
        /* <DEDUP_REMOVED lines=9> */
[C---:B---3--:R-:W-:Y:S10]  /*b02c0*/  HMMA.1688.F32.TF32 R48, R240.reuse, R46, R232 ;  /* 0x0000002ef030723c */ /* 0x048ff400000810e8 */
[----:B------:R-:W-:Y:S04]  /*b02d0*/  STL.64 [R1+0x890], R52 ;  /* 0x0008903401007387 */ /* 0x000fe80000100a00 */
[----:B------:R-:W-:Y:S04]  /*b02e0*/  STL.64 [R1+0x898], R54 ;  /* 0x0008983601007387 */ /* 0x000fe80000100a00 */
[----:B------:R-:W3:Y:S05]  /*b02f0*/  LDL.LU R220, [R1+0x850] ;  /* 0x0008500001dc7983 */ /* 0x000eea0000300800 */
[----:B------:R-:W-:Y:S04]  /*b0300*/  STL.64 [R1+0x880], R48 ;  /* 0x0008803001007387 */ /* 0x000fe80000100a00 */
[----:B------:R-:W-:Y:S04]  /*b0310*/  STL.64 [R1+0x888], R50 ;  /* 0x0008883201007387 */ /* 0x000fe80000100a00 */
[----:B------:R-:W3:Y:S04]  /*b0320*/  LDL.LU R221, [R1+0x854] ;  /* 0x0008540001dd7983 */ /* 0x000ee80000300800 */
[----:B------:R-:W3:Y:S04]  /*b0330*/  LDL.LU R222, [R1+0x858] ;  /* 0x0008580001de7983 */ /* 0x000ee80000300800 */
[----:B------:R-:W3:Y:S04]  /*b0340*/  LDL.LU R223, [R1+0x85c] ;  /* 0x00085c0001df7983 */ /* 0x000ee80000300800 */
[----:B------:R-:W-:Y:S04]  /*b0350*/  STL.64 [R1+0xc588], R46 ;  /* 0x00c5882e01007387 */ /* 0x000fe80000100a00 */
[----:B------:R1:W-:Y:S04]  /*b0360*/  STL.64 [R1+0xc580], R44 ;  /* 0x00c5802c01007387 */ /* 0x0003e80000100a00 */
[----:B------:R-:W2:Y:S01]  /*b0370*/  LDL.LU R224, [R1+0x840] ;  /* 0x0008400001e07983 */ /* 0x000ea20000300800 */
[----:B-1----:R-:W-:Y:S01]  /*b0380*/  HMMA.1688.F32.TF32 R44, R240, R42, R236 ;  /* 0x0000002af02c723c */ /* 0x002fe200000810ec */
[----:B------:R-:W-:Y:S01]  /*b0390*/  IMAD.MOV.U32 R52, RZ, RZ, R22 ;  /* 0x000000ffff347224 */ /* 0x000fe200078e0016 */
[----:B------:R-:W-:Y:S01]  /*b03a0*/  MOV R53, R2 ;  /* 0x0000000200357202 */ /* 0x000fe20000000f00 */
[----:B------:R-:W-:Y:S11]  /*b03b0*/  IMAD.MOV.U32 R54, RZ, RZ, R38 ;  /* 0x000000ffff367224 */ /* 0x000ff600078e0026 */
[----:B------:R-:W-:Y:S09]  /*b03c0*/  @!UPT UIADD3 URZ, URZ, URZ, URZ ;  /* 0x0000003f3f3ff290 */ /* 0x000ff2000fffe03f */
[----:B------:R-:W-:Y:S04]  /*b03d0*/  STL.64 [R1+0x870], R44 ;  /* 0x0008702c01007387 */ /* 0x000fe80000100a00 */
[----:B------:R1:W-:Y:S04]  /*b03e0*/  STL.64 [R1+0x878], R46 ;  /* 0x0008782e01007387 */ /* 0x0003e80000100a00 */
[----:B------:R-:W2:Y:S04]  /*b03f0*/  LDL.LU R225, [R1+0x844] ;  /* 0x0008440001e17983 */ /* 0x000ea80000300800 */
[----:B------:R-:W2:Y:S04]  /*b0400*/  LDL.LU R226, [R1+0x848] ;  /* 0x0008480001e27983 */ /* 0x000ea80000300800 */
[----:B------:R-:W2:Y:S04]  /*b0410*/  LDL.LU R227, [R1+0x84c] ;  /* 0x00084c0001e37983 */ /* 0x000ea80000300800 */
[----:B------:R-:W2:Y:S04]  /*b0420*/  LDL.LU R228, [R1+0x830] ;  /* 0x0008300001e47983 */ /* 0x000ea80000300800 */
[----:B------:R-:W2:Y:S04]  /*b0430*/  LDL.LU R229, [R1+0x834] ;  /* 0x0008340001e57983 */ /* 0x000ea80000300800 */
[----:B------:R-:W2:Y:S01]  /*b0440*/  LDL.LU R230, [R1+0x838] ;  /* 0x0008380001e67983 */ /* 0x000ea20000300800 */
[----:B-1----:R-:W-:-:S03]  /*b0450*/  IMAD.MOV.U32 R47, RZ, RZ, R23 ;  /* 0x000000ffff2f7224 */ /* 0x002fc600078e0017 */
        /* <DEDUP_REMOVED lines=9> */
[----:B------:R-:W-:-:S03]  /*b04f0*/  IMAD.MOV.U32 R55, RZ, RZ, R39 ;  /* 0x000000ffff377224 */ /* 0x000fc600078e0027 */
[----:B------:R-:W2:Y:S04]  /*b0500*/  LDL.64 R50, [R1+0x18] ;  /* 0x0000180001327983 */ /* 0x000ea80000100a00 */
[----:B------:R-:W2:Y:S04]  /*b0510*/  LDL.LU R22, [R1+0xc684] ;  /* 0x00c6840001167983 */ /* 0x000ea80000300800 */
[----:B------:R-:W2:Y:S04]  /*b0520*/  LDL.LU R2, [R1+0xc680] ;  /* 0x00c6800001027983 */ /* 0x000ea80000300800 */
[----:B------:R-:W3:Y:S04]  /*b0530*/  LDL.LU R38, [R1+0xc67c] ;  /* 0x00c67c0001267983 */ /* 0x000ee80000300800 */
[----:B------:R-:W3:Y:S01]  /*b0540*/  LDL.LU R39, [R1+0xc678] ;  /* 0x00c6780001277983 */ /* 0x000ee20000300800 */
[----:B------:R-:W-:Y:S01]  /*b0550*/  MOV R236, R251 ;  /* 0x000000fb00ec7202 */ /* 0x000fe20000000f00 */
[----:B------:R-:W-:-:S02]  /*b0560*/  IMAD.MOV.U32 R237, RZ, RZ, R250 ;  /* 0x000000ffffed7224 */ /* 0x000fc400078e00fa */
[----:B------:R-:W2:Y:S01]  /*b0570*/  LDL.64 R58, [R1+0x8] ;  /* 0x00000800013a7983 */ /* 0x000ea20000100a00 */
[----:B------:R-:W-:Y:S01]  /*b0580*/  IMAD.MOV.U32 R238, RZ, RZ, R34 ;  /* 0x000000ffffee7224 */ /* 0x000fe200078e0022 */
[----:B------:R-:W-:Y:S02]  /*b0590*/  MOV R239, R35 ;  /* 0x0000002300ef7202 */ /* 0x000fe40000000f00 */
[----:B------:R-:W2:Y:S04]  /*b05a0*/  LDL.LU R251, [R1+0xc674] ;  /* 0x00c6740001fb7983 */ /* 0x000ea80000300800 */
[----:B------:R-:W2:Y:S04]  /*b05b0*/  LDL.LU R250, [R1+0xc670] ;  /* 0x00c6700001fa7983 */ /* 0x000ea80000300800 */
[----:B------:R-:W2:Y:S04]  /*b05c0*/  LDL.LU R34, [R1+0xc66c] ;  /* 0x00c66c0001227983 */ /* 0x000ea80000300800 */
[----:B------:R-:W2:Y:S04]  /*b05d0*/  LDL.LU R35, [R1+0xc668] ;  /* 0x00c6680001237983 */ /* 0x000ea80000300800 */
[----:B------:R1:W-:Y:S04]  /*b05e0*/  STL.64 [R1+0xc578], R42 ;  /* 0x00c5782a01007387 */ /* 0x0003e80000100a00 */
[----:B------:R-:W-:Y:S04]  /*b05f0*/  STL.64 [R1+0xc570], R40 ;  /* 0x00c5702801007387 */ /* 0x000fe80000100a00 */
[----:B-1----:R-:W2:Y:S01]  /*b0600*/  LDL.64 R42, [R1+0x28] ;  /* 0x00002800012a7983 */ /* 0x002ea20000100a00 */
[----:B---3--:R-:W-:Y:S11]  /*b0610*/  HMMA.1688.F32.TF32 R220, R240, R38, R220 ;  /* 0x00000026f0dc723c */ /* 0x008ff600000810dc */
[----:B------:R-:W-:Y:S11]  /*b0620*/  @!UPT UIADD3 URZ, URZ, URZ, URZ ;  /* 0x0000003f3f3ff290 */ /* 0x000ff6000fffe03f */
[----:B------:R-:W-:Y:S01]  /*b0630*/  @!UPT UIADD3 URZ, URZ, URZ, URZ ;  /* 0x0000003f3f3ff290 */ /* 0x000fe2000fffe03f */
[----:B------:R-:W-:Y:S04]  /*b0640*/  STL.64 [R1+0x860], R220 ;  /* 0x000860dc01007387 */ /* 0x000fe80000100a00 */
[----:B------:R1:W-:Y:S04]  /*b0650*/  STL.64 [R1+0x868], R222 ;  /* 0x000868de01007387 */ /* 0x0003e80000100a00 */
[----:B-1----:R-:W3:Y:S04]  /*b0660*/  LDL.LU.64 R222, [R1+0xc660] ;  /* 0x00c6600001de7983 */ /* 0x002ee80000300a00 */
[----:B------:R-:W3:Y:S04]  /*b0670*/  LDL.LU.64 R220, [R1+0xc658] ;  /* 0x00c6580001dc7983 */ /* 0x000ee80000300a00 */
[----:B------:R1:W-:Y:S04]  /*b0680*/  STL.64 [R1+0xc568], R38 ;  /* 0x00c5682601007387 */ /* 0x0003e80000100a00 */
[----:B------:R2:W-:Y:S01]  /*b0690*/  STL.64 [R1+0xc560], R36 ;  /* 0x00c5602401007387 */ /* 0x0005e20000100a00 */
[----:B-1----:R-:W-:Y:S01]  /*b06a0*/  MOV R38, R31 ;  /* 0x0000001f00267202 */ /* 0x002fe20000000f00 */
[----:B--2---:R-:W-:-:S02]  /*b06b0*/  IMAD.MOV.U32 R36, RZ, RZ, R26 ;  /* 0x000000ffff247224 */ /* 0x004fc400078e001a */
[----:B------:R-:W2:Y:S01]  /*b06c0*/  LDL.LU R26, [R1+0xc654] ;  /* 0x00c65400011a7983 */ /* 0x000ea20000300800 */
[----:B------:R-:W-:-:S03]  /*b06d0*/  IMAD.MOV.U32 R37, RZ, RZ, R30 ;  /* 0x000000ffff257224 */ /* 0x000fc600078e001e */
[----:B------:R-:W2:Y:S04]  /*b06e0*/  LDL.LU R30, [R1+0xc650] ;  /* 0x00c65000011e7983 */ /* 0x000ea80000300800 */
[----:B------:R-:W2:Y:S01]  /*b06f0*/  LDL.LU R31, [R1+0xc64c] ;  /* 0x00c64c00011f7983 */ /* 0x000ea20000300800 */
[----:B------:R-:W-:-:S03]  /*b0700*/  IMAD.MOV.U32 R39, RZ, RZ, R27 ;  /* 0x000000ffff277224 */ /* 0x000fc600078e001b */
[----:B------:R-:W3:Y:S01]  /*b0710*/  LDL.LU R27, [R1+0xc648] ;  /* 0x00c64800011b7983 */ /* 0x000ee20000300800 */
[C---:B------:R-:W-:Y:S11]  /*b0720*/  HMMA.1688.F32.TF32 R224, R240.reuse, R34, R224 ;  /* 0x00000022f0e0723c */ /* 0x040ff600000810e0 */
[----:B------:R-:W-:Y:S11]  /*b0730*/  @!UPT UIADD3 URZ, URZ, URZ, URZ ;  /* 0x0000003f3f3ff290 */ /* 0x000ff6000fffe03f */
[----:B------:R-:W-:Y:S01]  /*b0740*/  @!UPT UIADD3 URZ, URZ, URZ, URZ ;  /* 0x0000003f3f3ff290 */ /* 0x000fe2000fffe03f */
[----:B------:R-:W-:Y:S04]  /*b0750*/  STL.64 [R1+0x850], R224 ;  /* 0x000850e001007387 */ /* 0x000fe80000100a00 */
[----:B------:R1:W-:Y:S04]  /*b0760*/  STL.64 [R1+0x858], R226 ;  /* 0x000858e201007387 */ /* 0x0003e80000100a00 */
[----:B-1----:R-:W4:Y:S04]  /*b0770*/  LDL.LU.64 R226, [R1+0xc640] ;  /* 0x00c6400001e27983 */ /* 0x002f280000300a00 */
[----:B------:R-:W4:Y:S04]  /*b0780*/  LDL.LU.64 R224, [R1+0xc638] ;  /* 0x00c6380001e07983 */ /* 0x000f280000300a00 */
[----:B------:R1:W-:Y:S04]  /*b0790*/  STL.64 [R1+0xc558], R34 ;  /* 0x00c5582201007387 */ /* 0x0003e80000100a00 */
[----:B------:R-:W-:Y:S04]  /*b07a0*/  STL.64 [R1+0xc550], R32 ;  /* 0x00c5502001007387 */ /* 0x000fe80000100a00 */
[----:B-1----:R-:W4:Y:S01]  /*b07b0*/  LDL.64 R34, [R1+0x38] ;  /* 0x0000380001227983 */ /* 0x002f220000100a00 */
[C---:B--2---:R-:W-:Y:S08]  /*b07c0*/  HMMA.1688.F32.TF32 R228, R240.reuse, R30, R228 ;  /* 0x0000001ef0e4723c */ /* 0x044ff000000810e4 */
[----:B---3--:R-:W-:Y:S11]  /*b07d0*/  HMMA.1688.F32.TF32 R232, R240, R26, R232 ;  /* 0x0000001af0e8723c */ /* 0x008ff600000810e8 */
[----:B------:R-:W-:Y:S04]  /*b07e0*/  @!UPT UIADD3 URZ, URZ, URZ, URZ ;  /* 0x0000003f3f3ff290 */ /* 0x000fe8000fffe03f */
[----:B------:R-:W-:Y:S04]  /*b07f0*/  STL.64 [R1+0x840], R228 ;  /* 0x000840e401007387 */ /* 0x000fe80000100a00 */
[----:B------:R1:W-:Y:S04]  /*b0800*/  STL.64 [R1+0x848], R230 ;  /* 0x000848e601007387 */ /* 0x0003e80000100a00 */
[----:B-1----:R-:W2:Y:S04]  /*b0810*/  LDL.LU.64 R230, [R1+0xc630] ;  /* 0x00c6300001e67983 */ /* 0x002ea80000300a00 */
[----:B------:R-:W3:Y:S04]  /*b0820*/  LDL.LU.64 R228, [R1+0xc628] ;  /* 0x00c6280001e47983 */ /* 0x000ee80000300a00 */
[----:B------:R1:W-:Y:S04]  /*b0830*/  STL.64 [R1+0xc548], R30 ;  /* 0x00c5481e01007387 */ /* 0x0003e80000100a00 */
[----:B------:R4:W-:Y:S01]  /*b0840*/  STL.64 [R1+0xc540], R28 ;  /* 0x00c5401c01007387 */ /* 0x0009e20000100a00 */
[----:B-1----:R-:W-:Y:S01]  /*b0850*/  IMAD.MOV.U32 R30, RZ, RZ, R22 ;  /* 0x000000ffff1e7224 */ /* 0x002fe200078e0016 */
[----:B------:R-:W-:-:S02]  /*b0860*/  MOV R31, R23 ;  /* 0x00000017001f7202 */ /* 0x000fc40000000f00 */
[----:B----4-:R-:W4:Y:S04]  /*b0870*/  LDL.LU R28, [R1+0x800] ;  /* 0x00080000011c7983 */ /* 0x010f280000300800 */
[----:B------:R-:W4:Y:S04]  /*b0880*/  LDL.LU R29, [R1+0x804] ;  /* 0x00080400011d7983 */ /* 0x000f280000300800 */
[----:B------:R-:W2:Y:S04]  /*b0890*/  LDL.LU R22, [R1+0xc624] ;  /* 0x00c6240001167983 */ /* 0x000ea80000300800 */
[----:B------:R-:W2:Y:S04]  /*b08a0*/  LDL.LU R23, [R1+0xc620] ;  /* 0x00c6200001177983 */ /* 0x000ea80000300800 */
[----:B------:R-:W-:Y:S04]  /*b08b0*/  STL.64 [R1+0x830], R232 ;  /* 0x000830e801007387 */ /* 0x000fe80000100a00 */
[----:B------:R1:W-:Y:S04]  /*b08c0*/  STL.64 [R1+0x838], R234 ;  /* 0x000838ea01007387 */ /* 0x0003e80000100a00 */
[----:B-1----:R-:W3:Y:S04]  /*b08d0*/  LDL.LU.64 R234, [R1+0xc618] ;  /* 0x00c6180001ea7983 */ /* 0x002ee80000300a00 */
[----:B------:R-:W3:Y:S04]  /*b08e0*/  LDL.LU.64 R232, [R1+0xc610] ;  /* 0x00c6100001e87983 */ /* 0x000ee80000300a00 */
[----:B------:R-:W-:Y:S04]  /*b08f0*/  STL.64 [R1+0xc538], R26 ;  /* 0x00c5381a01007387 */ /* 0x000fe80000100a00 */
[----:B------:R1:W-:Y:S04]  /*b0900*/  STL.64 [R1+0xc530], R24 ;  /* 0x00c5301801007387 */ /* 0x0003e80000100a00 */
[----:B-1----:R-:W3:Y:S01]  /*b0910*/  LDL.LU R24, [R1+0x810] ;  /* 0x0008100001187983 */ /* 0x002ee20000300800 */
[----:B------:R-:W-:-:S02]  /*b0920*/  IMAD.MOV.U32 R25, RZ, RZ, R250 ;  /* 0x000000ffff197224 */ /* 0x000fc400078e00fa */
[----:B------:R-:W-:Y:S01]  /*b0930*/  IMAD.MOV.U32 R26, RZ, RZ, R251 ;  /* 0x000000ffff1a7224 */ /* 0x000fe200078e00fb */
[----:B------:R-:W4:Y:S04]  /*b0940*/  LDL.LU R250, [R1+0xc60c] ;  /* 0x00c60c0001fa7983 */ /* 0x000f280000300800 */
[----:B------:R-:W4:Y:S01]  /*b0950*/  LDL.LU R251, [R1+0xc608] ;  /* 0x00c6080001fb7983 */ /* 0x000f220000300800 */
[----:B------:R-:W-:Y:S01]  /*b0960*/  MOV R27, R2 ;  /* 0x00000002001b7202 */ /* 0x000fe20000000f00 */
[----:B------:R-:W-:Y:S01]  /*b0970*/  IMAD.MOV.U32 R56, RZ, RZ, R18 ;  /* 0x000000ffff387224 */ /* 0x000fe200078e0012 */
[----:B------:R-:W-:Y:S01]  /*b0980*/  MOV R57, R19 ;  /* 0x0000001300397202 */ /* 0x000fe20000000f00 */
[----:B--2---:R-:W-:Y:S04]  /*b0990*/  STL.64 [R1+0xc528], R22 ;  /* 0x00c5281601007387 */ /* 0x004fe80000100a00 */
[----:B------:R-:W-:Y:S01]  /*b09a0*/  STL.64 [R1+0xc520], R20 ;  /* 0x00c5201401007387 */ /* 0x000fe20000100a00 */
[C---:B---3--:R-:W-:Y:S11]  /*b09b0*/  HMMA.1688.F32.TF32 R24, R240.reuse, R22, R24 ;  /* 0x00000016f018723c */ /* 0x048ff60000081018 */
[----:B------:R-:W-:Y:S11]  /*b09c0*/  @!UPT UIADD3 URZ, URZ, URZ, URZ ;  /* 0x0000003f3f3ff290 */ /* 0x000ff6000fffe03f */
[----:B------:R-:W-:Y:S01]  /*b09d0*/  @!UPT UIADD3 URZ, URZ, URZ, URZ ;  /* 0x0000003f3f3ff290 */ /* 0x000fe2000fffe03f */
[----:B------:R-:W-:Y:S04]  /*b09e0*/  STL.64 [R1+0x820], R24 ;  /* 0x0008201801007387 */ /* 0x000fe80000100a00 */
[----:B------:R4:W-:Y:S02]  /*b09f0*/  STL.64 [R1+0x828], R26 ;  /* 0x0008281a01007387 */ /* 0x0009e40000100a00 */
[C---:B----4-:R-:W-:Y:S08]  /*b0a00*/  HMMA.1688.F32.TF32 R24, R240.reuse, R34, R28 ;  /* 0x00000022f018723c */ /* 0x050ff0000008101c */
[C---:B------:R-:W-:Y:S11]  /*b0a10*/  HMMA.1688.F32.TF32 R28, R240.reuse, R50, R44 ;  /* 0x00000032f01c723c */ /* 0x040ff6000008102c */
[----:B------:R-:W-:Y:S04]  /*b0a20*/  @!UPT UIADD3 URZ, URZ, URZ, URZ ;  /* 0x0000003f3f3ff290 */ /* 0x000fe8000fffe03f */
[----:B------:R-:W-:Y:S04]  /*b0a30*/  STL.64 [R1+0x810], R24 ;  /* 0x0008101801007387 */ /* 0x000fe80000100a00 */
[----:B------:R1:W-:Y:S02]  /*b0a40*/  STL.64 [R1+0x818], R26 ;  /* 0x0008181a01007387 */ /* 0x0003e40000100a00 */
[C---:B-1----:R-:W-:Y:S03]  /*b0a50*/  HMMA.1688.F32.TF32 R24, R240.reuse, R42, R36 ;  /* 0x0000002af018723c */ /* 0x042fe60000081024 */
[----:B------:R-:W-:Y:S11]  /*b0a60*/  IMAD.MOV.U32 R2, RZ, RZ, R31 ;  /* 0x000000ffff027224 */ /* 0x000ff600078e001f */
[----:B------:R-:W-:Y:S09]  /*b0a70*/  @!UPT UIADD3 URZ, URZ, URZ, URZ ;  /* 0x0000003f3f3ff290 */ /* 0x000ff2000fffe03f */
[----:B------:R-:W-:Y:S04]  /*b0a80*/  STL.64 [R1+0x800], R24 ;  /* 0x0008001801007387 */ /* 0x000fe80000100a00 */
[----:B------:R-:W-:Y:S04]  /*b0a90*/  STL.64 [R1+0x808], R26 ;  /* 0x0008081a01007387 */ /* 0x000fe80000100a00 */
[----:B------:R-:W-:Y:S04]  /*b0aa0*/  STL.64 [R1+0x7f0], R28 ;  /* 0x0007f01c01007387 */ /* 0x000fe80000100a00 */
[----:B------:R1:W-:Y:S02]  /*b0ab0*/  STL [R1+0x7f8], R30 ;  /* 0x0007f81e01007387 */ /* 0x0003e40000100800 */
[----:B-1----:R-:W-:Y:S11]  /*b0ac0*/  HMMA.1688.F32.TF32 R28, R240, R58, R52 ;  /* 0x0000003af01c723c */ /* 0x002ff60000081034 */
[----:B------:R-:W-:Y:S11]  /*b0ad0*/  @!UPT UIADD3 URZ, URZ, URZ, URZ ;  /* 0x0000003f3f3ff290 */ /* 0x000ff6000fffe03f */
[----:B------:R-:W-:Y:S01]  /*b0ae0*/  @!UPT UIADD3 URZ, URZ, URZ, URZ ;  /* 0x0000003f3f3ff290 */ /* 0x000fe2000fffe03f */
[----:B------:R-:W-:Y:S04]  /*b0af0*/  STL.64 [R1+0x7e0], R28 ;  /* 0x0007e01c01007387 */ /* 0x000fe80000100a00 */
[----:B------:R1:W-:Y:S01]  /*b0b00*/  STL.64 [R1+0x7e8], R30 ;  /* 0x0007e81e01007387 */ /* 0x0003e20000100a00 */
[----:B------:R-:W-:-:S03]  /*b0b10*/  MOV R23, R42 ;  /* 0x0000002a00177202 */ /* 0x000fc60000000f00 */
[----:B------:R-:W2:Y:S01]  /*b0b20*/  LDL.LU R40, [R1+0x2d0] ;  /* 0x0002d00001287983 */ /* 0x000ea20000300800 */
[----:B-1----:R-:W-:Y:S01]  /*b0b30*/  HMMA.1688.F32.TF32 R28, R240, R250, R236 ;  /* 0x000000faf01c723c */ /* 0x002fe200000810ec */
[----:B------:R-:W-:Y:S02]  /*b0b40*/  IMAD.MOV.U32 R22, RZ, RZ, R43 ;  /* 0x000000ffff167224 */ /* 0x000fe400078e002b */
[----:B------:R-:W-:Y:S02]  /*b0b50*/  IMAD.MOV.U32 R21, RZ, RZ, R34 ;  /* 0x000000ffff157224 */ /* 0x000fe400078e0022 */
[----:B------:R-:W-:Y:S11]  /*b0b60*/  IMAD.MOV.U32 R20, RZ, RZ, R35 ;  /* 0x000000ffff147224 */ /* 0x000ff600078e0023 */
[----:B------:R-:W-:Y:S07]  /*b0b70*/  @!UPT UIADD3 URZ, URZ, URZ, URZ ;  /* 0x0000003f3f3ff290 */ /* 0x000fee000fffe03f */
[----:B------:R1:W-:Y:S04]  /*b0b80*/  STL.64 [R1+0x7d0], R28 ;  /* 0x0007d01c01007387 */ /* 0x0003e80000100a00 */
[----:B------:R3:W-:Y:S04]  /*b0b90*/  STL.64 [R1+0x7d8], R30 ;  /* 0x0007d81e01007387 */ /* 0x0007e80000100a00 */
[----:B------:R-:W2:Y:S04]  /*b0ba0*/  LDL.LU R41, [R1+0x2d4] ;  /* 0x0002d40001297983 */ /* 0x000ea80000300800 */
[----:B------:R-:W2:Y:S04]  /*b0bb0*/  LDL.LU R42, [R1+0x2d8] ;  /* 0x0002d800012a7983 */ /* 0x000ea80000300800 */
[----:B------:R-:W2:Y:S04]  /*b0bc0*/  LDL.LU R43, [R1+0x2dc] ;  /* 0x0002dc00012b7983 */ /* 0x000ea80000300800 */
[----:B-1----:R-:W4:Y:S04]  /*b0bd0*/  LDL.LU R28, [R1+0x790] ;  /* 0x00079000011c7983 */ /* 0x002f280000300800 */
[----:B------:R-:W4:Y:S04]  /*b0be0*/  LDL.LU R29, [R1+0x794] ;  /* 0x00079400011d7983 */ /* 0x000f280000300800 */
[----:B---3--:R-:W4:Y:S04]  /*b0bf0*/  LDL.LU R30, [R1+0x798] ;  /* 0x00079800011e7983 */ /* 0x008f280000300800 */
[----:B------:R-:W4:Y:S04]  /*b0c00*/  LDL.LU R31, [R1+0x79c] ;  /* 0x00079c00011f7983 */ /* 0x000f280000300800 */
[----:B------:R-:W3:Y:S04]  /*b0c10*/  LDL.LU R236, [R1+0x7b0] ;  /* 0x0007b00001ec7983 */ /* 0x000ee80000300800 */
[----:B------:R-:W3:Y:S04]  /*b0c20*/  LDL.LU R237, [R1+0x7b4] ;  /* 0x0007b40001ed7983 */ /* 0x000ee80000300800 */
        /* <DEDUP_REMOVED lines=13> */
[----:B------:R-:W2:Y:S01]  /*b0d00*/  LDL.LU R46, [R1+0x2c8] ;  /* 0x0002c800012e7983 */ /* 0x000ea20000300800 */
[----:B------:R-:W-:-:S03]  /*b0d10*/  MOV R24, R51 ;  /* 0x0000003300187202 */ /* 0x000fc60000000f00 */
[----:B------:R-:W2:Y:S01]  /*b0d20*/  LDL.LU R47, [R1+0x2cc] ;  /* 0x0002cc00012f7983 */ /* 0x000ea20000300800 */
[----:B------:R-:W-:-:S03]  /*b0d30*/  IMAD.MOV.U32 R52, RZ, RZ, R15 ;  /* 0x000000ffff347224 */ /* 0x000fc600078e000f */
[----:B------:R-:W2:Y:S01]  /*b0d40*/  LDL.LU R48, [R1+0x2b0] ;  /* 0x0002b00001307983 */ /* 0x000ea20000300800 */
[----:B------:R-:W-:-:S03]  /*b0d50*/  IMAD.MOV.U32 R53, RZ, RZ, R14 ;  /* 0x000000ffff357224 */ /* 0x000fc600078e000e */
[----:B------:R-:W2:Y:S01]  /*b0d60*/  LDL.LU R49, [R1+0x2b4] ;  /* 0x0002b40001317983 */ /* 0x000ea20000300800 */
[----:B------:R-:W-:-:S03]  /*b0d70*/  MOV R54, R11 ;  /* 0x0000000b00367202 */ /* 0x000fc60000000f00 */
[----:B------:R-:W2:Y:S01]  /*b0d80*/  LDL.LU R50, [R1+0x2b8] ;  /* 0x0002b80001327983 */ /* 0x000ea20000300800 */
[----:B------:R-:W-:-:S03]  /*b0d90*/  IMAD.MOV.U32 R55, RZ, RZ, R10 ;  /* 0x000000ffff377224 */ /* 0x000fc600078e000a */
[----:B------:R-:W2:Y:S04]  /*b0da0*/  LDL.LU R51, [R1+0x2bc] ;  /* 0x0002bc0001337983 */ /* 0x000ea80000300800 */
[----:B------:R-:W2:Y:S04]  /*b0db0*/  LDL.LU R15, [R1+0xc604] ;  /* 0x00c60400010f7983 */ /* 0x000ea80000300800 */
[----:B------:R-:W3:Y:S04]  /*b0dc0*/  LDL.LU R14, [R1+0xc600] ;  /* 0x00c60000010e7983 */ /* 0x000ee80000300800 */
[----:B------:R-:W4:Y:S04]  /*b0dd0*/  LDL.LU R11, [R1+0xc5fc] ;  /* 0x00c5fc00010b7983 */ /* 0x000f280000300800 */
[----:B------:R-:W4:Y:S01]  /*b0de0*/  LDL.LU R10, [R1+0xc5f8] ;  /* 0x00c5f800010a7983 */ /* 0x000f220000300800 */
[----:B------:R-:W-:Y:S01]  /*b0df0*/  IMAD.MOV.U32 R27, RZ, RZ, R58 ;  /* 0x000000ffff1b7224 */ /* 0x000fe200078e003a */
[----:B------:R-:W-:Y:S01]  /*b0e00*/  MOV R26, R59 ;  /* 0x0000003b001a7202 */ /* 0x000fe20000000f00 */
[----:B------:R-:W-:Y:S01]  /*b0e10*/  IMAD.MOV.U32 R58, RZ, RZ, R246 ;  /* 0x000000ffff3a7224 */ /* 0x000fe200078e00f6 */
[----:B------:R-:W4:Y:S01]  /*b0e20*/  LDL.LU R18, [R1+0xc5f4] ;  /* 0x00c5f40001127983 */ /* 0x000f220000300800 */
[----:B------:R-:W-:-:S03]  /*b0e30*/  IMAD.MOV.U32 R59, RZ, RZ, R247 ;  /* 0x000000ffff3b7224 */ /* 0x000fc600078e00f7 */
[----:B------:R-:W4:Y:S04]  /*b0e40*/  LDL.LU R19, [R1+0xc5f0] ;  /* 0x00c5f00001137983 */ /* 0x000f280000300800 */
[----:B------:R-:W4:Y:S04]  /*b0e50*/  LDL.LU R246, [R1+0xc5ec] ;  /* 0x00c5ec0001f67983 */ /* 0x000f280000300800 */
[----:B------:R-:W4:Y:S04]  /*b0e60*/  LDL.LU R247, [R1+0xc5e8] ;  /* 0x00c5e80001f77983 */ /* 0x000f280000300800 */
[----:B------:R2:W-:Y:S04]  /*b0e70*/  STL.64 [R1+0xc4a0], R250 ;  /* 0x00c4a0fa01007387 */ /* 0x0005e80000100a00 */
[----:B------:R4:W-:Y:S01]  /*b0e80*/  STL.64 [R1+0xc498], R248 ;  /* 0x00c498f801007387 */ /* 0x0009e20000100a00 */
[----:B--2---:R-:W-:Y:S01]  /*b0e90*/  MOV R251, R15 ;  /* 0x0000000f00fb7202 */ /* 0x004fe20000000f00 */
[----:B---3--:R-:W-:-:S02]  /*b0ea0*/  IMAD.MOV.U32 R250, RZ, RZ, R14 ;  /* 0x000000fffffa7224 */ /* 0x008fc400078e000e */
[----:B----4-:R-:W-:Y:S01]  /*b0eb0*/  IMAD.MOV.U32 R249, RZ, RZ, R11 ;  /* 0x000000fffff97224 */ /* 0x010fe200078e000b */
[----:B------:R-:W-:Y:S02]  /*b0ec0*/  MOV R248, R10 ;  /* 0x0000000a00f87202 */ /* 0x000fe40000000f00 */
[----:B------:R-:W2:Y:S04]  /*b0ed0*/  LDL.LU R10, [R1+0xc5e4] ;  /* 0x00c5e400010a7983 */ /* 0x000ea80000300800 */
[----:B------:R-:W2:Y:S04]  /*b0ee0*/  LDL.LU R11, [R1+0xc5e0] ;  /* 0x00c5e000010b7983 */ /* 0x000ea80000300800 */
[----:B------:R-:W3:Y:S04]  /*b0ef0*/  LDL.LU R14, [R1+0xc5dc] ;  /* 0x00c5dc00010e7983 */ /* 0x000ee80000300800 */
        /* <DEDUP_REMOVED lines=8> */
[----:B------:R-:W-:Y:S04]  /*b0f80*/  STL.64 [R1+0xc490], R246 ;  /* 0x00c490f601007387 */ /* 0x000fe80000100a00 */
[----:B------:R2:W-:Y:S02]  /*b0f90*/  STL.64 [R1+0xc488], R244 ;  /* 0x00c488f401007387 */ /* 0x0005e40000100a00 */
[C---:B--2---:R-:W-:Y:S02]  /*b0fa0*/  HMMA.1688.F32.TF32 R244, R240.reuse, R10, R248 ;  /* 0x0000000af0f4723c */ /* 0x044fe400000810f8 */
[----:B------:R-:W-:Y:S04]  /*b0fb0*/  STL.64 [R1+0xc480], R10 ;  /* 0x00c4800a01007387 */ /* 0x000fe80000100a00 */
[----:B------:R3:W-:Y:S02]  /*b0fc0*/  STL.64 [R1+0xc478], R8 ;  /* 0x00c4780801007387 */ /* 0x0007e40000100a00 */
[C---:B---3--:R-:W-:Y:S11]  /*b0fd0*/  HMMA.1688.F32.TF32 R8, R240.reuse, R14, R28 ;  /* 0x0000000ef008723c */ /* 0x048ff6000008101c */
[----:B------:R-:W-:Y:S04]  /*b0fe0*/  @!UPT UIADD3 URZ, URZ, URZ, URZ ;  /* 0x0000003f3f3ff290 */ /* 0x000fe8000fffe03f */
[----:B------:R-:W-:Y:S04]  /*b0ff0*/  STL.64 [R1+0x7b0], R244 ;  /* 0x0007b0f401007387 */ /* 0x000fe80000100a00 */
[----:B------:R-:W-:Y:S04]  /*b1000*/  STL.64 [R1+0x7b8], R246 ;  /* 0x0007b8f601007387 */ /* 0x000fe80000100a00 */
[----:B------:R-:W-:Y:S04]  /*b1010*/  STL.64 [R1+0xc470], R14 ;  /* 0x00c4700e01007387 */ /* 0x000fe80000100a00 */
[----:B------:R-:W-:Y:S04]  /*b1020*/  STL.64 [R1+0xc468], R12 ;  /* 0x00c4680c01007387 */ /* 0x000fe80000100a00 */
[----:B------:R-:W-:Y:S04]  /*b1030*/  STL.64 [R1+0x7a0], R8 ;  /* 0x0007a00801007387 */ /* 0x000fe80000100a00 */
[----:B------:R1:W-:Y:S02]  /*b1040*/  STL.64 [R1+0x7a8], R10 ;  /* 0x0007a80a01007387 */ /* 0x0003e40000100a00 */
[----:B-1----:R-:W-:Y:S02]  /*b1050*/  HMMA.1688.F32.TF32 R8, R240, R18, R32 ;  /* 0x00000012f008723c */ /* 0x002fe40000081020 */
[----:B------:R-:W-:Y:S04]  /*b1060*/  STL.64 [R1+0xc460], R18 ;  /* 0x00c4601201007387 */ /* 0x000fe80000100a00 */
[----:B------:R-:W-:Y:S11]  /*b1070*/  STL.64 [R1+0xc458], R16 ;  /* 0x00c4581001007387 */ /* 0x000ff60000100a00 */
[----:B------:R-:W-:Y:S06]  /*b1080*/  @!UPT UIADD3 URZ, URZ, URZ, URZ ;  /* 0x0000003f3f3ff290 */ /* 0x000fec000fffe03f */
[----:B------:R-:W-:Y:S04]  /*b1090*/  STL.64 [R1+0x790], R8 ;  /* 0x0007900801007387 */ /* 0x000fe80000100a00 */
[----:B------:R4:W-:Y:S02]  /*b10a0*/  STL.64 [R1+0x798], R10 ;  /* 0x0007980a01007387 */ /* 0x0009e40000100a00 */
[C---:B----4-:R-:W-:Y:S02]  /*b10b0*/  HMMA.1688.F32.TF32 R8, R4.reuse, R238, R36 ;  /* 0x000000ee0408723c */ /* 0x050fe40000081024 */
[----:B------:R-:W-:Y:S04]  /*b10c0*/  STL.64 [R1+0xc450], R238 ;  /* 0x00c450ee01007387 */ /* 0x000fe80000100a00 */
[----:B------:R-:W-:Y:S11]  /*b10d0*/  STL.64 [R1+0xc448], R236 ;  /* 0x00c448ec01007387 */ /* 0x000ff60000100a00 */
[----:B------:R-:W-:Y:S06]  /*b10e0*/  @!UPT UIADD3 URZ, URZ, URZ, URZ ;  /* 0x0000003f3f3ff290 */ /* 0x000fec000fffe03f */
[----:B------:R-:W-:Y:S04]  /*b10f0*/  STL.64 [R1+0x1520], R8 ;  /* 0x0015200801007387 */ /* 0x000fe80000100a00 */
[----:B------:R1:W-:Y:S02]  /*b1100*/  STL.64 [R1+0x1528], R10 ;  /* 0x0015280a01007387 */ /* 0x0003e40000100a00 */
[C---:B-1----:R-:W-:Y:S02]  /*b1110*/  HMMA.1688.F32.TF32 R8, R4.reuse, R234, R40 ;  /* 0x000000ea0408723c */ /* 0x042fe40000081028 */
        /* <DEDUP_REMOVED lines=16> */
[----:B------:R1:W-:Y:S04]  /*b1220*/  STL.64 [R1+0x14f8], R10 ;  /* 0x0014f80a01007387 */ /* 0x0003e80000100a00 */
[----:B------:R-:W2:Y:S01]  /*b1230*/  LDL R212, [R1+0x1998] ;  /* 0x0019980001d47983 */ /* 0x000ea20000100800 */
[C---:B-1----:R-:W-:Y:S03]  /*b1240*/  HMMA.1688.F32.TF32 R8, R4.reuse, R222, R52 ;  /* 0x000000de0408723c */ /* 0x042fe60000081034 */
[----:B------:R-:W-:Y:S04]  /*b1250*/  STL.64 [R1+0xc4c0], R222 ;  /* 0x00c4c0de01007387 */ /* 0x000fe80000100a00 */
[----:B------:R-:W-:Y:S11]  /*b1260*/  STL.64 [R1+0xc4b8], R220 ;  /* 0x00c4b8dc01007387 */ /* 0x000ff60000100a00 */
[----:B------:R-:W-:Y:S05]  /*b1270*/  @!UPT UIADD3 URZ, URZ, URZ, URZ ;  /* 0x0000003f3f3ff290 */ /* 0x000fea000fffe03f */
[----:B------:R-:W-:Y:S04]  /*b1280*/  STL.64 [R1+0x14e0], R8 ;  /* 0x0014e00801007387 */ /* 0x000fe80000100a00 */
[----:B------:R1:W-:Y:S04]  /*b1290*/  STL.64 [R1+0x14e8], R10 ;  /* 0x0014e80a01007387 */ /* 0x0003e80000100a00 */
[----:B------:R-:W3:Y:S01]  /*b12a0*/  LDL R213, [R1+0x199c] ;  /* 0x00199c0001d57983 */ /* 0x000ee20000100800 */
[C---:B-1----:R-:W-:Y:S03]  /*b12b0*/  HMMA.1688.F32.TF32 R8, R4.reuse, R218, R56 ;  /* 0x000000da0408723c */ /* 0x042fe60000081038 */
[----:B------:R-:W4:Y:S11]  /*b12c0*/  LDL.LU R56, [R1+0x170] ;  /* 0x0001700001387983 */ /* 0x000f360000300800 */
[----:B------:R-:W-:Y:S09]  /*b12d0*/  @!UPT UIADD3 URZ, URZ, URZ, URZ ;  /* 0x0000003f3f3ff290 */ /* 0x000ff2000fffe03f */
[----:B------:R1:W-:Y:S04]  /*b12e0*/  STL.64 [R1+0x14d0], R8 ;  /* 0x0014d00801007387 */ /* 0x0003e80000100a00 */
[----:B------:R1:W-:Y:S04]  /*b12f0*/  STL.64 [R1+0x14d8], R10 ;  /* 0x0014d80a01007387 */ /* 0x0003e80000100a00 */
[----:B------:R-:W4:Y:S04]  /*b1300*/  LDL.LU R57, [R1+0x174] ;  /* 0x0001740001397983 */ /* 0x000f280000300800 */
[----:B------:R-:W4:Y:S04]  /*b1310*/  LDL.LU R58, [R1+0x178] ;  /* 0x00017800013a7983 */ /* 0x000f280000300800 */
[----:B------:R-:W4:Y:S04]  /*b1320*/  LDL.LU R59, [R1+0x17c] ;  /* 0x00017c00013b7983 */ /* 0x000f280000300800 */
        /* <DEDUP_REMOVED lines=60> */
[----:B------:R-:W-:Y:S04]  /*b16f0*/  STL.64 [R1+0xc4d0], R218 ;  /* 0x00c4d0da01007387 */ /* 0x000fe80000100a00 */
[----:B------:R2:W-:Y:S04]  /*b1700*/  STL.64 [R1+0xc4c8], R216 ;  /* 0x00c4c8d801007387 */ /* 0x0005e80000100a00 */
[----:B------:R-:W-:Y:S01]  /*b1710*/  STL.64 [R1+0xc4e0], R210 ;  /* 0x00c4e0d201007387 */ /* 0x000fe20000100a00 */
[C---:B--2---:R-:W-:Y:S08]  /*b1720*/  HMMA.1688.F32.TF32 R216, R4.reuse, R210, R236 ;  /* 0x000000d204d8723c */ /* 0x044ff000000810ec */
[C---:B---3--:R-:W-:Y:S08]  /*b1730*/  HMMA.1688.F32.TF32 R220, R4.reuse, R214, R232 ;  /* 0x000000d604dc723c */ /* 0x048ff000000810e8 */
[C---:B----4-:R-:W-:Y:S11]  /*b1740*/  HMMA.1688.F32.TF32 R16, R4.reuse, R206, R16 ;  /* 0x000000ce0410723c */ /* 0x050ff60000081010 */
[----:B------:R-:W-:Y:S04]  /*b1750*/  @!UPT UIADD3 URZ, URZ, URZ, URZ ;  /* 0x0000003f3f3ff290 */ /* 0x000fe8000fffe03f */
        /* <DEDUP_REMOVED lines=8> */
[----:B------:R1:W-:Y:S01]  /*b17e0*/  STL.64 [R1+0x14a8], R18 ;  /* 0x0014a81201007387 */ /* 0x0003e20000100a00 */
[C---:B------:R-:W-:Y:S08]  /*b17f0*/  HMMA.1688.F32.TF32 R12, R4.reuse, R198, R12 ;  /* 0x000000c6040c723c */ /* 0x040ff0000008100c */
[C---:B-1----:R-:W-:Y:S08]  /*b1800*/  HMMA.1688.F32.TF32 R16, R4.reuse, R202, R240 ;  /* 0x000000ca0410723c */ /* 0x042ff000000810f0 */
[C---:B------:R-:W-:Y:S01]  /*b1810*/  HMMA.1688.F32.TF32 R8, R4.reuse, R194, R8 ;  /* 0x000000c20408723c */ /* 0x040fe20000081008 */
[----:B------:R-:W-:Y:S11]  /*b1820*/  STL.64 [R1+0xc4f8], R202 ;  /* 0x00c4f8ca01007387 */ /* 0x000ff60000100a00 */
[----:B------:R-:W-:Y:S03]  /*b1830*/  @!UPT UIADD3 URZ, URZ, URZ, URZ ;  /* 0x0000003f3f3ff290 */ /* 0x000fe6000fffe03f */
        /* <DEDUP_REMOVED lines=28> */
[C---:B-1----:R-:W-:Y:S08]  /*b1a00*/  HMMA.1688.F32.TF32 R8, R4.reuse, R178, R32 ;  /* 0x000000b20408723c */ /* 0x042ff00000081020 */
[C---:B------:R-:W-:Y:S08]  /*b1a10*/  HMMA.1688.F32.TF32 R16, R4.reuse, R174, R36 ;  /* 0x000000ae0410723c */ /* 0x040ff00000081024 */
[C---:B------:R-:W-:Y:S07]  /*b1a20*/  HMMA.1688.F32.TF32 R12, R4.reuse, R170, R40 ;  /* 0x000000aa040c723c */ /* 0x040fee0000081028 */
[----:B------:R-:W-:Y:S04]  /*b1a30*/  STL.64 [R1+0x1430], R8 ;  /* 0x0014300801007387 */ /* 0x000fe80000100a00 */
[----:B------:R1:W-:Y:S02]  /*b1a40*/  STL.64 [R1+0x1438], R10 ;  /* 0x0014380a01007387 */ /* 0x0003e40000100a00 */
[C---:B-1----:R-:W-:Y:S02]  /*b1a50*/  HMMA.1688.F32.TF32 R8, R4.reuse, R166, R44 ;  /* 0x000000a60408723c */ /* 0x042fe4000008102c */
[----:B------:R-:W-:Y:S04]  /*b1a60*/  STL.64 [R1+0x1420], R16 ;  /* 0x0014201001007387 */ /* 0x000fe80000100a00 */
[----:B------:R1:W-:Y:S04]  /*b1a70*/  STL.64 [R1+0x1428], R18 ;  /* 0x0014281201007387 */ /* 0x0003e80000100a00 */
[----:B------:R-:W-:Y:S04]  /*b1a80*/  STL.64 [R1+0x1410], R12 ;  /* 0x0014100c01007387 */ /* 0x000fe80000100a00 */
[----:B------:R2:W-:Y:S01]  /*b1a90*/  STL.64 [R1+0x1418], R14 ;  /* 0x0014180e01007387 */ /* 0x0005e20000100a00 */
[C---:B-1----:R-:W-:Y:S08]  /*b1aa0*/  HMMA.1688.F32.TF32 R16, R4.reuse, R162, R48 ;  /* 0x000000a20410723c */ /* 0x042ff00000081030 */
[----:B------:R-:W-:Y:S01]  /*b1ab0*/  STL.64 [R1+0x1400], R8 ;  /* 0x0014000801007387 */ /* 0x000fe20000100a00 */
[C---:B--2---:R-:W-:Y:S03]  /*b1ac0*/  HMMA.1688.F32.TF32 R12, R4.reuse, R158, R52 ;  /* 0x0000009e040c723c */ /* 0x044fe60000081034 */
[----:B------:R1:W-:Y:S05]  /*b1ad0*/  STL.64 [R1+0x1408], R10 ;  /* 0x0014080a01007387 */ /* 0x0003ea0000100a00 */
[C---:B-1----:R-:W-:Y:S06]  /*b1ae0*/  HMMA.1688.F32.TF32 R8, R4.reuse, R154, R56 ;  /* 0x0000009a0408723c */ /* 0x042fec0000081038 */
[----:B------:R-:W-:Y:S04]  /*b1af0*/  STL.64 [R1+0x13f0], R16 ;  /* 0x0013f01001007387 */ /* 0x000fe80000100a00 */
[----:B------:R-:W-:Y:S04]  /*b1b00*/  STL.64 [R1+0x13f8], R18 ;  /* 0x0013f81201007387 */ /* 0x000fe80000100a00 */
[----:B------:R-:W2:Y:S04]  /*b1b10*/  LDL.LU R56, [R1+0x460] ;  /* 0x0004600001387983 */ /* 0x000ea80000300800 */
[----:B------:R1:W-:Y:S04]  /*b1b20*/  STL.64 [R1+0x13e0], R12 ;  /* 0x0013e00c01007387 */ /* 0x0003e80000100a00 */
[----:B------:R3:W-:Y:S04]  /*b1b30*/  STL.64 [R1+0x13e8], R14 ;  /* 0x0013e80e01007387 */ /* 0x0007e80000100a00 */
[----:B------:R4:W-:Y:S04]  /*b1b40*/  STL.64 [R1+0x13d0], R8 ;  /* 0x0013d00801007387 */ /* 0x0009e80000100a00 */
[----:B------:R1:W-:Y:S04]  /*b1b50*/  STL.64 [R1+0x13d8], R10 ;  /* 0x0013d80a01007387 */ /* 0x0003e80000100a00 */
        /* <DEDUP_REMOVED lines=27> */
[----:B-1----:R-:W2:Y:S04]  /*b1d10*/  LDL.LU R12, [R1+0xa0] ;  /* 0x0000a000010c7983 */ /* 0x002ea80000300800 */
[----:B------:R-:W2:Y:S04]  /*b1d20*/  LDL.LU R13, [R1+0xa4] ;  /* 0x0000a400010d7983 */ /* 0x000ea80000300800 */
[----:B---3--:R-:W2:Y:S04]  /*b1d30*/  LDL.LU R14, [R1+0xa8] ;  /* 0x0000a800010e7983 */ /* 0x008ea80000300800 */
[----:B------:R-:W2:Y:S04]  /*b1d40*/  LDL.LU R15, [R1+0xac] ;  /* 0x0000ac00010f7983 */ /* 0x000ea80000300800 */
        /* <DEDUP_REMOVED lines=40> */
[----:B----4-:R-:W4:Y:S04]  /*b1fd0*/  LDL.LU R8, [R1+0x520] ;  /* 0x0005200001087983 */ /* 0x010f280000300800 */
        /* <DEDUP_REMOVED lines=17> */
[----:B------:R-:W-:Y:S04]  /*b20f0*/  STL.64 [R1+0xc3e0], R150 ;  /* 0x00c3e09601007387 */ /* 0x000fe80000100a00 */
[----:B------:R1:W-:Y:S01]  /*b2100*/  STL.64 [R1+0xc3d8], R148 ;  /* 0x00c3d89401007387 */ /* 0x0003e20000100a00 */
[C---:B--2---:R-:W-:Y:S08]  /*b2110*/  HMMA.1688.F32.TF32 R12, R4.reuse, R110, R12 ;  /* 0x0000006e040c723c */ /* 0x044ff0000008100c */
[C---:B---3--:R-:W-:Y:S08]  /*b2120*/  HMMA.1688.F32.TF32 R152, R4.reuse, R150, R204 ;  /* 0x000000960498723c */ /* 0x048ff000000810cc */
[C---:B-1----:R-:W-:Y:S11]  /*b2130*/  HMMA.1688.F32.TF32 R148, R4.reuse, R146, R208 ;  /* 0x000000920494723c */ /* 0x042ff600000810d0 */
[----:B------:R-:W-:Y:S04]  /*b2140*/  @!UPT UIADD3 URZ, URZ, URZ, URZ ;  /* 0x0000003f3f3ff290 */ /* 0x000fe8000fffe03f */
[----:B------:R-:W-:Y:S04]  /*b2150*/  STL.64 [R1+0x13c0], R152 ;  /* 0x0013c09801007387 */ /* 0x000fe80000100a00 */
[----:B------:R-:W-:Y:S04]  /*b2160*/  STL.64 [R1+0x13c8], R154 ;  /* 0x0013c89a01007387 */ /* 0x000fe80000100a00 */
[----:B------:R-:W-:Y:S04]  /*b2170*/  STL.64 [R1+0xc3d0], R146 ;  /* 0x00c3d09201007387 */ /* 0x000fe80000100a00 */
[----:B------:R1:W-:Y:S02]  /*b2180*/  STL.64 [R1+0xc3c8], R144 ;  /* 0x00c3c89001007387 */ /* 0x0003e40000100a00 */
[C---:B-1----:R-:W-:Y:S02]  /*b2190*/  HMMA.1688.F32.TF32 R144, R4.reuse, R142, R216 ;  /* 0x0000008e0490723c */ /* 0x042fe400000810d8 */
[----:B------:R-:W-:Y:S04]  /*b21a0*/  STL.64 [R1+0x13b0], R148 ;  /* 0x0013b09401007387 */ /* 0x000fe80000100a00 */
[----:B------:R1:W-:Y:S02]  /*b21b0*/  STL.64 [R1+0x13b8], R150 ;  /* 0x0013b89601007387 */ /* 0x0003e40000100a00 */
[C---:B------:R-:W-:Y:S08]  /*b21c0*/  HMMA.1688.F32.TF32 R152, R4.reuse, R138, R220 ;  /* 0x0000008a0498723c */ /* 0x040ff000000810dc */
[C---:B-1----:R-:W-:Y:S07]  /*b21d0*/  HMMA.1688.F32.TF32 R148, R4.reuse, R134, R224 ;  /* 0x000000860494723c */ /* 0x042fee00000810e0 */
        /* <DEDUP_REMOVED lines=11> */
[C---:B-1----:R-:W-:Y:S08]  /*b2290*/  HMMA.1688.F32.TF32 R144, R4.reuse, R118, R16 ;  /* 0x000000760490723c */ /* 0x042ff00000081010 */
[----:B------:R-:W-:Y:S01]  /*b22a0*/  HMMA.1688.F32.TF32 R16, R4, R114, R240 ;  /* 0x000000720410723c */ /* 0x000fe200000810f0 */
        /* <DEDUP_REMOVED lines=10> */
[----:B------:R-:W-:Y:S01]  /*b2350*/  IMAD.MOV.U32 R203, RZ, RZ, R20 ;  /* 0x000000ffffcb7224 */ /* 0x000fe200078e0014 */
[----:B------:R-:W-:Y:S01]  /*b2360*/  MOV R211, R22 ;  /* 0x0000001600d37202 */ /* 0x000fe20000000f00 */
[----:B------:R-:W-:-:S02]  /*b2370*/  IMAD.MOV.U32 R202, RZ, RZ, R21 ;  /* 0x000000ffffca7224 */ /* 0x000fc400078e0015 */
[----:B------:R-:W-:Y:S01]  /*b2380*/  IMAD.MOV.U32 R210, RZ, RZ, R23 ;  /* 0x000000ffffd27224 */ /* 0x000fe200078e0017 */
[----:B------:R-:W-:Y:S01]  /*b2390*/  MOV R222, R25 ;  /* 0x0000001900de7202 */ /* 0x000fe20000000f00 */
[----:B------:R-:W-:Y:S01]  /*b23a0*/  IMAD.MOV.U32 R223, RZ, RZ, R24 ;  /* 0x000000ffffdf7224 */ /* 0x000fe200078e0018 */
[----:B------:R-:W-:Y:S01]  /*b23b0*/  LDS R240, [R212+0x80800] ;  /* 0x08080000d4f07984 */ /* 0x000fe20000000800 */
[C---:B----4-:R-:W-:Y:S03]  /*b23c0*/  HMMA.1688.F32.TF32 R12, R4.reuse, R106, R8 ;  /* 0x0000006a040c723c */ /* 0x050fe60000081008 */
[----:B------:R-:W-:Y:S04]  /*b23d0*/  LDS R242, [R212+0x80c00] ;  /* 0x080c0000d4f27984 */ /* 0x000fe80000000800 */
[----:B------:R-:W-:Y:S01]  /*b23e0*/  LDS R241, [R213+0x80800] ;  /* 0x08080000d5f17984 */ /* 0x000fe20000000800 */
[C---:B------:R-:W-:Y:S03]  /*b23f0*/  HMMA.1688.F32.TF32 R8, R4.reuse, R102, R244 ;  /* 0x000000660408723c */ /* 0x040fe600000810f4 */
[----:B------:R-:W1:Y:S05]  /*b2400*/  LDS R243, [R213+0x80c00] ;  /* 0x080c0000d5f37984 */ /* 0x000e6a0000000800 */
[C---:B------:R-:W-:Y:S07]  /*b2410*/  HMMA.1688.F32.TF32 R16, R4.reuse, R98, R248 ;  /* 0x000000620410723c */ /* 0x040fee00000810f8 */
[----:B------:R-:W-:Y:S04]  /*b2420*/  STL.64 [R1+0x1700], R12 ;  /* 0x0017000c01007387 */ /* 0x000fe80000100a00 */
[----:B------:R2:W-:Y:S04]  /*b2430*/  STL.64 [R1+0x1708], R14 ;  /* 0x0017080e01007387 */ /* 0x0005e80000100a00 */
[----:B------:R-:W-:Y:S04]  /*b2440*/  STL.64 [R1+0x16f0], R8 ;  /* 0x0016f00801007387 */ /* 0x000fe80000100a00 */
[----:B------:R3:W-:Y:S01]  /*b2450*/  STL.64 [R1+0x16f8], R10 ;  /* 0x0016f80a01007387 */ /* 0x0007e20000100a00 */
[C---:B--2---:R-:W-:Y:S08]  /*b2460*/  HMMA.1688.F32.TF32 R12, R4.reuse, R94, R28 ;  /* 0x0000005e040c723c */ /* 0x044ff0000008101c */
[C---:B---3--:R-:W-:Y:S01]  /*b2470*/  HMMA.1688.F32.TF32 R8, R4.reuse, R90, R32 ;  /* 0x0000005a0408723c */ /* 0x048fe20000081020 */
[----:B------:R-:W-:Y:S04]  /*b2480*/  STL.64 [R1+0x16e0], R16 ;  /* 0x0016e01001007387 */ /* 0x000fe80000100a00 */
[----:B------:R2:W-:Y:S10]  /*b2490*/  STL.64 [R1+0x16e8], R18 ;  /* 0x0016e81201007387 */ /* 0x0005f40000100a00 */
[----:B------:R-:W-:Y:S01]  /*b24a0*/  STL.64 [R1+0x16d0], R12 ;  /* 0x0016d00c01007387 */ /* 0x000fe20000100a00 */
[C---:B--2---:R-:W-:Y:S03]  /*b24b0*/  HMMA.1688.F32.TF32 R16, R4.reuse, R86, R36 ;  /* 0x000000560410723c */ /* 0x044fe60000081024 */
[----:B------:R2:W-:Y:S04]  /*b24c0*/  STL.64 [R1+0x16d8], R14 ;  /* 0x0016d80e01007387 */ /* 0x0005e80000100a00 */
[----:B------:R-:W-:Y:S04]  /*b24d0*/  STL.64 [R1+0x16c0], R8 ;  /* 0x0016c00801007387 */ /* 0x000fe80000100a00 */
[----:B------:R3:W-:Y:S01]  /*b24e0*/  STL.64 [R1+0x16c8], R10 ;  /* 0x0016c80a01007387 */ /* 0x0007e20000100a00 */
[C---:B--2---:R-:W-:Y:S08]  /*b24f0*/  HMMA.1688.F32.TF32 R12, R4.reuse, R82, R40 ;  /* 0x00000052040c723c */ /* 0x044ff00000081028 */
[C---:B---3--:R-:W-:Y:S03]  /*b2500*/  HMMA.1688.F32.TF32 R8, R4.reuse, R78, R44 ;  /* 0x0000004e0408723c */ /* 0x048fe6000008102c */
[----:B------:R-:W-:Y:S04]  /*b2510*/  STL.64 [R1+0x16b0], R16 ;  /* 0x0016b01001007387 */ /* 0x000fe80000100a00 */
[----:B------:R2:W-:Y:S08]  /*b2520*/  STL.64 [R1+0x16b8], R18 ;  /* 0x0016b81201007387 */ /* 0x0005f00000100a00 */
[----:B------:R-:W-:Y:S01]  /*b2530*/  STL.64 [R1+0x16a0], R12 ;  /* 0x0016a00c01007387 */ /* 0x000fe20000100a00 */
[C---:B--2---:R-:W-:Y:S03]  /*b2540*/  HMMA.1688.F32.TF32 R16, R4.reuse, R74, R48 ;  /* 0x0000004a0410723c */ /* 0x044fe60000081030 */
[----:B------:R2:W-:Y:S04]  /*b2550*/  STL.64 [R1+0x16a8], R14 ;  /* 0x0016a80e01007387 */ /* 0x0005e80000100a00 */
[----:B------:R-:W-:Y:S04]  /*b2560*/  STL.64 [R1+0x1690], R8 ;  /* 0x0016900801007387 */ /* 0x000fe80000100a00 */
[----:B------:R3:W-:Y:S01]  /*b2570*/  STL.64 [R1+0x1698], R10 ;  /* 0x0016980a01007387 */ /* 0x0007e20000100a00 */
[C---:B--2---:R-:W-:Y:S08]  /*b2580*/  HMMA.1688.F32.TF32 R12, R4.reuse, R70, R52 ;  /* 0x00000046040c723c */ /* 0x044ff00000081034 */
[----:B---3--:R-:W-:Y:S03]  /*b2590*/  HMMA.1688.F32.TF32 R8, R4, R66, R56 ;  /* 0x000000420408723c */ /* 0x008fe60000081038 */
        /* <DEDUP_REMOVED lines=30> */
[----:B---3--:R-:W3:Y:S04]  /*b2780*/  LDL.LU R12, [R1+0x310] ;  /* 0x00031000010c7983 */ /* 0x008ee80000300800 */
[----:B------:R-:W3:Y:S04]  /*b2790*/  LDL.LU R13, [R1+0x314] ;  /* 0x00031400010d7983 */ /* 0x000ee80000300800 */
[----:B----4-:R-:W3:Y:S04]  /*b27a0*/  LDL.LU R14, [R1+0x318] ;  /* 0x00031800010e7983 */ /* 0x010ee80000300800 */
[----:B------:R-:W3:Y:S04]  /*b27b0*/  LDL.LU R15, [R1+0x31c] ;  /* 0x00031c00010f7983 */ /* 0x000ee80000300800 */
[----:B-1----:R-:W4:Y:S04]  /*b27c0*/  LDL.LU R8, [R1+0x320] ;  /* 0x0003200001087983 */ /* 0x002f280000300800 */
        /* <DEDUP_REMOVED lines=23> */
[----:B------:R-:W-:-:S03]  /*b2940*/  IMAD.MOV.U32 R250, RZ, RZ, R27 ;  /* 0x000000fffffa7224 */ /* 0x000fc600078e001b */
        /* <DEDUP_REMOVED lines=62> */
[C---:B--2---:R-:W-:Y:S11]  /*b2d30*/  HMMA.1688.F32.TF32 R56, R4.reuse, R62, R56 ;  /* 0x0000003e0438723c */ /* 0x044ff60000081038 */
[----:B------:R-:W-:Y:S11]  /*b2d40*/  @!UPT UIADD3 URZ, URZ, URZ, URZ ;  /* 0x0000003f3f3ff290 */ /* 0x000ff6000fffe03f */
[----:B------:R-:W-:Y:S01]  /*b2d50*/  @!UPT UIADD3 URZ, URZ, URZ, URZ ;  /* 0x0000003f3f3ff290 */ /* 0x000fe2000fffe03f */
[----:B------:R-:W-:Y:S04]  /*b2d60*/  STL.64 [R1+0x1650], R56 ;  /* 0x0016503801007387 */ /* 0x000fe80000100a00 */
[----:B------:R1:W-:Y:S04]  /*b2d70*/  STL.64 [R1+0x1658], R58 ;  /* 0x0016583a01007387 */ /* 0x0003e80000100a00 */
[----:B-1----:R-:W2:Y:S04]  /*b2d80*/  LDL.LU.64 R58, [R1+0xc5b8] ;  /* 0x00c5b800013a7983 */ /* 0x002ea80000300a00 */
[----:B------:R-:W3:Y:S01]  /*b2d90*/  LDL.LU.64 R56, [R1+0xc5b0] ;  /* 0x00c5b00001387983 */ /* 0x000ee20000300a00 */
[C---:B--2---:R-:W-:Y:S11]  /*b2da0*/  HMMA.1688.F32.TF32 R52, R4.reuse, R58, R52 ;  /* 0x0000003a0434723c */ /* 0x044ff60000081034 */
[----:B------:R-:W-:Y:S11]  /*b2db0*/  @!UPT UIADD3 URZ, URZ, URZ, URZ ;  /* 0x0000003f3f3ff290 */ /* 0x000ff6000fffe03f */
[----:B------:R-:W-:Y:S01]  /*b2dc0*/  @!UPT UIADD3 URZ, URZ, URZ, URZ ;  /* 0x0000003f3f3ff290 */ /* 0x000fe2000fffe03f */
[----:B------:R-:W-:Y:S04]  /*b2dd0*/  STL.64 [R1+0x1640], R52 ;  /* 0x0016403401007387 */ /* 0x000fe80000100a00 */
[----:B------:R1:W-:Y:S04]  /*b2de0*/  STL.64 [R1+0x1648], R54 ;  /* 0x0016483601007387 */ /* 0x0003e80000100a00 */
[----:B-1----:R-:W3:Y:S04]  /*b2df0*/  LDL.LU.64 R54, [R1+0xc5a8] ;  /* 0x00c5a80001367983 */ /* 0x002ee80000300a00 */
[----:B------:R-:W2:Y:S01]  /*b2e00*/  LDL.LU.64 R52, [R1+0xc5a0] ;  /* 0x00c5a00001347983 */ /* 0x000ea20000300a00 */
[C---:B---3--:R-:W-:Y:S11]  /*b2e10*/  HMMA.1688.F32.TF32 R48, R4.reuse, R54, R48 ;  /* 0x000000360430723c */ /* 0x048ff60000081030 */
        /* <DEDUP_REMOVED lines=53> */
[----:B-1----:R-:W3:Y:S01]  /*b3170*/  LDL.LU.64 R22, [R1+0xc528] ;  /* 0x00c5280001167983 */ /* 0x002ee20000300a00 */
[C---:B------:R-:W-:Y:S03]  /*b3180*/  HMMA.1688.F32.TF32 R200, R4.reuse, R202, R184 ;  /* 0x000000ca04c8723c */ /* 0x040fe600000810b8 */
[----:B------:R-:W2:Y:S05]  /*b3190*/  LDL.LU.64 R20, [R1+0xc520] ;  /* 0x00c5200001147983 */ /* 0x000eaa0000300a00 */
[C---:B------:R-:W-:Y:S08]  /*b31a0*/  HMMA.1688.F32.TF32 R208, R4.reuse, R210, R204 ;  /* 0x000000d204d0723c */ /* 0x040ff000000810cc */
[C---:B------:R-:W-:Y:S08]  /*b31b0*/  HMMA.1688.F32.TF32 R220, R4.reuse, R222, R216 ;  /* 0x000000de04dc723c */ /* 0x040ff000000810d8 */
[C---:B------:R-:W-:Y:S08]  /*b31c0*/  HMMA.1688.F32.TF32 R248, R4.reuse, R250, R224 ;  /* 0x000000fa04f8723c */ /* 0x040ff000000810e0 */
[C---:B---3--:R-:W-:Y:S11]  /*b31d0*/  HMMA.1688.F32.TF32 R180, R4.reuse, R22, R180 ;  /* 0x0000001604b4723c */ /* 0x048ff600000810b4 */
[----:B------:R-:W-:Y:S11]  /*b31e0*/  @!UPT UIADD3 URZ, URZ, URZ, URZ ;  /* 0x0000003f3f3ff290 */ /* 0x000ff6000fffe03f */
[----:B------:R-:W-:Y:S01]  /*b31f0*/  @!UPT UIADD3 URZ, URZ, URZ, URZ ;  /* 0x0000003f3f3ff290 */ /* 0x000fe2000fffe03f */
[----:B------:R-:W-:Y:S04]  /*b3200*/  STL.64 [R1+0x15b0], R180 ;  /* 0x0015b0b401007387 */ /* 0x000fe80000100a00 */
[----:B------:R1:W-:Y:S04]  /*b3210*/  STL.64 [R1+0x15b8], R182 ;  /* 0x0015b8b601007387 */ /* 0x0003e80000100a00 */
[----:B-1----:R-:W3:Y:S04]  /*b3220*/  LDL.LU.64 R182, [R1+0xc518] ;  /* 0x00c5180001b67983 */ /* 0x002ee80000300a00 */
        /* <DEDUP_REMOVED lines=29> */
[----:B-1----:R-:W4:Y:S04]  /*b3400*/  LDL.LU.64 R246, [R1+0xc490] ;  /* 0x00c4900001f67983 */ /* 0x002f280000300a00 */
[----:B------:R-:W2:Y:S01]  /*b3410*/  LDL.LU.64 R244, [R1+0xc488] ;  /* 0x00c4880001f47983 */ /* 0x000ea20000300a00 */
[C---:B----4-:R-:W-:Y:S11]  /*b3420*/  HMMA.1688.F32.TF32 R8, R4.reuse, R246, R8 ;  /* 0x000000f60408723c */ /* 0x050ff60000081008 */
        /* <DEDUP_REMOVED lines=20> */
[----:B----4-:R-:W-:Y:S03]  /*b3570*/  HMMA.1688.F32.TF32 R4, R4, R18, R236 ;  /* 0x000000120404723c */ /* 0x010fe600000810ec */
[----:B------:R-:W4:Y:S04]  /*b3580*/  LDL.LU.64 R238, [R1+0xc450] ;  /* 0x00c4500001ee7983 */ /* 0x000f280000300a00 */
[----:B------:R-:W2:Y:S11]  /*b3590*/  LDL.LU.64 R236, [R1+0xc448] ;  /* 0x00c4480001ec7983 */ /* 0x000eb60000300a00 */
[----:B------:R-:W-:Y:S05]  /*b35a0*/  @!UPT UIADD3 URZ, URZ, URZ, URZ ;  /* 0x0000003f3f3ff290 */ /* 0x000fea000fffe03f */
[----:B------:R1:W-:Y:S04]  /*b35b0*/  STL.64 [R1+0x1310], R4 ;  /* 0x0013100401007387 */ /* 0x0003e80000100a00 */
[----:B------:R3:W-:Y:S04]  /*b35c0*/  STL.64 [R1+0x1318], R6 ;  /* 0x0013180601007387 */ /* 0x0007e80000100a00 */
[----:B-1----:R-:W2:Y:S04]  /*b35d0*/  LDL.LU R4, [R1+0x980] ;  /* 0x0009800001047983 */ /* 0x002ea80000300800 */
[----:B------:R-:W2:Y:S04]  /*b35e0*/  LDL.LU R5, [R1+0x984] ;  /* 0x0009840001057983 */ /* 0x000ea80000300800 */
[----:B---3--:R-:W2:Y:S04]  /*b35f0*/  LDL.LU R6, [R1+0x988] ;  /* 0x0009880001067983 */ /* 0x008ea80000300800 */
[----:B------:R-:W2:Y:S01]  /*b3600*/  LDL.LU R7, [R1+0x98c] ;  /* 0x00098c0001077983 */ /* 0x000ea20000300800 */
[C---:B----4-:R-:W-:Y:S11]  /*b3610*/  HMMA.1688.F32.TF32 R232, R240.reuse, R238, R232 ;  /* 0x000000eef0e8723c */ /* 0x050ff600000810e8 */
[----:B------:R-:W-:Y:S11]  /*b3620*/  @!UPT UIADD3 URZ, URZ, URZ, URZ ;  /* 0x0000003f3f3ff290 */ /* 0x000ff6000fffe03f */
[----:B------:R-:W-:Y:S01]  /*b3630*/  @!UPT UIADD3 URZ, URZ, URZ, URZ ;  /* 0x0000003f3f3ff290 */ /* 0x000fe2000fffe03f */
[----:B------:R-:W-:Y:S04]  /*b3640*/  STL.64 [R1+0x250], R232 ;  /* 0x000250e801007387 */ /* 0x000fe80000100a00 */
[----:B------:R1:W-:Y:S04]  /*b3650*/  STL.64 [R1+0x258], R234 ;  /* 0x000258ea01007387 */ /* 0x0003e80000100a00 */
[----:B-1----:R-:W3:Y:S04]  /*b3660*/  LDL.LU.64 R234, [R1+0xc440] ;  /* 0x00c4400001ea7983 */ /* 0x002ee80000300a00 */
[----:B------:R-:W4:Y:S01]  /*b3670*/  LDL.LU.64 R232, [R1+0xc438] ;  /* 0x00c4380001e87983 */ /* 0x000f220000300a00 */
[C---:B---3--:R-:W-:Y:S11]  /*b3680*/  HMMA.1688.F32.TF32 R228, R240.reuse, R234, R228 ;  /* 0x000000eaf0e4723c */ /* 0x048ff600000810e4 */
[----:B------:R-:W-:Y:S11]  /*b3690*/  @!UPT UIADD3 URZ, URZ, URZ, URZ ;  /* 0x0000003f3f3ff290 */ /* 0x000ff6000fffe03f */
[----:B------:R-:W-:Y:S01]  /*b36a0*/  @!UPT UIADD3 URZ, URZ, URZ, URZ ;  /* 0x0000003f3f3ff290 */ /* 0x000fe2000fffe03f */
[----:B------:R-:W-:Y:S04]  /*b36b0*/  STL.64 [R1+0x240], R228 ;  /* 0x000240e401007387 */ /* 0x000fe80000100a00 */
[----:B------:R1:W-:Y:S04]  /*b36c0*/  STL.64 [R1+0x248], R230 ;  /* 0x000248e601007387 */ /* 0x0003e80000100a00 */
[----:B-1----:R-:W2:Y:S01]  /*b36d0*/  LDL.LU.64 R230, [R1+0xc430] ;  /* 0x00c4300001e67983 */ /* 0x002ea20000300a00 */
[C---:B------:R-:W-:Y:S03]  /*b36e0*/  HMMA.1688.F32.TF32 R144, R240.reuse, R226, R144 ;  /* 0x000000e2f090723c */ /* 0x040fe60000081090 */
[----:B------:R-:W3:Y:S05]  /*b36f0*/  LDL.LU.64 R228, [R1+0xc428] ;  /* 0x00c4280001e47983 */ /* 0x000eea0000300a00 */
[C---:B--2---:R-:W-:Y:S11]  /*b3700*/  HMMA.1688.F32.TF32 R4, R240.reuse, R230, R4 ;  /* 0x000000e6f004723c */ /* 0x044ff60000081004 */
[----:B------:R-:W-:Y:S11]  /*b3710*/  @!UPT UIADD3 URZ, URZ, URZ, URZ ;  /* 0x0000003f3f3ff290 */ /* 0x000ff6000fffe03f */
[----:B------:R-:W-:Y:S01]  /*b3720*/  @!UPT UIADD3 URZ, URZ, URZ, URZ ;  /* 0x0000003f3f3ff290 */ /* 0x000fe2000fffe03f */
        /* <DEDUP_REMOVED lines=18> */
[----:B------:R-:W2:Y:S01]  /*b3850*/  LDL.LU R192, [R1+0xa20] ;  /* 0x000a200001c07983 */ /* 0x000ea20000300800 */
[C---:B-1----:R-:W-:Y:S11]  /*b3860*/  HMMA.1688.F32.TF32 R4, R240.reuse, R206, R196 ;  /* 0x000000cef004723c */ /* 0x042ff600000810c4 */
[----:B------:R-:W-:Y:S11]  /*b3870*/  @!UPT UIADD3 URZ, URZ, URZ, URZ ;  /* 0x0000003f3f3ff290 */ /* 0x000ff6000fffe03f */
[----:B------:R-:W-:Y:S01]  /*b3880*/  @!UPT UIADD3 URZ, URZ, URZ, URZ ;  /* 0x0000003f3f3ff290 */ /* 0x000fe2000fffe03f */
        /* <DEDUP_REMOVED lines=9> */
[----:B-1----:R-:W3:Y:S04]  /*b3920*/  LDL.LU R4, [R1+0xaa0] ;  /* 0x000aa00001047983 */ /* 0x002ee80000300800 */
        /* <DEDUP_REMOVED lines=23> */
[----:B------:R-:W-:Y:S04]  /*b3aa0*/  STL.64 [R1+0xc3a0], R206 ;  /* 0x00c3a0ce01007387 */ /* 0x000fe80000100a00 */
[----:B------:R1:W-:Y:S04]  /*b3ab0*/  STL.64 [R1+0xc398], R204 ;  /* 0x00c398cc01007387 */ /* 0x0003e80000100a00 */
[----:B-1----:R-:W3:Y:S04]  /*b3ac0*/  LDL.LU R204, [R1+0xa70] ;  /* 0x000a700001cc7983 */ /* 0x002ee80000300800 */
        /* <DEDUP_REMOVED lines=15> */
[----:B-1----:R-:W2:Y:S04]  /*b3bc0*/  LDL.LU.64 R194, [R1+0xc410] ;  /* 0x00c4100001c27983 */ /* 0x002ea80000300a00 */
[----:B------:R-:W4:Y:S04]  /*b3bd0*/  LDL.LU.64 R192, [R1+0xc408] ;  /* 0x00c4080001c07983 */ /* 0x000f280000300a00 */
[----:B------:R-:W-:Y:S04]  /*b3be0*/  STL.64 [R1+0xc380], R198 ;  /* 0x00c380c601007387 */ /* 0x000fe80000100a00 */
[----:B---3--:R1:W-:Y:S04]  /*b3bf0*/  STL.64 [R1+0xc378], R196 ;  /* 0x00c378c401007387 */ /* 0x0083e80000100a00 */
        /* <DEDUP_REMOVED lines=10> */
[----:B------:R-:W3:Y:S04]  /*b3ca0*/  LDL.LU.64 R188, [R1+0xc3f8] ;  /* 0x00c3f80001bc7983 */ /* 0x000ee80000300a00 */
[----:B------:R-:W-:Y:S04]  /*b3cb0*/  STL.64 [R1+0xc370], R194 ;  /* 0x00c370c201007387 */ /* 0x000fe80000100a00 */
[----:B----4-:R1:W-:Y:S04]  /*b3cc0*/  STL.64 [R1+0xc368], R192 ;  /* 0x00c368c001007387 */ /* 0x0103e80000100a00 */
[----:B-1----:R-:W4:Y:S04]  /*b3cd0*/  LDL.LU R192, [R1+0xa50] ;  /* 0x000a500001c07983 */ /* 0x002f280000300800 */
[----:B------:R-:W4:Y:S04]  /*b3ce0*/  LDL.LU R193, [R1+0xa54] ;  /* 0x000a540001c17983 */ /* 0x000f280000300800 */
[----:B------:R-:W4:Y:S04]  /*b3cf0*/  LDL.LU R194, [R1+0xa58] ;  /* 0x000a580001c27983 */ /* 0x000f280000300800 */
[----:B------:R-:W4:Y:S01]  /*b3d00*/  LDL.LU R195, [R1+0xa5c] ;  /* 0x000a5c0001c37983 */ /* 0x000f220000300800 */
[C---:B------:R-:W-:Y:S03]  /*b3d10*/  HMMA.1688.F32.TF32 R4, R240.reuse, R174, R4 ;  /* 0x000000aef004723c */ /* 0x040fe60000081004 */
[----:B--2---:R-:W-:Y:S04]  /*b3d20*/  STL.64 [R1+0xc360], R190 ;  /* 0x00c360be01007387 */ /* 0x004fe80000100a00 */
[----:B---3--:R1:W-:Y:S01]  /*b3d30*/  STL.64 [R1+0xc358], R188 ;  /* 0x00c358bc01007387 */ /* 0x0083e20000100a00 */
[C---:B----4-:R-:W-:Y:S08]  /*b3d40*/  HMMA.1688.F32.TF32 R192, R240.reuse, R190, R192 ;  /* 0x000000bef0c0723c */ /* 0x050ff000000810c0 */
        /* <DEDUP_REMOVED lines=44> */
[----:B------:R-:W4:Y:S04]  /*b4010*/  LDL.LU R196, [R1+0xbd0] ;  /* 0x000bd00001c47983 */ /* 0x000f280000300800 */
[----:B------:R-:W4:Y:S04]  /*b4020*/  LDL.LU R197, [R1+0xbd4] ;  /* 0x000bd40001c57983 */ /* 0x000f280000300800 */
[----:B------:R-:W4:Y:S04]  /*b4030*/  LDL.LU R198, [R1+0xbd8] ;  /* 0x000bd80001c67983 */ /* 0x000f280000300800 */
[----:B------:R-:W4:Y:S04]  /*b4040*/  LDL.LU R199, [R1+0xbdc] ;  /* 0x000bdc0001c77983 */ /* 0x000f280000300800 */
        /* <DEDUP_REMOVED lines=63> */
[----:B-1----:R-:W3:Y:S04]  /*b4440*/  LDL.LU.64 R154, [R1+0xc3f0] ;  /* 0x00c3f000019a7983 */ /* 0x002ee80000300a00 */
[----:B------:R-:W2:Y:S04]  /*b4450*/  LDL.LU.64 R152, [R1+0xc3e8] ;  /* 0x00c3e80001987983 */ /* 0x000ea80000300a00 */
[----:B------:R-:W-:Y:S04]  /*b4460*/  STL.64 [R1+0xc2e0], R158 ;  /* 0x00c2e09e01007387 */ /* 0x000fe80000100a00 */
[----:B------:R1:W-:Y:S04]  /*b4470*/  STL.64 [R1+0xc2d8], R156 ;  /* 0x00c2d89c01007387 */ /* 0x0003e80000100a00 */
[----:B-1----:R-:W2:Y:S04]  /*b4480*/  LDL.LU R156, [R1+0xb20] ;  /* 0x000b2000019c7983 */ /* 0x002ea80000300800 */
[----:B------:R-:W2:Y:S04]  /*b4490*/  LDL.LU R157, [R1+0xb24] ;  /* 0x000b2400019d7983 */ /* 0x000ea80000300800 */
[----:B------:R-:W2:Y:S04]  /*b44a0*/  LDL.LU R158, [R1+0xb28] ;  /* 0x000b2800019e7983 */ /* 0x000ea80000300800 */
[----:B------:R-:W2:Y:S01]  /*b44b0*/  LDL.LU R159, [R1+0xb2c] ;  /* 0x000b2c00019f7983 */ /* 0x000ea20000300800 */
[C---:B---3--:R-:W-:Y:S11]  /*b44c0*/  HMMA.1688.F32.TF32 R148, R240.reuse, R154, R148 ;  /* 0x0000009af094723c */ /* 0x048ff60000081094 */
[----:B------:R-:W-:Y:S11]  /*b44d0*/  @!UPT UIADD3 URZ, URZ, URZ, URZ ;  /* 0x0000003f3f3ff290 */ /* 0x000ff6000fffe03f */
[----:B------:R-:W-:Y:S01]  /*b44e0*/  @!UPT UIADD3 URZ, URZ, URZ, URZ ;  /* 0x0000003f3f3ff290 */ /* 0x000fe2000fffe03f */
[----:B------:R-:W-:Y:S04]  /*b44f0*/  STL.64 [R1+0x100], R148 ;  /* 0x0001009401007387 */ /* 0x000fe80000100a00 */
[----:B------:R1:W-:Y:S04]  /*b4500*/  STL.64 [R1+0x108], R150 ;  /* 0x0001089601007387 */ /* 0x0003e80000100a00 */
[----:B-1----:R-:W3:Y:S04]  /*b4510*/  LDL.LU.64 R150, [R1+0xc3e0] ;  /* 0x00c3e00001967983 */ /* 0x002ee80000300a00 */
[----:B------:R-:W4:Y:S04]  /*b4520*/  LDL.LU.64 R148, [R1+0xc3d8] ;  /* 0x00c3d80001947983 */ /* 0x000f280000300a00 */
[----:B------:R-:W-:Y:S04]  /*b4530*/  STL.64 [R1+0xc390], R154 ;  /* 0x00c3909a01007387 */ /* 0x000fe80000100a00 */
[----:B--2---:R1:W-:Y:S04]  /*b4540*/  STL.64 [R1+0xc388], R152 ;  /* 0x00c3889801007387 */ /* 0x0043e80000100a00 */
        /* <DEDUP_REMOVED lines=9> */
[----:B-1----:R-:W2:Y:S04]  /*b45e0*/  LDL.LU.64 R146, [R1+0xc3d0] ;  /* 0x00c3d00001927983 */ /* 0x002ea80000300a00 */
[----:B------:R-:W3:Y:S04]  /*b45f0*/  LDL.LU.64 R144, [R1+0xc3c8] ;  /* 0x00c3c80001907983 */ /* 0x000ee80000300a00 */
[----:B------:R-:W-:Y:S04]  /*b4600*/  STL.64 [R1+0xc3c0], R150 ;  /* 0x00c3c09601007387 */ /* 0x000fe80000100a00 */
[----:B----4-:R2:W-:Y:S01]  /*b4610*/  STL.64 [R1+0xc3b8], R148 ;  /* 0x00c3b89401007387 */ /* 0x0105e20000100a00 */
[C---:B------:R-:W-:Y:S08]  /*b4620*/  HMMA.1688.F32.TF32 R156, R240.reuse, R142, R156 ;  /* 0x0000008ef09c723c */ /* 0x040ff0000008109c */
[C---:B--2---:R-:W-:Y:S08]  /*b4630*/  HMMA.1688.F32.TF32 R148, R240.reuse, R146, R152 ;  /* 0x00000092f094723c */ /* 0x044ff00000081098 */
[C---:B------:R-:W-:Y:S11]  /*b4640*/  HMMA.1688.F32.TF32 R152, R240.reuse, R138, R160 ;  /* 0x0000008af098723c */ /* 0x040ff600000810a0 */
[----:B------:R-:W-:Y:S04]  /*b4650*/  @!UPT UIADD3 URZ, URZ, URZ, URZ ;  /* 0x0000003f3f3ff290 */ /* 0x000fe8000fffe03f */
        /* <DEDUP_REMOVED lines=13> */
[----:B------:R1:W-:Y:S05]  /*b4730*/  STL.64 [R1+0xa8], R158 ;  /* 0x0000a89e01007387 */ /* 0x0003ea0000100a00 */
[----:B------:R-:W-:Y:S04]  /*b4740*/  STL.64 [R1+0x90], R152 ;  /* 0x0000909801007387 */ /* 0x000fe80000100a00 */
[----:B------:R2:W-:Y:S01]  /*b4750*/  STL.64 [R1+0x98], R154 ;  /* 0x0000989a01007387 */ /* 0x0005e20000100a00 */
[C---:B-1----:R-:W-:Y:S03]  /*b4760*/  HMMA.1688.F32.TF32 R156, R240.reuse, R118, R180 ;  /* 0x00000076f09c723c */ /* 0x042fe600000810b4 */
[----:B------:R-:W-:Y:S05]  /*b4770*/  STL.64 [R1+0x80], R148 ;  /* 0x0000809401007387 */ /* 0x000fea0000100a00 */
[C---:B--2---:R-:W-:Y:S01]  /*b4780*/  HMMA.1688.F32.TF32 R152, R240.reuse, R114, R184 ;  /* 0x00000072f098723c */ /* 0x044fe200000810b8 */
[----:B------:R1:W-:Y:S07]  /*b4790*/  STL.64 [R1+0x88], R150 ;  /* 0x0000889601007387 */ /* 0x0003ee0000100a00 */
[C---:B-1----:R-:W-:Y:S07]  /*b47a0*/  HMMA.1688.F32.TF32 R148, R240.reuse, R110, R4 ;  /* 0x0000006ef094723c */ /* 0x042fee0000081004 */
[----:B------:R-:W-:Y:S04]  /*b47b0*/  STL.64 [R1+0x70], R156 ;  /* 0x0000709c01007387 */ /* 0x000fe80000100a00 */
[----:B------:R1:W-:Y:S04]  /*b47c0*/  STL.64 [R1+0x78], R158 ;  /* 0x0000789e01007387 */ /* 0x0003e80000100a00 */
[----:B------:R-:W-:Y:S04]  /*b47d0*/  STL.64 [R1+0x60], R152 ;  /* 0x0000609801007387 */ /* 0x000fe80000100a00 */
[----:B------:R2:W-:Y:S01]  /*b47e0*/  STL.64 [R1+0x68], R154 ;  /* 0x0000689a01007387 */ /* 0x0005e20000100a00 */
[C---:B-1----:R-:W-:Y:S03]  /*b47f0*/  HMMA.1688.F32.TF32 R156, R240.reuse, R102, R192 ;  /* 0x00000066f09c723c */ /* 0x042fe600000810c0 */
[----:B------:R-:W-:Y:S04]  /*b4800*/  LDS R4, [R212+0x80880] ;  /* 0x08088000d4047984 */ /* 0x000fe80000000800 */
[----:B------:R-:W-:Y:S04]  /*b4810*/  LDS R6, [R212+0x80c80] ;  /* 0x080c8000d4067984 */ /* 0x000fe80000000800 */
[----:B------:R-:W-:Y:S04]  /*b4820*/  STL.64 [R1+0x50], R148 ;  /* 0x0000509401007387 */ /* 0x000fe80000100a00 */
[----:B------:R1:W-:Y:S01]  /*b4830*/  STL.64 [R1+0x58], R150 ;  /* 0x0000589601007387 */ /* 0x0003e20000100a00 */
[C---:B--2---:R-:W-:Y:S03]  /*b4840*/  HMMA.1688.F32.TF32 R152, R240.reuse, R98, R196 ;  /* 0x00000062f098723c */ /* 0x044fe600000810c4 */
[----:B------:R-:W-:Y:S04]  /*b4850*/  LDS R5, [R213+0x80880] ;  /* 0x08088000d5057984 */ /* 0x000fe80000000800 */
[----:B------:R-:W2:Y:S01]  /*b4860*/  LDS R7, [R213+0x80c80] ;  /* 0x080c8000d5077984 */ /* 0x000ea20000000800 */
[C---:B-1----:R-:W-:Y:S11]  /*b4870*/  HMMA.1688.F32.TF32 R148, R240.reuse, R106, R188 ;  /* 0x0000006af094723c */ /* 0x042ff600000810bc */
[----:B------:R-:W-:Y:S11]  /*b4880*/  @!UPT UIADD3 URZ, URZ, URZ, URZ ;  /* 0x0000003f3f3ff290 */ /* 0x000ff6000fffe03f */
[----:B------:R-:W-:Y:S01]  /*b4890*/  @!UPT UIADD3 URZ, URZ, URZ, URZ ;  /* 0x0000003f3f3ff290 */ /* 0x000fe2000fffe03f */
[----:B------:R-:W-:Y:S04]  /*b48a0*/  STL.64 [R1+0x440], R148 ;  /* 0x0004409401007387 */ /* 0x000fe80000100a00 */
[----:B------:R1:W-:Y:S04]  /*b48b0*/  STL.64 [R1+0x448], R150 ;  /* 0x0004489601007387 */ /* 0x0003e80000100a00 */
[----:B------:R-:W-:Y:S04]  /*b48c0*/  STL.64 [R1+0x430], R156 ;  /* 0x0004309c01007387 */ /* 0x000fe80000100a00 */
[----:B------:R-:W-:Y:S04]  /*b48d0*/  STL.64 [R1+0x438], R158 ;  /* 0x0004389e01007387 */ /* 0x000fe80000100a00 */
[----:B------:R-:W-:Y:S01]  /*b48e0*/  STL.64 [R1+0xc2d0], R94 ;  /* 0x00c2d05e01007387 */ /* 0x000fe20000100a00 */
[C---:B-1----:R-:W-:Y:S03]  /*b48f0*/  HMMA.1688.F32.TF32 R148, R240.reuse, R94, R204 ;  /* 0x0000005ef094723c */ /* 0x042fe600000810cc */
[----:B------:R-:W-:Y:S04]  /*b4900*/  STL.64 [R1+0x420], R152 ;  /* 0x0004209801007387 */ /* 0x000fe80000100a00 */
[----:B------:R-:W-:Y:S04]  /*b4910*/  STL.64 [R1+0x428], R154 ;  /* 0x0004289a01007387 */ /* 0x000fe80000100a00 */
[----:B------:R1:W-:Y:S02]  /*b4920*/  STL.64 [R1+0xc2c8], R92 ;  /* 0x00c2c85c01007387 */ /* 0x0003e40000100a00 */
[C---:B-1----:R-:W-:Y:S10]  /*b4930*/  HMMA.1688.F32.TF32 R92, R240.reuse, R90, R208 ;  /* 0x0000005af05c723c */ /* 0x042ff400000810d0 */
[----:B------:R-:W-:Y:S04]  /*b4940*/  STL.64 [R1+0x410], R148 ;  /* 0x0004109401007387 */ /* 0x000fe80000100a00 */
[----:B------:R-:W-:Y:S04]  /*b4950*/  STL.64 [R1+0x418], R150 ;  /* 0x0004189601007387 */ /* 0x000fe80000100a00 */
[----:B------:R-:W4:Y:S05]  /*b4960*/  LDL.LU R204, [R1+0xcf0] ;  /* 0x000cf00001cc7983 */ /* 0x000f2a0000300800 */
        /* <DEDUP_REMOVED lines=65> */
[----:B------:R-:W-:Y:S04]  /*b4d80*/  STL.64 [R1+0xc2c0], R90 ;  /* 0x00c2c05a01007387 */ /* 0x000fe80000100a00 */
[----:B------:R1:W-:Y:S04]  /*b4d90*/  STL.64 [R1+0xc2b8], R88 ;  /* 0x00c2b85801007387 */ /* 0x0003e80000100a00 */
[----:B-1----:R-:W2:Y:S04]  /*b4da0*/  LDL.LU R88, [R1+0xc00] ;  /* 0x000c000001587983 */ /* 0x002ea80000300800 */
[----:B------:R-:W2:Y:S04]  /*b4db0*/  LDL.LU R89, [R1+0xc04] ;  /* 0x000c040001597983 */ /* 0x000ea80000300800 */
[----:B------:R-:W2:Y:S04]  /*b4dc0*/  LDL.LU R90, [R1+0xc08] ;  /* 0x000c0800015a7983 */ /* 0x000ea80000300800 */
[----:B------:R-:W2:Y:S04]  /*b4dd0*/  LDL.LU R91, [R1+0xc0c] ;  /* 0x000c0c00015b7983 */ /* 0x000ea80000300800 */
[----:B------:R-:W-:Y:S04]  /*b4de0*/  STL.64 [R1+0xc2b0], R86 ;  /* 0x00c2b05601007387 */ /* 0x000fe80000100a00 */
[----:B------:R1:W-:Y:S01]  /*b4df0*/  STL.64 [R1+0xc2a8], R84 ;  /* 0x00c2a85401007387 */ /* 0x0003e20000100a00 */
[C---:B--2---:R-:W-:Y:S08]  /*b4e00*/  HMMA.1688.F32.TF32 R88, R240.reuse, R86, R88 ;  /* 0x00000056f058723c */ /* 0x044ff00000081058 */
        /* <DEDUP_REMOVED lines=31> */
[C---:B--2---:R-:W-:Y:S08]  /*b5000*/  HMMA.1688.F32.TF32 R68, R240.reuse, R62, R164 ;  /* 0x0000003ef044723c */ /* 0x044ff000000810a4 */
[C---:B------:R-:W-:Y:S11]  /*b5010*/  HMMA.1688.F32.TF32 R72, R240.reuse, R54, R172 ;  /* 0x00000036f048723c */ /* 0x040ff600000810ac */
[----:B------:R-:W-:Y:S04]  /*b5020*/  @!UPT UIADD3 URZ, URZ, URZ, URZ ;  /* 0x0000003f3f3ff290 */ /* 0x000fe8000fffe03f */
[----:B------:R-:W-:Y:S04]  /*b5030*/  STL.64 [R1+0x390], R68 ;  /* 0x0003904401007387 */ /* 0x000fe80000100a00 */
[----:B------:R1:W-:Y:S04]  /*b5040*/  STL.64 [R1+0x398], R70 ;  /* 0x0003984601007387 */ /* 0x0003e80000100a00 */
[----:B------:R-:W-:Y:S04]  /*b5050*/  STL.64 [R1+0x380], R64 ;  /* 0x0003804001007387 */ /* 0x000fe80000100a00 */
[----:B------:R2:W-:Y:S01]  /*b5060*/  STL.64 [R1+0x388], R66 ;  /* 0x0003884201007387 */ /* 0x0005e20000100a00 */
[C---:B-1----:R-:W-:Y:S08]  /*b5070*/  HMMA.1688.F32.TF32 R68, R240.reuse, R50, R176 ;  /* 0x00000032f044723c */ /* 0x042ff000000810b0 */
[C---:B--2---:R-:W-:Y:S01]  /*b5080*/  HMMA.1688.F32.TF32 R64, R240.reuse, R46, R180 ;  /* 0x0000002ef040723c */ /* 0x044fe200000810b4 */
[----:B------:R-:W-:Y:S04]  /*b5090*/  STL.64 [R1+0x370], R72 ;  /* 0x0003704801007387 */ /* 0x000fe80000100a00 */
[----:B------:R1:W-:Y:S10]  /*b50a0*/  STL.64 [R1+0x378], R74 ;  /* 0x0003784a01007387 */ /* 0x0003f40000100a00 */
[----:B------:R-:W-:Y:S01]  /*b50b0*/  STL.64 [R1+0x360], R68 ;  /* 0x0003604401007387 */ /* 0x000fe20000100a00 */
[C---:B-1----:R-:W-:Y:S03]  /*b50c0*/  HMMA.1688.F32.TF32 R72, R240.reuse, R42, R184 ;  /* 0x0000002af048723c */ /* 0x042fe600000810b8 */
[----:B------:R1:W-:Y:S04]  /*b50d0*/  STL.64 [R1+0x368], R70 ;  /* 0x0003684601007387 */ /* 0x0003e80000100a00 */
[----:B------:R-:W-:Y:S04]  /*b50e0*/  STL.64 [R1+0x350], R64 ;  /* 0x0003504001007387 */ /* 0x000fe80000100a00 */
[----:B------:R2:W-:Y:S01]  /*b50f0*/  STL.64 [R1+0x358], R66 ;  /* 0x0003584201007387 */ /* 0x0005e20000100a00 */
[C---:B-1----:R-:W-:Y:S08]  /*b5100*/  HMMA.1688.F32.TF32 R68, R240.reuse, R38, R188 ;  /* 0x00000026f044723c */ /* 0x042ff000000810bc */
[C---:B--2---:R-:W-:Y:S03]  /*b5110*/  HMMA.1688.F32.TF32 R64, R240.reuse, R34, R192 ;  /* 0x00000022f040723c */ /* 0x044fe600000810c0 */
[----:B------:R-:W-:Y:S04]  /*b5120*/  STL.64 [R1+0x340], R72 ;  /* 0x0003404801007387 */ /* 0x000fe80000100a00 */
[----:B------:R1:W-:Y:S08]  /*b5130*/  STL.64 [R1+0x348], R74 ;  /* 0x0003484a01007387 */ /* 0x0003f00000100a00 */
[----:B------:R-:W-:Y:S01]  /*b5140*/  STL.64 [R1+0x320], R68 ;  /* 0x0003204401007387 */ /* 0x000fe20000100a00 */
[C---:B-1----:R-:W-:Y:S03]  /*b5150*/  HMMA.1688.F32.TF32 R72, R240.reuse, R30, R196 ;  /* 0x0000001ef048723c */ /* 0x042fe600000810c4 */
[----:B------:R4:W-:Y:S04]  /*b5160*/  STL.64 [R1+0x328], R70 ;  /* 0x0003284601007387 */ /* 0x0009e80000100a00 */
[----:B------:R-:W-:Y:S04]  /*b5170*/  STL.64 [R1+0x310], R64 ;  /* 0x0003104001007387 */ /* 0x000fe80000100a00 */
[----:B------:R1:W-:Y:S01]  /*b5180*/  STL.64 [R1+0x318], R66 ;  /* 0x0003184201007387 */ /* 0x0003e20000100a00 */
[C---:B----4-:R-:W-:Y:S08]  /*b5190*/  HMMA.1688.F32.TF32 R68, R240.reuse, R26, R204 ;  /* 0x0000001af044723c */ /* 0x050ff000000810cc */
[C---:B-1----:R-:W-:Y:S03]  /*b51a0*/  HMMA.1688.F32.TF32 R64, R240.reuse, R22, R208 ;  /* 0x00000016f040723c */ /* 0x042fe600000810d0 */
[----:B------:R-:W-:Y:S04]  /*b51b0*/  STL.64 [R1+0x300], R72 ;  /* 0x0003004801007387 */ /* 0x000fe80000100a00 */
[----:B------:R-:W-:Y:S04]  /*b51c0*/  STL.64 [R1+0x308], R74 ;  /* 0x0003084a01007387 */ /* 0x000fe80000100a00 */
[----:B------:R-:W2:Y:S04]  /*b51d0*/  LDL.LU R208, [R1+0x1010] ;  /* 0x0010100001d07983 */ /* 0x000ea80000300800 */
[----:B------:R-:W-:Y:S04]  /*b51e0*/  STL.64 [R1+0x2f0], R68 ;  /* 0x0002f04401007387 */ /* 0x000fe80000100a00 */
[----:B------:R-:W-:Y:S04]  /*b51f0*/  STL.64 [R1+0x2f8], R70 ;  /* 0x0002f84601007387 */ /* 0x000fe80000100a00 */
[----:B------:R-:W-:Y:S04]  /*b5200*/  STL.64 [R1+0x2e0], R64 ;  /* 0x0002e04001007387 */ /* 0x000fe80000100a00 */
        /* <DEDUP_REMOVED lines=24> */
[----:B------:R-:W1:Y:S04]  /*b5390*/  LDL.LU R84, [R1+0xd10] ;  /* 0x000d100001547983 */ /* 0x000e680000300800 */
[----:B------:R-:W1:Y:S04]  /*b53a0*/  LDL.LU R85, [R1+0xd14] ;  /* 0x000d140001557983 */ /* 0x000e680000300800 */
[----:B------:R-:W1:Y:S04]  /*b53b0*/  LDL.LU R86, [R1+0xd18] ;  /* 0x000d180001567983 */ /* 0x000e680000300800 */
[----:B------:R-:W1:Y:S04]  /*b53c0*/  LDL.LU R87, [R1+0xd1c] ;  /* 0x000d1c0001577983 */ /* 0x000e680000300800 */
[----:B------:R-:W1:Y:S04]  /*b53d0*/  LDL.LU.64 R90, [R1+0x38] ;  /* 0x00003800015a7983 */ /* 0x000e680000300a00 */
[----:B------:R-:W2:Y:S04]  /*b53e0*/  LDL.LU.64 R150, [R1+0x28] ;  /* 0x0000280001967983 */ /* 0x000ea80000300a00 */
[----:B------:R-:W2:Y:S04]  /*b53f0*/  LDL.LU R152, [R1+0xd30] ;  /* 0x000d300001987983 */ /* 0x000ea80000300800 */
[----:B------:R-:W2:Y:S04]  /*b5400*/  LDL.LU R153, [R1+0xd34] ;  /* 0x000d340001997983 */ /* 0x000ea80000300800 */
[----:B------:R-:W2:Y:S04]  /*b5410*/  LDL.LU R154, [R1+0xd38] ;  /* 0x000d3800019a7983 */ /* 0x000ea80000300800 */
[----:B------:R-:W2:Y:S04]  /*b5420*/  LDL.LU R155, [R1+0xd3c] ;  /* 0x000d3c00019b7983 */ /* 0x000ea80000300800 */
[----:B------:R-:W2:Y:S04]  /*b5430*/  LDL.LU.64 R158, [R1+0x18] ;  /* 0x00001800019e7983 */ /* 0x000ea80000300a00 */
[----:B------:R-:W2:Y:S04]  /*b5440*/  LDL.LU.64 R166, [R1+0x8] ;  /* 0x0000080001a67983 */ /* 0x000ea80000300a00 */
        /* <DEDUP_REMOVED lines=20> */
[C---:B-1----:R-:W-:Y:S11]  /*b5590*/  HMMA.1688.F32.TF32 R64, R240.reuse, R90, R84 ;  /* 0x0000005af040723c */ /* 0x042ff60000081054 */
[----:B------:R-:W-:Y:S11]  /*b55a0*/  @!UPT UIADD3 URZ, URZ, URZ, URZ ;  /* 0x0000003f3f3ff290 */ /* 0x000ff6000fffe03f */
[----:B------:R-:W-:Y:S01]  /*b55b0*/  @!UPT UIADD3 URZ, URZ, URZ, URZ ;  /* 0x0000003f3f3ff290 */ /* 0x000fe2000fffe03f */
[----:B------:R-:W-:Y:S04]  /*b55c0*/  STL.64 [R1+0x2d0], R64 ;  /* 0x0002d04001007387 */ /* 0x000fe80000100a00 */
[----:B------:R2:W-:Y:S02]  /*b55d0*/  STL.64 [R1+0x2d8], R66 ;  /* 0x0002d84201007387 */ /* 0x0005e40000100a00 */
[C---:B--2---:R-:W-:Y:S11]  /*b55e0*/  HMMA.1688.F32.TF32 R64, R240.reuse, R150, R92 ;  /* 0x00000096f040723c */ /* 0x044ff6000008105c */
[----:B------:R-:W-:Y:S11]  /*b55f0*/  @!UPT UIADD3 URZ, URZ, URZ, URZ ;  /* 0x0000003f3f3ff290 */ /* 0x000ff6000fffe03f */
[----:B------:R-:W-:Y:S01]  /*b5600*/  @!UPT UIADD3 URZ, URZ, URZ, URZ ;  /* 0x0000003f3f3ff290 */ /* 0x000fe2000fffe03f */
[----:B------:R-:W-:Y:S04]  /*b5610*/  STL.64 [R1+0x2c0], R64 ;  /* 0x0002c04001007387 */ /* 0x000fe80000100a00 */
[----:B------:R1:W-:Y:S02]  /*b5620*/  STL.64 [R1+0x2c8], R66 ;  /* 0x0002c84201007387 */ /* 0x0003e40000100a00 */
[C---:B-1----:R-:W-:Y:S11]  /*b5630*/  HMMA.1688.F32.TF32 R64, R240.reuse, R158, R152 ;  /* 0x0000009ef040723c */ /* 0x042ff60000081098 */
        /* <DEDUP_REMOVED lines=9> */
[C---:B---3--:R-:W-:Y:S02]  /*b56d0*/  HMMA.1688.F32.TF32 R64, R240.reuse, R250, R168 ;  /* 0x000000faf040723c */ /* 0x048fe400000810a8 */
        /* <DEDUP_REMOVED lines=11> */
[----:B------:R-:W-:Y:S04]  /*b5790*/  STL.64 [R1+0xc1c8], R10 ;  /* 0x00c1c80a01007387 */ /* 0x000fe80000100a00 */
[----:B------:R2:W-:Y:S01]  /*b57a0*/  STL.64 [R1+0xc1c0], R8 ;  /* 0x00c1c00801007387 */ /* 0x0005e20000100a00 */
[C---:B-1----:R-:W-:Y:S08]  /*b57b0*/  HMMA.1688.F32.TF32 R64, R240.reuse, R10, R176 ;  /* 0x0000000af040723c */ /* 0x042ff000000810b0 */
[C---:B--2---:R-:W-:Y:S11]  /*b57c0*/  HMMA.1688.F32.TF32 R8, R240.reuse, R14, R180 ;  /* 0x0000000ef008723c */ /* 0x044ff600000810b4 */
        /* <DEDUP_REMOVED lines=9> */
[----:B------:R-:W-:Y:S02]  /*b5860*/  STL.64 [R1+0xc1e0], R16 ;  /* 0x00c1e01001007387 */ /* 0x000fe40000100a00 */
[C---:B------:R-:W-:Y:S11]  /*b5870*/  HMMA.1688.F32.TF32 R12, R4.reuse, R238, R188 ;  /* 0x000000ee040c723c */ /* 0x040ff600000810bc */
[----:B------:R-:W-:Y:S04]  /*b5880*/  @!UPT UIADD3 URZ, URZ, URZ, URZ ;  /* 0x0000003f3f3ff290 */ /* 0x000fe8000fffe03f */
[----:B------:R-:W-:Y:S04]  /*b5890*/  STL.64 [R1+0x40], R8 ;  /* 0x0000400801007387 */ /* 0x000fe80000100a00 */
[----:B------:R1:W-:Y:S02]  /*b58a0*/  STL.64 [R1+0x48], R10 ;  /* 0x0000480a01007387 */ /* 0x0003e40000100a00 */
[C---:B-1----:R-:W-:Y:S01]  /*b58b0*/  HMMA.1688.F32.TF32 R8, R4.reuse, R234, R192 ;  /* 0x000000ea0408723c */ /* 0x042fe200000810c0 */
[----:B------:R-:W-:Y:S01]  /*b58c0*/  IMAD.MOV.U32 R204, RZ, RZ, R237 ;  /* 0x000000ffffcc7224 */ /* 0x000fe200078e00ed */
[----:B------:R-:W-:Y:S01]  /*b58d0*/  MOV R206, R225 ;  /* 0x000000e100ce7202 */ /* 0x000fe20000000f00 */
[----:B------:R-:W-:Y:S02]  /*b58e0*/  IMAD.MOV.U32 R205, RZ, RZ, R236 ;  /* 0x000000ffffcd7224 */ /* 0x000fe400078e00ec */
[----:B------:R-:W-:Y:S01]  /*b58f0*/  IMAD.MOV.U32 R207, RZ, RZ, R224 ;  /* 0x000000ffffcf7224 */ /* 0x000fe200078e00e0 */
[----:B------:R-:W-:Y:S02]  /*b5900*/  STL.64 [R1+0x12b0], R12 ;  /* 0x0012b00c01007387 */ /* 0x000fe40000100a00 */
[C---:B----4-:R-:W-:Y:S02]  /*b5910*/  HMMA.1688.F32.TF32 R16, R4.reuse, R230, R196 ;  /* 0x000000e60410723c */ /* 0x050fe400000810c4 */
[----:B------:R1:W-:Y:S06]  /*b5920*/  STL.64 [R1+0x12b8], R14 ;  /* 0x0012b80e01007387 */ /* 0x0003ec0000100a00 */
[C---:B-1----:R-:W-:Y:S07]  /*b5930*/  HMMA.1688.F32.TF32 R12, R4.reuse, R226, R204 ;  /* 0x000000e2040c723c */ /* 0x042fee00000810cc */
[----:B------:R-:W-:Y:S04]  /*b5940*/  STL.64 [R1+0x12a0], R8 ;  /* 0x0012a00801007387 */ /* 0x000fe80000100a00 */
[----:B------:R1:W-:Y:S02]  /*b5950*/  STL.64 [R1+0x12a8], R10 ;  /* 0x0012a80a01007387 */ /* 0x0003e40000100a00 */
[----:B-1----:R-:W-:Y:S02]  /*b5960*/  HMMA.1688.F32.TF32 R8, R4, R222, R208 ;  /* 0x000000de0408723c */ /* 0x002fe400000810d0 */
[----:B------:R-:W-:Y:S04]  /*b5970*/  STL.64 [R1+0x1290], R16 ;  /* 0x0012901001007387 */ /* 0x000fe80000100a00 */
[----:B------:R-:W-:Y:S04]  /*b5980*/  STL.64 [R1+0x1298], R18 ;  /* 0x0012981201007387 */ /* 0x000fe80000100a00 */
[----:B------:R-:W2:Y:S04]  /*b5990*/  LDL.LU R88, [R1+0xe40] ;  /* 0x000e400001587983 */ /* 0x000ea80000300800 */
[----:B------:R-:W-:Y:S01]  /*b59a0*/  STL.64 [R1+0x1280], R12 ;  /* 0x0012800c01007387 */ /* 0x000fe20000100a00 */
[----:B------:R-:W-:-:S03]  /*b59b0*/  IMAD.MOV.U32 R201, RZ, RZ, R90 ;  /* 0x000000ffffc97224 */ /* 0x000fc600078e005a */
[----:B------:R-:W-:Y:S01]  /*b59c0*/  STL.64 [R1+0x1288], R14 ;  /* 0x0012880e01007387 */ /* 0x000fe20000100a00 */
[----:B------:R-:W-:-:S04]  /*b59d0*/  MOV R200, R91 ;  /* 0x0000005b00c87202 */ /* 0x000fc80000000f00 */
        /* <DEDUP_REMOVED lines=45> */
[----:B------:R-:W-:-:S03]  /*b5cb0*/  IMAD.MOV.U32 R224, RZ, RZ, R159 ;  /* 0x000000ffffe07224 */ /* 0x000fc600078e009f */
[----:B------:R-:W2:Y:S04]  /*b5cc0*/  LDL.LU R243, [R1+0xefc] ;  /* 0x000efc0001f37983 */ /* 0x000ea80000300800 */
[----:B------:R-:W2:Y:S04]  /*b5cd0*/  LDL.LU R156, [R1+0xf20] ;  /* 0x000f2000019c7983 */ /* 0x000ea80000300800 */
        /* <DEDUP_REMOVED lines=75> */
[C---:B--2---:R-:W-:Y:S08]  /*b6190*/  HMMA.1688.F32.TF32 R208, R4.reuse, R214, R208 ;  /* 0x000000d604d0723c */ /* 0x044ff000000810d0 */
        /* <DEDUP_REMOVED lines=16> */
[----:B-1----:R-:W4:Y:S01]  /*b62a0*/  LDL.LU.64 R206, [R1+0xc3a0] ;  /* 0x00c3a00001ce7983 */ /* 0x002f220000300a00 */
[C---:B------:R-:W-:Y:S03]  /*b62b0*/  HMMA.1688.F32.TF32 R196, R4.reuse, R202, R196 ;  /* 0x000000ca04c4723c */ /* 0x040fe600000810c4 */
[----:B------:R-:W2:Y:S05]  /*b62c0*/  LDL.LU.64 R204, [R1+0xc398] ;  /* 0x00c3980001cc7983 */ /* 0x000eaa0000300a00 */
[C---:B----4-:R-:W-:Y:S11]  /*b62d0*/  HMMA.1688.F32.TF32 R152, R4.reuse, R206, R152 ;  /* 0x000000ce0498723c */ /* 0x050ff60000081098 */
[----:B------:R-:W-:Y:S11]  /*b62e0*/  @!UPT UIADD3 URZ, URZ, URZ, URZ ;  /* 0x0000003f3f3ff290 */ /* 0x000ff6000fffe03f */
[----:B------:R-:W-:Y:S01]  /*b62f0*/  @!UPT UIADD3 URZ, URZ, URZ, URZ ;  /* 0x0000003f3f3ff290 */ /* 0x000fe2000fffe03f */
[----:B------:R-:W-:Y:S04]  /*b6300*/  STL.64 [R1+0x1230], R152 ;  /* 0x0012309801007387 */ /* 0x000fe80000100a00 */
[----:B------:R1:W-:Y:S04]  /*b6310*/  STL.64 [R1+0x1238], R154 ;  /* 0x0012389a01007387 */ /* 0x0003e80000100a00 */
[----:B-1----:R-:W4:Y:S04]  /*b6320*/  LDL.LU.64 R154, [R1+0xc390] ;  /* 0x00c39000019a7983 */ /* 0x002f280000300a00 */
        /* <DEDUP_REMOVED lines=78> */
[----:B-1----:R-:W3:Y:S01]  /*b6810*/  LDL.LU.64 R158, [R1+0xc2e0] ;  /* 0x00c2e000019e7983 */ /* 0x002ee20000300a00 */
[C---:B----4-:R-:W-:Y:S03]  /*b6820*/  HMMA.1688.F32.TF32 R16, R4.reuse, R154, R16 ;  /* 0x0000009a0410723c */ /* 0x050fe60000081010 */
[----:B------:R-:W2:Y:S05]  /*b6830*/  LDL.LU.64 R156, [R1+0xc2d8] ;  /* 0x00c2d800019c7983 */ /* 0x000eaa0000300a00 */
[C---:B---3--:R-:W-:Y:S11]  /*b6840*/  HMMA.1688.F32.TF32 R188, R4.reuse, R158, R188 ;  /* 0x0000009e04bc723c */ /* 0x048ff600000810bc */
[----:B------:R-:W-:Y:S11]  /*b6850*/  @!UPT UIADD3 URZ, URZ, URZ, URZ ;  /* 0x0000003f3f3ff290 */ /* 0x000ff6000fffe03f */
[----:B------:R-:W-:Y:S01]  /*b6860*/  @!UPT UIADD3 URZ, URZ, URZ, URZ ;  /* 0x0000003f3f3ff290 */ /* 0x000fe2000fffe03f */
[----:B------:R-:W-:Y:S04]  /*b6870*/  STL.64 [R1+0x1170], R188 ;  /* 0x001170bc01007387 */ /* 0x000fe80000100a00 */
[----:B------:R1:W-:Y:S04]  /*b6880*/  STL.64 [R1+0x1178], R190 ;  /* 0x001178be01007387 */ /* 0x0003e80000100a00 */
[----:B------:R-:W-:Y:S04]  /*b6890*/  STL.64 [R1+0x1160], R16 ;  /* 0x0011601001007387 */ /* 0x000fe80000100a00 */
[----:B------:R3:W-:Y:S01]  /*b68a0*/  STL.64 [R1+0x1168], R18 ;  /* 0x0011681201007387 */ /* 0x0007e20000100a00 */
[C---:B-1----:R-:W-:Y:S08]  /*b68b0*/  HMMA.1688.F32.TF32 R188, R4.reuse, R150, R240 ;  /* 0x0000009604bc723c */ /* 0x042ff000000810f0 */
[C---:B---3--:R-:W-:Y:S08]  /*b68c0*/  HMMA.1688.F32.TF32 R16, R4.reuse, R146, R12 ;  /* 0x000000920410723c */ /* 0x048ff0000008100c */
[C---:B------:R-:W-:Y:S08]  /*b68d0*/  HMMA.1688.F32.TF32 R12, R4.reuse, R142, R8 ;  /* 0x0000008e040c723c */ /* 0x040ff00000081008 */
[C---:B------:R-:W-:Y:S01]  /*b68e0*/  HMMA.1688.F32.TF32 R8, R4.reuse, R138, R244 ;  /* 0x0000008a0408723c */ /* 0x040fe200000810f4 */
[----:B------:R-:W-:Y:S04]  /*b68f0*/  STL.64 [R1+0x1070], R188 ;  /* 0x001070bc01007387 */ /* 0x000fe80000100a00 */
[----:B------:R-:W-:Y:S04]  /*b6900*/  STL.64 [R1+0x1078], R190 ;  /* 0x001078be01007387 */ /* 0x000fe80000100a00 */
[----:B------:R-:W-:Y:S04]  /*b6910*/  STL.64 [R1+0x530], R16 ;  /* 0x0005301001007387 */ /* 0x000fe80000100a00 */
[----:B------:R1:W-:Y:S04]  /*b6920*/  STL.64 [R1+0x538], R18 ;  /* 0x0005381201007387 */ /* 0x0003e80000100a00 */
[----:B------:R-:W-:Y:S04]  /*b6930*/  STL.64 [R1+0x520], R12 ;  /* 0x0005200c01007387 */ /* 0x000fe80000100a00 */
[----:B------:R3:W-:Y:S01]  /*b6940*/  STL.64 [R1+0x528], R14 ;  /* 0x0005280e01007387 */ /* 0x0007e20000100a00 */
[C---:B-1----:R-:W-:Y:S03]  /*b6950*/  HMMA.1688.F32.TF32 R16, R4.reuse, R134, R248 ;  /* 0x000000860410723c */ /* 0x042fe600000810f8 */
[----:B------:R-:W-:Y:S04]  /*b6960*/  STL.64 [R1+0x510], R8 ;  /* 0x0005100801007387 */ /* 0x000fe80000100a00 */
[----:B------:R1:W-:Y:S01]  /*b6970*/  STL.64 [R1+0x518], R10 ;  /* 0x0005180a01007387 */ /* 0x0003e20000100a00 */
[C---:B---3--:R-:W-:Y:S08]  /*b6980*/  HMMA.1688.F32.TF32 R12, R4.reuse, R130, R64 ;  /* 0x00000082040c723c */ /* 0x048ff00000081040 */
[C---:B-1----:R-:W-:Y:S07]  /*b6990*/  HMMA.1688.F32.TF32 R8, R4.reuse, R126, R68 ;  /* 0x0000007e0408723c */ /* 0x042fee0000081044 */
        /* <DEDUP_REMOVED lines=19> */
[----:B------:R-:W-:Y:S04]  /*b6ad0*/  STL.64 [R1+0x4a8], R18 ;  /* 0x0004a81201007387 */ /* 0x000fe80000100a00 */
[----:B------:R-:W3:Y:S04]  /*b6ae0*/  LDL.LU R244, [R1+0x500] ;  /* 0x0005000001f47983 */ /* 0x000ee80000300800 */
[----:B------:R-:W-:Y:S04]  /*b6af0*/  STL.64 [R1+0x490], R12 ;  /* 0x0004900c01007387 */ /* 0x000fe80000100a00 */
[----:B------:R-:W-:Y:S04]  /*b6b00*/  STL.64 [R1+0x498], R14 ;  /* 0x0004980e01007387 */ /* 0x000fe80000100a00 */
[----:B------:R1:W-:Y:S04]  /*b6b10*/  STL.64 [R1+0x480], R8 ;  /* 0x0004800801007387 */ /* 0x0003e80000100a00 */
[----:B------:R4:W-:Y:S04]  /*b6b20*/  STL.64 [R1+0x488], R10 ;  /* 0x0004880a01007387 */ /* 0x0009e80000100a00 */
        /* <DEDUP_REMOVED lines=13> */
[----:B----4-:R-:W2:Y:S04]  /*b6c00*/  LDL.LU R10, [R1+0x9e8] ;  /* 0x0009e800010a7983 */ /* 0x010ea80000300800 */
        /* <DEDUP_REMOVED lines=64> */
[----:B-1----:R-:W4:Y:S04]  /*b7010*/  LDL.LU.64 R86, [R1+0xc2b0] ;  /* 0x00c2b00001567983 */ /* 0x002f280000300a00 */
[----:B------:R-:W3:Y:S01]  /*b7020*/  LDL.LU.64 R84, [R1+0xc2a8] ;  /* 0x00c2a80001547983 */ /* 0x000ee20000300a00 */
[C---:B----4-:R-:W-:Y:S11]  /*b7030*/  HMMA.1688.F32.TF32 R80, R4.reuse, R86, R80 ;  /* 0x000000560450723c */ /* 0x050ff60000081050 */
[----:B------:R-:W-:Y:S11]  /*b7040*/  @!UPT UIADD3 URZ, URZ, URZ, URZ ;  /* 0x0000003f3f3ff290 */ /* 0x000ff6000fffe03f */
[----:B------:R-:W-:Y:S01]  /*b7050*/  @!UPT UIADD3 URZ, URZ, URZ, URZ ;  /* 0x0000003f3f3ff290 */ /* 0x000fe2000fffe03f */
[----:B------:R-:W-:Y:S04]  /*b7060*/  STL.64 [R1+0xec0], R80 ;  /* 0x000ec05001007387 */ /* 0x000fe80000100a00 */
[----:B------:R1:W-:Y:S04]  /*b7070*/  STL.64 [R1+0xec8], R82 ;  /* 0x000ec85201007387 */ /* 0x0003e80000100a00 */
[----:B-1----:R-:W4:Y:S04]  /*b7080*/  LDL.LU.64 R82, [R1+0xc2a0] ;  /* 0x00c2a00001527983 */ /* 0x002f280000300a00 */
[----:B------:R-:W2:Y:S04]  /*b7090*/  LDL.LU.64 R80, [R1+0xc298] ;  /* 0x00c2980001507983 */ /* 0x000ea80000300a00 */
[----:B---3--:R1:W-:Y:S04]  /*b70a0*/  STL.64 [R1+0xc170], R84 ;  /* 0x00c1705401007387 */ /* 0x0083e80000100a00 */
[----:B-1----:R-:W3:Y:S04]  /*b70b0*/  LDL.LU R84, [R1+0xa40] ;  /* 0x000a400001547983 */ /* 0x002ee80000300800 */
[----:B------:R-:W3:Y:S04]  /*b70c0*/  LDL.LU R85, [R1+0xa44] ;  /* 0x000a440001557983 */ /* 0x000ee80000300800 */
[----:B------:R-:W3:Y:S04]  /*b70d0*/  LDL.LU R86, [R1+0xa48] ;  /* 0x000a480001567983 */ /* 0x000ee80000300800 */
[----:B------:R-:W3:Y:S01]  /*b70e0*/  LDL.LU R87, [R1+0xa4c] ;  /* 0x000a4c0001577983 */ /* 0x000ee20000300800 */
[C---:B----4-:R-:W-:Y:S11]  /*b70f0*/  HMMA.1688.F32.TF32 R76, R4.reuse, R82, R76 ;  /* 0x00000052044c723c */ /* 0x050ff6000008104c */
[----:B------:R-:W-:Y:S11]  /*b7100*/  @!UPT UIADD3 URZ, URZ, URZ, URZ ;  /* 0x0000003f3f3ff290 */ /* 0x000ff6000fffe03f */
[----:B------:R-:W-:Y:S01]  /*b7110*/  @!UPT UIADD3 URZ, URZ, URZ, URZ ;  /* 0x0000003f3f3ff290 */ /* 0x000fe2000fffe03f */
[----:B------:R-:W-:Y:S04]  /*b7120*/  STL.64 [R1+0xee0], R76 ;  /* 0x000ee04c01007387 */ /* 0x000fe80000100a00 */
[----:B------:R1:W-:Y:S04]  /*b7130*/  STL.64 [R1+0xee8], R78 ;  /* 0x000ee84e01007387 */ /* 0x0003e80000100a00 */
[----:B-1----:R-:W4:Y:S04]  /*b7140*/  LDL.LU.64 R78, [R1+0xc290] ;  /* 0x00c29000014e7983 */ /* 0x002f280000300a00 */
[----:B------:R-:W3:Y:S04]  /*b7150*/  LDL.LU.64 R76, [R1+0xc288] ;  /* 0x00c28800014c7983 */ /* 0x000ee80000300a00 */
[----:B--2---:R1:W-:Y:S04]  /*b7160*/  STL.64 [R1+0xc178], R80 ;  /* 0x00c1785001007387 */ /* 0x0043e80000100a00 */
[----:B-1----:R-:W2:Y:S04]  /*b7170*/  LDL.LU R80, [R1+0xa80] ;  /* 0x000a800001507983 */ /* 0x002ea80000300800 */
[----:B------:R-:W2:Y:S04]  /*b7180*/  LDL.LU R81, [R1+0xa84] ;  /* 0x000a840001517983 */ /* 0x000ea80000300800 */
[----:B------:R-:W2:Y:S04]  /*b7190*/  LDL.LU R82, [R1+0xa88] ;  /* 0x000a880001527983 */ /* 0x000ea80000300800 */
[----:B------:R-:W2:Y:S01]  /*b71a0*/  LDL.LU R83, [R1+0xa8c] ;  /* 0x000a8c0001537983 */ /* 0x000ea20000300800 */
        /* <DEDUP_REMOVED lines=24> */
[----:B----4-:R-:W-:Y:S11]  /*b7330*/  HMMA.1688.F32.TF32 R64, R4, R70, R64 ;  /* 0x000000460440723c */ /* 0x010ff60000081040 */
[----:B------:R-:W-:Y:S11]  /*b7340*/  @!UPT UIADD3 URZ, URZ, URZ, URZ ;  /* 0x0000003f3f3ff290 */ /* 0x000ff6000fffe03f */
[----:B------:R-:W-:Y:S01]  /*b7350*/  @!UPT UIADD3 URZ, URZ, URZ, URZ ;  /* 0x0000003f3f3ff290 */ /* 0x000fe2000fffe03f */
[----:B------:R-:W-:Y:S04]  /*b7360*/  STL.64 [R1+0xf40], R64 ;  /* 0x000f404001007387 */ /* 0x000fe80000100a00 */
[----:B------:R1:W-:Y:S04]  /*b7370*/  STL.64 [R1+0xf48], R66 ;  /* 0x000f484201007387 */ /* 0x0003e80000100a00 */
[----:B-1----:R-:W4:Y:S04]  /*b7380*/  LDL.LU.64 R66, [R1+0xc260] ;  /* 0x00c2600001427983 */ /* 0x002f280000300a00 */
[----:B------:R-:W2:Y:S04]  /*b7390*/  LDL.LU.64 R64, [R1+0xc258] ;  /* 0x00c2580001407983 */ /* 0x000ea80000300a00 */
[----:B---3--:R1:W-:Y:S04]  /*b73a0*/  STL.64 [R1+0xc190], R68 ;  /* 0x00c1904401007387 */ /* 0x0083e80000100a00 */
[----:B-1----:R-:W4:Y:S04]  /*b73b0*/  LDL.LU R68, [R1+0xd90] ;  /* 0x000d900001447983 */ /* 0x002f280000300800 */
[----:B------:R-:W4:Y:S04]  /*b73c0*/  LDL.LU R69, [R1+0xd94] ;  /* 0x000d940001457983 */ /* 0x000f280000300800 */
[----:B------:R-:W4:Y:S04]  /*b73d0*/  LDL.LU R70, [R1+0xd98] ;  /* 0x000d980001467983 */ /* 0x000f280000300800 */
[----:B------:R-:W4:Y:S01]  /*b73e0*/  LDL.LU R71, [R1+0xd9c] ;  /* 0x000d9c0001477983 */ /* 0x000f220000300800 */
[----:B------:R-:W-:Y:S01]  /*b73f0*/  MOV R182, R209 ;  /* 0x000000d100b67202 */ /* 0x000fe20000000f00 */
[----:B------:R-:W-:Y:S01]  /*b7400*/  IMAD.MOV.U32 R183, RZ, RZ, R208 ;  /* 0x000000ffffb77224 */ /* 0x000fe200078e00d0 */
[----:B------:R-:W-:Y:S01]  /*b7410*/  MOV R179, R204 ;  /* 0x000000cc00b37202 */ /* 0x000fe20000000f00 */
[----:B------:R-:W-:-:S02]  /*b7420*/  IMAD.MOV.U32 R178, RZ, RZ, R205 ;  /* 0x000000ffffb27224 */ /* 0x000fc400078e00cd */
[----:B------:R-:W-:Y:S01]  /*b7430*/  IMAD.MOV.U32 R174, RZ, RZ, R197 ;  /* 0x000000ffffae7224 */ /* 0x000fe200078e00c5 */
[----:B------:R-:W-:Y:S01]  /*b7440*/  MOV R170, R193 ;  /* 0x000000c100aa7202 */ /* 0x000fe20000000f00 */
[----:B------:R-:W-:Y:S02]  /*b7450*/  IMAD.MOV.U32 R175, RZ, RZ, R196 ;  /* 0x000000ffffaf7224 */ /* 0x000fe400078e00c4 */
[----:B------:R-:W-:Y:S01]  /*b7460*/  IMAD.MOV.U32 R171, RZ, RZ, R192 ;  /* 0x000000ffffab7224 */ /* 0x000fe200078e00c0 */
[----:B--2---:R1:W-:Y:S01]  /*b7470*/  STL.64 [R1+0xc198], R64 ;  /* 0x00c1984001007387 */ /* 0x0043e20000100a00 */
[C---:B----4-:R-:W-:Y:S08]  /*b7480*/  HMMA.1688.F32.TF32 R68, R4.reuse, R66, R68 ;  /* 0x000000420444723c */ /* 0x050ff00000081044 */
[C---:B-1----:R-:W-:Y:S11]  /*b7490*/  HMMA.1688.F32.TF32 R64, R4.reuse, R58, R76 ;  /* 0x0000003a0440723c */ /* 0x042ff6000008104c */
[----:B------:R-:W-:Y:S04]  /*b74a0*/  @!UPT UIADD3 URZ, URZ, URZ, URZ ;  /* 0x0000003f3f3ff290 */ /* 0x000fe8000fffe03f */
[----:B------:R-:W-:Y:S04]  /*b74b0*/  STL.64 [R1+0xf60], R68 ;  /* 0x000f604401007387 */ /* 0x000fe80000100a00 */
[----:B------:R1:W-:Y:S02]  /*b74c0*/  STL.64 [R1+0xf68], R70 ;  /* 0x000f684601007387 */ /* 0x0003e40000100a00 */
[C---:B-1----:R-:W-:Y:S08]  /*b74d0*/  HMMA.1688.F32.TF32 R68, R4.reuse, R62, R72 ;  /* 0x0000003e0444723c */ /* 0x042ff00000081048 */
        /* <DEDUP_REMOVED lines=9> */
[----:B------:R-:W-:Y:S10]  /*b7570*/  STL.64 [R1+0xfc8], R74 ;  /* 0x000fc84a01007387 */ /* 0x000ff40000100a00 */
[----:B------:R-:W-:Y:S04]  /*b7580*/  STL.64 [R1+0xfe0], R68 ;  /* 0x000fe04401007387 */ /* 0x000fe80000100a00 */
[----:B------:R1:W-:Y:S04]  /*b7590*/  STL.64 [R1+0xfe8], R70 ;  /* 0x000fe84601007387 */ /* 0x0003e80000100a00 */
[----:B------:R-:W-:Y:S04]  /*b75a0*/  STL.64 [R1+0xff0], R64 ;  /* 0x000ff04001007387 */ /* 0x000fe80000100a00 */
[----:B------:R2:W-:Y:S01]  /*b75b0*/  STL.64 [R1+0xff8], R66 ;  /* 0x000ff84201007387 */ /* 0x0005e20000100a00 */
[C---:B-1----:R-:W-:Y:S08]  /*b75c0*/  HMMA.1688.F32.TF32 R68, R4.reuse, R42, R188 ;  /* 0x0000002a0444723c */ /* 0x042ff000000810bc */
[C---:B--2---:R-:W-:Y:S08]  /*b75d0*/  HMMA.1688.F32.TF32 R64, R4.reuse, R38, R16 ;  /* 0x000000260440723c */ /* 0x044ff00000081010 */
[----:B------:R-:W-:Y:S01]  /*b75e0*/  HMMA.1688.F32.TF32 R16, R4, R34, R240 ;  /* 0x000000220410723c */ /* 0x000fe200000810f0 */
[----:B------:R-:W-:Y:S01]  /*b75f0*/  IMAD.MOV.U32 R84, RZ, RZ, R228 ;  /* 0x000000ffff547224 */ /* 0x000fe200078e00e4 */
[----:B------:R-:W-:Y:S01]  /*b7600*/  MOV R85, R229 ;  /* 0x000000e500557202 */ /* 0x000fe20000000f00 */
[----:B------:R-:W-:-:S02]  /*b7610*/  IMAD.MOV.U32 R86, RZ, RZ, R232 ;  /* 0x000000ffff567224 */ /* 0x000fc400078e00e8 */
[----:B------:R-:W-:Y:S01]  /*b7620*/  IMAD.MOV.U32 R87, RZ, RZ, R233 ;  /* 0x000000ffff577224 */ /* 0x000fe200078e00e9 */
[----:B------:R-:W-:Y:S01]  /*b7630*/  MOV R80, R216 ;  /* 0x000000d800507202 */ /* 0x000fe20000000f00 */
[----:B------:R-:W-:Y:S04]  /*b7640*/  STL.64 [R1+0x1010], R68 ;  /* 0x0010104401007387 */ /* 0x000fe80000100a00 */
[----:B------:R-:W-:Y:S04]  /*b7650*/  STL.64 [R1+0x1018], R70 ;  /* 0x0010184601007387 */ /* 0x000fe80000100a00 */
[----:B------:R-:W-:Y:S04]  /*b7660*/  STL.64 [R1+0x1020], R64 ;  /* 0x0010204001007387 */ /* 0x000fe80000100a00 */
[----:B------:R1:W-:Y:S04]  /*b7670*/  STL.64 [R1+0x1028], R66 ;  /* 0x0010284201007387 */ /* 0x0003e80000100a00 */
[----:B------:R-:W-:Y:S04]  /*b7680*/  STL.64 [R1+0x1040], R16 ;  /* 0x0010401001007387 */ /* 0x000fe80000100a00 */
[----:B------:R2:W-:Y:S01]  /*b7690*/  STL.64 [R1+0x1048], R18 ;  /* 0x0010481201007387 */ /* 0x0005e20000100a00 */
[C---:B-1----:R-:W-:Y:S01]  /*b76a0*/  HMMA.1688.F32.TF32 R64, R4.reuse, R30, R12 ;  /* 0x0000001e0440723c */ /* 0x042fe2000008100c */
[----:B------:R-:W-:Y:S01]  /*b76b0*/  IMAD.MOV.U32 R81, RZ, RZ, R217 ;  /* 0x000000ffff517224 */ /* 0x000fe200078e00d9 */
[----:B------:R-:W-:Y:S01]  /*b76c0*/  MOV R83, R221 ;  /* 0x000000dd00537202 */ /* 0x000fe20000000f00 */
[----:B------:R-:W-:Y:S01]  /*b76d0*/  IMAD.MOV.U32 R82, RZ, RZ, R220 ;  /* 0x000000ffff527224 */ /* 0x000fe200078e00dc */
[----:B------:R-:W1:Y:S04]  /*b76e0*/  S2R R11, SR_TID.X ;  /* 0x00000000000b7919 */ /* 0x000e680000002100 */
[C---:B--2---:R-:W-:Y:S01]  /*b76f0*/  HMMA.1688.F32.TF32 R16, R4.reuse, R26, R244 ;  /* 0x0000001a0410723c */ /* 0x044fe200000810f4 */
[----:B------:R-:W-:Y:S01]  /*b7700*/  MOV R10, R213 ;  /* 0x000000d5000a7202 */ /* 0x000fe20000000f00 */
[----:B------:R-:W-:Y:S04]  /*b7710*/  LDS R240, [R0+0x81000] ;  /* 0x0810000000f07984 */ /* 0x000fe80000000800 */
[----:B------:R-:W-:Y:S02]  /*b7720*/  LDS R242, [R0+0x81400] ;  /* 0x0814000000f27984 */ /* 0x000fe40000000800 */
[----:B------:R-:W-:Y:S02]  /*b7730*/  HMMA.1688.F32.TF32 R12, R4, R22, R248 ;  /* 0x00000016040c723c */ /* 0x000fe400000810f8 */
[----:B------:R-:W-:Y:S04]  /*b7740*/  LDS R241, [R3+0x81000] ;  /* 0x0810000003f17984 */ /* 0x000fe80000000800 */
[----:B------:R-:W-:Y:S04]  /*b7750*/  LDS R243, [R3+0x81400] ;  /* 0x0814000003f37984 */ /* 0x000fe80000000800 */
[----:B------:R2:W-:Y:S04]  /*b7760*/  STL.64 [R1+0x1030], R64 ;  /* 0x0010304001007387 */ /* 0x0005e80000100a00 */
[----:B------:R3:W-:Y:S04]  /*b7770*/  STL.64 [R1+0x1038], R66 ;  /* 0x0010384201007387 */ /* 0x0007e80000100a00 */
[----:B------:R-:W-:Y:S04]  /*b7780*/  STL.64 [R1+0x1000], R16 ;  /* 0x0010001001007387 */ /* 0x000fe80000100a00 */
[----:B------:R4:W-:Y:S04]  /*b7790*/  STL.64 [R1+0x1008], R18 ;  /* 0x0010081201007387 */ /* 0x0009e80000100a00 */
[----:B------:R-:W-:Y:S04]  /*b77a0*/  STL.64 [R1+0xfd0], R12 ;  /* 0x000fd00c01007387 */ /* 0x000fe80000100a00 */
[----:B------:R-:W-:Y:S04]  /*b77b0*/  STL.64 [R1+0xfd8], R14 ;  /* 0x000fd80e01007387 */ /* 0x000fe80000100a00 */
[----:B------:R-:W2:Y:S04]  /*b77c0*/  LDL.LU R209, [R1+0xc254] ;  /* 0x00c2540001d17983 */ /* 0x000ea80000300800 */
        /* <DEDUP_REMOVED lines=15> */
[----:B--2---:R-:W-:Y:S01]  /*b78c0*/  IMAD.MOV.U32 R79, RZ, RZ, R209 ;  /* 0x000000ffff4f7224 */ /* 0x004fe200078e00d1 */
[----:B---3--:R-:W-:Y:S01]  /*b78d0*/  MOV R78, R208 ;  /* 0x000000d0004e7202 */ /* 0x008fe20000000f00 */
[----:B----4-:R-:W-:-:S02]  /*b78e0*/  IMAD.MOV.U32 R77, RZ, RZ, R205 ;  /* 0x000000ffff4d7224 */ /* 0x010fc400078e00cd */
[----:B------:R-:W-:Y:S02]  /*b78f0*/  IMAD.MOV.U32 R76, RZ, RZ, R204 ;  /* 0x000000ffff4c7224 */ /* 0x000fe400078e00cc */
[----:B------:R-:W2:Y:S04]  /*b7900*/  LDL.LU R204, [R1+0xc214] ;  /* 0x00c2140001cc7983 */ /* 0x000ea80000300800 */
[----:B------:R-:W3:Y:S04]  /*b7910*/  LDL.LU R205, [R1+0xc210] ;  /* 0x00c2100001cd7983 */ /* 0x000ee80000300800 */
[----:B------:R-:W4:Y:S04]  /*b7920*/  LDL.LU R208, [R1+0xc20c] ;  /* 0x00c20c0001d07983 */ /* 0x000f280000300800 */
[----:B------:R-:W4:Y:S01]  /*b7930*/  LDL.LU R209, [R1+0xc208] ;  /* 0x00c2080001d17983 */ /* 0x000f220000300800 */
[----:B------:R-:W-:Y:S01]  /*b7940*/  MOV R73, R193 ;  /* 0x000000c100497202 */ /* 0x000fe20000000f00 */
[----:B------:R-:W-:-:S02]  /*b7950*/  IMAD.MOV.U32 R72, RZ, RZ, R192 ;  /* 0x000000ffff487224 */ /* 0x000fc400078e00c0 */
[----:B------:R-:W4:Y:S01]  /*b7960*/  LDL.LU R192, [R1+0xc204] ;  /* 0x00c2040001c07983 */ /* 0x000f220000300800 */
[----:B------:R-:W-:Y:S02]  /*b7970*/  IMAD.MOV.U32 R74, RZ, RZ, R196 ;  /* 0x000000ffff4a7224 */ /* 0x000fe400078e00c4 */
[----:B------:R-:W-:Y:S01]  /*b7980*/  IMAD.MOV.U32 R75, RZ, RZ, R197 ;  /* 0x000000ffff4b7224 */ /* 0x000fe200078e00c5 */
[----:B------:R-:W4:Y:S04]  /*b7990*/  LDL.LU R193, [R1+0xc200] ;  /* 0x00c2000001c17983 */ /* 0x000f280000300800 */
[----:B------:R-:W4:Y:S04]  /*b79a0*/  LDL.LU R196, [R1+0xc1fc] ;  /* 0x00c1fc0001c47983 */ /* 0x000f280000300800 */
[----:B------:R-:W4:Y:S01]  /*b79b0*/  LDL.LU R197, [R1+0xc1f8] ;  /* 0x00c1f80001c57983 */ /* 0x000f220000300800 */
[C---:B-1----:R-:W-:Y:S01]  /*b79c0*/  LOP3.LUT R8, R11.reuse, 0x7, RZ, 0xc0, !PT ;  /* 0x000000070b087812 */ /* 0x042fe200078ec0ff */
[----:B------:R-:W-:-:S04]  /*b79d0*/  IMAD.SHL.U32 R9, R11, 0x2, RZ ;  /* 0x000000020b097824 */ /* 0x000fc800078e00ff */
[----:B------:R-:W-:-:S05]  /*b79e0*/  IMAD R8, R8, 0x210, RZ ;  /* 0x0000021008087824 */ /* 0x000fca00078e02ff */
[----:B------:R-:W-:-:S04]  /*b79f0*/  LOP3.LUT R8, R8, 0x30, R9, 0x78, !PT ;  /* 0x0000003008087812 */ /* 0x000fc800078e7809 */
[----:B------:R-:W-:Y:S01]  /*b7a00*/  LOP3.LUT R8, R8, 0x40, RZ, 0x3c, !PT ;  /* 0x0000004008087812 */ /* 0x000fe200078e3cff */
[----:B------:R-:W-:-:S04]  /*b7a10*/  IMAD.MOV.U32 R71, RZ, RZ, R236 ;  /* 0x000000ffff477224 */ /* 0x000fc800078e00ec */
[----:B------:R-:W-:Y:S01]  /*b7a20*/  IMAD R252, R252, 0x40000, R8 ;  /* 0x00040000fcfc7824 */ /* 0x000fe200078e0208 */
[----:B------:R-:W-:Y:S01]  /*b7a30*/  MOV R70, R237 ;  /* 0x000000ed00467202 */ /* 0x000fe20000000f00 */
[----:B------:R-:W-:Y:S01]  /*b7a40*/  IMAD.MOV.U32 R64, RZ, RZ, R233 ;  /* 0x000000ffff407224 */ /* 0x000fe200078e00e9 */
[----:B------:R-:W-:Y:S02]  /*b7a50*/  MOV R65, R232 ;  /* 0x000000e800417202 */ /* 0x000fe40000000f00 */
[----:B------:R-:W1:Y:S01]  /*b7a60*/  LDSM.16.M88.4 R236, [R252] ;  /* 0x00000000fcec783b */ /* 0x000e620000000200 */
[----:B------:R-:W-:Y:S02]  /*b7a70*/  IMAD.MOV.U32 R66, RZ, RZ, R229 ;  /* 0x000000ffff427224 */ /* 0x000fe400078e00e5 */
[----:B------:R-:W-:Y:S01]  /*b7a80*/  IMAD.MOV.U32 R67, RZ, RZ, R228 ;  /* 0x000000ffff437224 */ /* 0x000fe200078e00e4 */
[----:B------:R-:W1:Y:S01]  /*b7a90*/  LDSM.16.M88.4 R232, [R252+0x1000] ;  /* 0x00100000fce8783b */ /* 0x000e620000000200 */
[----:B------:R-:W-:Y:S01]  /*b7aa0*/  MOV R250, R225 ;  /* 0x000000e100fa7202 */ /* 0x000fe20000000f00 */
[----:B------:R-:W-:-:S02]  /*b7ab0*/  IMAD.MOV.U32 R251, RZ, RZ, R224 ;  /* 0x000000fffffb7224 */ /* 0x000fc400078e00e0 */
[----:B------:R-:W1:Y:S01]  /*b7ac0*/  LDSM.16.M88.4 R228, [R252+0x2000] ;  /* 0x00200000fce4783b */ /* 0x000e620000000200 */
[----:B------:R-:W-:Y:S01]  /*b7ad0*/  IMAD.MOV.U32 R244, RZ, RZ, R221 ;  /* 0x000000fffff47224 */ /* 0x000fe200078e00dd */
[----:B------:R-:W-:Y:S02]  /*b7ae0*/  MOV R245, R220 ;  /* 0x000000dc00f57202 */ /* 0x000fe40000000f00 */
[----:B------:R-:W1:Y:S01]  /*b7af0*/  LDSM.16.M88.4 R224, [R252+0x3000] ;  /* 0x00300000fce0783b */ /* 0x000e620000000200 */
[----:B------:R-:W-:Y:S02]  /*b7b00*/  IMAD.MOV.U32 R246, RZ, RZ, R217 ;  /* 0x000000fffff67224 */ /* 0x000fe400078e00d9 */
[----:B------:R-:W-:Y:S01]  /*b7b10*/  IMAD.MOV.U32 R247, RZ, RZ, R216 ;  /* 0x000000fffff77224 */ /* 0x000fe200078e00d8 */
[----:B------:R-:W1:Y:S01]  /*b7b20*/  LDSM.16.M88.4 R220, [R252+0x4000] ;  /* 0x00400000fcdc783b */ /* 0x000e620000000200 */
[----:B------:R-:W-:-:S03]  /*b7b30*/  IMAD.MOV.U32 R11, RZ, RZ, R212 ;  /* 0x000000ffff0b7224 */ /* 0x000fc600078e00d4 */
[----:B------:R-:W1:Y:S04]  /*b7b40*/  LDSM.16.M88.4 R216, [R252+0x5000] ;  /* 0x00500000fcd8783b */ /* 0x000e680000000200 */
[----:B------:R-:W1:Y:S01]  /*b7b50*/  LDSM.16.M88.4 R212, [R252+0x6000] ;  /* 0x00600000fcd4783b */ /* 0x000e620000000200 */
[----:B------:R-:W-:Y:S01]  /*b7b60*/  MOV R18, R201 ;  /* 0x000000c900127202 */ /* 0x000fe20000000f00 */
[----:B------:R-:W-:Y:S02]  /*b7b70*/  IMAD.MOV.U32 R19, RZ, RZ, R200 ;  /* 0x000000ffff137224 */ /* 0x000fe400078e00c8 */
[----:B------:R-:W-:Y:S04]  /*b7b80*/  LDSM.16.M88.4 R200, [R252+0x9000] ;  /* 0x00900000fcc8783b */ /* 0x000fe80000000200 */
        /* <DEDUP_REMOVED lines=11> */
[----:B------:R-:W-:Y:S03]  /*b7c40*/  HMMA.1688.F32.TF32 R248, R4, R250, R244 ;  /* 0x000000fa04f8723c */ /* 0x000fe600000810f4 */
[----:B------:R-:W-:Y:S04]  /*b7c50*/  STL [R1+0xbd74], R219 ;  /* 0x00bd74db01007387 */ /* 0x000fe80000100800 */
[----:B------:R-:W-:Y:S04]  /*b7c60*/  STL [R1+0xbd90], R214 ;  /* 0x00bd90d601007387 */ /* 0x000fe80000100800 */
[----:B------:R-:W-:Y:S01]  /*b7c70*/  STL [R1+0xbd8c], R215 ;  /* 0x00bd8cd701007387 */ /* 0x000fe20000100800 */
[----:B--2---:R-:W-:-:S02]  /*b7c80*/  IMAD.MOV.U32 R15, RZ, RZ, R204 ;  /* 0x000000ffff0f7224 */ /* 0x004fc400078e00cc */
[----:B---3--:R-:W-:Y:S02]  /*b7c90*/  IMAD.MOV.U32 R14, RZ, RZ, R205 ;  /* 0x000000ffff0e7224 */ /* 0x008fe400078e00cd */
[----:B------:R-:W-:Y:S01]  /*b7ca0*/  LDSM.16.M88.4 R204, [R252+0x8000] ;  /* 0x00800000fccc783b */ /* 0x000fe20000000200 */
[----:B----4-:R-:W-:Y:S01]  /*b7cb0*/  MOV R13, R208 ;  /* 0x000000d0000d7202 */ /* 0x010fe20000000f00 */
[----:B------:R-:W-:Y:S02]  /*b7cc0*/  IMAD.MOV.U32 R12, RZ, RZ, R209 ;  /* 0x000000ffff0c7224 */ /* 0x000fe400078e00d1 */
[----:B------:R-:W1:Y:S01]  /*b7cd0*/  LDSM.16.M88.4 R208, [R252+0x7000] ;  /* 0x00700000fcd0783b */ /* 0x000e620000000200 */
[----:B------:R-:W-:Y:S02]  /*b7ce0*/  IMAD.MOV.U32 R191, RZ, RZ, R192 ;  /* 0x000000ffffbf7224 */ /* 0x000fe400078e00c0 */
[----:B------:R-:W-:Y:S02]  /*b7cf0*/  IMAD.MOV.U32 R190, RZ, RZ, R193 ;  /* 0x000000ffffbe7224 */ /* 0x000fe400078e00c1 */
[----:B------:R-:W-:Y:S01]  /*b7d00*/  LDSM.16.M88.4 R192, [R252+0xb000] ;  /* 0x00b00000fcc0783b */ /* 0x000fe20000000200 */
[----:B------:R-:W-:Y:S01]  /*b7d10*/  MOV R189, R196 ;  /* 0x000000c400bd7202 */ /* 0x000fe20000000f00 */
[----:B------:R-:W-:-:S02]  /*b7d20*/  IMAD.MOV.U32 R188, RZ, RZ, R197 ;  /* 0x000000ffffbc7224 */ /* 0x000fc400078e00c5 */
[----:B------:R-:W2:Y:S05]  /*b7d30*/  LDSM.16.M88.4 R196, [R252+0xa000] ;  /* 0x00a00000fcc4783b */ /* 0x000eaa0000000200 */
[C---:B------:R-:W-:Y:S08]  /*b7d40*/  HMMA.1688.F32.TF32 R16, R4.reuse, R18, R188 ;  /* 0x000000120410723c */ /* 0x040ff000000810bc */
[C---:B------:R-:W-:Y:S01]  /*b7d50*/  HMMA.1688.F32.TF32 R8, R4.reuse, R10, R12 ;  /* 0x0000000a0408723c */ /* 0x040fe2000008100c */
[----:B-1----:R-:W-:Y:S04]  /*b7d60*/  STL [R1+0xbd98], R210 ;  /* 0x00bd98d201007387 */ /* 0x002fe80000100800 */
[----:B------:R-:W-:Y:S04]  /*b7d70*/  STL [R1+0xbd94], R211 ;  /* 0x00bd94d301007387 */ /* 0x000fe80000100800 */
[----:B------:R-:W-:Y:S04]  /*b7d80*/  STL [R1+0xbda0], R206 ;  /* 0x00bda0ce01007387 */ /* 0x000fe80000100800 */
[----:B------:R-:W-:Y:S04]  /*b7d90*/  STL [R1+0xbd9c], R207 ;  /* 0x00bd9ccf01007387 */ /* 0x000fe80000100800 */
[----:B------:R-:W-:Y:S04]  /*b7da0*/  STL [R1+0xbd3c], R202 ;  /* 0x00bd3cca01007387 */ /* 0x000fe80000100800 */
[----:B------:R-:W-:Y:S04]  /*b7db0*/  STL [R1+0xbd38], R203 ;  /* 0x00bd38cb01007387 */ /* 0x000fe80000100800 */
[----:B--2---:R-:W-:Y:S04]  /*b7dc0*/  STL [R1+0xbd34], R198 ;  /* 0x00bd34c601007387 */ /* 0x004fe80000100800 */
[----:B------:R-:W-:Y:S04]  /*b7dd0*/  STL [R1+0xbd30], R199 ;  /* 0x00bd30c701007387 */ /* 0x000fe80000100800 */
[----:B------:R-:W-:Y:S04]  /*b7de0*/  STL [R1+0xbd28], R194 ;  /* 0x00bd28c201007387 */ /* 0x000fe80000100800 */
[----:B------:R-:W-:Y:S04]  /*b7df0*/  STL [R1+0xbd24], R195 ;  /* 0x00bd24c301007387 */ /* 0x000fe80000100800 */
[----:B------:R-:W2:Y:S04]  /*b7e00*/  LDL.LU.64 R188, [R1+0xc1f0] ;  /* 0x00c1f00001bc7983 */ /* 0x000ea80000300a00 */
[----:B------:R-:W-:Y:S04]  /*b7e10*/  STL.64 [R1+0xfb0], R16 ;  /* 0x000fb01001007387 */ /* 0x000fe80000100a00 */
[----:B------:R1:W-:Y:S04]  /*b7e20*/  STL.64 [R1+0xfb8], R18 ;  /* 0x000fb81201007387 */ /* 0x0003e80000100a00 */
[----:B-1----:R-:W3:Y:S04]  /*b7e30*/  LDL.LU.64 R18, [R1+0xc1e8] ;  /* 0x00c1e80001127983 */ /* 0x002ee80000300a00 */
[----:B------:R-:W4:Y:S04]  /*b7e40*/  LDL.LU.64 R16, [R1+0xc1e0] ;  /* 0x00c1e00001107983 */ /* 0x000f280000300a00 */
[----:B------:R-:W2:Y:S04]  /*b7e50*/  LDL.LU.64 R14, [R1+0xc1d8] ;  /* 0x00c1d800010e7983 */ /* 0x000ea80000300a00 */
[----:B------:R-:W2:Y:S04]  /*b7e60*/  LDL.LU.64 R12, [R1+0xc1d0] ;  /* 0x00c1d000010c7983 */ /* 0x000ea80000300a00 */
[----:B------:R-:W-:Y:S04]  /*b7e70*/  STL.64 [R1+0xf90], R8 ;  /* 0x000f900801007387 */ /* 0x000fe80000100a00 */
[----:B------:R1:W-:Y:S04]  /*b7e80*/  STL.64 [R1+0xf98], R10 ;  /* 0x000f980a01007387 */ /* 0x0003e80000100a00 */
[----:B-1----:R-:W2:Y:S04]  /*b7e90*/  LDL.LU.64 R10, [R1+0xc1c8] ;  /* 0x00c1c800010a7983 */ /* 0x002ea80000300a00 */
[----:B------:R-:W3:Y:S04]  /*b7ea0*/  LDL.LU.64 R8, [R1+0xc1c0] ;  /* 0x00c1c00001087983 */ /* 0x000ee80000300a00 */
[----:B------:R-:W3:Y:S04]  /*b7eb0*/  LDL.LU.64 R246, [R1+0xc1b8] ;  /* 0x00c1b80001f67983 */ /* 0x000ee80000300a00 */
[----:B------:R-:W4:Y:S04]  /*b7ec0*/  LDL.LU.64 R244, [R1+0xc1b0] ;  /* 0x00c1b00001f47983 */ /* 0x000f280000300a00 */
[----:B------:R-:W-:Y:S04]  /*b7ed0*/  STL.64 [R1+0xf70], R248 ;  /* 0x000f70f801007387 */ /* 0x000fe80000100a00 */
[----:B------:R1:W-:Y:S04]  /*b7ee0*/  STL.64 [R1+0xf78], R250 ;  /* 0x000f78fa01007387 */ /* 0x0003e80000100a00 */
[----:B-1----:R-:W4:Y:S04]  /*b7ef0*/  LDL.LU.64 R250, [R1+0xc1a8] ;  /* 0x00c1a80001fa7983 */ /* 0x002f280000300a00 */
[----:B------:R-:W4:Y:S04]  /*b7f00*/  LDL.LU.64 R248, [R1+0xc1a0] ;  /* 0x00c1a00001f87983 */ /* 0x000f280000300a00 */
[----:B------:R-:W4:Y:S04]  /*b7f10*/  LDL.LU R186, [R1+0x738] ;  /* 0x0007380001ba7983 */ /* 0x000f280000300800 */
[----:B------:R-:W4:Y:S04]  /*b7f20*/  LDL.LU R187, [R1+0x73c] ;  /* 0x00073c0001bb7983 */ /* 0x000f280000300800 */
[----:B------:R-:W4:Y:S04]  /*b7f30*/  LDL.LU R190, [R1+0x728] ;  /* 0x0007280001be7983 */ /* 0x000f280000300800 */
[----:B------:R-:W4:Y:S01]  /*b7f40*/  LDL.LU R191, [R1+0x72c] ;  /* 0x00072c0001bf7983 */ /* 0x000f220000300800 */
[C---:B------:R-:W-:Y:S11]  /*b7f50*/  HMMA.1688.F32.TF32 R64, R4.reuse, R70, R64 ;  /* 0x000000460440723c */ /* 0x040ff60000081040 */
[----:B------:R-:W-:Y:S11]  /*b7f60*/  @!UPT UIADD3 URZ, URZ, URZ, URZ ;  /* 0x0000003f3f3ff290 */ /* 0x000ff6000fffe03f */
[----:B------:R-:W-:Y:S01]  /*b7f70*/  @!UPT UIADD3 URZ, URZ, URZ, URZ ;  /* 0x0000003f3f3ff290 */ /* 0x000fe2000fffe03f */
[----:B------:R-:W-:Y:S04]  /*b7f80*/  STL.64 [R1+0xf50], R64 ;  /* 0x000f504001007387 */ /* 0x000fe80000100a00 */
[----:B------:R2:W-:Y:S01]  /*b7f90*/  STL.64 [R1+0xf58], R66 ;  /* 0x000f584201007387 */ /* 0x0005e20000100a00 */
[----:B------:R-:W-:Y:S02]  /*b7fa0*/  IMAD.MOV.U32 R166, RZ, RZ, R153 ;  /* 0x000000ffffa67224 */ /* 0x000fe400078e0099 */
[----:B------:R-:W-:Y:S02]  /*b7fb0*/  IMAD.MOV.U32 R167, RZ, RZ, R152 ;  /* 0x000000ffffa77224 */ /* 0x000fe400078e0098 */
[----:B------:R-:W-:Y:S01]  /*b7fc0*/  LDSM.16.M88.4 R152, [R252+0x15000] ;  /* 0x01500000fc98783b */ /* 0x000fe20000000200 */
[C---:B--2---:R-:W-:Y:S08]  /*b7fd0*/  HMMA.1688.F32.TF32 R64, R4.reuse, R10, R80 ;  /* 0x0000000a0440723c */ /* 0x044ff00000081050 */
[C---:B---3--:R-:W-:Y:S08]  /*b7fe0*/  HMMA.1688.F32.TF32 R68, R4.reuse, R246, R76 ;  /* 0x000000f60444723c */ /* 0x048ff0000008104c */
[C---:B----4-:R-:W-:Y:S11]  /*b7ff0*/  HMMA.1688.F32.TF32 R72, R4.reuse, R250, R72 ;  /* 0x000000fa0448723c */ /* 0x050ff60000081048 */
[----:B------:R-:W-:Y:S11]  /*b8000*/  @!UPT UIADD3 URZ, URZ, URZ, URZ ;  /* 0x0000003f3f3ff290 */ /* 0x000ff6000fffe03f */
[----:B------:R-:W-:Y:S01]  /*b8010*/  @!UPT UIADD3 URZ, URZ, URZ, URZ ;  /* 0x0000003f3f3ff290 */ /* 0x000fe2000fffe03f */
[----:B------:R-:W-:Y:S04]  /*b8020*/  STL.64 [R1+0xf30], R72 ;  /* 0x000f304801007387 */ /* 0x000fe80000100a00 */
[----:B------:R1:W-:Y:S04]  /*b8030*/  STL.64 [R1+0xf38], R74 ;  /* 0x000f384a01007387 */ /* 0x0003e80000100a00 */
[----:B------:R-:W-:Y:S04]  /*b8040*/  STL.64 [R1+0xf10], R68 ;  /* 0x000f104401007387 */ /* 0x000fe80000100a00 */
[----:B------:R2:W-:Y:S01]  /*b8050*/  STL.64 [R1+0xf18], R70 ;  /* 0x000f184601007387 */ /* 0x0005e20000100a00 */
[C---:B-1----:R-:W-:Y:S03]  /*b8060*/  HMMA.1688.F32.TF32 R72, R4.reuse, R14, R84 ;  /* 0x0000000e0448723c */ /* 0x042fe60000081054 */
[----:B------:R-:W-:Y:S04]  /*b8070*/  STL.64 [R1+0xef0], R64 ;  /* 0x000ef04001007387 */ /* 0x000fe80000100a00 */
[----:B------:R1:W-:Y:S01]  /*b8080*/  STL.64 [R1+0xef8], R66 ;  /* 0x000ef84201007387 */ /* 0x0003e20000100a00 */
[----:B--2---:R-:W-:Y:S08]  /*b8090*/  HMMA.1688.F32.TF32 R68, R4, R18, R168 ;  /* 0x000000120444723c */ /* 0x004ff000000810a8 */
[C---:B------:R-:W-:Y:S08]  /*b80a0*/  HMMA.1688.F32.TF32 R4, R240.reuse, R232, R176 ;  /* 0x000000e8f004723c */ /* 0x040ff000000810b0 */
[----:B-1----:R-:W-:Y:S01]  /*b80b0*/  HMMA.1688.F32.TF32 R64, R240, R236, R172 ;  /* 0x000000ecf040723c */ /* 0x002fe200000810ac */
[----:B------:R-:W-:Y:S04]  /*b80c0*/  STL.64 [R1+0xed0], R72 ;  /* 0x000ed04801007387 */ /* 0x000fe80000100a00 */
[----:B------:R-:W-:Y:S04]  /*b80d0*/  STL.64 [R1+0xed8], R74 ;  /* 0x000ed84a01007387 */ /* 0x000fe80000100a00 */
[----:B------:R-:W-:Y:S04]  /*b80e0*/  STL.64 [R1+0xaf0], R68 ;  /* 0x000af04401007387 */ /* 0x000fe80000100a00 */
[----:B------:R-:W-:Y:S04]  /*b80f0*/  STL.64 [R1+0xaf8], R70 ;  /* 0x000af84601007387 */ /* 0x000fe80000100a00 */
[----:B------:R-:W-:Y:S01]  /*b8100*/  STL.64 [R1+0xad0], R4 ;  /* 0x000ad00401007387 */ /* 0x000fe20000100a00 */
[----:B------:R-:W-:-:S05]  /*b8110*/  MOV R238, R7 ;  /* 0x0000000700ee7202 */ /* 0x000fca0000000f00 */
[----:B------:R-:W-:Y:S04]  /*b8120*/  STL.64 [R1+0xae0], R64 ;  /* 0x000ae04001007387 */ /* 0x000fe80000100a00 */
[----:B------:R-:W-:Y:S04]  /*b8130*/  STL.64 [R1+0xae8], R66 ;  /* 0x000ae84201007387 */ /* 0x000fe80000100a00 */
[----:B------:R1:W-:Y:S02]  /*b8140*/  STL [R1+0xad8], R6 ;  /* 0x000ad80601007387 */ /* 0x0003e40000100800 */
[C---:B-1----:R-:W-:Y:S02]  /*b8150*/  HMMA.1688.F32.TF32 R4, R240.reuse, R228, R180 ;  /* 0x000000e4f004723c */ /* 0x042fe400000810b4 */
[----:B------:R-:W-:Y:S06]  /*b8160*/  STL [R1+0xbdd0], R238 ;  /* 0x00bdd0ee01007387 */ /* 0x000fec0000100800 */
[C---:B------:R-:W-:Y:S11]  /*b8170*/  HMMA.1688.F32.TF32 R64, R240.reuse, R224, R184 ;  /* 0x000000e0f040723c */ /* 0x040ff600000810b8 */
[----:B------:R-:W-:Y:S04]  /*b8180*/  @!UPT UIADD3 URZ, URZ, URZ, URZ ;  /* 0x0000003f3f3ff290 */ /* 0x000fe8000fffe03f */
[----:B------:R1:W-:Y:S01]  /*b8190*/  STL [R1+0xac4], R5 ;  /* 0x000ac40501007387 */ /* 0x0003e20000100800 */
[----:B------:R-:W-:Y:S01]  /*b81a0*/  IMAD.MOV.U32 R239, RZ, RZ, R4 ;  /* 0x000000ffffef7224 */ /* 0x000fe200078e0004 */
[----:B------:R-:W-:Y:S01]  /*b81b0*/  MOV R235, R7 ;  /* 0x0000000700eb7202 */ /* 0x000fe20000000f00 */
[----:B------:R-:W-:Y:S02]  /*b81c0*/  IMAD.MOV.U32 R234, RZ, RZ, R6 ;  /* 0x000000ffffea7224 */ /* 0x000fe400078e0006 */
[----:B-1----:R-:W-:Y:S01]  /*b81d0*/  HMMA.1688.F32.TF32 R4, R240, R220, R188 ;  /* 0x000000dcf004723c */ /* 0x002fe200000810bc */
[----:B------:R-:W-:Y:S01]  /*b81e0*/  IMAD.MOV.U32 R168, RZ, RZ, R165 ;  /* 0x000000ffffa87224 */ /* 0x000fe200078e00a5 */
[----:B------:R-:W-:Y:S01]  /*b81f0*/  MOV R170, R161 ;  /* 0x000000a100aa7202 */ /* 0x000fe20000000f00 */
[----:B------:R-:W-:Y:S01]  /*b8200*/  IMAD.MOV.U32 R169, RZ, RZ, R164 ;  /* 0x000000ffffa97224 */ /* 0x000fe200078e00a4 */
[----:B------:R-:W-:Y:S01]  /*b8210*/  STL [R1+0xbe50], R235 ;  /* 0x00be50eb01007387 */ /* 0x000fe20000100800 */
[----:B------:R-:W-:-:S03]  /*b8220*/  IMAD.MOV.U32 R171, RZ, RZ, R160 ;  /* 0x000000ffffab7224 */ /* 0x000fc600078e00a0 */
[----:B------:R-:W-:Y:S04]  /*b8230*/  STL [R1+0xbdfc], R234 ;  /* 0x00bdfcea01007387 */ /* 0x000fe80000100800 */
[----:B------:R-:W-:Y:S04]  /*b8240*/  STL [R1+0xbdf8], R239 ;  /* 0x00bdf8ef01007387 */ /* 0x000fe80000100800 */
[----:B------:R-:W-:Y:S04]  /*b8250*/  STL.64 [R1+0xab0], R64 ;  /* 0x000ab04001007387 */ /* 0x000fe80000100a00 */
[----:B------:R-:W-:Y:S04]  /*b8260*/  STL.64 [R1+0xab8], R66 ;  /* 0x000ab84201007387 */ /* 0x000fe80000100a00 */
[----:B------:R-:W-:Y:S01]  /*b8270*/  IMAD.MOV.U32 R230, RZ, RZ, R6 ;  /* 0x000000ffffe67224 */ /* 0x000fe200078e0006 */
[----:B------:R1:W-:Y:S01]  /*b8280*/  STL.64 [R1+0xaa0], R4 ;  /* 0x000aa00401007387 */ /* 0x0003e20000100a00 */
[----:B------:R-:W-:Y:S01]  /*b8290*/  IMAD.MOV.U32 R231, RZ, RZ, R7 ;  /* 0x000000ffffe77224 */ /* 0x000fe200078e0007 */
[----:B------:R-:W-:Y:S01]  /*b82a0*/  MOV R172, R149 ;  /* 0x0000009500ac7202 */ /* 0x000fe20000000f00 */
        /* <DEDUP_REMOVED lines=9> */
[----:B-1----:R-:W-:Y:S01]  /*b8340*/  HMMA.1688.F32.TF32 R4, R240, R212, R168 ;  /* 0x000000d4f004723c */ /* 0x002fe200000810a8 */
[----:B------:R-:W-:Y:S01]  /*b8350*/  IMAD.MOV.U32 R188, RZ, RZ, R133 ;  /* 0x000000ffffbc7224 */ /* 0x000fe200078e0085 */
[----:B------:R-:W-:Y:S01]  /*b8360*/  MOV R190, R129 ;  /* 0x0000008100be7202 */ /* 0x000fe20000000f00 */
[----:B------:R-:W-:-:S02]  /*b8370*/  IMAD.MOV.U32 R189, RZ, RZ, R132 ;  /* 0x000000ffffbd7224 */ /* 0x000fc400078e0084 */
[----:B------:R-:W-:Y:S01]  /*b8380*/  IMAD.MOV.U32 R191, RZ, RZ, R128 ;  /* 0x000000ffffbf7224 */ /* 0x000fe200078e0080 */
[----:B------:R-:W-:Y:S01]  /*b8390*/  MOV R185, R124 ;  /* 0x0000007c00b97202 */ /* 0x000fe20000000f00 */
[----:B------:R-:W-:Y:S01]  /*b83a0*/  IMAD.MOV.U32 R184, RZ, RZ, R125 ;  /* 0x000000ffffb87224 */ /* 0x000fe200078e007d */
[----:B------:R-:W-:Y:S01]  /*b83b0*/  HMMA.1688.F32.TF32 R64, R240, R216, R164 ;  /* 0x000000d8f040723c */ /* 0x000fe200000810a4 */
[----:B------:R-:W-:Y:S02]  /*b83c0*/  IMAD.MOV.U32 R186, RZ, RZ, R121 ;  /* 0x000000ffffba7224 */ /* 0x000fe400078e0079 */
[----:B------:R-:W-:Y:S01]  /*b83d0*/  IMAD.MOV.U32 R187, RZ, RZ, R120 ;  /* 0x000000ffffbb7224 */ /* 0x000fe200078e0078 */
[----:B------:R-:W-:Y:S01]  /*b83e0*/  MOV R180, R117 ;  /* 0x0000007500b47202 */ /* 0x000fe20000000f00 */
[----:B------:R-:W-:Y:S01]  /*b83f0*/  IMAD.MOV.U32 R181, RZ, RZ, R116 ;  /* 0x000000ffffb57224 */ /* 0x000fe200078e0074 */
[----:B------:R-:W-:Y:S01]  /*b8400*/  MOV R183, R112 ;  /* 0x0000007000b77202 */ /* 0x000fe20000000f00 */
[----:B------:R-:W-:Y:S01]  /*b8410*/  IMAD.MOV.U32 R182, RZ, RZ, R113 ;  /* 0x000000ffffb67224 */ /* 0x000fe200078e0071 */
[----:B------:R-:W-:Y:S04]  /*b8420*/  STL [R1+0xbe54], R230 ;  /* 0x00be54e601007387 */ /* 0x000fe80000100800 */
[----:B------:R-:W-:Y:S04]  /*b8430*/  LDSM.16.M88.4 R168, [R252+0x11000] ;  /* 0x01100000fca8783b */ /* 0x000fe80000000200 */
[----:B------:R-:W-:Y:S01]  /*b8440*/  IMAD.MOV.U32 R206, RZ, RZ, R4 ;  /* 0x000000ffffce7224 */ /* 0x000fe200078e0004 */
[----:B------:R-:W-:Y:S01]  /*b8450*/  MOV R210, R6 ;  /* 0x0000000600d27202 */ /* 0x000fe20000000f00 */
[----:B------:R-:W-:Y:S01]  /*b8460*/  IMAD.MOV.U32 R207, RZ, RZ, R5 ;  /* 0x000000ffffcf7224 */ /* 0x000fe200078e0005 */
[----:B------:R-:W-:Y:S01]  /*b8470*/  LDSM.16.M88.4 R160, [R252+0x13000] ;  /* 0x01300000fca0783b */ /* 0x000fe20000000200 */
[----:B------:R-:W-:-:S02]  /*b8480*/  IMAD.MOV.U32 R211, RZ, RZ, R7 ;  /* 0x000000ffffd37224 */ /* 0x000fc400078e0007 */
[----:B------:R-:W-:Y:S01]  /*b8490*/  HMMA.1688.F32.TF32 R4, R240, R208, R172 ;  /* 0x000000d0f004723c */ /* 0x000fe200000810ac */
[----:B------:R-:W-:Y:S04]  /*b84a0*/  STL [R1+0xc140], R231 ;  /* 0x00c140e701007387 */ /* 0x000fe80000100800 */
[----:B------:R-:W-:Y:S04]  /*b84b0*/  LDSM.16.M88.4 R172, [R252+0x10000] ;  /* 0x01000000fcac783b */ /* 0x000fe80000000200 */
[----:B------:R-:W-:Y:S04]  /*b84c0*/  LDSM.16.M88.4 R164, [R252+0x12000] ;  /* 0x01200000fca4783b */ /* 0x000fe80000000200 */
[----:B------:R-:W-:Y:S04]  /*b84d0*/  LDSM.16.M88.4 R156, [R252+0x14000] ;  /* 0x01400000fc9c783b */ /* 0x000fe80000000200 */
[----:B------:R-:W-:Y:S04]  /*b84e0*/  LDSM.16.M88.4 R148, [R252+0x16000] ;  /* 0x01600000fc94783b */ /* 0x000fe80000000200 */
[----:B------:R-:W-:Y:S03]  /*b84f0*/  LDSM.16.M88.4 R144, [R252+0x17000] ;  /* 0x01700000fc90783b */ /* 0x000fe60000000200 */
[----:B------:R-:W-:Y:S01]  /*b8500*/  IMAD.MOV.U32 R214, RZ, RZ, R4 ;  /* 0x000000ffffd67224 */ /* 0x000fe200078e0004 */
[----:B------:R-:W-:Y:S01]  /*b8510*/  MOV R215, R5 ;  /* 0x0000000500d77202 */ /* 0x000fe20000000f00 */
[----:B------:R-:W-:Y:S01]  /*b8520*/  IMAD.MOV.U32 R226, RZ, RZ, R6 ;  /* 0x000000ffffe27224 */ /* 0x000fe200078e0006 */
[----:B------:R-:W-:Y:S01]  /*b8530*/  LDSM.16.M88.4 R140, [R252+0x18000] ;  /* 0x01800000fc8c783b */ /* 0x000fe20000000200 */
[----:B------:R-:W-:-:S02]  /*b8540*/  IMAD.MOV.U32 R227, RZ, RZ, R7 ;  /* 0x000000ffffe37224 */ /* 0x000fc400078e0007 */
[C---:B------:R-:W-:Y:S01]  /*b8550*/  HMMA.1688.F32.TF32 R4, R240.reuse, R204, R176 ;  /* 0x000000ccf004723c */ /* 0x040fe200000810b0 */
[----:B------:R-:W-:Y:S04]  /*b8560*/  STL.64 [R1+0xc138], R228 ;  /* 0x00c138e401007387 */ /* 0x000fe80000100a00 */
[----:B------:R-:W-:Y:S04]  /*b8570*/  STL.64 [R1+0xa90], R64 ;  /* 0x000a904001007387 */ /* 0x000fe80000100a00 */
[----:B------:R1:W-:Y:S01]  /*b8580*/  STL.64 [R1+0xa98], R66 ;  /* 0x000a984201007387 */ /* 0x0003e20000100a00 */
[C---:B------:R-:W-:Y:S03]  /*b8590*/  HMMA.1688.F32.TF32 R68, R240.reuse, R200, R180 ;  /* 0x000000c8f044723c */ /* 0x040fe600000810b4 */
[----:B------:R-:W-:Y:S04]  /*b85a0*/  LDSM.16.M88.4 R180, [R252+0xe000] ;  /* 0x00e00000fcb4783b */ /* 0x000fe80000000200 */
[----:B------:R-:W-:Y:S01]  /*b85b0*/  LDSM.16.M88.4 R176, [R252+0xf000] ;  /* 0x00f00000fcb0783b */ /* 0x000fe20000000200 */
[C---:B-1----:R-:W-:Y:S03]  /*b85c0*/  HMMA.1688.F32.TF32 R64, R240.reuse, R196, R184 ;  /* 0x000000c4f040723c */ /* 0x042fe600000810b8 */
[----:B------:R-:W-:Y:S03]  /*b85d0*/  LDSM.16.M88.4 R184, [R252+0xd000] ;  /* 0x00d00000fcb8783b */ /* 0x000fe60000000200 */
[----:B------:R-:W-:Y:S01]  /*b85e0*/  MOV R218, R4 ;  /* 0x0000000400da7202 */ /* 0x000fe20000000f00 */
[----:B------:R-:W-:Y:S01]  /*b85f0*/  IMAD.MOV.U32 R222, RZ, RZ, R5 ;  /* 0x000000ffffde7224 */ /* 0x000fe200078e0005 */
[----:B------:R-:W-:Y:S01]  /*b8600*/  MOV R219, R7 ;  /* 0x0000000700db7202 */ /* 0x000fe20000000f00 */
[----:B------:R-:W-:Y:S01]  /*b8610*/  IMAD.MOV.U32 R223, RZ, RZ, R6 ;  /* 0x000000ffffdf7224 */ /* 0x000fe200078e0006 */
[----:B------:R-:W-:Y:S01]  /*b8620*/  LDSM.16.M88.4 R136, [R252+0x19000] ;  /* 0x01900000fc88783b */ /* 0x000fe20000000200 */
[----:B------:R-:W-:Y:S03]  /*b8630*/  HMMA.1688.F32.TF32 R4, R240, R192, R188 ;  /* 0x000000c0f004723c */ /* 0x000fe600000810bc */
[----:B------:R-:W1:Y:S04]  /*b8640*/  LDSM.16.M88.4 R188, [R252+0xc000] ;  /* 0x00c00000fcbc783b */ /* 0x000e680000000200 */
[----:B------:R-:W-:Y:S04]  /*b8650*/  STL.64 [R1+0xc150], R226 ;  /* 0x00c150e201007387 */ /* 0x000fe80000100a00 */
[----:B------:R-:W-:Y:S04]  /*b8660*/  STL.64 [R1+0xc148], R224 ;  /* 0x00c148e001007387 */ /* 0x000fe80000100a00 */
[----:B------:R-:W-:Y:S04]  /*b8670*/  STL.64 [R1+0xc120], R214 ;  /* 0x00c120d601007387 */ /* 0x000fe80000100a00 */
[----:B------:R-:W-:Y:S04]  /*b8680*/  STL.64 [R1+0xc118], R212 ;  /* 0x00c118d401007387 */ /* 0x000fe80000100a00 */
[----:B------:R-:W-:Y:S04]  /*b8690*/  STL.64 [R1+0xc110], R210 ;  /* 0x00c110d201007387 */ /* 0x000fe80000100a00 */
[----:B------:R-:W-:Y:S04]  /*b86a0*/  STL.64 [R1+0xc108], R208 ;  /* 0x00c108d001007387 */ /* 0x000fe80000100a00 */
[----:B------:R-:W-:Y:S04]  /*b86b0*/  STL.64 [R1+0xc160], R222 ;  /* 0x00c160de01007387 */ /* 0x000fe80000100a00 */
[----:B------:R-:W2:Y:S04]  /*b86c0*/  LDSM.16.M88.4 R132, [R252+0x1a000] ;  /* 0x01a00000fc84783b */ /* 0x000ea80000000200 */
[----:B------:R-:W-:Y:S04]  /*b86d0*/  STL.64 [R1+0xc158], R220 ;  /* 0x00c158dc01007387 */ /* 0x000fe80000100a00 */
[----:B------:R-:W-:Y:S04]  /*b86e0*/  STL.64 [R1+0xc130], R218 ;  /* 0x00c130da01007387 */ /* 0x000fe80000100a00 */
[----:B------:R-:W3:Y:S04]  /*b86f0*/  LDSM.16.M88.4 R128, [R252+0x1b000] ;  /* 0x01b00000fc80783b */ /* 0x000ee80000000200 */
[----:B------:R-:W-:Y:S04]  /*b8700*/  STL.64 [R1+0xc128], R216 ;  /* 0x00c128d801007387 */ /* 0x000fe80000100a00 */
[----:B------:R-:W-:Y:S04]  /*b8710*/  STL.64 [R1+0xc100], R206 ;  /* 0x00c100ce01007387 */ /* 0x000fe80000100a00 */
[----:B------:R-:W4:Y:S04]  /*b8720*/  LDSM.16.M88.4 R124, [R252+0x1c000] ;  /* 0x01c00000fc7c783b */ /* 0x000f280000000200 */
[----:B------:R-:W-:Y:S04]  /*b8730*/  STL.64 [R1+0xc0f8], R204 ;  /* 0x00c0f8cc01007387 */ /* 0x000fe80000100a00 */
[----:B------:R-:W-:Y:S04]  /*b8740*/  STL.64 [R1+0xa50], R68 ;  /* 0x000a504401007387 */ /* 0x000fe80000100a00 */
[----:B------:R-:W2:Y:S04]  /*b8750*/  LDSM.16.M88.4 R120, [R252+0x1d000] ;  /* 0x01d00000fc78783b */ /* 0x000ea80000000200 */
[----:B------:R-:W-:Y:S01]  /*b8760*/  STL.64 [R1+0xa58], R70 ;  /* 0x000a584601007387 */ /* 0x000fe20000100a00 */
[----:B------:R-:W-:-:S03]  /*b8770*/  IMAD.MOV.U32 R84, RZ, RZ, R109 ;  /* 0x000000ffff547224 */ /* 0x000fc600078e006d */
[----:B------:R-:W-:Y:S01]  /*b8780*/  STL.64 [R1+0xa40], R64 ;  /* 0x000a404001007387 */ /* 0x000fe20000100a00 */
[----:B------:R-:W-:-:S03]  /*b8790*/  IMAD.MOV.U32 R85, RZ, RZ, R108 ;  /* 0x000000ffff557224 */ /* 0x000fc600078e006c */
[----:B------:R-:W2:Y:S04]  /*b87a0*/  LDSM.16.M88.4 R116, [R252+0x1e000] ;  /* 0x01e00000fc74783b */ /* 0x000ea80000000200 */
[----:B------:R-:W-:Y:S01]  /*b87b0*/  STL.64 [R1+0xa48], R66 ;  /* 0x000a484201007387 */ /* 0x000fe20000100a00 */
[----:B------:R-:W-:-:S03]  /*b87c0*/  MOV R86, R105 ;  /* 0x0000006900567202 */ /* 0x000fc60000000f00 */
[----:B------:R-:W-:Y:S01]  /*b87d0*/  STL.64 [R1+0xa30], R4 ;  /* 0x000a300401007387 */ /* 0x000fe20000100a00 */
[----:B------:R-:W-:-:S03]  /*b87e0*/  IMAD.MOV.U32 R87, RZ, RZ, R104 ;  /* 0x000000ffff577224 */ /* 0x000fc600078e0068 */
[----:B------:R-:W2:Y:S04]  /*b87f0*/  LDSM.16.M88.4 R112, [R252+0x1f000] ;  /* 0x01f00000fc70783b */ /* 0x000ea80000000200 */
[----:B------:R2:W-:Y:S01]  /*b8800*/  STL.64 [R1+0xa38], R6 ;  /* 0x000a380601007387 */ /* 0x0005e20000100a00 */
[----:B------:R-:W-:-:S03]  /*b8810*/  IMAD.MOV.U32 R80, RZ, RZ, R101 ;  /* 0x000000ffff507224 */ /* 0x000fc600078e0065 */
[----:B-1----:R-:W-:Y:S01]  /*b8820*/  STL [R1+0xbd40], R190 ;  /* 0x00bd40be01007387 */ /* 0x002fe20000100800 */
[----:B------:R-:W-:-:S03]  /*b8830*/  MOV R81, R100 ;  /* 0x0000006400517202 */ /* 0x000fc60000000f00 */
[----:B------:R-:W1:Y:S04]  /*b8840*/  LDSM.16.M88.4 R108, [R252+0x20000] ;  /* 0x02000000fc6c783b */ /* 0x000e680000000200 */
[----:B------:R-:W-:Y:S01]  /*b8850*/  STL [R1+0xbd2c], R191 ;  /* 0x00bd2cbf01007387 */ /* 0x000fe20000100800 */
[----:B------:R-:W-:-:S03]  /*b8860*/  IMAD.MOV.U32 R82, RZ, RZ, R97 ;  /* 0x000000ffff527224 */ /* 0x000fc600078e0061 */
[----:B------:R-:W-:Y:S01]  /*b8870*/  STL [R1+0xbd48], R186 ;  /* 0x00bd48ba01007387 */ /* 0x000fe20000100800 */
[----:B------:R-:W-:-:S03]  /*b8880*/  IMAD.MOV.U32 R83, RZ, RZ, R96 ;  /* 0x000000ffff537224 */ /* 0x000fc600078e0060 */
[----:B------:R-:W1:Y:S04]  /*b8890*/  LDSM.16.M88.4 R104, [R252+0x21000] ;  /* 0x02100000fc68783b */ /* 0x000e680000000200 */
[----:B------:R-:W-:Y:S01]  /*b88a0*/  STL [R1+0xbd44], R187 ;  /* 0x00bd44bb01007387 */ /* 0x000fe20000100800 */
[----:B------:R-:W-:-:S03]  /*b88b0*/  MOV R76, R93 ;  /* 0x0000005d004c7202 */ /* 0x000fc60000000f00 */
[----:B------:R-:W-:Y:S01]  /*b88c0*/  STL [R1+0xbd50], R182 ;  /* 0x00bd50b601007387 */ /* 0x000fe20000100800 */
[----:B------:R-:W-:-:S03]  /*b88d0*/  IMAD.MOV.U32 R77, RZ, RZ, R92 ;  /* 0x000000ffff4d7224 */ /* 0x000fc600078e005c */
[----:B------:R-:W1:Y:S04]  /*b88e0*/  LDSM.16.M88.4 R100, [R252+0x22000] ;  /* 0x02200000fc64783b */ /* 0x000e680000000200 */
[----:B------:R-:W-:Y:S01]  /*b88f0*/  STL [R1+0xbd4c], R183 ;  /* 0x00bd4cb701007387 */ /* 0x000fe20000100800 */
[----:B------:R-:W-:-:S03]  /*b8900*/  IMAD.MOV.U32 R78, RZ, RZ, R89 ;  /* 0x000000ffff4e7224 */ /* 0x000fc600078e0059 */
[----:B------:R-:W-:Y:S01]  /*b8910*/  STL [R1+0xbd58], R178 ;  /* 0x00bd58b201007387 */ /* 0x000fe20000100800 */
[----:B------:R-:W-:-:S03]  /*b8920*/  MOV R79, R88 ;  /* 0x00000058004f7202 */ /* 0x000fc60000000f00 */
[----:B------:R-:W1:Y:S04]  /*b8930*/  LDSM.16.M88.4 R96, [R252+0x23000] ;  /* 0x02300000fc60783b */ /* 0x000e680000000200 */
[----:B------:R-:W-:Y:S04]  /*b8940*/  STL [R1+0xbd54], R179 ;  /* 0x00bd54b301007387 */ /* 0x000fe80000100800 */
[----:B------:R-:W-:Y:S04]  /*b8950*/  STL [R1+0xbd60], R174 ;  /* 0x00bd60ae01007387 */ /* 0x000fe80000100800 */
[----:B------:R-:W1:Y:S04]  /*b8960*/  LDSM.16.M88.4 R92, [R252+0x24000] ;  /* 0x02400000fc5c783b */ /* 0x000e680000000200 */
[----:B------:R1:W-:Y:S04]  /*b8970*/  STL [R1+0xbd5c], R175 ;  /* 0x00bd5caf01007387 */ /* 0x0003e80000100800 */
[----:B------:R-:W-:Y:S04]  /*b8980*/  STL [R1+0xbd68], R170 ;  /* 0x00bd68aa01007387 */ /* 0x000fe80000100800 */
[----:B------:R-:W1:Y:S04]  /*b8990*/  LDSM.16.M88.4 R88, [R252+0x25000] ;  /* 0x02500000fc58783b */ /* 0x000e680000000200 */
        /* <DEDUP_REMOVED lines=11> */
[C---:B--2---:R-:W-:Y:S03]  /*b8a50*/  HMMA.1688.F32.TF32 R4, R240.reuse, R184, R80 ;  /* 0x000000b8f004723c */ /* 0x044fe60000081050 */
[----:B------:R-:W-:Y:S04]  /*b8a60*/  STL [R1+0xbce4], R146 ;  /* 0x00bce49201007387 */ /* 0x000fe80000100800 */
[----:B------:R-:W-:Y:S04]  /*b8a70*/  STL [R1+0xbcc8], R147 ;  /* 0x00bcc89301007387 */ /* 0x000fe80000100800 */
[----:B------:R-:W-:Y:S04]  /*b8a80*/  STL [R1+0xbcf4], R142 ;  /* 0x00bcf48e01007387 */ /* 0x000fe80000100800 */
[----:B------:R-:W-:Y:S01]  /*b8a90*/  STL [R1+0xbce8], R143 ;  /* 0x00bce88f01007387 */ /* 0x000fe20000100800 */
[----:B------:R-:W-:Y:S03]  /*b8aa0*/  HMMA.1688.F32.TF32 R64, R240, R188, R76 ;  /* 0x000000bcf040723c */ /* 0x000fe6000008104c */
[----:B------:R-:W-:Y:S04]  /*b8ab0*/  STL [R1+0xbcfc], R138 ;  /* 0x00bcfc8a01007387 */ /* 0x000fe80000100800 */
[----:B------:R-:W-:Y:S04]  /*b8ac0*/  STL [R1+0xbcf8], R139 ;  /* 0x00bcf88b01007387 */ /* 0x000fe80000100800 */
[----:B------:R-:W-:Y:S04]  /*b8ad0*/  STL [R1+0xbd04], R134 ;  /* 0x00bd048601007387 */ /* 0x000fe80000100800 */
[----:B------:R-:W-:Y:S04]  /*b8ae0*/  STL [R1+0xbd00], R135 ;  /* 0x00bd008701007387 */ /* 0x000fe80000100800 */
[----:B---3--:R-:W-:Y:S04]  /*b8af0*/  STL [R1+0xbd0c], R130 ;  /* 0x00bd0c8201007387 */ /* 0x008fe80000100800 */
        /* <DEDUP_REMOVED lines=9> */
[----:B-1----:R-:W-:Y:S04]  /*b8b90*/  STL [R1+0xbc98], R110 ;  /* 0x00bc986e01007387 */ /* 0x002fe80000100800 */
[----:B------:R-:W-:Y:S04]  /*b8ba0*/  STL [R1+0xbc94], R111 ;  /* 0x00bc946f01007387 */ /* 0x000fe80000100800 */
[----:B------:R-:W-:Y:S04]  /*b8bb0*/  STL [R1+0xbd18], R106 ;  /* 0x00bd186a01007387 */ /* 0x000fe80000100800 */
[----:B------:R-:W-:Y:S04]  /*b8bc0*/  STL [R1+0xbc78], R107 ;  /* 0x00bc786b01007387 */ /* 0x000fe80000100800 */
[----:B------:R-:W-:Y:S04]  /*b8bd0*/  STL [R1+0xbc74], R102 ;  /* 0x00bc746601007387 */ /* 0x000fe80000100800 */
[----:B------:R-:W-:Y:S01]  /*b8be0*/  STL [R1+0xbc70], R103 ;  /* 0x00bc706701007387 */ /* 0x000fe20000100800 */
[----:B------:R-:W-:-:S03]  /*b8bf0*/  IMAD.MOV.U32 R175, RZ, RZ, R5 ;  /* 0x000000ffffaf7224 */ /* 0x000fc600078e0005 */
[----:B------:R-:W-:Y:S01]  /*b8c00*/  STL [R1+0xbc68], R98 ;  /* 0x00bc686201007387 */ /* 0x000fe20000100800 */
[----:B------:R-:W-:-:S03]  /*b8c10*/  IMAD.MOV.U32 R174, RZ, RZ, R4 ;  /* 0x000000ffffae7224 */ /* 0x000fc600078e0004 */
[----:B------:R-:W-:Y:S01]  /*b8c20*/  STL [R1+0xbc64], R99 ;  /* 0x00bc646301007387 */ /* 0x000fe20000100800 */
[----:B------:R-:W-:Y:S01]  /*b8c30*/  MOV R178, R6 ;  /* 0x0000000600b27202 */ /* 0x000fe20000000f00 */
[----:B------:R-:W-:Y:S02]  /*b8c40*/  IMAD.MOV.U32 R179, RZ, RZ, R7 ;  /* 0x000000ffffb37224 */ /* 0x000fe400078e0007 */
[----:B------:R-:W-:Y:S01]  /*b8c50*/  STL [R1+0xbc48], R94 ;  /* 0x00bc485e01007387 */ /* 0x000fe20000100800 */
[----:B------:R-:W-:Y:S03]  /*b8c60*/  HMMA.1688.F32.TF32 R4, R240, R180, R84 ;  /* 0x000000b4f004723c */ /* 0x000fe60000081054 */
[----:B------:R-:W-:Y:S04]  /*b8c70*/  STL [R1+0xbc44], R95 ;  /* 0x00bc445f01007387 */ /* 0x000fe80000100800 */
[----:B------:R-:W-:Y:S04]  /*b8c80*/  STL [R1+0xbc40], R90 ;  /* 0x00bc405a01007387 */ /* 0x000fe80000100800 */
[----:B------:R-:W-:Y:S04]  /*b8c90*/  STL [R1+0xbc3c], R91 ;  /* 0x00bc3c5b01007387 */ /* 0x000fe80000100800 */
[----:B------:R1:W-:Y:S04]  /*b8ca0*/  STL.64 [R1+0xa20], R64 ;  /* 0x000a204001007387 */ /* 0x0003e80000100a00 */
[----:B------:R2:W-:Y:S04]  /*b8cb0*/  STL.64 [R1+0xa28], R66 ;  /* 0x000a284201007387 */ /* 0x0005e80000100a00 */
[----:B------:R3:W-:Y:S04]  /*b8cc0*/  STL [R1+0xbd70], R175 ;  /* 0x00bd70af01007387 */ /* 0x0007e80000100800 */
        /* <DEDUP_REMOVED lines=17> */
[----:B------:R-:W-:-:S03]  /*b8de0*/  IMAD.MOV.U32 R182, RZ, RZ, R4 ;  /* 0x000000ffffb67224 */ /* 0x000fc600078e0004 */
[----:B------:R-:W3:Y:S01]  /*b8df0*/  LDL.LU R204, [R1+0x640] ;  /* 0x0006400001cc7983 */ /* 0x000ee20000300800 */
[----:B------:R-:W-:-:S03]  /*b8e00*/  MOV R183, R5 ;  /* 0x0000000500b77202 */ /* 0x000fc60000000f00 */
[----:B------:R-:W3:Y:S01]  /*b8e10*/  LDL.LU R205, [R1+0x644] ;  /* 0x0006440001cd7983 */ /* 0x000ee20000300800 */
[----:B------:R-:W-:-:S03]  /*b8e20*/  IMAD.MOV.U32 R186, RZ, RZ, R6 ;  /* 0x000000ffffba7224 */ /* 0x000fc600078e0006 */
[----:B------:R-:W3:Y:S01]  /*b8e30*/  LDL.LU R206, [R1+0x648] ;  /* 0x0006480001ce7983 */ /* 0x000ee20000300800 */
[----:B------:R-:W-:-:S03]  /*b8e40*/  IMAD.MOV.U32 R187, RZ, RZ, R7 ;  /* 0x000000ffffbb7224 */ /* 0x000fc600078e0007 */
[----:B------:R-:W3:Y:S04]  /*b8e50*/  LDL.LU R207, [R1+0x64c] ;  /* 0x00064c0001cf7983 */ /* 0x000ee80000300800 */
        /* <DEDUP_REMOVED lines=8> */
[----:B-1----:R-:W4:Y:S04]  /*b8ee0*/  LDL.LU R64, [R1+0x1110] ;  /* 0x0011100001407983 */ /* 0x002f280000300800 */
[----:B------:R-:W4:Y:S04]  /*b8ef0*/  LDL.LU R65, [R1+0x1114] ;  /* 0x0011140001417983 */ /* 0x000f280000300800 */
[----:B--2---:R-:W4:Y:S04]  /*b8f00*/  LDL.LU R66, [R1+0x1118] ;  /* 0x0011180001427983 */ /* 0x004f280000300800 */
        /* <DEDUP_REMOVED lines=25> */
[C---:B---3--:R-:W-:Y:S08]  /*b90a0*/  HMMA.1688.F32.TF32 R4, R240.reuse, R176, R4 ;  /* 0x000000b0f004723c */ /* 0x048ff00000081004 */
[----:B----4-:R-:W-:Y:S11]  /*b90b0*/  HMMA.1688.F32.TF32 R64, R240, R172, R64 ;  /* 0x000000acf040723c */ /* 0x010ff60000081040 */
[----:B------:R-:W-:Y:S05]  /*b90c0*/  @!UPT UIADD3 URZ, URZ, URZ, URZ ;  /* 0x0000003f3f3ff290 */ /* 0x000fea000fffe03f */
[----:B------:R-:W-:Y:S01]  /*b90d0*/  MOV R199, R4 ;  /* 0x0000000400c77202 */ /* 0x000fe20000000f00 */
[----:B------:R-:W-:Y:S01]  /*b90e0*/  IMAD.MOV.U32 R191, RZ, RZ, R5 ;  /* 0x000000ffffbf7224 */ /* 0x000fe200078e0005 */
[----:B------:R-:W3:Y:S01]  /*b90f0*/  LDL.LU R4, [R1+0x5c0] ;  /* 0x0005c00001047983 */ /* 0x000ee20000300800 */
[----:B------:R-:W-:Y:S01]  /*b9100*/  IMAD.MOV.U32 R194, RZ, RZ, R6 ;  /* 0x000000ffffc27224 */ /* 0x000fe200078e0006 */
[----:B------:R-:W-:Y:S02]  /*b9110*/  MOV R195, R7 ;  /* 0x0000000700c37202 */ /* 0x000fe40000000f00 */
[----:B------:R-:W3:Y:S04]  /*b9120*/  LDL.LU R5, [R1+0x5c4] ;  /* 0x0005c40001057983 */ /* 0x000ee80000300800 */
[----:B------:R-:W3:Y:S04]  /*b9130*/  LDL.LU R6, [R1+0x5c8] ;  /* 0x0005c80001067983 */ /* 0x000ee80000300800 */
[----:B------:R-:W3:Y:S01]  /*b9140*/  LDL.LU R7, [R1+0x5cc] ;  /* 0x0005cc0001077983 */ /* 0x000ee20000300800 */
[----:B------:R-:W-:-:S02]  /*b9150*/  IMAD.MOV.U32 R190, RZ, RZ, R64 ;  /* 0x000000ffffbe7224 */ /* 0x000fc400078e0040 */
[----:B------:R-:W-:Y:S02]  /*b9160*/  IMAD.MOV.U32 R202, RZ, RZ, R65 ;  /* 0x000000ffffca7224 */ /* 0x000fe400078e0041 */
[----:B------:R-:W4:Y:S01]  /*b9170*/  LDL.LU.64 R64, [R1+0xc198] ;  /* 0x00c1980001407983 */ /* 0x000f220000300a00 */
[C---:B--2---:R-:W-:Y:S08]  /*b9180*/  HMMA.1688.F32.TF32 R68, R240.reuse, R168, R68 ;  /* 0x000000a8f044723c */ /* 0x044ff00000081044 */
[C---:B------:R-:W-:Y:S08]  /*b9190*/  HMMA.1688.F32.TF32 R76, R240.reuse, R160, R76 ;  /* 0x000000a0f04c723c */ /* 0x040ff0000008104c */
[C---:B------:R-:W-:Y:S08]  /*b91a0*/  HMMA.1688.F32.TF32 R72, R240.reuse, R164, R72 ;  /* 0x000000a4f048723c */ /* 0x040ff00000081048 */
[C---:B------:R-:W-:Y:S08]  /*b91b0*/  HMMA.1688.F32.TF32 R80, R240.reuse, R156, R80 ;  /* 0x0000009cf050723c */ /* 0x040ff00000081050 */
[C---:B------:R-:W-:Y:S08]  /*b91c0*/  HMMA.1688.F32.TF32 R84, R240.reuse, R152, R84 ;  /* 0x00000098f054723c */ /* 0x040ff00000081054 */
[----:B------:R-:W-:Y:S01]  /*b91d0*/  HMMA.1688.F32.TF32 R204, R240, R148, R204 ;  /* 0x00000094f0cc723c */ /* 0x000fe200000810cc */
[----:B------:R-:W-:Y:S01]  /*b91e0*/  IMAD.MOV.U32 R175, RZ, RZ, R68 ;  /* 0x000000ffffaf7224 */ /* 0x000fe200078e0044 */
[----:B------:R-:W-:-:S02]  /*b91f0*/  MOV R174, R69 ;  /* 0x0000004500ae7202 */ /* 0x000fc40000000f00 */
[----:B------:R-:W2:Y:S04]  /*b9200*/  LDL.LU.64 R68, [R1+0xc190] ;  /* 0x00c1900001447983 */ /* 0x000ea80000300a00 */
[----:B------:R1:W-:Y:S04]  /*b9210*/  STL.64 [R1+0x9c0], R72 ;  /* 0x0009c04801007387 */ /* 0x0003e80000100a00 */
[----:B------:R-:W-:Y:S04]  /*b9220*/  STL.64 [R1+0x9c8], R74 ;  /* 0x0009c84a01007387 */ /* 0x000fe80000100a00 */
[----:B-1----:R-:W2:Y:S04]  /*b9230*/  LDL.LU.64 R72, [R1+0xc188] ;  /* 0x00c1880001487983 */ /* 0x002ea80000300a00 */
[----:B------:R1:W-:Y:S04]  /*b9240*/  STL.64 [R1+0x9b0], R76 ;  /* 0x0009b04c01007387 */ /* 0x0003e80000100a00 */
[----:B------:R-:W-:Y:S01]  /*b9250*/  STL.64 [R1+0x9b8], R78 ;  /* 0x0009b84e01007387 */ /* 0x000fe20000100a00 */
[C---:B------:R-:W-:Y:S03]  /*b9260*/  HMMA.1688.F32.TF32 R216, R240.reuse, R144, R216 ;  /* 0x00000090f0d8723c */ /* 0x040fe600000810d8 */
[----:B-1----:R-:W2:Y:S04]  /*b9270*/  LDL.LU.64 R76, [R1+0xc180] ;  /* 0x00c18000014c7983 */ /* 0x002ea80000300a00 */
[----:B------:R1:W-:Y:S04]  /*b9280*/  STL.64 [R1+0x9a0], R80 ;  /* 0x0009a05001007387 */ /* 0x0003e80000100a00 */
[----:B------:R-:W-:Y:S04]  /*b9290*/  STL.64 [R1+0x9a8], R82 ;  /* 0x0009a85201007387 */ /* 0x000fe80000100a00 */
[----:B-1----:R-:W2:Y:S04]  /*b92a0*/  LDL.LU.64 R80, [R1+0xc178] ;  /* 0x00c1780001507983 */ /* 0x002ea80000300a00 */
[----:B------:R1:W-:Y:S04]  /*b92b0*/  STL.64 [R1+0x990], R84 ;  /* 0x0009905401007387 */ /* 0x0003e80000100a00 */
[----:B------:R-:W-:Y:S04]  /*b92c0*/  STL.64 [R1+0x998], R86 ;  /* 0x0009985601007387 */ /* 0x000fe80000100a00 */
[----:B-1----:R-:W2:Y:S04]  /*b92d0*/  LDL.LU.64 R84, [R1+0xc170] ;  /* 0x00c1700001547983 */ /* 0x002ea80000300a00 */
[----:B------:R-:W-:Y:S04]  /*b92e0*/  STL.64 [R1+0x980], R204 ;  /* 0x000980cc01007387 */ /* 0x000fe80000100a00 */
[----:B------:R1:W-:Y:S02]  /*b92f0*/  STL.64 [R1+0x988], R206 ;  /* 0x000988ce01007387 */ /* 0x0003e40000100a00 */
[C---:B-1----:R-:W-:Y:S02]  /*b9300*/  HMMA.1688.F32.TF32 R204, R240.reuse, R140, R220 ;  /* 0x0000008cf0cc723c */ /* 0x042fe400000810dc */
[----:B------:R-:W-:Y:S04]  /*b9310*/  STL.64 [R1+0x970], R216 ;  /* 0x000970d801007387 */ /* 0x000fe80000100a00 */
[----:B------:R1:W-:Y:S02]  /*b9320*/  STL.64 [R1+0x978], R218 ;  /* 0x000978da01007387 */ /* 0x0003e40000100a00 */
[C---:B-1----:R-:W-:Y:S11]  /*b9330*/  HMMA.1688.F32.TF32 R216, R240.reuse, R136, R208 ;  /* 0x00000088f0d8723c */ /* 0x042ff600000810d0 */
[----:B------:R-:W-:Y:S04]  /*b9340*/  @!UPT UIADD3 URZ, URZ, URZ, URZ ;  /* 0x0000003f3f3ff290 */ /* 0x000fe8000fffe03f */
[----:B------:R-:W-:Y:S01]  /*b9350*/  STL.64 [R1+0x960], R204 ;  /* 0x000960cc01007387 */ /* 0x000fe20000100a00 */
[C---:B------:R-:W-:Y:S03]  /*b9360*/  HMMA.1688.F32.TF32 R208, R240.reuse, R132, R212 ;  /* 0x00000084f0d0723c */ /* 0x040fe600000810d4 */
[----:B------:R1:W-:Y:S05]  /*b9370*/  STL.64 [R1+0x968], R206 ;  /* 0x000968ce01007387 */ /* 0x0003ea0000100a00 */
[----:B-1----:R-:W-:Y:S01]  /*b9380*/  HMMA.1688.F32.TF32 R204, R240, R128, R224 ;  /* 0x00000080f0cc723c */ /* 0x002fe200000810e0 */
[----:B------:R-:W-:Y:S04]  /*b9390*/  STL.64 [R1+0x950], R216 ;  /* 0x000950d801007387 */ /* 0x000fe80000100a00 */
[----:B------:R-:W-:Y:S10]  /*b93a0*/  STL.64 [R1+0x958], R218 ;  /* 0x000958da01007387 */ /* 0x000ff40000100a00 */
[----:B------:R-:W-:Y:S04]  /*b93b0*/  STL.64 [R1+0x940], R208 ;  /* 0x000940d001007387 */ /* 0x000fe80000100a00 */
[----:B------:R-:W-:Y:S04]  /*b93c0*/  STL.64 [R1+0x948], R210 ;  /* 0x000948d201007387 */ /* 0x000fe80000100a00 */
[----:B------:R1:W-:Y:S01]  /*b93d0*/  STL [R1+0x930], R204 ;  /* 0x000930cc01007387 */ /* 0x0003e20000100800 */
[----:B------:R-:W-:Y:S01]  /*b93e0*/  MOV R166, R205 ;  /* 0x000000cd00a67202 */ /* 0x000fe20000000f00 */
[----:B------:R-:W-:-:S02]  /*b93f0*/  IMAD.MOV.U32 R167, RZ, RZ, R206 ;  /* 0x000000ffffa77224 */ /* 0x000fc400078e00ce */
[----:B------:R-:W-:Y:S02]  /*b9400*/  IMAD.MOV.U32 R106, RZ, RZ, R207 ;  /* 0x000000ffff6a7224 */ /* 0x000fe400078e00cf */
[C---:B-1----:R-:W-:Y:S01]  /*b9410*/  HMMA.1688.F32.TF32 R204, R240.reuse, R124, R228 ;  /* 0x0000007cf0cc723c */ /* 0x042fe200000810e4 */
[----:B------:R-:W-:Y:S01]  /*b9420*/  MOV R203, R66 ;  /* 0x0000004200cb7202 */ /* 0x000fe20000000f00 */
[----:B------:R-:W-:Y:S02]  /*b9430*/  IMAD.MOV.U32 R198, RZ, RZ, R67 ;  /* 0x000000ffffc67224 */ /* 0x000fe400078e0043 */
[----:B------:R-:W-:Y:S02]  /*b9440*/  IMAD.MOV.U32 R170, RZ, RZ, R70 ;  /* 0x000000ffffaa7224 */ /* 0x000fe400078e0046 */
[----:B------:R-:W-:Y:S02]  /*b9450*/  IMAD.MOV.U32 R171, RZ, RZ, R71 ;  /* 0x000000ffffab7224 */ /* 0x000fe400078e0047 */
[----:B----4-:R-:W-:Y:S11]  /*b9460*/  IMAD.MOV.U32 R86, RZ, RZ, R65 ;  /* 0x000000ffff567224 */ /* 0x010ff600078e0041 */
[----:B------:R-:W-:Y:S05]  /*b9470*/  @!UPT UIADD3 URZ, URZ, URZ, URZ ;  /* 0x0000003f3f3ff290 */ /* 0x000fea000fffe03f */
[----:B------:R-:W-:Y:S01]  /*b9480*/  MOV R131, R207 ;  /* 0x000000cf00837202 */ /* 0x000fe20000000f00 */
[----:B------:R-:W-:Y:S01]  /*b9490*/  IMAD.MOV.U32 R130, RZ, RZ, R206 ;  /* 0x000000ffff827224 */ /* 0x000fe200078e00ce */
[----:B------:R-:W-:Y:S01]  /*b94a0*/  MOV R126, R204 ;  /* 0x000000cc007e7202 */ /* 0x000fe20000000f00 */
[----:B------:R-:W-:Y:S01]  /*b94b0*/  IMAD.MOV.U32 R127, RZ, RZ, R205 ;  /* 0x000000ffff7f7224 */ /* 0x000fe200078e00cd */
[----:B------:R-:W-:Y:S01]  /*b94c0*/  MOV R87, R64 ;  /* 0x0000004000577202 */ /* 0x000fe20000000f00 */
[----:B---3--:R-:W-:Y:S01]  /*b94d0*/  HMMA.1688.F32.TF32 R4, R240, R120, R4 ;  /* 0x00000078f004723c */ /* 0x008fe20000081004 */
[----:B------:R-:W-:Y:S04]  /*b94e0*/  STL.64 [R1+0xc0d0], R130 ;  /* 0x00c0d08201007387 */ /* 0x000fe80000100a00 */
[----:B------:R-:W-:Y:S04]  /*b94f0*/  STL.64 [R1+0xc0c8], R128 ;  /* 0x00c0c88001007387 */ /* 0x000fe80000100a00 */
[----:B------:R-:W-:Y:S04]  /*b9500*/  STL.64 [R1+0xc0c0], R126 ;  /* 0x00c0c07e01007387 */ /* 0x000fe80000100a00 */
[----:B------:R-:W-:Y:S04]  /*b9510*/  STL.64 [R1+0xc0b8], R124 ;  /* 0x00c0b87c01007387 */ /* 0x000fe80000100a00 */
[----:B------:R-:W3:Y:S04]  /*b9520*/  LDL.LU R65, [R1+0xc16c] ;  /* 0x00c16c0001417983 */ /* 0x000ee80000300800 */
[----:B------:R-:W3:Y:S04]  /*b9530*/  LDL.LU R64, [R1+0xc168] ;  /* 0x00c1680001407983 */ /* 0x000ee80000300800 */
[----:B------:R-:W4:Y:S04]  /*b9540*/  LDL.LU R246, [R1+0x5b8] ;  /* 0x0005b80001f67983 */ /* 0x000f280000300800 */
[----:B------:R-:W4:Y:S04]  /*b9550*/  LDL.LU R247, [R1+0x5bc] ;  /* 0x0005bc0001f77983 */ /* 0x000f280000300800 */
[----:B------:R-:W2:Y:S04]  /*b9560*/  LDL.LU R250, [R1+0x5a8] ;  /* 0x0005a80001fa7983 */ /* 0x000ea80000300800 */
[----:B------:R-:W2:Y:S04]  /*b9570*/  LDL.LU R251, [R1+0x5ac] ;  /* 0x0005ac0001fb7983 */ /* 0x000ea80000300800 */
[----:B------:R-:W3:Y:S04]  /*b9580*/  LDL.LU R66, [R1+0x598] ;  /* 0x0005980001427983 */ /* 0x000ee80000300800 */
[----:B------:R-:W3:Y:S04]  /*b9590*/  LDL.LU R67, [R1+0x59c] ;  /* 0x00059c0001437983 */ /* 0x000ee80000300800 */
[----:B------:R-:W2:Y:S04]  /*b95a0*/  LDL.LU R70, [R1+0x588] ;  /* 0x0005880001467983 */ /* 0x000ea80000300800 */
[----:B------:R-:W2:Y:S04]  /*b95b0*/  LDL.LU R71, [R1+0x58c] ;  /* 0x00058c0001477983 */ /* 0x000ea80000300800 */
[----:B------:R-:W2:Y:S04]  /*b95c0*/  LDL.LU R82, [R1+0x558] ;  /* 0x0005580001527983 */ /* 0x000ea80000300800 */
[----:B------:R-:W3:Y:S04]  /*b95d0*/  LDL.LU R83, [R1+0x55c] ;  /* 0x00055c0001537983 */ /* 0x000ee80000300800 */
[----:B------:R-:W3:Y:S04]  /*b95e0*/  LDL.LU R74, [R1+0x578] ;  /* 0x00057800014a7983 */ /* 0x000ee80000300800 */
[----:B------:R-:W3:Y:S04]  /*b95f0*/  LDL.LU R75, [R1+0x57c] ;  /* 0x00057c00014b7983 */ /* 0x000ee80000300800 */
[----:B------:R-:W3:Y:S04]  /*b9600*/  LDL.LU R78, [R1+0x568] ;  /* 0x00056800014e7983 */ /* 0x000ee80000300800 */
[----:B------:R-:W3:Y:S01]  /*b9610*/  LDL.LU R79, [R1+0x56c] ;  /* 0x00056c00014f7983 */ /* 0x000ee20000300800 */
[----:B------:R-:W-:Y:S01]  /*b9620*/  IMAD.MOV.U32 R134, RZ, RZ, R4 ;  /* 0x000000ffff867224 */ /* 0x000fe200078e0004 */
[----:B------:R-:W-:Y:S01]  /*b9630*/  MOV R138, R6 ;  /* 0x00000006008a7202 */ /* 0x000fe20000000f00 */
[----:B------:R-:W-:Y:S01]  /*b9640*/  IMAD.MOV.U32 R135, RZ, RZ, R5 ;  /* 0x000000ffff877224 */ /* 0x000fe200078e0005 */
[----:B------:R-:W-:Y:S01]  /*b9650*/  MOV R212, R61 ;  /* 0x0000003d00d47202 */ /* 0x000fe20000000f00 */
[----:B------:R-:W-:-:S02]  /*b9660*/  IMAD.MOV.U32 R139, RZ, RZ, R7 ;  /* 0x000000ffff8b7224 */ /* 0x000fc400078e0007 */
[----:B------:R-:W-:Y:S01]  /*b9670*/  IMAD.MOV.U32 R213, RZ, RZ, R60 ;  /* 0x000000ffffd57224 */ /* 0x000fe200078e003c */
[----:B------:R-:W-:Y:S01]  /*b9680*/  MOV R215, R56 ;  /* 0x0000003800d77202 */ /* 0x000fe20000000f00 */
[----:B------:R-:W-:Y:S04]  /*b9690*/  LDSM.16.M88.4 R60, [R252+0x2c000] ;  /* 0x02c00000fc3c783b */ /* 0x000fe80000000200 */
[----:B------:R-:W-:Y:S04]  /*b96a0*/  STL.64 [R1+0xc0f0], R138 ;  /* 0x00c0f08a01007387 */ /* 0x000fe80000100a00 */
[----:B------:R1:W-:Y:S04]  /*b96b0*/  STL.64 [R1+0xc0e8], R136 ;  /* 0x00c0e88801007387 */ /* 0x0003e80000100a00 */
[----:B------:R-:W-:Y:S04]  /*b96c0*/  STL.64 [R1+0xc0e0], R134 ;  /* 0x00c0e08601007387 */ /* 0x000fe80000100a00 */
[----:B------:R-:W-:Y:S04]  /*b96d0*/  STL.64 [R1+0xc0d8], R132 ;  /* 0x00c0d88401007387 */ /* 0x000fe80000100a00 */
[----:B------:R-:W3:Y:S04]  /*b96e0*/  LDL R235, [R1+0x1998] ;  /* 0x0019980001eb7983 */ /* 0x000ee80000100800 */
[----:B------:R-:W3:Y:S01]  /*b96f0*/  LDL R238, [R1+0x199c] ;  /* 0x00199c0001ee7983 */ /* 0x000ee20000100800 */
[----:B------:R-:W-:-:S02]  /*b9700*/  IMAD.MOV.U32 R214, RZ, RZ, R57 ;  /* 0x000000ffffd67224 */ /* 0x000fc400078e0039 */
[----:B------:R-:W-:Y:S01]  /*b9710*/  IMAD.MOV.U32 R216, RZ, RZ, R53 ;  /* 0x000000ffffd87224 */ /* 0x000fe200078e0035 */
[----:B------:R-:W-:Y:S01]  /*b9720*/  LDSM.16.M88.4 R56, [R252+0x2d000] ;  /* 0x02d00000fc38783b */ /* 0x000fe20000000200 */
[----:B------:R-:W-:Y:S01]  /*b9730*/  IMAD.MOV.U32 R217, RZ, RZ, R52 ;  /* 0x000000ffffd97224 */ /* 0x000fe200078e0034 */
[----:B------:R-:W-:Y:S01]  /*b9740*/  MOV R218, R49 ;  /* 0x0000003100da7202 */ /* 0x000fe20000000f00 */
[----:B------:R-:W-:Y:S01]  /*b9750*/  IMAD.MOV.U32 R219, RZ, RZ, R48 ;  /* 0x000000ffffdb7224 */ /* 0x000fe200078e0030 */
[----:B------:R-:W-:Y:S01]  /*b9760*/  LDSM.16.M88.4 R52, [R252+0x2e000] ;  /* 0x02e00000fc34783b */ /* 0x000fe20000000200 */
[----:B------:R-:W-:Y:S01]  /*b9770*/  IMAD.MOV.U32 R204, RZ, RZ, R45 ;  /* 0x000000ffffcc7224 */ /* 0x000fe200078e002d */
[----:B------:R-:W-:Y:S02]  /*b9780*/  MOV R205, R44 ;  /* 0x0000002c00cd7202 */ /* 0x000fe40000000f00 */
[----:B------:R-:W-:Y:S01]  /*b9790*/  LDSM.16.M88.4 R48, [R252+0x2f000] ;  /* 0x02f00000fc30783b */ /* 0x000fe20000000200 */
[----:B------:R-:W-:-:S02]  /*b97a0*/  IMAD.MOV.U32 R206, RZ, RZ, R41 ;  /* 0x000000ffffce7224 */ /* 0x000fc400078e0029 */
[----:B------:R-:W-:Y:S01]  /*b97b0*/  IMAD.MOV.U32 R207, RZ, RZ, R40 ;  /* 0x000000ffffcf7224 */ /* 0x000fe200078e0028 */
[----:B------:R-:W-:Y:S01]  /*b97c0*/  LDSM.16.M88.4 R44, [R252+0x30000] ;  /* 0x03000000fc2c783b */ /* 0x000fe20000000200 */
[----:B-1----:R-:W-:Y:S01]  /*b97d0*/  MOV R136, R37 ;  /* 0x0000002500887202 */ /* 0x002fe20000000f00 */
[----:B------:R-:W-:Y:S02]  /*b97e0*/  IMAD.MOV.U32 R137, RZ, RZ, R36 ;  /* 0x000000ffff897224 */ /* 0x000fe400078e0024 */
[----:B------:R-:W-:Y:S01]  /*b97f0*/  LDSM.16.M88.4 R40, [R252+0x31000] ;  /* 0x03100000fc28783b */ /* 0x000fe20000000200 */
[----:B------:R-:W-:Y:S01]  /*b9800*/  IMAD.MOV.U32 R138, RZ, RZ, R33 ;  /* 0x000000ffff8a7224 */ /* 0x000fe200078e0021 */
[----:B------:R-:W-:Y:S02]  /*b9810*/  MOV R139, R32 ;  /* 0x00000020008b7202 */ /* 0x000fe40000000f00 */
[----:B------:R-:W-:Y:S01]  /*b9820*/  LDSM.16.M88.4 R36, [R252+0x32000] ;  /* 0x03200000fc24783b */ /* 0x000fe20000000200 */
[----:B------:R-:W-:-:S02]  /*b9830*/  IMAD.MOV.U32 R208, RZ, RZ, R29 ;  /* 0x000000ffffd07224 */ /* 0x000fc400078e001d */
[----:B------:R-:W-:Y:S01]  /*b9840*/  IMAD.MOV.U32 R209, RZ, RZ, R28 ;  /* 0x000000ffffd17224 */ /* 0x000fe200078e001c */
[----:B------:R-:W-:Y:S01]  /*b9850*/  LDSM.16.M88.4 R32, [R252+0x33000] ;  /* 0x03300000fc20783b */ /* 0x000fe20000000200 */
[----:B------:R-:W-:Y:S01]  /*b9860*/  MOV R210, R25 ;  /* 0x0000001900d27202 */ /* 0x000fe20000000f00 */
[----:B------:R-:W-:Y:S02]  /*b9870*/  IMAD.MOV.U32 R211, RZ, RZ, R24 ;  /* 0x000000ffffd37224 */ /* 0x000fe400078e0018 */
[----:B------:R-:W-:Y:S01]  /*b9880*/  LDSM.16.M88.4 R28, [R252+0x34000] ;  /* 0x03400000fc1c783b */ /* 0x000fe20000000200 */
[----:B------:R-:W-:Y:S01]  /*b9890*/  IMAD.MOV.U32 R224, RZ, RZ, R21 ;  /* 0x000000ffffe07224 */ /* 0x000fe200078e0015 */
[----:B------:R-:W-:Y:S02]  /*b98a0*/  MOV R225, R20 ;  /* 0x0000001400e17202 */ /* 0x000fe40000000f00 */
[----:B------:R-:W-:Y:S04]  /*b98b0*/  LDSM.16.M88.4 R24, [R252+0x35000] ;  /* 0x03500000fc18783b */ /* 0x000fe80000000200 */
[----:B------:R-:W-:Y:S04]  /*b98c0*/  LDSM.16.M88.4 R20, [R252+0x36000] ;  /* 0x03600000fc14783b */ /* 0x000fe80000000200 */
[----:B------:R-:W-:Y:S04]  /*b98d0*/  LDSM.16.M88.4 R132, [R252+0x37000] ;  /* 0x03700000fc84783b */ /* 0x000fe80000000200 */
[----:B------:R-:W-:Y:S04]  /*b98e0*/  LDSM.16.M88.4 R128, [R252+0x38000] ;  /* 0x03800000fc80783b */ /* 0x000fe80000000200 */
[----:B------:R-:W-:Y:S01]  /*b98f0*/  LDSM.16.M88.4 R124, [R252+0x39000] ;  /* 0x03900000fc7c783b */ /* 0x000fe20000000200 */
[----:B------:R-:W-:-:S03]  /*b9900*/  IMAD.MOV.U32 R222, RZ, RZ, R9 ;  /* 0x000000ffffde7224 */ /* 0x000fc600078e0009 */
[----:B------:R-:W-:Y:S01]  /*b9910*/  LDSM.16.M88.4 R228, [R252+0x3a000] ;  /* 0x03a00000fce4783b */ /* 0x000fe20000000200 */
[C---:B----4-:R-:W-:Y:S03]  /*b9920*/  HMMA.1688.F32.TF32 R4, R240.reuse, R116, R244 ;  /* 0x00000074f004723c */ /* 0x050fe600000810f4 */
[----:B------:R-:W-:Y:S11]  /*b9930*/  LDSM.16.M88.4 R244, [R252+0x3c000] ;  /* 0x03c00000fcf4783b */ /* 0x000ff60000000200 */
[----:B------:R-:W-:Y:S10]  /*b9940*/  @!UPT UIADD3 URZ, URZ, URZ, URZ ;  /* 0x0000003f3f3ff290 */ /* 0x000ff4000fffe03f */
[----:B------:R-:W-:Y:S01]  /*b9950*/  IMAD.MOV.U32 R142, RZ, RZ, R4 ;  /* 0x000000ffff8e7224 */ /* 0x000fe200078e0004 */
[----:B------:R-:W-:Y:S01]  /*b9960*/  MOV R163, R6 ;  /* 0x0000000600a37202 */ /* 0x000fe20000000f00 */
[----:B------:R-:W-:Y:S02]  /*b9970*/  IMAD.MOV.U32 R162, RZ, RZ, R5 ;  /* 0x000000ffffa27224 */ /* 0x000fe400078e0005 */
[----:B------:R-:W-:Y:S02]  /*b9980*/  IMAD.MOV.U32 R143, RZ, RZ, R7 ;  /* 0x000000ffff8f7224 */ /* 0x000fe400078e0007 */
[C---:B--2---:R-:W-:Y:S01]  /*b9990*/  HMMA.1688.F32.TF32 R4, R240.reuse, R112, R248 ;  /* 0x00000070f004723c */ /* 0x044fe200000810f8 */
[----:B------:R-:W-:Y:S11]  /*b99a0*/  LDSM.16.M88.4 R248, [R252+0x3b000] ;  /* 0x03b00000fcf8783b */ /* 0x000ff60000000200 */
[----:B------:R-:W-:Y:S11]  /*b99b0*/  @!UPT UIADD3 URZ, URZ, URZ, URZ ;  /* 0x0000003f3f3ff290 */ /* 0x000ff6000fffe03f */
[----:B------:R-:W-:Y:S01]  /*b99c0*/  @!UPT UIADD3 URZ, URZ, URZ, URZ ;  /* 0x0000003f3f3ff290 */ /* 0x000fe2000fffe03f */
[----:B------:R-:W-:Y:S01]  /*b99d0*/  IMAD.MOV.U32 R146, RZ, RZ, R4 ;  /* 0x000000ffff927224 */ /* 0x000fe200078e0004 */
[----:B------:R-:W-:Y:S01]  /*b99e0*/  MOV R154, R5 ;  /* 0x00000005009a7202 */ /* 0x000fe20000000f00 */
[----:B------:R-:W-:Y:S02]  /*b99f0*/  IMAD.MOV.U32 R158, RZ, RZ, R6 ;  /* 0x000000ffff9e7224 */ /* 0x000fe400078e0006 */
[----:B------:R-:W-:Y:S02]  /*b9a00*/  IMAD.MOV.U32 R159, RZ, RZ, R7 ;  /* 0x000000ffff9f7224 */ /* 0x000fe400078e0007 */
[C---:B---3--:R-:W-:Y:S11]  /*b9a10*/  HMMA.1688.F32.TF32 R4, R240.reuse, R108, R64 ;  /* 0x0000006cf004723c */ /* 0x048ff60000081040 */
[----:B------:R-:W-:Y:S11]  /*b9a20*/  @!UPT UIADD3 URZ, URZ, URZ, URZ ;  /* 0x0000003f3f3ff290 */ /* 0x000ff6000fffe03f */
[----:B------:R-:W-:Y:S02]  /*b9a30*/  @!UPT UIADD3 URZ, URZ, URZ, URZ ;  /* 0x0000003f3f3ff290 */ /* 0x000fe4000fffe03f */
[----:B------:R-:W-:Y:S01]  /*b9a40*/  MOV R155, R4 ;  /* 0x00000004009b7202 */ /* 0x000fe20000000f00 */
[----:B------:R-:W-:Y:S01]  /*b9a50*/  IMAD.MOV.U32 R150, RZ, RZ, R5 ;  /* 0x000000ffff967224 */ /* 0x000fe200078e0005 */
[----:B------:R-:W-:Y:S01]  /*b9a60*/  MOV R147, R7 ;  /* 0x0000000700937202 */ /* 0x000fe20000000f00 */
[----:B------:R-:W-:Y:S02]  /*b9a70*/  IMAD.MOV.U32 R151, RZ, RZ, R6 ;  /* 0x000000ffff977224 */ /* 0x000fe400078e0006 */
[C---:B------:R-:W-:Y:S01]  /*b9a80*/  HMMA.1688.F32.TF32 R4, R240.reuse, R104, R68 ;  /* 0x00000068f004723c */ /* 0x040fe20000081044 */
[----:B------:R-:W-:Y:S11]  /*b9a90*/  LDSM.16.M88.4 R68, [R252+0x2a000] ;  /* 0x02a00000fc44783b */ /* 0x000ff60000000200 */
[----:B------:R-:W-:Y:S11]  /*b9aa0*/  @!UPT UIADD3 URZ, URZ, URZ, URZ ;  /* 0x0000003f3f3ff290 */ /* 0x000ff6000fffe03f */
[----:B------:R-:W-:Y:S01]  /*b9ab0*/  @!UPT UIADD3 URZ, URZ, URZ, URZ ;  /* 0x0000003f3f3ff290 */ /* 0x000fe2000fffe03f */
[----:B------:R-:W-:Y:S01]  /*b9ac0*/  IMAD.MOV.U32 R110, RZ, RZ, R4 ;  /* 0x000000ffff6e7224 */ /* 0x000fe200078e0004 */
[----:B------:R-:W-:Y:S01]  /*b9ad0*/  MOV R122, R6 ;  /* 0x00000006007a7202 */ /* 0x000fe20000000f00 */
[----:B------:R-:W-:Y:S02]  /*b9ae0*/  IMAD.MOV.U32 R111, RZ, RZ, R5 ;  /* 0x000000ffff6f7224 */ /* 0x000fe400078e0005 */
[----:B------:R-:W-:Y:S02]  /*b9af0*/  IMAD.MOV.U32 R123, RZ, RZ, R7 ;  /* 0x000000ffff7b7224 */ /* 0x000fe400078e0007 */
[C---:B------:R-:W-:Y:S01]  /*b9b00*/  HMMA.1688.F32.TF32 R4, R240.reuse, R100, R72 ;  /* 0x00000064f004723c */ /* 0x040fe20000081048 */
[----:B------:R-:W1:Y:S07]  /*b9b10*/  LDSM.16.M88.4 R72, [R252+0x29000] ;  /* 0x02900000fc48783b */ /* 0x000e6e0000000200 */
[C---:B------:R-:W-:Y:S01]  /*b9b20*/  HMMA.1688.F32.TF32 R64, R240.reuse, R92, R80 ;  /* 0x0000005cf040723c */ /* 0x040fe20000081050 */
[----:B------:R-:W-:Y:S11]  /*b9b30*/  LDSM.16.M88.4 R80, [R252+0x27000] ;  /* 0x02700000fc50783b */ /* 0x000ff60000000200 */
[----:B------:R-:W-:Y:S04]  /*b9b40*/  @!UPT UIADD3 URZ, URZ, URZ, URZ ;  /* 0x0000003f3f3ff290 */ /* 0x000fe8000fffe03f */
[----:B------:R-:W-:Y:S01]  /*b9b50*/  IMAD.MOV.U32 R118, RZ, RZ, R4 ;  /* 0x000000ffff767224 */ /* 0x000fe200078e0004 */
[----:B------:R-:W-:Y:S01]  /*b9b60*/  MOV R119, R5 ;  /* 0x0000000500777202 */ /* 0x000fe20000000f00 */
[----:B------:R-:W-:Y:S02]  /*b9b70*/  IMAD.MOV.U32 R114, RZ, RZ, R6 ;  /* 0x000000ffff727224 */ /* 0x000fe400078e0006 */
[----:B------:R-:W-:Y:S02]  /*b9b80*/  IMAD.MOV.U32 R115, RZ, RZ, R7 ;  /* 0x000000ffff737224 */ /* 0x000fe400078e0007 */
[C---:B------:R-:W-:Y:S01]  /*b9b90*/  HMMA.1688.F32.TF32 R4, R240.reuse, R96, R76 ;  /* 0x00000060f004723c */ /* 0x040fe2000008104c */
[----:B------:R-:W-:Y:S11]  /*b9ba0*/  LDSM.16.M88.4 R76, [R252+0x28000] ;  /* 0x02800000fc4c783b */ /* 0x000ff60000000200 */
[----:B------:R-:W-:Y:S11]  /*b9bb0*/  @!UPT UIADD3 URZ, URZ, URZ, URZ ;  /* 0x0000003f3f3ff290 */ /* 0x000ff6000fffe03f */
[----:B------:R2:W-:Y:S01]  /*b9bc0*/  STL [R1+0xe94], R5 ;  /* 0x000e940501007387 */ /* 0x0005e20000100800 */
[----:B------:R-:W-:Y:S01]  /*b9bd0*/  MOV R107, R4 ;  /* 0x00000004006b7202 */ /* 0x000fe20000000f00 */
[----:B------:R-:W-:Y:S02]  /*b9be0*/  IMAD.MOV.U32 R102, RZ, RZ, R6 ;  /* 0x000000ffff667224 */ /* 0x000fe400078e0006 */
[----:B------:R-:W-:Y:S02]  /*b9bf0*/  IMAD.MOV.U32 R103, RZ, RZ, R7 ;  /* 0x000000ffff677224 */ /* 0x000fe400078e0007 */
[----:B--2---:R-:W-:Y:S01]  /*b9c00*/  HMMA.1688.F32.TF32 R4, R240, R88, R84 ;  /* 0x00000058f004723c */ /* 0x004fe20000081054 */
[----:B------:R-:W2:Y:S04]  /*b9c10*/  LDSM.16.M88.4 R84, [R252+0x26000] ;  /* 0x02600000fc54783b */ /* 0x000ea80000000200 */
[----:B------:R-:W-:Y:S04]  /*b9c20*/  STL.64 [R1+0xe80], R64 ;  /* 0x000e804001007387 */ /* 0x000fe80000100a00 */
[----:B------:R-:W-:Y:S04]  /*b9c30*/  STL.64 [R1+0xe88], R66 ;  /* 0x000e884201007387 */ /* 0x000fe80000100a00 */
[----:B------:R-:W3:Y:S01]  /*b9c40*/  LDSM.16.M88.4 R64, [R252+0x2b000] ;  /* 0x02b00000fc40783b */ /* 0x000ee20000000200 */
[----:B------:R-:W-:Y:S01]  /*b9c50*/  MOV R223, R8 ;  /* 0x0000000800df7202 */ /* 0x000fe20000000f00 */
[----:B------:R-:W-:Y:S01]  /*b9c60*/  IMAD.MOV.U32 R221, RZ, RZ, R12 ;  /* 0x000000ffffdd7224 */ /* 0x000fe200078e000c */
[----:B------:R-:W-:Y:S01]  /*b9c70*/  MOV R220, R13 ;  /* 0x0000000d00dc7202 */ /* 0x000fe20000000f00 */
[----:B------:R-:W4:Y:S01]  /*b9c80*/  LDSM.16.M88.4 R8, [R252+0x3d000] ;  /* 0x03d00000fc08783b */ /* 0x000f220000000200 */
[----:B------:R-:W-:-:S02]  /*b9c90*/  IMAD.MOV.U32 R226, RZ, RZ, R17 ;  /* 0x000000ffffe27224 */ /* 0x000fc400078e0011 */
[----:B------:R-:W-:Y:S01]  /*b9ca0*/  IMAD.MOV.U32 R227, RZ, RZ, R16 ;  /* 0x000000ffffe37224 */ /* 0x000fe200078e0010 */
[----:B------:R-:W3:Y:S04]  /*b9cb0*/  LDSM.16.M88.4 R12, [R252+0x3e000] ;  /* 0x03e00000fc0c783b */ /* 0x000ee80000000200 */
[----:B------:R-:W-:Y:S04]  /*b9cc0*/  STL.64 [R1+0xe70], R4 ;  /* 0x000e700401007387 */ /* 0x000fe80000100a00 */
[----:B------:R-:W-:Y:S04]  /*b9cd0*/  STL.64 [R1+0xe78], R6 ;  /* 0x000e780601007387 */ /* 0x000fe80000100a00 */
[----:B------:R-:W3:Y:S01]  /*b9ce0*/  LDSM.16.M88.4 R16, [R252+0x3f000] ;  /* 0x03f00000fc10783b */ /* 0x000ee20000000200 */
[C---:B-1----:R-:W-:Y:S03]  /*b9cf0*/  HMMA.1688.F32.TF32 R136, R240.reuse, R72, R136 ;  /* 0x00000048f088723c */ /* 0x042fe60000081088 */
[----:B------:R-:W-:Y:S04]  /*b9d00*/  LDS R4, [R235+0x81000] ;  /* 0x08100000eb047984 */ /* 0x000fe80000000800 */
[----:B--2---:R-:W-:Y:S04]  /*b9d10*/  STL [R1+0xbc34], R86 ;  /* 0x00bc345601007387 */ /* 0x004fe80000100800 */
[----:B------:R-:W-:Y:S04]  /*b9d20*/  STL [R1+0xbc30], R87 ;  /* 0x00bc305701007387 */ /* 0x000fe80000100800 */
[----:B------:R1:W-:Y:S04]  /*b9d30*/  STL [R1+0xbc4c], R82 ;  /* 0x00bc4c5201007387 */ /* 0x0003e80000100800 */
[----:B------:R-:W-:Y:S04]  /*b9d40*/  STL [R1+0xbc38], R83 ;  /* 0x00bc385301007387 */ /* 0x000fe80000100800 */
[----:B------:R-:W-:Y:S04]  /*b9d50*/  STL [R1+0xbc54], R78 ;  /* 0x00bc544e01007387 */ /* 0x000fe80000100800 */
[----:B------:R-:W-:Y:S04]  /*b9d60*/  STL [R1+0xbc50], R79 ;  /* 0x00bc504f01007387 */ /* 0x000fe80000100800 */
[----:B------:R-:W-:Y:S04]  /*b9d70*/  STL [R1+0xbc5c], R74 ;  /* 0x00bc5c4a01007387 */ /* 0x000fe80000100800 */
[----:B------:R-:W-:Y:S04]  /*b9d80*/  STL [R1+0xbc58], R75 ;  /* 0x00bc584b01007387 */ /* 0x000fe80000100800 */
[----:B------:R-:W-:Y:S04]  /*b9d90*/  STL [R1+0xbc6c], R70 ;  /* 0x00bc6c4601007387 */ /* 0x000fe80000100800 */
[----:B------:R2:W-:Y:S04]  /*b9da0*/  STL [R1+0xbc60], R71 ;  /* 0x00bc604701007387 */ /* 0x0005e80000100800 */
[----:B---3--:R-:W-:Y:S04]  /*b9db0*/  STL [R1+0xbbbc], R66 ;  /* 0x00bbbc4201007387 */ /* 0x008fe80000100800 */
        /* <DEDUP_REMOVED lines=16> */
[C---:B------:R-:W-:Y:S03]  /*b9ec0*/  HMMA.1688.F32.TF32 R220, R240.reuse, R84, R220 ;  /* 0x00000054f0dc723c */ /* 0x040fe600000810dc */
[----:B------:R-:W-:Y:S04]  /*b9ed0*/  STL [R1+0xbbd8], R35 ;  /* 0x00bbd82301007387 */ /* 0x000fe80000100800 */
[----:B------:R-:W-:Y:S01]  /*b9ee0*/  STL [R1+0xbbe4], R30 ;  /* 0x00bbe41e01007387 */ /* 0x000fe20000100800 */
[C---:B------:R-:W-:Y:S03]  /*b9ef0*/  HMMA.1688.F32.TF32 R224, R240.reuse, R80, R224 ;  /* 0x00000050f0e0723c */ /* 0x040fe600000810e0 */
[----:B------:R-:W-:Y:S04]  /*b9f00*/  STL [R1+0xbbe0], R31 ;  /* 0x00bbe01f01007387 */ /* 0x000fe80000100800 */
[----:B------:R-:W-:Y:S01]  /*b9f10*/  STL [R1+0xbbec], R26 ;  /* 0x00bbec1a01007387 */ /* 0x000fe20000100800 */
[----:B------:R-:W-:Y:S03]  /*b9f20*/  HMMA.1688.F32.TF32 R208, R240, R76, R208 ;  /* 0x0000004cf0d0723c */ /* 0x000fe600000810d0 */
[----:B------:R-:W-:Y:S04]  /*b9f30*/  STL [R1+0xbbe8], R27 ;  /* 0x00bbe81b01007387 */ /* 0x000fe80000100800 */
[----:B------:R-:W-:Y:S04]  /*b9f40*/  STL [R1+0xbb34], R22 ;  /* 0x00bb341601007387 */ /* 0x000fe80000100800 */
[----:B------:R-:W-:Y:S04]  /*b9f50*/  STL [R1+0xbb30], R23 ;  /* 0x00bb301701007387 */ /* 0x000fe80000100800 */
[----:B------:R-:W-:Y:S04]  /*b9f60*/  STL.64 [R1+0x30], R132 ;  /* 0x0000308401007387 */ /* 0x000fe80000100a00 */
[----:B------:R-:W-:Y:S01]  /*b9f70*/  STL.64 [R1+0x38], R134 ;  /* 0x0000388601007387 */ /* 0x000fe20000100a00 */
[----:B-1----:R-:W-:-:S03]  /*b9f80*/  MOV R82, R136 ;  /* 0x0000008800527202 */ /* 0x002fc60000000f00 */
[----:B------:R-:W-:Y:S01]  /*b9f90*/  STL.64 [R1+0x20], R128 ;  /* 0x0000208001007387 */ /* 0x000fe20000100a00 */
[----:B------:R-:W-:Y:S01]  /*b9fa0*/  IMAD.MOV.U32 R94, RZ, RZ, R137 ;  /* 0x000000ffff5e7224 */ /* 0x000fe200078e0089 */
[----:B------:R-:W-:Y:S02]  /*b9fb0*/  MOV R90, R139 ;  /* 0x0000008b005a7202 */ /* 0x000fe40000000f00 */
[----:B------:R-:W-:Y:S01]  /*b9fc0*/  STL.64 [R1+0x28], R130 ;  /* 0x0000288201007387 */ /* 0x000fe20000100a00 */
[----:B------:R-:W-:-:S03]  /*b9fd0*/  IMAD.MOV.U32 R95, RZ, RZ, R138 ;  /* 0x000000ffff5f7224 */ /* 0x000fc600078e008a */
[----:B------:R-:W-:Y:S01]  /*b9fe0*/  STL [R1+0xbb04], R250 ;  /* 0x00bb04fa01007387 */ /* 0x000fe20000100800 */
[C---:B------:R-:W-:Y:S03]  /*b9ff0*/  HMMA.1688.F32.TF32 R136, R240.reuse, R68, R204 ;  /* 0x00000044f088723c */ /* 0x040fe600000810cc */
[----:B------:R-:W-:Y:S04]  /*ba000*/  STL.64 [R1+0x10], R124 ;  /* 0x0000107c01007387 */ /* 0x000fe80000100a00 */
[----:B------:R-:W-:Y:S01]  /*ba010*/  STL.64 [R1+0x18], R126 ;  /* 0x0000187e01007387 */ /* 0x000fe20000100a00 */
[----:B------:R-:W-:Y:S03]  /*ba020*/  HMMA.1688.F32.TF32 R204, R240, R64, R216 ;  /* 0x00000040f0cc723c */ /* 0x000fe600000810d8 */
[----:B------:R-:W-:Y:S04]  /*ba030*/  STL [R1+0xbb00], R251 ;  /* 0x00bb00fb01007387 */ /* 0x000fe80000100800 */
[----:B------:R-:W-:Y:S04]  /*ba040*/  STL.64 [R1], R228 ;  /* 0x000000e401007387 */ /* 0x000fe80000100a00 */
[----:B------:R-:W-:Y:S04]  /*ba050*/  STL.64 [R1+0x8], R230 ;  /* 0x000008e601007387 */ /* 0x000fe80000100a00 */
        /* <DEDUP_REMOVED lines=8> */
[----:B------:R-:W-:Y:S01]  /*ba0e0*/  STL [R1+0xab70], R252 ;  /* 0x00ab70fc01007387 */ /* 0x000fe20000100800 */
[----:B------:R-:W-:-:S03]  /*ba0f0*/  MOV R99, R226 ;  /* 0x000000e200637202 */ /* 0x000fc60000000f00 */
[----:B------:R-:W-:Y:S01]  /*ba100*/  STL.64 [R1+0xe60], R220 ;  /* 0x000e60dc01007387 */ /* 0x000fe20000100a00 */
[----:B--2---:R-:W-:-:S03]  /*ba110*/  IMAD.MOV.U32 R71, RZ, RZ, R227 ;  /* 0x000000ffff477224 */ /* 0x004fc600078e00e3 */
[----:B------:R1:W-:Y:S01]  /*ba120*/  STL.64 [R1+0xe68], R222 ;  /* 0x000e68de01007387 */ /* 0x0003e20000100a00 */
[----:B------:R-:W-:Y:S02]  /*ba130*/  IMAD.MOV.U32 R70, RZ, RZ, R224 ;  /* 0x000000ffff467224 */ /* 0x000fe400078e00e0 */
[----:B------:R-:W-:Y:S01]  /*ba140*/  IMAD.MOV.U32 R98, RZ, RZ, R225 ;  /* 0x000000ffff627224 */ /* 0x000fe200078e00e1 */
[----:B------:R-:W-:Y:S01]  /*ba150*/  MOV R75, R209 ;  /* 0x000000d1004b7202 */ /* 0x000fe20000000f00 */
[----:B------:R-:W-:Y:S01]  /*ba160*/  IMAD.MOV.U32 R74, RZ, RZ, R208 ;  /* 0x000000ffff4a7224 */ /* 0x000fe200078e00d0 */
[----:B------:R-:W-:Y:S01]  /*ba170*/  LDS R6, [R235+0x81400] ;  /* 0x08140000eb067984 */ /* 0x000fe20000000800 */
[----:B------:R-:W-:-:S03]  /*ba180*/  IMAD.MOV.U32 R78, RZ, RZ, R210 ;  /* 0x000000ffff4e7224 */ /* 0x000fc600078e00d2 */
[----:B------:R-:W-:Y:S04]  /*ba190*/  LDS R5, [R238+0x81000] ;  /* 0x08100000ee057984 */ /* 0x000fe80000000800 */
[----:B-1----:R-:W2:Y:S04]  /*ba1a0*/  LDL.LU.64 R222, [R1+0xc160] ;  /* 0x00c1600001de7983 */ /* 0x002ea80000300a00 */
[----:B------:R-:W3:Y:S04]  /*ba1b0*/  LDL.LU.64 R220, [R1+0xc158] ;  /* 0x00c1580001dc7983 */ /* 0x000ee80000300a00 */
[----:B------:R-:W4:Y:S01]  /*ba1c0*/  LDL.LU.64 R226, [R1+0xc150] ;  /* 0x00c1500001e27983 */ /* 0x000f220000300a00 */
[----:B------:R-:W-:-:S03]  /*ba1d0*/  IMAD.MOV.U32 R79, RZ, RZ, R211 ;  /* 0x000000ffff4f7224 */ /* 0x000fc600078e00d3 */
[----:B------:R-:W2:Y:S04]  /*ba1e0*/  LDL.LU.64 R224, [R1+0xc148] ;  /* 0x00c1480001e07983 */ /* 0x000ea80000300a00 */
[----:B------:R-:W2:Y:S04]  /*ba1f0*/  LDL.LU R208, [R1+0x8b0] ;  /* 0x0008b00001d07983 */ /* 0x000ea80000300800 */
[----:B------:R-:W2:Y:S01]  /*ba200*/  LDL.LU R209, [R1+0x8b4] ;  /* 0x0008b40001d17983 */ /* 0x000ea20000300800 */
[----:B------:R-:W-:-:S03]  /*ba210*/  IMAD.MOV.U32 R91, RZ, RZ, R136 ;  /* 0x000000ffff5b7224 */ /* 0x000fc600078e0088 */
[----:B------:R-:W2:Y:S04]  /*ba220*/  LDL.LU R210, [R1+0x8b8] ;  /* 0x0008b80001d27983 */ /* 0x000ea80000300800 */
[----:B------:R-:W2:Y:S01]  /*ba230*/  LDL.LU R211, [R1+0x8bc] ;  /* 0x0008bc0001d37983 */ /* 0x000ea20000300800 */
[----:B------:R-:W-:-:S03]  /*ba240*/  IMAD.MOV.U32 R83, RZ, RZ, R137 ;  /* 0x000000ffff537224 */ /* 0x000fc600078e0089 */
[----:B------:R-:W3:Y:S01]  /*ba250*/  LDL.LU R136, [R1+0x8a0] ;  /* 0x0008a00001887983 */ /* 0x000ee20000300800 */
[----:B------:R-:W-:-:S03]  /*ba260*/  MOV R86, R138 ;  /* 0x0000008a00567202 */ /* 0x000fc60000000f00 */
[----:B------:R-:W-:Y:S01]  /*ba270*/  STL.64 [R1+0xe10], R204 ;  /* 0x000e10cc01007387 */ /* 0x000fe20000100a00 */
[----:B------:R-:W-:-:S03]  /*ba280*/  IMAD.MOV.U32 R87, RZ, RZ, R139 ;  /* 0x000000ffff577224 */ /* 0x000fc600078e008b */
[----:B------:R1:W-:Y:S04]  /*ba290*/  STL.64 [R1+0xe18], R206 ;  /* 0x000e18ce01007387 */ /* 0x0003e80000100a00 */
[----:B------:R-:W3:Y:S04]  /*ba2a0*/  LDL.LU R137, [R1+0x8a4] ;  /* 0x0008a40001897983 */ /* 0x000ee80000300800 */
[----:B------:R-:W3:Y:S01]  /*ba2b0*/  LDL.LU R138, [R1+0x8a8] ;  /* 0x0008a800018a7983 */ /* 0x000ee20000300800 */
[C---:B-1----:R-:W-:Y:S03]  /*ba2c0*/  HMMA.1688.F32.TF32 R204, R240.reuse, R60, R212 ;  /* 0x0000003cf0cc723c */ /* 0x042fe600000810d4 */
[----:B------:R-:W3:Y:S04]  /*ba2d0*/  LDL.LU R139, [R1+0x8ac] ;  /* 0x0008ac00018b7983 */ /* 0x000ee80000300800 */
[----:B------:R-:W1:Y:S11]  /*ba2e0*/  LDS R7, [R238+0x81400] ;  /* 0x08140000ee077984 */ /* 0x000e760000000800 */
[----:B------:R-:W-:Y:S06]  /*ba2f0*/  @!UPT UIADD3 URZ, URZ, URZ, URZ ;  /* 0x0000003f3f3ff290 */ /* 0x000fec000fffe03f */
[----:B------:R-:W-:Y:S01]  /*ba300*/  IMAD.MOV.U32 R59, RZ, RZ, R204 ;  /* 0x000000ffff3b7224 */ /* 0x000fe200078e00cc */
[----:B------:R-:W-:Y:S01]  /*ba310*/  MOV R51, R205 ;  /* 0x000000cd00337202 */ /* 0x000fe20000000f00 */
[----:B------:R-:W4:Y:S01]  /*ba320*/  LDL.LU R204, [R1+0x890] ;  /* 0x0008900001cc7983 */ /* 0x000f220000300800 */
[----:B------:R-:W-:Y:S02]  /*ba330*/  IMAD.MOV.U32 R54, RZ, RZ, R206 ;  /* 0x000000ffff367224 */ /* 0x000fe400078e00ce */
[----:B------:R-:W-:Y:S01]  /*ba340*/  IMAD.MOV.U32 R55, RZ, RZ, R207 ;  /* 0x000000ffff377224 */ /* 0x000fe200078e00cf */
[----:B------:R-:W4:Y:S04]  /*ba350*/  LDL.LU R205, [R1+0x894] ;  /* 0x0008940001cd7983 */ /* 0x000f280000300800 */
[----:B------:R-:W4:Y:S04]  /*ba360*/  LDL.LU R206, [R1+0x898] ;  /* 0x0008980001ce7983 */ /* 0x000f280000300800 */
[----:B------:R-:W4:Y:S04]  /*ba370*/  LDL.LU R207, [R1+0x89c] ;  /* 0x00089c0001cf7983 */ /* 0x000f280000300800 */
[----:B------:R-:W4:Y:S04]  /*ba380*/  LDL.LU R212, [R1+0x880] ;  /* 0x0008800001d47983 */ /* 0x000f280000300800 */
[----:B------:R-:W4:Y:S04]  /*ba390*/  LDL.LU R213, [R1+0x884] ;  /* 0x0008840001d57983 */ /* 0x000f280000300800 */
[----:B------:R-:W4:Y:S04]  /*ba3a0*/  LDL.LU R214, [R1+0x888] ;  /* 0x0008880001d67983 */ /* 0x000f280000300800 */
[----:B------:R-:W4:Y:S04]  /*ba3b0*/  LDL.LU R215, [R1+0x88c] ;  /* 0x00088c0001d77983 */ /* 0x000f280000300800 */
[----:B------:R1:W-:Y:S04]  /*ba3c0*/  STL [R1+0xbbfc], R55 ;  /* 0x00bbfc3701007387 */ /* 0x0003e80000100800 */
[----:B------:R1:W-:Y:S04]  /*ba3d0*/  STL [R1+0xbbf8], R54 ;  /* 0x00bbf83601007387 */ /* 0x0003e80000100800 */
[----:B------:R-:W-:Y:S04]  /*ba3e0*/  STL [R1+0xbbf4], R51 ;  /* 0x00bbf43301007387 */ /* 0x000fe80000100800 */
[----:B------:R-:W-:Y:S04]  /*ba3f0*/  STL [R1+0xbbf0], R59 ;  /* 0x00bbf03b01007387 */ /* 0x000fe80000100800 */
[----:B------:R-:W4:Y:S04]  /*ba400*/  LDL.LU R216, [R1+0x870] ;  /* 0x0008700001d87983 */ /* 0x000f280000300800 */
[----:B------:R-:W4:Y:S04]  /*ba410*/  LDL.LU R217, [R1+0x874] ;  /* 0x0008740001d97983 */ /* 0x000f280000300800 */
[----:B------:R-:W4:Y:S04]  /*ba420*/  LDL.LU R218, [R1+0x878] ;  /* 0x0008780001da7983 */ /* 0x000f280000300800 */
[----:B------:R-:W4:Y:S01]  /*ba430*/  LDL.LU R219, [R1+0x87c] ;  /* 0x00087c0001db7983 */ /* 0x000f220000300800 */
[C---:B--2---:R-:W-:Y:S08]  /*ba440*/  HMMA.1688.F32.TF32 R208, R240.reuse, R56, R208 ;  /* 0x00000038f0d0723c */ /* 0x044ff000000810d0 */
[----:B---3--:R-:W-:Y:S11]  /*ba450*/  HMMA.1688.F32.TF32 R136, R240, R52, R136 ;  /* 0x00000034f088723c */ /* 0x008ff60000081088 */
[----:B------:R-:W-:Y:S05]  /*ba460*/  @!UPT UIADD3 URZ, URZ, URZ, URZ ;  /* 0x0000003f3f3ff290 */ /* 0x000fea000fffe03f */
[----:B------:R-:W-:Y:S01]  /*ba470*/  MOV R50, R208 ;  /* 0x000000d000327202 */ /* 0x000fe20000000f00 */
[----:B------:R-:W-:Y:S01]  /*ba480*/  IMAD.MOV.U32 R58, RZ, RZ, R209 ;  /* 0x000000ffff3a7224 */ /* 0x000fe200078e00d1 */
[----:B------:R-:W-:Y:S01]  /*ba490*/  MOV R63, R211 ;  /* 0x000000d3003f7202 */ /* 0x000fe20000000f00 */
[----:B------:R-:W-:Y:S01]  /*ba4a0*/  IMAD.MOV.U32 R62, RZ, RZ, R210 ;  /* 0x000000ffff3e7224 */ /* 0x000fe200078e00d2 */
[----:B------:R-:W2:Y:S04]  /*ba4b0*/  LDL.LU R208, [R1+0x860] ;  /* 0x0008600001d07983 */ /* 0x000ea80000300800 */
[----:B------:R-:W2:Y:S04]  /*ba4c0*/  LDL.LU R209, [R1+0x864] ;  /* 0x0008640001d17983 */ /* 0x000ea80000300800 */
[----:B------:R-:W2:Y:S04]  /*ba4d0*/  LDL.LU R210, [R1+0x868] ;  /* 0x0008680001d27983 */ /* 0x000ea80000300800 */
[----:B------:R-:W2:Y:S04]  /*ba4e0*/  LDL.LU R211, [R1+0x86c] ;  /* 0x00086c0001d37983 */ /* 0x000ea80000300800 */
[----:B------:R-:W-:Y:S04]  /*ba4f0*/  STL [R1+0xbc0c], R63 ;  /* 0x00bc0c3f01007387 */ /* 0x000fe80000100800 */
[----:B------:R-:W-:Y:S01]  /*ba500*/  STL [R1+0xbc08], R62 ;  /* 0x00bc083e01007387 */ /* 0x000fe20000100800 */
[----:B-1----:R-:W-:-:S03]  /*ba510*/  IMAD.MOV.U32 R55, RZ, RZ, R138 ;  /* 0x000000ffff377224 */ /* 0x002fc600078e008a */
[----:B------:R-:W-:Y:S01]  /*ba520*/  STL [R1+0xbc04], R58 ;  /* 0x00bc043a01007387 */ /* 0x000fe20000100800 */
[----:B------:R-:W-:-:S03]  /*ba530*/  IMAD.MOV.U32 R54, RZ, RZ, R139 ;  /* 0x000000ffff367224 */ /* 0x000fc600078e008b */
[----:B------:R-:W-:Y:S04]  /*ba540*/  STL [R1+0xbc00], R50 ;  /* 0x00bc003201007387 */ /* 0x000fe80000100800 */
[----:B------:R4:W-:Y:S02]  /*ba550*/  STL.64 [R1+0xde0], R136 ;  /* 0x000de08801007387 */ /* 0x0009e40000100a00 */
[C---:B----4-:R-:W-:Y:S02]  /*ba560*/  HMMA.1688.F32.TF32 R136, R240.reuse, R48, R204 ;  /* 0x00000030f088723c */ /* 0x050fe400000810cc */
[----:B------:R-:W-:Y:S04]  /*ba570*/  STL [R1+0xbc14], R54 ;  /* 0x00bc143601007387 */ /* 0x000fe80000100800 */
[----:B------:R-:W-:Y:S11]  /*ba580*/  STL [R1+0xbc10], R55 ;  /* 0x00bc103701007387 */ /* 0x000ff60000100800 */
[----:B------:R-:W-:Y:S07]  /*ba590*/  @!UPT UIADD3 URZ, URZ, URZ, URZ ;  /* 0x0000003f3f3ff290 */ /* 0x000fee000fffe03f */
[----:B------:R-:W-:Y:S01]  /*ba5a0*/  MOV R27, R139 ;  /* 0x0000008b001b7202 */ /* 0x000fe20000000f00 */
[----:B------:R-:W-:Y:S01]  /*ba5b0*/  IMAD.MOV.U32 R26, RZ, RZ, R138 ;  /* 0x000000ffff1a7224 */ /* 0x000fe200078e008a */
[----:B------:R-:W-:Y:S01]  /*ba5c0*/  MOV R51, R136 ;  /* 0x0000008800337202 */ /* 0x000fe20000000f00 */
[----:B------:R-:W-:Y:S02]  /*ba5d0*/  IMAD.MOV.U32 R59, RZ, RZ, R137 ;  /* 0x000000ffff3b7224 */ /* 0x000fe400078e0089 */
[----:B------:R-:W-:Y:S01]  /*ba5e0*/  STL [R1+0xbc24], R27 ;  /* 0x00bc241b01007387 */ /* 0x000fe20000100800 */
[----:B------:R-:W-:Y:S03]  /*ba5f0*/  HMMA.1688.F32.TF32 R136, R240, R44, R212 ;  /* 0x0000002cf088723c */ /* 0x000fe600000810d4 */
[----:B------:R-:W-:Y:S04]  /*ba600*/  STL [R1+0xbc20], R26 ;  /* 0x00bc201a01007387 */ /* 0x000fe80000100800 */
[----:B------:R-:W-:Y:S04]  /*ba610*/  STL [R1+0xbc1c], R59 ;  /* 0x00bc1c3b01007387 */ /* 0x000fe80000100800 */
[----:B------:R-:W-:Y:S04]  /*ba620*/  STL [R1+0xbc18], R51 ;  /* 0x00bc183301007387 */ /* 0x000fe80000100800 */
[----:B------:R-:W3:Y:S04]  /*ba630*/  LDL.LU R212, [R1+0x850] ;  /* 0x0008500001d47983 */ /* 0x000ee80000300800 */
[----:B------:R-:W3:Y:S04]  /*ba640*/  LDL.LU R213, [R1+0x854] ;  /* 0x0008540001d57983 */ /* 0x000ee80000300800 */
[----:B------:R-:W3:Y:S04]  /*ba650*/  LDL.LU R214, [R1+0x858] ;  /* 0x0008580001d67983 */ /* 0x000ee80000300800 */
[----:B------:R-:W3:Y:S01]  /*ba660*/  LDL.LU R215, [R1+0x85c] ;  /* 0x00085c0001d77983 */ /* 0x000ee20000300800 */
[----:B------:R-:W-:Y:S01]  /*ba670*/  IMAD.MOV.U32 R63, RZ, RZ, R136 ;  /* 0x000000ffff3f7224 */ /* 0x000fe200078e0088 */
[----:B------:R-:W-:Y:S01]  /*ba680*/  MOV R58, R138 ;  /* 0x0000008a003a7202 */ /* 0x000fe20000000f00 */
[----:B------:R-:W-:-:S02]  /*ba690*/  IMAD.MOV.U32 R62, RZ, RZ, R137 ;  /* 0x000000ffff3e7224 */ /* 0x000fc400078e0089 */
[----:B------:R-:W-:Y:S02]  /*ba6a0*/  IMAD.MOV.U32 R50, RZ, RZ, R139 ;  /* 0x000000ffff327224 */ /* 0x000fe400078e008b */
[C---:B------:R-:W-:Y:S01]  /*ba6b0*/  HMMA.1688.F32.TF32 R136, R240.reuse, R40, R216 ;  /* 0x00000028f088723c */ /* 0x040fe200000810d8 */
[----:B------:R-:W-:Y:S11]  /*ba6c0*/  STL [R1+0xbc2c], R62 ;  /* 0x00bc2c3e01007387 */ /* 0x000ff60000100800 */
[----:B------:R-:W-:Y:S11]  /*ba6d0*/  @!UPT UIADD3 URZ, URZ, URZ, URZ ;  /* 0x0000003f3f3ff290 */ /* 0x000ff6000fffe03f */
[----:B------:R-:W-:Y:S01]  /*ba6e0*/  @!UPT UIADD3 URZ, URZ, URZ, URZ ;  /* 0x0000003f3f3ff290 */ /* 0x000fe2000fffe03f */
[----:B------:R-:W-:Y:S01]  /*ba6f0*/  IMAD.MOV.U32 R30, RZ, RZ, R136 ;  /* 0x000000ffff1e7224 */ /* 0x000fe200078e0088 */
[----:B------:R-:W-:Y:S01]  /*ba700*/  MOV R31, R137 ;  /* 0x00000089001f7202 */ /* 0x000fe20000000f00 */
[----:B------:R-:W-:Y:S02]  /*ba710*/  IMAD.MOV.U32 R34, RZ, RZ, R138 ;  /* 0x000000ffff227224 */ /* 0x000fe400078e008a */
[----:B------:R-:W-:Y:S01]  /*ba720*/  IMAD.MOV.U32 R35, RZ, RZ, R139 ;  /* 0x000000ffff237224 */ /* 0x000fe200078e008b */
[----:B------:R-:W-:Y:S04]  /*ba730*/  STL [R1+0xbc28], R63 ;  /* 0x00bc283f01007387 */ /* 0x000fe80000100800 */
[----:B------:R-:W4:Y:S04]  /*ba740*/  LDL.LU R216, [R1+0x810] ;  /* 0x0008100001d87983 */ /* 0x000f280000300800 */
[----:B------:R-:W4:Y:S04]  /*ba750*/  LDL.LU R217, [R1+0x814] ;  /* 0x0008140001d97983 */ /* 0x000f280000300800 */
[----:B------:R-:W4:Y:S04]  /*ba760*/  LDL.LU R218, [R1+0x818] ;  /* 0x0008180001da7983 */ /* 0x000f280000300800 */
[----:B------:R-:W4:Y:S01]  /*ba770*/  LDL.LU R219, [R1+0x81c] ;  /* 0x00081c0001db7983 */ /* 0x000f220000300800 */
[C---:B--2---:R-:W-:Y:S11]  /*ba780*/  HMMA.1688.F32.TF32 R136, R240.reuse, R36, R208 ;  /* 0x00000024f088723c */ /* 0x044ff600000810d0 */
[----:B------:R-:W-:Y:S11]  /*ba790*/  @!UPT UIADD3 URZ, URZ, URZ, URZ ;  /* 0x0000003f3f3ff290 */ /* 0x000ff6000fffe03f */
[----:B------:R-:W-:Y:S02]  /*ba7a0*/  @!UPT UIADD3 URZ, URZ, URZ, URZ ;  /* 0x0000003f3f3ff290 */ /* 0x000fe4000fffe03f */
[----:B------:R-:W-:Y:S01]  /*ba7b0*/  MOV R38, R136 ;  /* 0x0000008800267202 */ /* 0x000fe20000000f00 */
[----:B------:R-:W-:Y:S01]  /*ba7c0*/  IMAD.MOV.U32 R39, RZ, RZ, R137 ;  /* 0x000000ffff277224 */ /* 0x000fe200078e0089 */
[----:B------:R-:W2:Y:S01]  /*ba7d0*/  LDL.LU R136, [R1+0x830] ;  /* 0x0008300001887983 */ /* 0x000ea20000300800 */
[----:B------:R-:W-:Y:S01]  /*ba7e0*/  IMAD.MOV.U32 R42, RZ, RZ, R138 ;  /* 0x000000ffff2a7224 */ /* 0x000fe200078e008a */
[----:B------:R-:W-:Y:S02]  /*ba7f0*/  MOV R43, R139 ;  /* 0x0000008b002b7202 */ /* 0x000fe40000000f00 */
[----:B------:R-:W2:Y:S04]  /*ba800*/  LDL.LU R137, [R1+0x834] ;  /* 0x0008340001897983 */ /* 0x000ea80000300800 */
[----:B------:R-:W2:Y:S04]  /*ba810*/  LDL.LU R138, [R1+0x838] ;  /* 0x00083800018a7983 */ /* 0x000ea80000300800 */
[----:B------:R-:W2:Y:S04]  /*ba820*/  LDL.LU R139, [R1+0x83c] ;  /* 0x00083c00018b7983 */ /* 0x000ea80000300800 */
[----:B------:R-:W4:Y:S04]  /*ba830*/  LDL.LU R204, [R1+0x820] ;  /* 0x0008200001cc7983 */ /* 0x000f280000300800 */
[----:B------:R-:W4:Y:S04]  /*ba840*/  LDL.LU R205, [R1+0x824] ;  /* 0x0008240001cd7983 */ /* 0x000f280000300800 */
[----:B------:R-:W4:Y:S04]  /*ba850*/  LDL.LU R206, [R1+0x828] ;  /* 0x0008280001ce7983 */ /* 0x000f280000300800 */
[----:B------:R-:W4:Y:S04]  /*ba860*/  LDL.LU R207, [R1+0x82c] ;  /* 0x00082c0001cf7983 */ /* 0x000f280000300800 */
[----:B------:R-:W-:Y:S04]  /*ba870*/  STL.64 [R1+0xc0b0], R42 ;  /* 0x00c0b02a01007387 */ /* 0x000fe80000100a00 */
[----:B------:R1:W-:Y:S04]  /*ba880*/  STL.64 [R1+0xc0a8], R40 ;  /* 0x00c0a82801007387 */ /* 0x0003e80000100a00 */
[----:B-1----:R-:W4:Y:S04]  /*ba890*/  LDL.LU R40, [R1+0x840] ;  /* 0x0008400001287983 */ /* 0x002f280000300800 */
[----:B------:R-:W4:Y:S04]  /*ba8a0*/  LDL.LU R41, [R1+0x844] ;  /* 0x0008440001297983 */ /* 0x000f280000300800 */
[----:B------:R-:W4:Y:S04]  /*ba8b0*/  LDL.LU R42, [R1+0x848] ;  /* 0x00084800012a7983 */ /* 0x000f280000300800 */
[----:B------:R-:W4:Y:S01]  /*ba8c0*/  LDL.LU R43, [R1+0x84c] ;  /* 0x00084c00012b7983 */ /* 0x000f220000300800 */
[----:B---3--:R-:W-:Y:S03]  /*ba8d0*/  HMMA.1688.F32.TF32 R208, R240, R32, R212 ;  /* 0x00000020f0d0723c */ /* 0x008fe600000810d4 */
[----:B------:R-:W-:Y:S04]  /*ba8e0*/  STL.64 [R1+0xc0a0], R38 ;  /* 0x00c0a02601007387 */ /* 0x000fe80000100a00 */
[----:B------:R-:W-:Y:S11]  /*ba8f0*/  STL.64 [R1+0xc098], R36 ;  /* 0x00c0982401007387 */ /* 0x000ff60000100a00 */
[----:B------:R-:W-:Y:S06]  /*ba900*/  @!UPT UIADD3 URZ, URZ, URZ, URZ ;  /* 0x0000003f3f3ff290 */ /* 0x000fec000fffe03f */
[----:B------:R-:W-:Y:S01]  /*ba910*/  IMAD.MOV.U32 R46, RZ, RZ, R208 ;  /* 0x000000ffff2e7224 */ /* 0x000fe200078e00d0 */
[----:B------:R-:W-:Y:S01]  /*ba920*/  MOV R66, R210 ;  /* 0x000000d200427202 */ /* 0x000fe20000000f00 */
[----:B------:R-:W-:Y:S01]  /*ba930*/  IMAD.MOV.U32 R47, RZ, RZ, R209 ;  /* 0x000000ffff2f7224 */ /* 0x000fe200078e00d1 */
[----:B------:R-:W3:Y:S01]  /*ba940*/  LDL.LU R208, [R1+0x800] ;  /* 0x0008000001d07983 */ /* 0x000ee20000300800 */
[----:B------:R-:W-:-:S03]  /*ba950*/  IMAD.MOV.U32 R67, RZ, RZ, R211 ;  /* 0x000000ffff437224 */ /* 0x000fc600078e00d3 */
        /* <DEDUP_REMOVED lines=8> */
[----:B------:R-:W-:Y:S04]  /*ba9e0*/  STL.64 [R1+0xc080], R30 ;  /* 0x00c0801e01007387 */ /* 0x000fe80000100a00 */
[----:B------:R-:W-:Y:S01]  /*ba9f0*/  STL.64 [R1+0xc078], R28 ;  /* 0x00c0781c01007387 */ /* 0x000fe20000100a00 */
[----:B------:R-:W-:Y:S01]  /*baa00*/  IMAD.MOV.U32 R215, RZ, RZ, R2 ;  /* 0x000000ffffd77224 */ /* 0x000fe200078e0002 */
[----:B------:R-:W-:Y:S01]  /*baa10*/  MOV R14, R133 ;  /* 0x00000085000e7202 */ /* 0x000fe20000000f00 */
[----:B------:R-:W-:Y:S01]  /*baa20*/  IMAD.MOV.U32 R18, RZ, RZ, R132 ;  /* 0x000000ffff127224 */ /* 0x000fe200078e0084 */
[----:B--2---:R-:W-:Y:S11]  /*baa30*/  HMMA.1688.F32.TF32 R32, R240, R24, R136 ;  /* 0x00000018f020723c */ /* 0x004ff60000081088 */
[----:B------:R-:W-:Y:S11]  /*baa40*/  @!UPT UIADD3 URZ, URZ, URZ, URZ ;  /* 0x0000003f3f3ff290 */ /* 0x000ff6000fffe03f */
[----:B------:R-:W-:Y:S02]  /*baa50*/  @!UPT UIADD3 URZ, URZ, URZ, URZ ;  /* 0x0000003f3f3ff290 */ /* 0x000fe4000fffe03f */
[----:B------:R-:W-:Y:S01]  /*baa60*/  MOV R27, R34 ;  /* 0x00000022001b7202 */ /* 0x000fe20000000f00 */
[----:B------:R-:W-:-:S05]  /*baa70*/  IMAD.MOV.U32 R26, RZ, RZ, R35 ;  /* 0x000000ffff1a7224 */ /* 0x000fca00078e0023 */
[----:B------:R-:W-:Y:S04]  /*baa80*/  STL.64 [R1+0xc070], R26 ;  /* 0x00c0701a01007387 */ /* 0x000fe80000100a00 */
[----:B------:R4:W-:Y:S02]  /*baa90*/  STL.64 [R1+0xc068], R24 ;  /* 0x00c0681801007387 */ /* 0x0009e40000100a00 */
[C---:B----4-:R-:W-:Y:S02]  /*baaa0*/  HMMA.1688.F32.TF32 R24, R240.reuse, R132, R216 ;  /* 0x00000084f018723c */ /* 0x050fe400000810d8 */
[----:B------:R3:W-:Y:S06]  /*baab0*/  STL.64 [R1+0xc060], R20 ;  /* 0x00c0601401007387 */ /* 0x0007ec0000100a00 */
[C---:B------:R-:W-:Y:S08]  /*baac0*/  HMMA.1688.F32.TF32 R36, R240.reuse, R28, R40 ;  /* 0x0000001cf024723c */ /* 0x040ff00000081028 */
[C---:B------:R-:W-:Y:S08]  /*baad0*/  HMMA.1688.F32.TF32 R28, R240.reuse, R20, R204 ;  /* 0x00000014f01c723c */ /* 0x040ff000000810cc */
[----:B------:R-:W-:Y:S01]  /*baae0*/  IMAD.MOV.U32 R2, RZ, RZ, R27 ;  /* 0x000000ffff027224 */ /* 0x000fe200078e001b */
[----:B------:R-:W-:Y:S01]  /*baaf0*/  MOV R251, R26 ;  /* 0x0000001a00fb7202 */ /* 0x000fe20000000f00 */
[----:B------:R-:W-:Y:S01]  /*bab00*/  IMAD.MOV.U32 R250, RZ, RZ, R25 ;  /* 0x000000fffffa7224 */ /* 0x000fe200078e0019 */
[----:B---3--:R-:W-:Y:S11]  /*bab10*/  HMMA.1688.F32.TF32 R20, R240, R128, R208 ;  /* 0x00000080f014723c */ /* 0x008ff600000810d0 */
[----:B------:R-:W-:Y:S01]  /*bab20*/  @!UPT UIADD3 URZ, URZ, URZ, URZ ;  /* 0x0000003f3f3ff290 */ /* 0x000fe2000fffe03f */
[----:B------:R-:W-:Y:S01]  /*bab30*/  STL.64 [R1+0xd60], R28 ;  /* 0x000d601c01007387 */ /* 0x000fe20000100a00 */
[----:B------:R-:W-:-:S03]  /*bab40*/  IMAD.MOV.U32 R247, RZ, RZ, R24 ;  /* 0x000000fffff77224 */ /* 0x000fc600078e0018 */
[----:B------:R-:W-:Y:S04]  /*bab50*/  STL.64 [R1+0xd68], R30 ;  /* 0x000d681e01007387 */ /* 0x000fe80000100a00 */
[----:B------:R-:W-:Y:S04]  /*bab60*/  STL [R1+0xbb50], R2 ;  /* 0x00bb500201007387 */ /* 0x000fe80000100800 */
[----:B------:R-:W-:Y:S04]  /*bab70*/  STL [R1+0xbb4c], R251 ;  /* 0x00bb4cfb01007387 */ /* 0x000fe80000100800 */
[----:B------:R-:W-:Y:S04]  /*bab80*/  STL [R1+0xbb48], R250 ;  /* 0x00bb48fa01007387 */ /* 0x000fe80000100800 */
[----:B------:R-:W-:Y:S04]  /*bab90*/  STL [R1+0xbb44], R247 ;  /* 0x00bb44f701007387 */ /* 0x000fe80000100800 */
[----:B------:R1:W-:Y:S04]  /*baba0*/  STL.64 [R1+0xd40], R20 ;  /* 0x000d401401007387 */ /* 0x0003e80000100a00 */
[----:B------:R-:W-:Y:S04]  /*babb0*/  STL.64 [R1+0xd48], R22 ;  /* 0x000d481601007387 */ /* 0x000fe80000100a00 */
[----:B------:R-:W2:Y:S04]  /*babc0*/  LDL.LU R204, [R1+0x250] ;  /* 0x0002500001cc7983 */ /* 0x000ea80000300800 */
[----:B------:R-:W2:Y:S04]  /*babd0*/  LDL.LU R205, [R1+0x254] ;  /* 0x0002540001cd7983 */ /* 0x000ea80000300800 */
[----:B------:R-:W2:Y:S04]  /*babe0*/  LDL.LU R206, [R1+0x258] ;  /* 0x0002580001ce7983 */ /* 0x000ea80000300800 */
[----:B------:R-:W2:Y:S01]  /*babf0*/  LDL.LU R207, [R1+0x25c] ;  /* 0x00025c0001cf7983 */ /* 0x000ea20000300800 */
        /* <DEDUP_REMOVED lines=8> */
[----:B------:R-:W4:Y:S04]  /*bac80*/  LDL.LU R36, [R1+0x7e0] ;  /* 0x0007e00001247983 */ /* 0x000f280000300800 */
[----:B------:R-:W4:Y:S04]  /*bac90*/  LDL.LU R37, [R1+0x7e4] ;  /* 0x0007e40001257983 */ /* 0x000f280000300800 */
[----:B------:R-:W4:Y:S04]  /*baca0*/  LDL.LU R38, [R1+0x7e8] ;  /* 0x0007e80001267983 */ /* 0x000f280000300800 */
[----:B------:R-:W4:Y:S04]  /*bacb0*/  LDL.LU R39, [R1+0x7ec] ;  /* 0x0007ec0001277983 */ /* 0x000f280000300800 */
[----:B------:R-:W2:Y:S04]  /*bacc0*/  LDL.LU R40, [R1+0x7d0] ;  /* 0x0007d00001287983 */ /* 0x000ea80000300800 */
[----:B------:R-:W2:Y:S04]  /*bacd0*/  LDL.LU R41, [R1+0x7d4] ;  /* 0x0007d40001297983 */ /* 0x000ea80000300800 */
[----:B------:R-:W2:Y:S04]  /*bace0*/  LDL.LU R42, [R1+0x7d8] ;  /* 0x0007d800012a7983 */ /* 0x000ea80000300800 */
[----:B------:R-:W2:Y:S01]  /*bacf0*/  LDL.LU R43, [R1+0x7dc] ;  /* 0x0007dc00012b7983 */ /* 0x000ea20000300800 */
[----:B------:R-:W-:Y:S03]  /*bad00*/  HMMA.1688.F32.TF32 R24, R240, R124, R212 ;  /* 0x0000007cf018723c */ /* 0x000fe600000810d4 */
[----:B------:R-:W2:Y:S01]  /*bad10*/  LDL.LU R136, [R1+0x7b0] ;  /* 0x0007b00001887983 */ /* 0x000ea20000300800 */
[----:B-1----:R-:W-:-:S03]  /*bad20*/  IMAD.MOV.U32 R21, RZ, RZ, R124 ;  /* 0x000000ffff157224 */ /* 0x002fc600078e007c */
[----:B------:R-:W2:Y:S01]  /*bad30*/  LDL.LU R137, [R1+0x7b4] ;  /* 0x0007b40001897983 */ /* 0x000ea20000300800 */
[----:B------:R-:W-:-:S03]  /*bad40*/  IMAD.MOV.U32 R20, RZ, RZ, R125 ;  /* 0x000000ffff147224 */ /* 0x000fc600078e007d */
[----:B------:R-:W2:Y:S04]  /*bad50*/  LDL.LU R138, [R1+0x7b8] ;  /* 0x0007b800018a7983 */ /* 0x000ea80000300800 */
[----:B------:R-:W2:Y:S04]  /*bad60*/  LDL.LU R139, [R1+0x7bc] ;  /* 0x0007bc00018b7983 */ /* 0x000ea80000300800 */
[----:B------:R-:W2:Y:S04]  /*bad70*/  LDL.LU R124, [R1+0x7a0] ;  /* 0x0007a000017c7983 */ /* 0x000ea80000300800 */
[----:B------:R-:W3:Y:S04]  /*bad80*/  LDL.LU R125, [R1+0x7a4] ;  /* 0x0007a400017d7983 */ /* 0x000ee80000300800 */
[----:B------:R-:W3:Y:S04]  /*bad90*/  LDL.LU R126, [R1+0x7a8] ;  /* 0x0007a800017e7983 */ /* 0x000ee80000300800 */
[----:B------:R-:W3:Y:S01]  /*bada0*/  LDL.LU R127, [R1+0x7ac] ;  /* 0x0007ac00017f7983 */ /* 0x000ee20000300800 */
[----:B------:R-:W-:Y:S01]  /*badb0*/  IMAD.MOV.U32 R19, RZ, RZ, R128 ;  /* 0x000000ffff137224 */ /* 0x000fe200078e0080 */
[----:B------:R-:W-:-:S02]  /*badc0*/  MOV R2, R129 ;  /* 0x0000008100027202 */ /* 0x000fc40000000f00 */
[----:B------:R-:W3:Y:S04]  /*badd0*/  LDL.LU R128, [R1+0x790] ;  /* 0x0007900001807983 */ /* 0x000ee80000300800 */
[----:B------:R-:W3:Y:S04]  /*bade0*/  LDL.LU R129, [R1+0x794] ;  /* 0x0007940001817983 */ /* 0x000ee80000300800 */
[----:B------:R-:W3:Y:S04]  /*badf0*/  LDL.LU R130, [R1+0x798] ;  /* 0x0007980001827983 */ /* 0x000ee80000300800 */
[----:B------:R-:W3:Y:S01]  /*bae00*/  LDL.LU R131, [R1+0x79c] ;  /* 0x00079c0001837983 */ /* 0x000ee20000300800 */
[----:B------:R-:W-:Y:S01]  /*bae10*/  MOV R15, R24 ;  /* 0x00000018000f7202 */ /* 0x000fe20000000f00 */
[----:B------:R-:W-:Y:S01]  /*bae20*/  IMAD.MOV.U32 R10, RZ, RZ, R25 ;  /* 0x000000ffff0a7224 */ /* 0x000fe200078e0019 */
[----:B------:R-:W-:Y:S01]  /*bae30*/  MOV R246, R27 ;  /* 0x0000001b00f67202 */ /* 0x000fe20000000f00 */
        /* <DEDUP_REMOVED lines=14> */
[----:B------:R1:W-:Y:S04]  /*baf20*/  STL [R1+0xbb5c], R11 ;  /* 0x00bb5c0b01007387 */ /* 0x0003e80000100800 */
[----:B------:R1:W-:Y:S04]  /*baf30*/  STL [R1+0xbb58], R10 ;  /* 0x00bb580a01007387 */ /* 0x0003e80000100800 */
[----:B------:R-:W-:Y:S01]  /*baf40*/  STL [R1+0xbb54], R15 ;  /* 0x00bb540f01007387 */ /* 0x000fe20000100800 */
[----:B-1----:R-:W-:-:S02]  /*baf50*/  IMAD.MOV.U32 R11, RZ, RZ, R228 ;  /* 0x000000ffff0b7224 */ /* 0x002fc400078e00e4 */
[----:B------:R-:W-:Y:S01]  /*baf60*/  IMAD.MOV.U32 R10, RZ, RZ, R229 ;  /* 0x000000ffff0a7224 */ /* 0x000fe200078e00e5 */
[C---:B----4-:R-:W-:Y:S11]  /*baf70*/  HMMA.1688.F32.TF32 R24, R240.reuse, R228, R36 ;  /* 0x000000e4f018723c */ /* 0x050ff60000081024 */
[----:B------:R-:W-:Y:S11]  /*baf80*/  @!UPT UIADD3 URZ, URZ, URZ, URZ ;  /* 0x0000003f3f3ff290 */ /* 0x000ff6000fffe03f */
[----:B------:R-:W-:Y:S01]  /*baf90*/  @!UPT UIADD3 URZ, URZ, URZ, URZ ;  /* 0x0000003f3f3ff290 */ /* 0x000fe2000fffe03f */
[----:B------:R-:W-:Y:S04]  /*bafa0*/  STL.64 [R1+0xd20], R24 ;  /* 0x000d201801007387 */ /* 0x000fe80000100a00 */
[----:B------:R3:W-:Y:S04]  /*bafb0*/  STL.64 [R1+0xd28], R26 ;  /* 0x000d281a01007387 */ /* 0x0007e80000100a00 */
[----:B------:R-:W4:Y:S04]  /*bafc0*/  LDL.LU R231, [R1+0xc140] ;  /* 0x00c1400001e77983 */ /* 0x000f280000300800 */
[----:B------:R-:W4:Y:S01]  /*bafd0*/  LDL.LU.64 R228, [R1+0xc138] ;  /* 0x00c1380001e47983 */ /* 0x000f220000300a00 */
[C---:B--2---:R-:W-:Y:S08]  /*bafe0*/  HMMA.1688.F32.TF32 R28, R240.reuse, R248, R40 ;  /* 0x000000f8f01c723c */ /* 0x044ff00000081028 */
[----:B---3--:R-:W-:Y:S01]  /*baff0*/  HMMA.1688.F32.TF32 R24, R240, R244, R132 ;  /* 0x000000f4f018723c */ /* 0x008fe20000081084 */
[----:B------:R-:W-:Y:S11]  /*bb000*/  STL.64 [R1+0xc008], R248 ;  /* 0x00c008f801007387 */ /* 0x000ff60000100a00 */
[----:B------:R-:W-:Y:S03]  /*bb010*/  @!UPT UIADD3 URZ, URZ, URZ, URZ ;  /* 0x0000003f3f3ff290 */ /* 0x000fe6000fffe03f */
[----:B------:R-:W-:Y:S04]  /*bb020*/  STL.64 [R1+0xd10], R28 ;  /* 0x000d101c01007387 */ /* 0x000fe80000100a00 */
[----:B------:R1:W-:Y:S04]  /*bb030*/  STL.64 [R1+0xd18], R30 ;  /* 0x000d181e01007387 */ /* 0x0003e80000100a00 */
[----:B------:R-:W-:Y:S01]  /*bb040*/  STL.64 [R1+0xd00], R24 ;  /* 0x000d001801007387 */ /* 0x000fe20000100a00 */
[----:B------:R-:W-:-:S03]  /*bb050*/  MOV R246, R27 ;  /* 0x0000001b00f67202 */ /* 0x000fc60000000f00 */
[----:B------:R2:W-:Y:S01]  /*bb060*/  STL [R1+0xd08], R26 ;  /* 0x000d081a01007387 */ /* 0x0005e20000100800 */
[C---:B-1----:R-:W-:Y:S08]  /*bb070*/  HMMA.1688.F32.TF32 R28, R240.reuse, R8, R136 ;  /* 0x00000008f01c723c */ /* 0x042ff00000081088 */
[----:B--2---:R-:W-:Y:S01]  /*bb080*/  HMMA.1688.F32.TF32 R24, R240, R12, R124 ;  /* 0x0000000cf018723c */ /* 0x004fe2000008107c */
[----:B------:R1:W-:Y:S04]  /*bb090*/  STL [R1+0xbb64], R246 ;  /* 0x00bb64f601007387 */ /* 0x0003e80000100800 */
[----:B------:R-:W-:Y:S10]  /*bb0a0*/  STL.64 [R1+0xc010], R8 ;  /* 0x00c0100801007387 */ /* 0x000ff40000100a00 */
[----:B------:R-:W-:Y:S04]  /*bb0b0*/  STL.64 [R1+0xcf0], R28 ;  /* 0x000cf01c01007387 */ /* 0x000fe80000100a00 */
[----:B------:R2:W-:Y:S04]  /*bb0c0*/  STL.64 [R1+0xcf8], R30 ;  /* 0x000cf81e01007387 */ /* 0x0005e80000100a00 */
[----:B------:R-:W-:Y:S01]  /*bb0d0*/  STL.64 [R1+0xce0], R24 ;  /* 0x000ce01801007387 */ /* 0x000fe20000100a00 */
[----:B-1----:R-:W-:-:S03]  /*bb0e0*/  IMAD.MOV.U32 R246, RZ, RZ, R27 ;  /* 0x000000fffff67224 */ /* 0x002fc600078e001b */
[----:B------:R1:W-:Y:S01]  /*bb0f0*/  STL [R1+0xce8], R26 ;  /* 0x000ce81a01007387 */ /* 0x0003e20000100800 */
[----:B--2---:R-:W-:Y:S08]  /*bb100*/  HMMA.1688.F32.TF32 R28, R240, R16, R128 ;  /* 0x00000010f01c723c */ /* 0x004ff00000081080 */
[C---:B-1----:R-:W-:Y:S01]  /*bb110*/  HMMA.1688.F32.TF32 R24, R4.reuse, R236, R204 ;  /* 0x000000ec0418723c */ /* 0x042fe200000810cc */
[----:B------:R-:W-:Y:S04]  /*bb120*/  STL.64 [R1+0xc018], R12 ;  /* 0x00c0180c01007387 */ /* 0x000fe80000100a00 */
        /* <DEDUP_REMOVED lines=8> */
[----:B------:R1:W-:Y:S02]  /*bb1b0*/  STL.64 [R1+0x8c8], R26 ;  /* 0x0008c81a01007387 */ /* 0x0003e40000100a00 */
[C---:B-1----:R-:W-:Y:S02]  /*bb1c0*/  HMMA.1688.F32.TF32 R24, R4.reuse, R232, R216 ;  /* 0x000000e80418723c */ /* 0x042fe400000810d8 */
[----:B------:R-:W-:Y:S04]  /*bb1d0*/  STL [R1+0xc048], R235 ;  /* 0x00c048eb01007387 */ /* 0x000fe80000100800 */
[----:B------:R-:W-:Y:S11]  /*bb1e0*/  STL.64 [R1+0xc040], R232 ;  /* 0x00c040e801007387 */ /* 0x000ff60000100a00 */
[----:B------:R-:W-:Y:S06]  /*bb1f0*/  @!UPT UIADD3 URZ, URZ, URZ, URZ ;  /* 0x0000003f3f3ff290 */ /* 0x000fec000fffe03f */
[----:B------:R-:W-:Y:S04]  /*bb200*/  STL.64 [R1+0x8b0], R24 ;  /* 0x0008b01801007387 */ /* 0x000fe80000100a00 */
[----:B------:R4:W-:Y:S01]  /*bb210*/  STL.64 [R1+0x8b8], R26 ;  /* 0x0008b81a01007387 */ /* 0x0009e20000100a00 */
[----:B------:R-:W-:Y:S02]  /*bb220*/  IMAD.MOV.U32 R62, RZ, RZ, R32 ;  /* 0x000000ffff3e7224 */ /* 0x000fe400078e0020 */
[----:B------:R-:W-:Y:S01]  /*bb230*/  IMAD.MOV.U32 R63, RZ, RZ, R33 ;  /* 0x000000ffff3f7224 */ /* 0x000fe200078e0021 */
[C---:B----4-:R-:W-:Y:S01]  /*bb240*/  HMMA.1688.F32.TF32 R24, R4.reuse, R228, R208 ;  /* 0x000000e40418723c */ /* 0x050fe200000810d0 */
[----:B------:R-:W-:Y:S04]  /*bb250*/  STL [R1+0xc058], R231 ;  /* 0x00c058e701007387 */ /* 0x000fe80000100800 */
[----:B------:R-:W-:Y:S11]  /*bb260*/  STL.64 [R1+0xc050], R228 ;  /* 0x00c050e401007387 */ /* 0x000ff60000100a00 */
[----:B------:R-:W-:Y:S07]  /*bb270*/  @!UPT UIADD3 URZ, URZ, URZ, URZ ;  /* 0x0000003f3f3ff290 */ /* 0x000fee000fffe03f */
        /* <DEDUP_REMOVED lines=61> */
[----:B---3--:R-:W3:Y:S04]  /*bb650*/  LDL.LU R26, [R1+0x178] ;  /* 0x00017800011a7983 */ /* 0x008ee80000300800 */
        /* <DEDUP_REMOVED lines=34> */
[----:B------:R-:W4:Y:S02]  /*bb880*/  LDL.LU.64 R212, [R1+0xc118] ;  /* 0x00c1180001d47983 */ /* 0x000f240000300a00 */
        /* <DEDUP_REMOVED lines=18> */
[----:B------:R-:W-:Y:S04]  /*bb9b0*/  STL.64 [R1+0x840], R228 ;  /* 0x000840e401007387 */ /* 0x000fe80000100a00 */
[----:B------:R1:W-:Y:S02]  /*bb9c0*/  STL.64 [R1+0x848], R230 ;  /* 0x000848e601007387 */ /* 0x0003e40000100a00 */
[C---:B-1----:R-:W-:Y:S08]  /*bb9d0*/  HMMA.1688.F32.TF32 R228, R4.reuse, R200, R232 ;  /* 0x000000c804e4723c */ /* 0x042ff000000810e8 */
        /* <DEDUP_REMOVED lines=11> */
[C---:B---3--:R-:W-:Y:S08]  /*bba90*/  HMMA.1688.F32.TF32 R228, R4.reuse, R180, R24 ;  /* 0x000000b404e4723c */ /* 0x048ff00000081018 */
        /* <DEDUP_REMOVED lines=138> */
[C---:B--2---:R-:W-:Y:S08]  /*bc340*/  HMMA.1688.F32.TF32 R136, R4.reuse, R144, R136 ;  /* 0x000000900488723c */ /* 0x044ff00000081088 */
[C---:B---3--:R-:W-:Y:S11]  /*bc350*/  HMMA.1688.F32.TF32 R132, R4.reuse, R140, R132 ;  /* 0x0000008c0484723c */ /* 0x048ff60000081084 */
[----:B------:R-:W-:Y:S04]  /*bc360*/  @!UPT UIADD3 URZ, URZ, URZ, URZ ;  /* 0x0000003f3f3ff290 */ /* 0x000fe8000fffe03f */
[----:B------:R-:W-:Y:S04]  /*bc370*/  STL.64 [R1+0x750], R136 ;  /* 0x0007508801007387 */ /* 0x000fe80000100a00 */
[----:B------:R1:W-:Y:S04]  /*bc380*/  STL.64 [R1+0x758], R138 ;  /* 0x0007588a01007387 */ /* 0x0003e80000100a00 */
[----:B-1----:R-:W2:Y:S04]  /*bc390*/  LDL.LU.64 R138, [R1+0xc0f0] ;  /* 0x00c0f000018a7983 */ /* 0x002ea80000300a00 */
[----:B------:R-:W4:Y:S04]  /*bc3a0*/  LDL.LU.64 R136, [R1+0xc0e8] ;  /* 0x00c0e80001887983 */ /* 0x000f280000300a00 */
[----:B------:R-:W-:Y:S04]  /*bc3b0*/  STL.64 [R1+0xbf90], R146 ;  /* 0x00bf909201007387 */ /* 0x000fe80000100a00 */
[----:B------:R1:W-:Y:S04]  /*bc3c0*/  STL.64 [R1+0xbf88], R144 ;  /* 0x00bf889001007387 */ /* 0x0003e80000100a00 */
[----:B-1----:R-:W3:Y:S04]  /*bc3d0*/  LDL.LU R144, [R1+0xa0] ;  /* 0x0000a00001907983 */ /* 0x002ee80000300800 */
[----:B------:R-:W3:Y:S04]  /*bc3e0*/  LDL.LU R145, [R1+0xa4] ;  /* 0x0000a40001917983 */ /* 0x000ee80000300800 */
[----:B------:R-:W3:Y:S04]  /*bc3f0*/  LDL.LU R146, [R1+0xa8] ;  /* 0x0000a80001927983 */ /* 0x000ee80000300800 */
[----:B------:R-:W3:Y:S04]  /*bc400*/  LDL.LU R147, [R1+0xac] ;  /* 0x0000ac0001937983 */ /* 0x000ee80000300800 */
[----:B------:R-:W-:Y:S04]  /*bc410*/  STL.64 [R1+0x740], R132 ;  /* 0x0007408401007387 */ /* 0x000fe80000100a00 */
[----:B------:R1:W-:Y:S04]  /*bc420*/  STL.64 [R1+0x748], R134 ;  /* 0x0007488601007387 */ /* 0x0003e80000100a00 */
[----:B-1----:R-:W2:Y:S04]  /*bc430*/  LDL.LU.64 R134, [R1+0xc0e0] ;  /* 0x00c0e00001867983 */ /* 0x002ea80000300a00 */
[----:B------:R-:W2:Y:S01]  /*bc440*/  LDL.LU.64 R132, [R1+0xc0d8] ;  /* 0x00c0d80001847983 */ /* 0x000ea20000300a00 */
[C---:B----4-:R-:W-:Y:S11]  /*bc450*/  HMMA.1688.F32.TF32 R128, R4.reuse, R136, R128 ;  /* 0x000000880480723c */ /* 0x050ff60000081080 */
[----:B------:R-:W-:Y:S11]  /*bc460*/  @!UPT UIADD3 URZ, URZ, URZ, URZ ;  /* 0x0000003f3f3ff290 */ /* 0x000ff6000fffe03f */
[----:B------:R-:W-:Y:S01]  /*bc470*/  @!UPT UIADD3 URZ, URZ, URZ, URZ ;  /* 0x0000003f3f3ff290 */ /* 0x000fe2000fffe03f */
[----:B------:R-:W-:Y:S04]  /*bc480*/  STL.64 [R1+0x730], R128 ;  /* 0x0007308001007387 */ /* 0x000fe80000100a00 */
[----:B------:R1:W-:Y:S04]  /*bc490*/  STL.64 [R1+0x738], R130 ;  /* 0x0007388201007387 */ /* 0x0003e80000100a00 */
[----:B-1----:R-:W4:Y:S04]  /*bc4a0*/  LDL.LU.64 R130, [R1+0xc0d0] ;  /* 0x00c0d00001827983 */ /* 0x002f280000300a00 */
[----:B------:R-:W3:Y:S01]  /*bc4b0*/  LDL.LU.64 R128, [R1+0xc0c8] ;  /* 0x00c0c80001807983 */ /* 0x000ee20000300a00 */
        /* <DEDUP_REMOVED lines=8> */
[----:B------:R-:W-:Y:S01]  /*bc540*/  HMMA.1688.F32.TF32 R32, R4, R64, R32 ;  /* 0x000000400420723c */ /* 0x000fe20000081020 */
[----:B------:R-:W-:-:S02]  /*bc550*/  IMAD.MOV.U32 R13, RZ, RZ, R20 ;  /* 0x000000ffff0d7224 */ /* 0x000fc400078e0014 */
[----:B------:R-:W-:-:S05]  /*bc560*/  IMAD.MOV.U32 R12, RZ, RZ, R21 ;  /* 0x000000ffff0c7224 */ /* 0x000fca00078e0015 */
[C---:B---3--:R-:W-:Y:S11]  /*bc570*/  HMMA.1688.F32.TF32 R144, R4.reuse, R128, R144 ;  /* 0x000000800490723c */ /* 0x048ff60000081090 */
[----:B------:R-:W-:Y:S11]  /*bc580*/  @!UPT UIADD3 URZ, URZ, URZ, URZ ;  /* 0x0000003f3f3ff290 */ /* 0x000ff6000fffe03f */
[----:B------:R-:W-:Y:S01]  /*bc590*/  @!UPT UIADD3 URZ, URZ, URZ, URZ ;  /* 0x0000003f3f3ff290 */ /* 0x000fe2000fffe03f */
[----:B------:R-:W-:Y:S04]  /*bc5a0*/  STL.64 [R1+0x710], R144 ;  /* 0x0007109001007387 */ /* 0x000fe80000100a00 */
[----:B------:R2:W-:Y:S02]  /*bc5b0*/  STL.64 [R1+0x718], R146 ;  /* 0x0007189201007387 */ /* 0x0005e40000100a00 */
[C---:B--2---:R-:W-:Y:S08]  /*bc5c0*/  HMMA.1688.F32.TF32 R144, R4.reuse, R124, R148 ;  /* 0x0000007c0490723c */ /* 0x044ff00000081094 */
[C---:B------:R-:W-:Y:S11]  /*bc5d0*/  HMMA.1688.F32.TF32 R148, R4.reuse, R116, R156 ;  /* 0x000000740494723c */ /* 0x040ff6000008109c */
[----:B------:R-:W-:Y:S04]  /*bc5e0*/  @!UPT UIADD3 URZ, URZ, URZ, URZ ;  /* 0x0000003f3f3ff290 */ /* 0x000fe8000fffe03f */
        /* <DEDUP_REMOVED lines=11> */
[----:B------:R1:W-:Y:S01]  /*bc6a0*/  STL.64 [R1+0x6d8], R146 ;  /* 0x0006d89201007387 */ /* 0x0003e20000100a00 */
[C---:B------:R-:W-:Y:S01]  /*bc6b0*/  HMMA.1688.F32.TF32 R148, R4.reuse, R104, R164 ;  /* 0x000000680494723c */ /* 0x040fe200000810a4 */
[----:B------:R-:W-:Y:S01]  /*bc6c0*/  MOV R16, R19 ;  /* 0x0000001300107202 */ /* 0x000fe20000000f00 */
[----:B------:R-:W-:Y:S01]  /*bc6d0*/  IMAD.MOV.U32 R17, RZ, RZ, R2 ;  /* 0x000000ffff117224 */ /* 0x000fe200078e0002 */
[----:B------:R-:W-:Y:S04]  /*bc6e0*/  LDS R240, [R0+0x81080] ;  /* 0x0810800000f07984 */ /* 0x000fe80000000800 */
[----:B------:R-:W-:Y:S01]  /*bc6f0*/  LDS R242, [R0+0x81480] ;  /* 0x0814800000f27984 */ /* 0x000fe20000000800 */
[C---:B-1----:R-:W-:Y:S03]  /*bc700*/  HMMA.1688.F32.TF32 R144, R4.reuse, R100, R168 ;  /* 0x000000640490723c */ /* 0x042fe600000810a8 */
[----:B------:R-:W-:Y:S04]  /*bc710*/  LDS R241, [R3+0x81080] ;  /* 0x0810800003f17984 */ /* 0x000fe80000000800 */
[----:B------:R-:W-:Y:S04]  /*bc720*/  STL.64 [R1+0x6c0], R112 ;  /* 0x0006c07001007387 */ /* 0x000fe80000100a00 */
[----:B------:R1:W-:Y:S04]  /*bc730*/  STL.64 [R1+0x6c8], R114 ;  /* 0x0006c87201007387 */ /* 0x0003e80000100a00 */
[----:B------:R-:W2:Y:S01]  /*bc740*/  LDS R243, [R3+0x81480] ;  /* 0x0814800003f37984 */ /* 0x000ea20000000800 */
[C---:B-1----:R-:W-:Y:S03]  /*bc750*/  HMMA.1688.F32.TF32 R112, R4.reuse, R96, R172 ;  /* 0x000000600470723c */ /* 0x042fe600000810ac */
[----:B------:R-:W-:Y:S04]  /*bc760*/  STL.64 [R1+0xcd0], R148 ;  /* 0x000cd09401007387 */ /* 0x000fe80000100a00 */
[----:B------:R1:W-:Y:S04]  /*bc770*/  STL.64 [R1+0xcd8], R150 ;  /* 0x000cd89601007387 */ /* 0x0003e80000100a00 */
[----:B------:R-:W-:Y:S04]  /*bc780*/  STL.64 [R1+0xcc0], R144 ;  /* 0x000cc09001007387 */ /* 0x000fe80000100a00 */
[----:B------:R3:W-:Y:S01]  /*bc790*/  STL.64 [R1+0xcc8], R146 ;  /* 0x000cc89201007387 */ /* 0x0007e20000100a00 */
[C---:B-1----:R-:W-:Y:S07]  /*bc7a0*/  HMMA.1688.F32.TF32 R148, R4.reuse, R92, R228 ;  /* 0x0000005c0494723c */ /* 0x042fee00000810e4 */
[----:B------:R-:W-:Y:S01]  /*bc7b0*/  STL.64 [R1+0xcb0], R112 ;  /* 0x000cb07001007387 */ /* 0x000fe20000100a00 */
[C---:B---3--:R-:W-:Y:S03]  /*bc7c0*/  HMMA.1688.F32.TF32 R144, R4.reuse, R88, R232 ;  /* 0x000000580490723c */ /* 0x048fe600000810e8 */
[----:B------:R1:W-:Y:S05]  /*bc7d0*/  STL.64 [R1+0xcb8], R114 ;  /* 0x000cb87201007387 */ /* 0x0003ea0000100a00 */
[C---:B-1----:R-:W-:Y:S07]  /*bc7e0*/  HMMA.1688.F32.TF32 R112, R4.reuse, R84, R236 ;  /* 0x000000540470723c */ /* 0x042fee00000810ec */
[----:B------:R-:W-:Y:S04]  /*bc7f0*/  STL.64 [R1+0xca0], R148 ;  /* 0x000ca09401007387 */ /* 0x000fe80000100a00 */
[----:B------:R1:W-:Y:S04]  /*bc800*/  STL.64 [R1+0xca8], R150 ;  /* 0x000ca89601007387 */ /* 0x0003e80000100a00 */
[----:B------:R-:W-:Y:S04]  /*bc810*/  STL.64 [R1+0xc90], R144 ;  /* 0x000c909001007387 */ /* 0x000fe80000100a00 */
[----:B------:R3:W-:Y:S01]  /*bc820*/  STL.64 [R1+0xc98], R146 ;  /* 0x000c989201007387 */ /* 0x0007e20000100a00 */
[C---:B-1----:R-:W-:Y:S03]  /*bc830*/  HMMA.1688.F32.TF32 R148, R4.reuse, R80, R244 ;  /* 0x000000500494723c */ /* 0x042fe600000810f4 */
[----:B------:R-:W-:Y:S05]  /*bc840*/  STL.64 [R1+0xc80], R112 ;  /* 0x000c807001007387 */ /* 0x000fea0000100a00 */
[C---:B---3--:R-:W-:Y:S01]  /*bc850*/  HMMA.1688.F32.TF32 R144, R4.reuse, R76, R248 ;  /* 0x0000004c0490723c */ /* 0x048fe200000810f8 */
[----:B------:R1:W-:Y:S07]  /*bc860*/  STL.64 [R1+0xc88], R114 ;  /* 0x000c887201007387 */ /* 0x0003ee0000100a00 */
[C---:B-1----:R-:W-:Y:S08]  /*bc870*/  HMMA.1688.F32.TF32 R112, R4.reuse, R72, R24 ;  /* 0x000000480470723c */ /* 0x042ff00000081018 */
[C---:B------:R-:W-:Y:S01]  /*bc880*/  HMMA.1688.F32.TF32 R24, R4.reuse, R68, R28 ;  /* 0x000000440418723c */ /* 0x040fe2000008101c */
        /* <DEDUP_REMOVED lines=8> */
[----:B------:R1:W-:Y:S02]  /*bc910*/  STL.64 [R1+0xc48], R26 ;  /* 0x000c481a01007387 */ /* 0x0003e40000100a00 */
[----:B-1----:R-:W-:Y:S02]  /*bc920*/  HMMA.1688.F32.TF32 R24, R4, R56, R40 ;  /* 0x000000380418723c */ /* 0x002fe40000081028 */
[----:B------:R-:W-:Y:S04]  /*bc930*/  STL.64 [R1+0xc30], R32 ;  /* 0x000c302001007387 */ /* 0x000fe80000100a00 */
[----:B------:R-:W-:Y:S04]  /*bc940*/  STL.64 [R1+0xc38], R34 ;  /* 0x000c382201007387 */ /* 0x000fe80000100a00 */
[----:B------:R-:W3:Y:S04]  /*bc950*/  LDL.LU R156, [R1+0x40] ;  /* 0x00004000019c7983 */ /* 0x000ee80000300800 */
[----:B------:R1:W-:Y:S04]  /*bc960*/  STL.64 [R1+0xc20], R28 ;  /* 0x000c201c01007387 */ /* 0x0003e80000100a00 */
[----:B------:R1:W-:Y:S05]  /*bc970*/  STL.64 [R1+0xc28], R30 ;  /* 0x000c281e01007387 */ /* 0x0003ea0000100a00 */
        /* <DEDUP_REMOVED lines=89> */
[----:B-1----:R-:W2:Y:S04]  /*bcf10*/  LDL.LU.64 R38, [R1+0xc0a0] ;  /* 0x00c0a00001267983 */ /* 0x002ea80000300a00 */
[----:B------:R-:W2:Y:S01]  /*bcf20*/  LDL.LU.64 R36, [R1+0xc098] ;  /* 0x00c0980001247983 */ /* 0x000ea20000300a00 */
[C---:B----4-:R-:W-:Y:S11]  /*bcf30*/  HMMA.1688.F32.TF32 R164, R4.reuse, R44, R164 ;  /* 0x0000002c04a4723c */ /* 0x050ff600000810a4 */
[----:B------:R-:W-:Y:S11]  /*bcf40*/  @!UPT UIADD3 URZ, URZ, URZ, URZ ;  /* 0x0000003f3f3ff290 */ /* 0x000ff6000fffe03f */
[----:B------:R-:W-:Y:S01]  /*bcf50*/  @!UPT UIADD3 URZ, URZ, URZ, URZ ;  /* 0x0000003f3f3ff290 */ /* 0x000fe2000fffe03f */
[----:B------:R1:W-:Y:S04]  /*bcf60*/  STL.64 [R1+0xbe0], R164 ;  /* 0x000be0a401007387 */ /* 0x0003e80000100a00 */
[----:B------:R4:W-:Y:S04]  /*bcf70*/  STL.64 [R1+0xbe8], R166 ;  /* 0x000be8a601007387 */ /* 0x0009e80000100a00 */
[----:B-1----:R-:W4:Y:S01]  /*bcf80*/  LDL.LU R164, [R1+0x1510] ;  /* 0x0015100001a47983 */ /* 0x002f220000300800 */
[C---:B---3--:R-:W-:Y:S08]  /*bcf90*/  HMMA.1688.F32.TF32 R168, R4.reuse, R40, R168 ;  /* 0x0000002804a8723c */ /* 0x048ff000000810a8 */
[C---:B--2---:R-:W-:Y:S11]  /*bcfa0*/  HMMA.1688.F32.TF32 R32, R4.reuse, R36, R32 ;  /* 0x000000240420723c */ /* 0x044ff60000081020 */
[----:B------:R-:W-:Y:S04]  /*bcfb0*/  @!UPT UIADD3 URZ, URZ, URZ, URZ ;  /* 0x0000003f3f3ff290 */ /* 0x000fe8000fffe03f */
[----:B------:R1:W-:Y:S04]  /*bcfc0*/  STL.64 [R1+0xbd0], R168 ;  /* 0x000bd0a801007387 */ /* 0x0003e80000100a00 */
[----:B------:R2:W-:Y:S04]  /*bcfd0*/  STL.64 [R1+0xbd8], R170 ;  /* 0x000bd8aa01007387 */ /* 0x0005e80000100a00 */
[----:B------:R-:W3:Y:S04]  /*bcfe0*/  LDL.LU R165, [R1+0x1514] ;  /* 0x0015140001a57983 */ /* 0x000ee80000300800 */
[----:B----4-:R-:W3:Y:S04]  /*bcff0*/  LDL.LU R166, [R1+0x1518] ;  /* 0x0015180001a67983 */ /* 0x010ee80000300800 */
[----:B------:R-:W3:Y:S04]  /*bd000*/  LDL.LU R167, [R1+0x151c] ;  /* 0x00151c0001a77983 */ /* 0x000ee80000300800 */
[----:B-1----:R-:W4:Y:S04]  /*bd010*/  LDL.LU R168, [R1+0x1500] ;  /* 0x0015000001a87983 */ /* 0x002f280000300800 */
[----:B------:R-:W4:Y:S04]  /*bd020*/  LDL.LU R169, [R1+0x1504] ;  /* 0x0015040001a97983 */ /* 0x000f280000300800 */
[----:B--2---:R-:W4:Y:S04]  /*bd030*/  LDL.LU R170, [R1+0x1508] ;  /* 0x0015080001aa7983 */ /* 0x004f280000300800 */
[----:B------:R-:W4:Y:S04]  /*bd040*/  LDL.LU R171, [R1+0x150c] ;  /* 0x00150c0001ab7983 */ /* 0x000f280000300800 */
        /* <DEDUP_REMOVED lines=23> */
[----:B-1----:R-:W2:Y:S01]  /*bd1c0*/  LDL.LU.64 R20, [R1+0xc060] ;  /* 0x00c0600001147983 */ /* 0x002ea20000300a00 */
[----:B------:R-:W-:Y:S01]  /*bd1d0*/  IMAD.MOV.U32 R232, RZ, RZ, R18 ;  /* 0x000000ffffe87224 */ /* 0x000fe200078e0012 */
[----:B------:R-:W-:Y:S01]  /*bd1e0*/  MOV R233, R14 ;  /* 0x0000000e00e97202 */ /* 0x000fe20000000f00 */
[C---:B------:R-:W-:Y:S08]  /*bd1f0*/  HMMA.1688.F32.TF32 R16, R4.reuse, R16, R236 ;  /* 0x000000100410723c */ /* 0x040ff000000810ec */
[C---:B------:R-:W-:Y:S08]  /*bd200*/  HMMA.1688.F32.TF32 R232, R4.reuse, R232, R228 ;  /* 0x000000e804e8723c */ /* 0x040ff000000810e4 */
[C---:B------:R-:W-:Y:S08]  /*bd210*/  HMMA.1688.F32.TF32 R12, R4.reuse, R12, R244 ;  /* 0x0000000c040c723c */ /* 0x040ff000000810f4 */
[C---:B------:R-:W-:Y:S08]  /*bd220*/  HMMA.1688.F32.TF32 R248, R4.reuse, R248, R8 ;  /* 0x000000f804f8723c */ /* 0x040ff00000081008 */
[C---:B--2---:R-:W-:Y:S11]  /*bd230*/  HMMA.1688.F32.TF32 R172, R4.reuse, R20, R172 ;  /* 0x0000001404ac723c */ /* 0x044ff600000810ac */
[----:B------:R-:W-:Y:S11]  /*bd240*/  @!UPT UIADD3 URZ, URZ, URZ, URZ ;  /* 0x0000003f3f3ff290 */ /* 0x000ff6000fffe03f */
[----:B------:R-:W-:Y:S01]  /*bd250*/  @!UPT UIADD3 URZ, URZ, URZ, URZ ;  /* 0x0000003f3f3ff290 */ /* 0x000fe2000fffe03f */
[----:B------:R1:W-:Y:S04]  /*bd260*/  STL.64 [R1+0xb80], R172 ;  /* 0x000b80ac01007387 */ /* 0x0003e80000100a00 */
[----:B------:R2:W-:Y:S04]  /*bd270*/  STL.64 [R1+0xb88], R174 ;  /* 0x000b88ae01007387 */ /* 0x0005e80000100a00 */
[----:B-1----:R-:W3:Y:S04]  /*bd280*/  LDL.LU R172, [R1+0x14f0] ;  /* 0x0014f00001ac7983 */ /* 0x002ee80000300800 */
[----:B------:R-:W3:Y:S04]  /*bd290*/  LDL.LU R173, [R1+0x14f4] ;  /* 0x0014f40001ad7983 */ /* 0x000ee80000300800 */
[----:B--2---:R-:W2:Y:S04]  /*bd2a0*/  LDL.LU R174, [R1+0x14f8] ;  /* 0x0014f80001ae7983 */ /* 0x004ea80000300800 */
[----:B------:R-:W2:Y:S04]  /*bd2b0*/  LDL.LU R175, [R1+0x14fc] ;  /* 0x0014fc0001af7983 */ /* 0x000ea80000300800 */
[----:B------:R-:W2:Y:S04]  /*bd2c0*/  LDL.LU R231, [R1+0xc058] ;  /* 0x00c0580001e77983 */ /* 0x000ea80000300800 */
[----:B------:R-:W4:Y:S04]  /*bd2d0*/  LDL.LU.64 R228, [R1+0xc050] ;  /* 0x00c0500001e47983 */ /* 0x000f280000300a00 */
[----:B------:R-:W-:Y:S04]  /*bd2e0*/  STL.64 [R1+0xb70], R232 ;  /* 0x000b70e801007387 */ /* 0x000fe80000100a00 */
[----:B------:R1:W-:Y:S04]  /*bd2f0*/  STL.64 [R1+0xb78], R234 ;  /* 0x000b78ea01007387 */ /* 0x0003e80000100a00 */
[----:B-1----:R-:W2:Y:S04]  /*bd300*/  LDL.LU R235, [R1+0xc048] ;  /* 0x00c0480001eb7983 */ /* 0x002ea80000300800 */
[----:B------:R-:W3:Y:S04]  /*bd310*/  LDL.LU.64 R232, [R1+0xc040] ;  /* 0x00c0400001e87983 */ /* 0x000ee80000300a00 */
[----:B------:R-:W2:Y:S04]  /*bd320*/  LDL.LU R238, [R1+0xc038] ;  /* 0x00c0380001ee7983 */ /* 0x000ea80000300800 */
[----:B------:R-:W2:Y:S04]  /*bd330*/  LDL.LU.64 R236, [R1+0xc030] ;  /* 0x00c0300001ec7983 */ /* 0x000ea80000300a00 */
[----:B------:R1:W-:Y:S04]  /*bd340*/  STL.64 [R1+0xb60], R16 ;  /* 0x000b601001007387 */ /* 0x0003e80000100a00 */
[----:B------:R-:W-:Y:S04]  /*bd350*/  STL.64 [R1+0xb68], R18 ;  /* 0x000b681201007387 */ /* 0x000fe80000100a00 */
[----:B-1----:R-:W2:Y:S04]  /*bd360*/  LDL.LU.64 R16, [R1+0xc028] ;  /* 0x00c0280001107983 */ /* 0x002ea80000300a00 */
[----:B------:R-:W2:Y:S04]  /*bd370*/  LDL.LU.64 R244, [R1+0xc020] ;  /* 0x00c0200001f47983 */ /* 0x000ea80000300a00 */
[----:B------:R1:W-:Y:S04]  /*bd380*/  STL.64 [R1+0xb50], R12 ;  /* 0x000b500c01007387 */ /* 0x0003e80000100a00 */
[----:B------:R-:W-:Y:S04]  /*bd390*/  STL.64 [R1+0xb58], R14 ;  /* 0x000b580e01007387 */ /* 0x000fe80000100a00 */
[----:B-1----:R-:W3:Y:S04]  /*bd3a0*/  LDL.LU.64 R12, [R1+0xc018] ;  /* 0x00c01800010c7983 */ /* 0x002ee80000300a00 */
[----:B------:R-:W3:Y:S04]  /*bd3b0*/  LDL.LU.64 R8, [R1+0xc010] ;  /* 0x00c0100001087983 */ /* 0x000ee80000300a00 */
[----:B------:R1:W-:Y:S04]  /*bd3c0*/  STL.64 [R1+0xb40], R248 ;  /* 0x000b40f801007387 */ /* 0x0003e80000100a00 */
[----:B------:R-:W-:Y:S04]  /*bd3d0*/  STL.64 [R1+0xb48], R250 ;  /* 0x000b48fa01007387 */ /* 0x000fe80000100a00 */
[----:B-1----:R-:W3:Y:S01]  /*bd3e0*/  LDL.LU.64 R248, [R1+0xc008] ;  /* 0x00c0080001f87983 */ /* 0x002ee20000300a00 */
[C---:B--2---:R-:W-:Y:S08]  /*bd3f0*/  HMMA.1688.F32.TF32 R144, R4.reuse, R244, R144 ;  /* 0x000000f40490723c */ /* 0x044ff00000081090 */
[C---:B---3--:R-:W-:Y:S11]  /*bd400*/  HMMA.1688.F32.TF32 R112, R4.reuse, R248, R112 ;  /* 0x000000f80470723c */ /* 0x048ff60000081070 */
[----:B------:R-:W-:Y:S11]  /*bd410*/  @!UPT UIADD3 URZ, URZ, URZ, URZ ;  /* 0x0000003f3f3ff290 */ /* 0x000ff6000fffe03f */
[----:B------:R-:W-:Y:S01]  /*bd420*/  @!UPT UIADD3 URZ, URZ, URZ, URZ ;  /* 0x0000003f3f3ff290 */ /* 0x000fe2000fffe03f */
[----:B------:R-:W-:Y:S04]  /*bd430*/  STL.64 [R1+0xb30], R112 ;  /* 0x000b307001007387 */ /* 0x000fe80000100a00 */
[----:B------:R1:W-:Y:S04]  /*bd440*/  STL.64 [R1+0xb38], R114 ;  /* 0x000b387201007387 */ /* 0x0003e80000100a00 */
[----:B------:R-:W-:Y:S01]  /*bd450*/  STL.64 [R1+0xb20], R144 ;  /* 0x000b209001007387 */ /* 0x000fe20000100a00 */
[C---:B-1----:R-:W-:Y:S03]  /*bd460*/  HMMA.1688.F32.TF32 R112, R4.reuse, R8, R148 ;  /* 0x000000080470723c */ /* 0x042fe60000081094 */
[----:B------:R1:W-:Y:S05]  /*bd470*/  STL.64 [R1+0xb28], R146 ;  /* 0x000b289201007387 */ /* 0x0003ea0000100a00 */
[C---:B-1----:R-:W-:Y:S08]  /*bd480*/  HMMA.1688.F32.TF32 R144, R4.reuse, R12, R152 ;  /* 0x0000000c0490723c */ /* 0x042ff00000081098 */
[----:B------:R-:W-:Y:S07]  /*bd490*/  HMMA.1688.F32.TF32 R4, R4, R16, R156 ;  /* 0x000000100404723c */ /* 0x000fee000008109c */
[----:B------:R-:W-:Y:S04]  /*bd4a0*/  STL.64 [R1+0xb10], R112 ;  /* 0x000b107001007387 */ /* 0x000fe80000100a00 */
[----:B------:R1:W-:Y:S02]  /*bd4b0*/  STL.64 [R1+0xb18], R114 ;  /* 0x000b187201007387 */ /* 0x0003e40000100a00 */
[C---:B-1----:R-:W-:Y:S02]  /*bd4c0*/  HMMA.1688.F32.TF32 R112, R240.reuse, R236, R160 ;  /* 0x000000ecf070723c */ /* 0x042fe400000810a0 */
[----:B------:R-:W-:Y:S04]  /*bd4d0*/  STL.64 [R1+0xb00], R144 ;  /* 0x000b009001007387 */ /* 0x000fe80000100a00 */
[----:B------:R-:W-:Y:S04]  /*bd4e0*/  STL.64 [R1+0xb08], R146 ;  /* 0x000b089201007387 */ /* 0x000fe80000100a00 */
[----:B------:R-:W-:Y:S04]  /*bd4f0*/  STL.64 [R1+0x6b0], R4 ;  /* 0x0006b00401007387 */ /* 0x000fe80000100a00 */
[----:B------:R1:W-:Y:S02]  /*bd500*/  STL.64 [R1+0x6b8], R6 ;  /* 0x0006b80601007387 */ /* 0x0003e40000100a00 */
[----:B-1----:R-:W-:Y:S08]  /*bd510*/  HMMA.1688.F32.TF32 R4, R240, R232, R164 ;  /* 0x000000e8f004723c */ /* 0x002ff000000810a4 */
[----:B------:R-:W-:Y:S01]  /*bd520*/  IMAD.MOV.U32 R2, RZ, RZ, R115 ;  /* 0x000000ffff027224 */ /* 0x000fe200078e0073 */
[----:B------:R-:W-:Y:S01]  /*bd530*/  MOV R15, R114 ;  /* 0x00000072000f7202 */ /* 0x000fe20000000f00 */
[----:B------:R-:W-:-:S02]  /*bd540*/  IMAD.MOV.U32 R10, RZ, RZ, R113 ;  /* 0x000000ffff0a7224 */ /* 0x000fc400078e0071 */
[----:B------:R-:W-:Y:S01]  /*bd550*/  IMAD.MOV.U32 R11, RZ, RZ, R112 ;  /* 0x000000ffff0b7224 */ /* 0x000fe200078e0070 */
[----:B------:R-:W-:Y:S04]  /*bd560*/  STL [R1+0xbb78], R2 ;  /* 0x00bb780201007387 */ /* 0x000fe80000100800 */
[----:B------:R-:W-:Y:S04]  /*bd570*/  STL [R1+0xbb74], R15 ;  /* 0x00bb740f01007387 */ /* 0x000fe80000100800 */
[----:B------:R-:W-:Y:S04]  /*bd580*/  STL [R1+0xbb70], R10 ;  /* 0x00bb700a01007387 */ /* 0x000fe80000100800 */
[----:B------:R-:W-:Y:S04]  /*bd590*/  STL [R1+0xbb6c], R11 ;  /* 0x00bb6c0b01007387 */ /* 0x000fe80000100800 */
[----:B------:R-:W-:Y:S01]  /*bd5a0*/  STL.64 [R1+0x240], R4 ;  /* 0x0002400401007387 */ /* 0x000fe20000100a00 */
[----:B------:R-:W-:-:S03]  /*bd5b0*/  IMAD.MOV.U32 R246, RZ, RZ, R7 ;  /* 0x000000fffff67224 */ /* 0x000fc600078e0007 */
[----:B------:R4:W-:Y:S02]  /*bd5c0*/  STL [R1+0x248], R6 ;  /* 0x0002480601007387 */ /* 0x0009e40000100800 */
[C---:B----4-:R-:W-:Y:S02]  /*bd5d0*/  HMMA.1688.F32.TF32 R4, R240.reuse, R228, R168 ;  /* 0x000000e4f004723c */ /* 0x050fe400000810a8 */
[----:B------:R1:W-:Y:S11]  /*bd5e0*/  STL [R1+0xbb7c], R246 ;  /* 0x00bb7cf601007387 */ /* 0x0003f60000100800 */
[----:B------:R-:W-:Y:S11]  /*bd5f0*/  @!UPT UIADD3 URZ, URZ, URZ, URZ ;  /* 0x0000003f3f3ff290 */ /* 0x000ff6000fffe03f */
[----:B------:R-:W-:Y:S01]  /*bd600*/  MOV R2, R4 ;  /* 0x0000000400027202 */ /* 0x000fe20000000f00 */
[----:B------:R-:W-:Y:S01]  /*bd610*/  IMAD.MOV.U32 R15, RZ, RZ, R5 ;  /* 0x000000ffff0f7224 */ /* 0x000fe200078e0005 */
[----:B------:R-:W-:Y:S01]  /*bd620*/  MOV R11, R7 ;  /* 0x00000007000b7202 */ /* 0x000fe20000000f00 */
[----:B------:R-:W-:Y:S02]  /*bd630*/  IMAD.MOV.U32 R10, RZ, RZ, R6 ;  /* 0x000000ffff0a7224 */ /* 0x000fe400078e0006 */
[----:B------:R-:W-:Y:S02]  /*bd640*/  HMMA.1688.F32.TF32 R4, R240, R224, R172 ;  /* 0x000000e0f004723c */ /* 0x000fe400000810ac */
[----:B------:R-:W-:Y:S04]  /*bd650*/  STL [R1+0xbb8c], R11 ;  /* 0x00bb8c0b01007387 */ /* 0x000fe80000100800 */
[----:B------:R-:W-:Y:S04]  /*bd660*/  STL [R1+0xbb88], R10 ;  /* 0x00bb880a01007387 */ /* 0x000fe80000100800 */
[----:B------:R-:W-:Y:S04]  /*bd670*/  STL [R1+0xbb84], R2 ;  /* 0x00bb840201007387 */ /* 0x000fe80000100800 */
[----:B------:R-:W-:Y:S09]  /*bd680*/  STL [R1+0xbb80], R15 ;  /* 0x00bb800f01007387 */ /* 0x000ff20000100800 */
[----:B------:R2:W-:Y:S04]  /*bd690*/  STL.64 [R1+0x220], R4 ;  /* 0x0002200401007387 */ /* 0x0005e80000100a00 */
        /* <DEDUP_REMOVED lines=16> */
[----:B-1----:R-:W-:-:S03]  /*bd7a0*/  IMAD.MOV.U32 R246, RZ, RZ, R7 ;  /* 0x000000fffff67224 */ /* 0x002fc600078e0007 */
[----:B------:R-:W4:Y:S04]  /*bd7b0*/  LDL.LU R155, [R1+0x149c] ;  /* 0x00149c00019b7983 */ /* 0x000f280000300800 */
[----:B--2---:R-:W2:Y:S04]  /*bd7c0*/  LDL.LU R4, [R1+0x14d0] ;  /* 0x0014d00001047983 */ /* 0x004ea80000300800 */
        /* <DEDUP_REMOVED lines=34> */
[----:B------:R-:W-:Y:S01]  /*bd9f0*/  MOV R15, R7 ;  /* 0x00000007000f7202 */ /* 0x000fe20000000f00 */
[----:B------:R-:W-:Y:S02]  /*bda00*/  IMAD.MOV.U32 R2, RZ, RZ, R6 ;  /* 0x000000ffff027224 */ /* 0x000fe400078e0006 */
[C---:B---3--:R-:W-:Y:S08]  /*bda10*/  HMMA.1688.F32.TF32 R4, R240.reuse, R212, R112 ;  /* 0x000000d4f004723c */ /* 0x048ff00000081070 */
[C---:B----4-:R-:W-:Y:S11]  /*bda20*/  HMMA.1688.F32.TF32 R112, R240.reuse, R208, R144 ;  /* 0x000000d0f070723c */ /* 0x050ff60000081090 */
[----:B------:R-:W-:Y:S05]  /*bda30*/  @!UPT UIADD3 URZ, URZ, URZ, URZ ;  /* 0x0000003f3f3ff290 */ /* 0x000fea000fffe03f */
[----:B------:R-:W-:Y:S01]  /*bda40*/  IMAD.MOV.U32 R19, RZ, RZ, R4 ;  /* 0x000000ffff137224 */ /* 0x000fe200078e0004 */
[----:B------:R-:W-:Y:S01]  /*bda50*/  MOV R22, R6 ;  /* 0x0000000600167202 */ /* 0x000fe20000000f00 */
[----:B------:R-:W-:Y:S02]  /*bda60*/  IMAD.MOV.U32 R14, RZ, RZ, R5 ;  /* 0x000000ffff0e7224 */ /* 0x000fe400078e0005 */
[----:B------:R-:W-:Y:S02]  /*bda70*/  IMAD.MOV.U32 R23, RZ, RZ, R7 ;  /* 0x000000ffff177224 */ /* 0x000fe400078e0007 */
[C---:B------:R-:W-:Y:S08]  /*bda80*/  HMMA.1688.F32.TF32 R4, R240.reuse, R204, R148 ;  /* 0x000000ccf004723c */ /* 0x040ff00000081094 */
[C---:B------:R-:W-:Y:S08]  /*bda90*/  HMMA.1688.F32.TF32 R144, R240.reuse, R200, R152 ;  /* 0x000000c8f090723c */ /* 0x040ff00000081098 */
[----:B------:R-:W-:Y:S11]  /*bdaa0*/  HMMA.1688.F32.TF32 R224, R240, R220, R224 ;  /* 0x000000dcf0e0723c */ /* 0x000ff600000810e0 */
[----:B------:R-:W-:Y:S11]  /*bdab0*/  @!UPT UIADD3 URZ, URZ, URZ, URZ ;  /* 0x0000003f3f3ff290 */ /* 0x000ff6000fffe03f */
[----:B------:R-:W-:Y:S02]  /*bdac0*/  @!UPT UIADD3 URZ, URZ, URZ, URZ ;  /* 0x0000003f3f3ff290 */ /* 0x000fe4000fffe03f */
[----:B------:R-:W-:-:S05]  /*bdad0*/  IMAD.MOV.U32 R247, RZ, RZ, R226 ;  /* 0x000000fffff77224 */ /* 0x000fca00078e00e2 */
        /* <DEDUP_REMOVED lines=20> */
[----:B--2---:R-:W-:Y:S03]  /*bdc20*/  HMMA.1688.F32.TF32 R4, R240, R180, R172 ;  /* 0x000000b4f004723c */ /* 0x004fe600000810ac */
[----:B------:R1:W-:Y:S04]  /*bdc30*/  STL.64 [R1+0x190], R144 ;  /* 0x0001909001007387 */ /* 0x0003e80000100a00 */
[----:B------:R2:W-:Y:S04]  /*bdc40*/  STL.64 [R1+0x198], R146 ;  /* 0x0001989201007387 */ /* 0x0005e80000100a00 */
        /* <DEDUP_REMOVED lines=36> */
[----:B-1----:R-:W3:Y:S04]  /*bde90*/  LDL.LU R144, [R1+0x13c0] ;  /* 0x0013c00001907983 */ /* 0x002ee80000300800 */
[----:B------:R-:W3:Y:S04]  /*bdea0*/  LDL.LU R145, [R1+0x13c4] ;  /* 0x0013c40001917983 */ /* 0x000ee80000300800 */
[----:B--2---:R-:W2:Y:S04]  /*bdeb0*/  LDL.LU R146, [R1+0x13c8] ;  /* 0x0013c80001927983 */ /* 0x004ea80000300800 */
        /* <DEDUP_REMOVED lines=8> */
[----:B------:R-:W2:Y:S04]  /*bdf40*/  LDL.LU R221, [R1+0x1394] ;  /* 0x0013940001dd7983 */ /* 0x000ea80000300800 */
[----:B------:R-:W2:Y:S01]  /*bdf50*/  LDL.LU R222, [R1+0x1398] ;  /* 0x0013980001de7983 */ /* 0x000ea20000300800 */
[----:B------:R-:W-:-:S03]  /*bdf60*/  IMAD.MOV.U32 R18, RZ, RZ, R227 ;  /* 0x000000ffff127224 */ /* 0x000fc600078e00e3 */
[----:B------:R-:W2:Y:S04]  /*bdf70*/  LDL.LU R223, [R1+0x139c] ;  /* 0x00139c0001df7983 */ /* 0x000ea80000300800 */
[----:B------:R-:W2:Y:S04]  /*bdf80*/  LDL.LU R224, [R1+0x1370] ;  /* 0x0013700001e07983 */ /* 0x000ea80000300800 */
[----:B------:R-:W2:Y:S04]  /*bdf90*/  LDL.LU R225, [R1+0x1374] ;  /* 0x0013740001e17983 */ /* 0x000ea80000300800 */
[----:B------:R-:W2:Y:S04]  /*bdfa0*/  LDL.LU R226, [R1+0x1378] ;  /* 0x0013780001e27983 */ /* 0x000ea80000300800 */
[----:B------:R-:W2:Y:S04]  /*bdfb0*/  LDL.LU R227, [R1+0x137c] ;  /* 0x00137c0001e37983 */ /* 0x000ea80000300800 */
[----:B----4-:R-:W4:Y:S04]  /*bdfc0*/  LDL.LU R4, [R1+0x1360] ;  /* 0x0013600001047983 */ /* 0x010f280000300800 */
[----:B------:R-:W4:Y:S04]  /*bdfd0*/  LDL.LU R5, [R1+0x1364] ;  /* 0x0013640001057983 */ /* 0x000f280000300800 */
[----:B------:R-:W4:Y:S04]  /*bdfe0*/  LDL.LU R6, [R1+0x1368] ;  /* 0x0013680001067983 */ /* 0x000f280000300800 */
[----:B------:R-:W4:Y:S04]  /*bdff0*/  LDL.LU R7, [R1+0x136c] ;  /* 0x00136c0001077983 */ /* 0x000f280000300800 */
[----:B------:R-:W2:Y:S04]  /*be000*/  LDL.LU R112, [R1+0x1350] ;  /* 0x0013500001707983 */ /* 0x000ea80000300800 */
        /* <DEDUP_REMOVED lines=66> */
[----:B------:R3:W-:Y:S01]  /*be430*/  STL.64 [R1+0xbf18], R148 ;  /* 0x00bf189401007387 */ /* 0x0007e20000100a00 */
[C---:B----4-:R-:W-:Y:S08]  /*be440*/  HMMA.1688.F32.TF32 R4, R240.reuse, R124, R4 ;  /* 0x0000007cf004723c */ /* 0x050ff00000081004 */
[C---:B---3--:R-:W-:Y:S01]  /*be450*/  HMMA.1688.F32.TF32 R148, R240.reuse, R144, R152 ;  /* 0x00000090f094723c */ /* 0x048fe20000081098 */
[----:B--2---:R-:W-:Y:S04]  /*be460*/  STL.64 [R1+0xbf10], R146 ;  /* 0x00bf109201007387 */ /* 0x004fe80000100a00 */
[----:B------:R1:W-:Y:S03]  /*be470*/  STL.64 [R1+0xbf08], R144 ;  /* 0x00bf089001007387 */ /* 0x0003e60000100a00 */
        /* <DEDUP_REMOVED lines=103> */
[----:B-1----:R-:W3:Y:S04]  /*beaf0*/  LDL.LU R116, [R1+0x1330] ;  /* 0x0013300001747983 */ /* 0x002ee80000300800 */
[----:B------:R-:W3:Y:S04]  /*beb00*/  LDL.LU R117, [R1+0x1334] ;  /* 0x0013340001757983 */ /* 0x000ee80000300800 */
[----:B------:R-:W3:Y:S04]  /*beb10*/  LDL.LU R118, [R1+0x1338] ;  /* 0x0013380001767983 */ /* 0x000ee80000300800 */
[----:B------:R-:W3:Y:S01]  /*beb20*/  LDL.LU R119, [R1+0x133c] ;  /* 0x00133c0001777983 */ /* 0x000ee20000300800 */
[C---:B----4-:R-:W-:Y:S03]  /*beb30*/  HMMA.1688.F32.TF32 R4, R240.reuse, R108, R4 ;  /* 0x0000006cf004723c */ /* 0x050fe60000081004 */
[----:B--2---:R-:W-:Y:S04]  /*beb40*/  STL.64 [R1+0xbe90], R114 ;  /* 0x00be907201007387 */ /* 0x004fe80000100a00 */
[----:B---3--:R1:W-:Y:S01]  /*beb50*/  STL.64 [R1+0xbe88], R112 ;  /* 0x00be887001007387 */ /* 0x0083e20000100a00 */
[C---:B------:R-:W-:Y:S08]  /*beb60*/  HMMA.1688.F32.TF32 R116, R240.reuse, R112, R116 ;  /* 0x00000070f074723c */ /* 0x040ff00000081074 */
        /* <DEDUP_REMOVED lines=8> */
[----:B------:R-:W-:Y:S02]  /*bebf0*/  STL.64 [R1+0x58], R6 ;  /* 0x0000580601007387 */ /* 0x000fe40000100a00 */
[C---:B------:R-:W-:Y:S02]  /*bec00*/  HMMA.1688.F32.TF32 R116, R240.reuse, R96, R128 ;  /* 0x00000060f074723c */ /* 0x040fe40000081080 */
[----:B------:R-:W-:Y:S04]  /*bec10*/  STL.64 [R1+0x440], R112 ;  /* 0x0004407001007387 */ /* 0x000fe80000100a00 */
[----:B------:R1:W-:Y:S04]  /*bec20*/  STL.64 [R1+0x448], R114 ;  /* 0x0004487201007387 */ /* 0x0003e80000100a00 */
[----:B------:R-:W-:Y:S04]  /*bec30*/  LDS R5, [R238+0x81080] ;  /* 0x08108000ee057984 */ /* 0x000fe80000000800 */
[----:B------:R-:W-:Y:S01]  /*bec40*/  LDS R7, [R238+0x81480] ;  /* 0x08148000ee077984 */ /* 0x000fe20000000800 */
[C---:B-1----:R-:W-:Y:S03]  /*bec50*/  HMMA.1688.F32.TF32 R112, R240.reuse, R92, R132 ;  /* 0x0000005cf070723c */ /* 0x042fe60000081084 */
[----:B------:R-:W-:Y:S04]  /*bec60*/  STL.64 [R1+0x430], R108 ;  /* 0x0004306c01007387 */ /* 0x000fe80000100a00 */
[----:B------:R1:W-:Y:S04]  /*bec70*/  STL.64 [R1+0x438], R110 ;  /* 0x0004386e01007387 */ /* 0x0003e80000100a00 */
[----:B------:R-:W-:Y:S04]  /*bec80*/  LDS R4, [R235+0x81080] ;  /* 0x08108000eb047984 */ /* 0x000fe80000000800 */
        /* <DEDUP_REMOVED lines=19> */
[C---:B-1----:R-:W-:Y:S07]  /*bedc0*/  HMMA.1688.F32.TF32 R108, R240.reuse, R64, R220 ;  /* 0x00000040f06c723c */ /* 0x042fee00000810dc */
[----:B------:R-:W-:Y:S04]  /*bedd0*/  STL.64 [R1+0x3c0], R116 ;  /* 0x0003c07401007387 */ /* 0x000fe80000100a00 */
[----:B------:R-:W-:Y:S04]  /*bede0*/  STL.64 [R1+0x3c8], R118 ;  /* 0x0003c87601007387 */ /* 0x000fe80000100a00 */
        /* <DEDUP_REMOVED lines=11> */
[----:B------:R1:W-:Y:S04]  /*beea0*/  STL.64 [R1+0x390], R64 ;  /* 0x0003904001007387 */ /* 0x0003e80000100a00 */
[----:B------:R3:W-:Y:S04]  /*beeb0*/  STL.64 [R1+0x398], R66 ;  /* 0x0003984201007387 */ /* 0x0007e80000100a00 */
[----:B------:R-:W4:Y:S04]  /*beec0*/  LDL.LU R216, [R1+0x1580] ;  /* 0x0015800001d87983 */ /* 0x000f280000300800 */
[----:B------:R-:W-:Y:S04]  /*beed0*/  STL.64 [R1+0x380], R60 ;  /* 0x0003803c01007387 */ /* 0x000fe80000100a00 */
        /* <DEDUP_REMOVED lines=44> */
[----:B------:R-:W3:Y:S04]  /*bf1a0*/  LDL.LU.64 R144, [R1+0x30] ;  /* 0x0000300001907983 */ /* 0x000ee80000300a00 */
[----:B------:R-:W3:Y:S04]  /*bf1b0*/  LDL.LU R148, [R1+0x1590] ;  /* 0x0015900001947983 */ /* 0x000ee80000300800 */
[----:B------:R-:W3:Y:S04]  /*bf1c0*/  LDL.LU R149, [R1+0x1594] ;  /* 0x0015940001957983 */ /* 0x000ee80000300800 */
[----:B------:R-:W3:Y:S04]  /*bf1d0*/  LDL.LU R150, [R1+0x1598] ;  /* 0x0015980001967983 */ /* 0x000ee80000300800 */
[----:B------:R-:W3:Y:S04]  /*bf1e0*/  LDL.LU R151, [R1+0x159c] ;  /* 0x00159c0001977983 */ /* 0x000ee80000300800 */
[----:B------:R-:W3:Y:S04]  /*bf1f0*/  LDL.LU.64 R152, [R1+0x20] ;  /* 0x0000200001987983 */ /* 0x000ee80000300a00 */
[----:B------:R-:W3:Y:S04]  /*bf200*/  LDL.LU.64 R220, [R1+0x10] ;  /* 0x0000100001dc7983 */ /* 0x000ee80000300a00 */
[----:B------:R-:W3:Y:S04]  /*bf210*/  LDL.LU R244, [R1+0x1570] ;  /* 0x0015700001f47983 */ /* 0x000ee80000300800 */
[----:B------:R-:W3:Y:S04]  /*bf220*/  LDL.LU R245, [R1+0x1574] ;  /* 0x0015740001f57983 */ /* 0x000ee80000300800 */
[----:B------:R-:W3:Y:S04]  /*bf230*/  LDL.LU R246, [R1+0x1578] ;  /* 0x0015780001f67983 */ /* 0x000ee80000300800 */
[----:B------:R-:W3:Y:S04]  /*bf240*/  LDL.LU R247, [R1+0x157c] ;  /* 0x00157c0001f77983 */ /* 0x000ee80000300800 */
[----:B------:R-:W3:Y:S04]  /*bf250*/  LDL.LU.64 R224, [R1] ;  /* 0x0000000001e07983 */ /* 0x000ee80000300a00 */
[----:B------:R-:W-:Y:S01]  /*bf260*/  STL.64 [R1+0xbe48], R50 ;  /* 0x00be483201007387 */ /* 0x000fe20000100a00 */
[C---:B--2---:R-:W-:Y:S08]  /*bf270*/  HMMA.1688.F32.TF32 R60, R240.reuse, R48, R108 ;  /* 0x00000030f03c723c */ /* 0x044ff0000008106c */
[C---:B----4-:R-:W-:Y:S11]  /*bf280*/  HMMA.1688.F32.TF32 R64, R240.reuse, R52, R64 ;  /* 0x00000034f040723c */ /* 0x050ff60000081040 */
[----:B------:R-:W-:Y:S11]  /*bf290*/  @!UPT UIADD3 URZ, URZ, URZ, URZ ;  /* 0x0000003f3f3ff290 */ /* 0x000ff6000fffe03f */
[----:B------:R-:W-:Y:S01]  /*bf2a0*/  @!UPT UIADD3 URZ, URZ, URZ, URZ ;  /* 0x0000003f3f3ff290 */ /* 0x000fe2000fffe03f */
[----:B------:R-:W-:Y:S04]  /*bf2b0*/  STL.64 [R1+0x370], R64 ;  /* 0x0003704001007387 */ /* 0x000fe80000100a00 */
[----:B------:R-:W-:Y:S04]  /*bf2c0*/  STL.64 [R1+0x378], R66 ;  /* 0x0003784201007387 */ /* 0x000fe80000100a00 */
[----:B------:R3:W-:Y:S04]  /*bf2d0*/  STL.64 [R1+0xbe40], R48 ;  /* 0x00be403001007387 */ /* 0x0007e80000100a00 */
[----:B------:R-:W-:Y:S04]  /*bf2e0*/  STL.64 [R1+0x360], R60 ;  /* 0x0003603c01007387 */ /* 0x000fe80000100a00 */
[----:B------:R-:W-:Y:S01]  /*bf2f0*/  STL.64 [R1+0x368], R62 ;  /* 0x0003683e01007387 */ /* 0x000fe20000100a00 */
[C---:B---3--:R-:W-:Y:S03]  /*bf300*/  HMMA.1688.F32.TF32 R48, R240.reuse, R44, R112 ;  /* 0x0000002cf030723c */ /* 0x048fe60000081070 */
        /* <DEDUP_REMOVED lines=16> */
[----:B------:R1:W-:Y:S04]  /*bf410*/  STL.64 [R1+0x328], R42 ;  /* 0x0003282a01007387 */ /* 0x0003e80000100a00 */
[----:B------:R-:W-:Y:S04]  /*bf420*/  STL.64 [R1+0xbe08], R34 ;  /* 0x00be082201007387 */ /* 0x000fe80000100a00 */
[----:B------:R2:W-:Y:S01]  /*bf430*/  STL.64 [R1+0xbe00], R32 ;  /* 0x00be002001007387 */ /* 0x0005e20000100a00 */
[C---:B-1----:R-:W-:Y:S03]  /*bf440*/  HMMA.1688.F32.TF32 R40, R240.reuse, R28, R128 ;  /* 0x0000001cf028723c */ /* 0x042fe60000081080 */
[----:B------:R-:W-:Y:S04]  /*bf450*/  STL.64 [R1+0x310], R36 ;  /* 0x0003102401007387 */ /* 0x000fe80000100a00 */
[----:B------:R1:W-:Y:S01]  /*bf460*/  STL.64 [R1+0x318], R38 ;  /* 0x0003182601007387 */ /* 0x0003e20000100a00 */
[C---:B--2---:R-:W-:Y:S08]  /*bf470*/  HMMA.1688.F32.TF32 R32, R240.reuse, R20, R136 ;  /* 0x00000014f020723c */ /* 0x044ff00000081088 */
[C---:B-1----:R-:W-:Y:S07]  /*bf480*/  HMMA.1688.F32.TF32 R36, R240.reuse, R24, R132 ;  /* 0x00000018f024723c */ /* 0x042fee0000081084 */
[----:B------:R-:W-:Y:S04]  /*bf490*/  STL.64 [R1+0x300], R40 ;  /* 0x0003002801007387 */ /* 0x000fe80000100a00 */
[----:B------:R-:W-:Y:S04]  /*bf4a0*/  STL.64 [R1+0x308], R42 ;  /* 0x0003082a01007387 */ /* 0x000fe80000100a00 */
[----:B------:R-:W-:Y:S08]  /*bf4b0*/  STL.64 [R1+0xbdf0], R22 ;  /* 0x00bdf01601007387 */ /* 0x000ff00000100a00 */
[----:B------:R-:W-:Y:S04]  /*bf4c0*/  STL.64 [R1+0x2f0], R36 ;  /* 0x0002f02401007387 */ /* 0x000fe80000100a00 */
[----:B------:R-:W-:Y:S04]  /*bf4d0*/  STL.64 [R1+0x2f8], R38 ;  /* 0x0002f82601007387 */ /* 0x000fe80000100a00 */
[----:B------:R-:W-:Y:S04]  /*bf4e0*/  STL.64 [R1+0xbde8], R20 ;  /* 0x00bde81401007387 */ /* 0x000fe80000100a00 */
        /* <DEDUP_REMOVED lines=17> */
[----:B-1----:R-:W-:Y:S01]  /*bf600*/  HMMA.1688.F32.TF32 R32, R240, R224, R244 ;  /* 0x000000e0f020723c */ /* 0x002fe200000810f4 */
[----:B------:R-:W-:Y:S01]  /*bf610*/  IMAD.MOV.U32 R21, RZ, RZ, R144 ;  /* 0x000000ffff157224 */ /* 0x000fe200078e0090 */
[----:B------:R-:W-:Y:S11]  /*bf620*/  MOV R20, R145 ;  /* 0x0000009100147202 */ /* 0x000ff60000000f00 */
[----:B------:R-:W-:Y:S10]  /*bf630*/  @!UPT UIADD3 URZ, URZ, URZ, URZ ;  /* 0x0000003f3f3ff290 */ /* 0x000ff4000fffe03f */
[----:B------:R1:W-:Y:S04]  /*bf640*/  STL.64 [R1+0x2a0], R32 ;  /* 0x0002a02001007387 */ /* 0x0003e80000100a00 */
[----:B------:R2:W-:Y:S04]  /*bf650*/  STL.64 [R1+0x2a8], R34 ;  /* 0x0002a82201007387 */ /* 0x0005e80000100a00 */
        /* <DEDUP_REMOVED lines=54> */
[----:B--2---:R-:W3:Y:S04]  /*bf9c0*/  LDL.LU R34, [R1+0x12a8] ;  /* 0x0012a80001227983 */ /* 0x004ee80000300800 */
[----:B------:R-:W3:Y:S04]  /*bf9d0*/  LDL.LU R35, [R1+0x12ac] ;  /* 0x0012ac0001237983 */ /* 0x000ee80000300800 */
[----:B------:R-:W2:Y:S04]  /*bf9e0*/  LDL.LU R244, [R1+0x1560] ;  /* 0x0015600001f47983 */ /* 0x000ea80000300800 */
[----:B------:R-:W2:Y:S04]  /*bf9f0*/  LDL.LU R245, [R1+0x1564] ;  /* 0x0015640001f57983 */ /* 0x000ea80000300800 */
[----:B------:R-:W2:Y:S04]  /*bfa00*/  LDL.LU R246, [R1+0x1568] ;  /* 0x0015680001f67983 */ /* 0x000ea80000300800 */
[----:B------:R-:W2:Y:S04]  /*bfa10*/  LDL.LU R247, [R1+0x156c] ;  /* 0x00156c0001f77983 */ /* 0x000ea80000300800 */
[----:B------:R-:W3:Y:S04]  /*bfa20*/  LDL.LU R40, [R1+0x1280] ;  /* 0x0012800001287983 */ /* 0x000ee80000300800 */
[----:B------:R-:W3:Y:S04]  /*bfa30*/  LDL.LU R41, [R1+0x1284] ;  /* 0x0012840001297983 */ /* 0x000ee80000300800 */
[----:B------:R-:W3:Y:S04]  /*bfa40*/  LDL.LU R42, [R1+0x1288] ;  /* 0x00128800012a7983 */ /* 0x000ee80000300800 */
[----:B------:R-:W3:Y:S01]  /*bfa50*/  LDL.LU R43, [R1+0x128c] ;  /* 0x00128c00012b7983 */ /* 0x000ee20000300800 */
[----:B------:R-:W-:-:S03]  /*bfa60*/  IMAD.MOV.U32 R238, RZ, RZ, R224 ;  /* 0x000000ffffee7224 */ /* 0x000fc600078e00e0 */
[----:B------:R-:W3:Y:S01]  /*bfa70*/  LDL.LU R216, [R1+0x1550] ;  /* 0x0015500001d87983 */ /* 0x000ee20000300800 */
[----:B------:R-:W-:-:S03]  /*bfa80*/  MOV R252, R225 ;  /* 0x000000e100fc7202 */ /* 0x000fc60000000f00 */
[----:B------:R-:W3:Y:S04]  /*bfa90*/  LDL.LU R217, [R1+0x1554] ;  /* 0x0015540001d97983 */ /* 0x000ee80000300800 */
[----:B------:R-:W3:Y:S04]  /*bfaa0*/  LDL.LU R218, [R1+0x1558] ;  /* 0x0015580001da7983 */ /* 0x000ee80000300800 */
[----:B------:R-:W3:Y:S01]  /*bfab0*/  LDL.LU R219, [R1+0x155c] ;  /* 0x00155c0001db7983 */ /* 0x000ee20000300800 */
[----:B------:R-:W-:-:S03]  /*bfac0*/  MOV R234, R220 ;  /* 0x000000dc00ea7202 */ /* 0x000fc60000000f00 */
        /* <DEDUP_REMOVED lines=16> */
[----:B------:R-:W4:Y:S01]  /*bfbd0*/  LDL.LU R123, [R1+0x120c] ;  /* 0x00120c00017b7983 */ /* 0x000f220000300800 */
[----:B------:R-:W-:-:S03]  /*bfbe0*/  IMAD.MOV.U32 R230, RZ, RZ, R152 ;  /* 0x000000ffffe67224 */ /* 0x000fc600078e0098 */
[----:B------:R-:W4:Y:S01]  /*bfbf0*/  LDL.LU R136, [R1+0x11c0] ;  /* 0x0011c00001887983 */ /* 0x000f220000300800 */
[----:B------:R-:W-:-:S03]  /*bfc00*/  IMAD.MOV.U32 R235, RZ, RZ, R153 ;  /* 0x000000ffffeb7224 */ /* 0x000fc600078e0099 */
[----:B------:R-:W4:Y:S04]  /*bfc10*/  LDL.LU R137, [R1+0x11c4] ;  /* 0x0011c40001897983 */ /* 0x000f280000300800 */
[----:B------:R-:W4:Y:S04]  /*bfc20*/  LDL.LU R138, [R1+0x11c8] ;  /* 0x0011c800018a7983 */ /* 0x000f280000300800 */
[----:B------:R-:W4:Y:S04]  /*bfc30*/  LDL.LU R139, [R1+0x11cc] ;  /* 0x0011cc00018b7983 */ /* 0x000f280000300800 */
[----:B------:R-:W4:Y:S04]  /*bfc40*/  LDL.LU R152, [R1+0x1180] ;  /* 0x0011800001987983 */ /* 0x000f280000300800 */
[----:B------:R-:W4:Y:S04]  /*bfc50*/  LDL.LU R153, [R1+0x1184] ;  /* 0x0011840001997983 */ /* 0x000f280000300800 */
[----:B------:R-:W4:Y:S04]  /*bfc60*/  LDL.LU R154, [R1+0x1188] ;  /* 0x00118800019a7983 */ /* 0x000f280000300800 */
[----:B------:R-:W4:Y:S01]  /*bfc70*/  LDL.LU R155, [R1+0x118c] ;  /* 0x00118c00019b7983 */ /* 0x000f220000300800 */
        /* <DEDUP_REMOVED lines=9> */
[----:B-1----:R-:W4:Y:S04]  /*bfd10*/  LDL.LU R248, [R1+0x12b0] ;  /* 0x0012b00001f87983 */ /* 0x002f280000300800 */
[----:B------:R-:W4:Y:S04]  /*bfd20*/  LDL.LU R249, [R1+0x12b4] ;  /* 0x0012b40001f97983 */ /* 0x000f280000300800 */
[----:B------:R-:W4:Y:S04]  /*bfd30*/  LDL.LU R250, [R1+0x12b8] ;  /* 0x0012b80001fa7983 */ /* 0x000f280000300800 */
[----:B------:R-:W4:Y:S01]  /*bfd40*/  LDL.LU R251, [R1+0x12bc] ;  /* 0x0012bc0001fb7983 */ /* 0x000f220000300800 */
[C---:B---3--:R-:W-:Y:S08]  /*bfd50*/  HMMA.1688.F32.TF32 R220, R240.reuse, R8, R220 ;  /* 0x00000008f0dc723c */ /* 0x048ff000000810dc */
[C---:B------:R-:W-:Y:S08]  /*bfd60*/  HMMA.1688.F32.TF32 R224, R240.reuse, R12, R224 ;  /* 0x0000000cf0e0723c */ /* 0x040ff000000810e0 */
[----:B--2---:R-:W-:Y:S11]  /*bfd70*/  HMMA.1688.F32.TF32 R216, R240, R244, R216 ;  /* 0x000000f4f0d8723c */ /* 0x004ff600000810d8 */
        /* <DEDUP_REMOVED lines=8> */
[----:B-1----:R-:W2:Y:S04]  /*bfe00*/  LDL.LU R244, [R1+0x1310] ;  /* 0x0013100001f47983 */ /* 0x002ea80000300800 */
[----:B------:R-:W2:Y:S04]  /*bfe10*/  LDL.LU R245, [R1+0x1314] ;  /* 0x0013140001f57983 */ /* 0x000ea80000300800 */
        /* <DEDUP_REMOVED lines=8> */
[----:B-1----:R-:W3:Y:S04]  /*bfea0*/  LDL.LU.64 R226, [R1+0xbf40] ;  /* 0x00bf400001e27983 */ /* 0x002ee80000300a00 */
[----:B------:R-:W3:Y:S01]  /*bfeb0*/  LDL.LU.64 R224, [R1+0xbf38] ;  /* 0x00bf380001e07983 */ /* 0x000ee20000300a00 */
[----:B------:R-:W-:Y:S08]  /*bfec0*/  HMMA.1688.F32.TF32 R32, R4, R232, R32 ;  /* 0x000000e80420723c */ /* 0x000ff00000081020 */
[----:B--2---:R-:W-:Y:S08]  /*bfed0*/  HMMA.1688.F32.TF32 R244, R240, R16, R244 ;  /* 0x00000010f0f4723c */ /* 0x004ff000000810f4 */
[----:B----4-:R-:W-:Y:S08]  /*bfee0*/  HMMA.1688.F32.TF32 R240, R4, R236, R248 ;  /* 0x000000ec04f0723c */ /* 0x010ff000000810f8 */
[----:B------:R-:W-:-:S07]  /*bfef0*/  IMAD.MOV.U32 R237, RZ, RZ, R34 ;  /* 0x000000ffffed7224 */ /* 0x000fce00078e0022 */
[----:B------:R-:W-:Y:S04]  /*bff00*/  STL.64 [R1+0x40], R244 ;  /* 0x000040f401007387 */ /* 0x000fe80000100a00 */
[----:B------:R-:W-:Y:S04]  /*bff10*/  STL.64 [R1+0x48], R246 ;  /* 0x000048f601007387 */ /* 0x000fe80000100a00 */
[----:B------:R-:W-:Y:S04]  /*bff20*/  STL.64 [R1+0x6a0], R240 ;  /* 0x0006a0f001007387 */ /* 0x000fe80000100a00 */
[----:B------:R1:W-:Y:S01]  /*bff30*/  STL.64 [R1+0x6a8], R242 ;  /* 0x0006a8f201007387 */ /* 0x0003e20000100a00 */
[----:B------:R-:W-:-:S03]  /*bff40*/  IMAD.MOV.U32 R236, RZ, RZ, R35 ;  /* 0x000000ffffec7224 */ /* 0x000fc600078e0023 */
[----:B------:R2:W-:Y:S01]  /*bff50*/  STL.64 [R1+0x690], R32 ;  /* 0x0006902001007387 */ /* 0x0005e20000100a00 */
[C---:B-1----:R-:W-:Y:S08]  /*bff60*/  HMMA.1688.F32.TF32 R240, R4.reuse, R228, R36 ;  /* 0x000000e404f0723c */ /* 0x042ff00000081024 */
[C---:B---3--:R-:W-:Y:S08]  /*bff70*/  HMMA.1688.F32.TF32 R36, R4.reuse, R224, R40 ;  /* 0x000000e00424723c */ /* 0x048ff00000081028 */
[C---:B--2---:R-:W-:Y:S07]  /*bff80*/  HMMA.1688.F32.TF32 R32, R4.reuse, R220, R44 ;  /* 0x000000dc0420723c */ /* 0x044fee000008102c */
[----:B------:R-:W-:Y:S01]  /*bff90*/  STL.64 [R1+0x680], R240 ;  /* 0x000680f001007387 */ /* 0x000fe20000100a00 */
[C---:B------:R-:W-:Y:S03]  /*bffa0*/  HMMA.1688.F32.TF32 R40, R4.reuse, R216, R48 ;  /* 0x000000d80428723c */ /* 0x040fe60000081030 */
        /* <DEDUP_REMOVED lines=43> */
[----:B------:R1:W-:Y:S04]  /*c0260*/  STL.64 [R1+0x590], R40 ;  /* 0x0005902801007387 */ /* 0x0003e80000100a00 */
[----:B------:R2:W-:Y:S04]  /*c0270*/  STL.64 [R1+0x598], R42 ;  /* 0x0005982a01007387 */ /* 0x0005e80000100a00 */
[----:B-1----:R-:W3:Y:S04]  /*c0280*/  LDL.LU R40, [R1+0x450] ;  /* 0x0004500001287983 */ /* 0x002ee80000300800 */
[----:B------:R1:W-:Y:S04]  /*c0290*/  STL.64 [R1+0x580], R36 ;  /* 0x0005802401007387 */ /* 0x0003e80000100a00 */
[----:B------:R4:W-:Y:S04]  /*c02a0*/  STL.64 [R1+0x588], R38 ;  /* 0x0005882601007387 */ /* 0x0009e80000100a00 */
[----:B------:R1:W-:Y:S04]  /*c02b0*/  STL.64 [R1+0x570], R32 ;  /* 0x0005702001007387 */ /* 0x0003e80000100a00 */
[----:B------:R1:W-:Y:S04]  /*c02c0*/  STL.64 [R1+0x578], R34 ;  /* 0x0005782201007387 */ /* 0x0003e80000100a00 */
[----:B------:R-:W3:Y:S04]  /*c02d0*/  LDL.LU R41, [R1+0x454] ;  /* 0x0004540001297983 */ /* 0x000ee80000300800 */
[----:B--2---:R-:W3:Y:S04]  /*c02e0*/  LDL.LU R42, [R1+0x458] ;  /* 0x00045800012a7983 */ /* 0x004ee80000300800 */
[----:B------:R-:W3:Y:S04]  /*c02f0*/  LDL.LU R43, [R1+0x45c] ;  /* 0x00045c00012b7983 */ /* 0x000ee80000300800 */
        /* <DEDUP_REMOVED lines=179> */
[C---:B----4-:R-:W-:Y:S08]  /*c0e30*/  HMMA.1688.F32.TF32 R240, R4.reuse, R96, R32 ;  /* 0x0000006004f0723c */ /* 0x050ff00000081020 */
[C---:B------:R-:W-:Y:S01]  /*c0e40*/  HMMA.1688.F32.TF32 R32, R4.reuse, R88, R40 ;  /* 0x000000580420723c */ /* 0x040fe20000081028 */
[----:B------:R-:W-:Y:S04]  /*c0e50*/  STL.64 [R1+0x480], R244 ;  /* 0x000480f401007387 */ /* 0x000fe80000100a00 */
[----:B------:R-:W-:Y:S10]  /*c0e60*/  STL.64 [R1+0x488], R246 ;  /* 0x000488f601007387 */ /* 0x000ff40000100a00 */
[----:B------:R-:W-:Y:S04]  /*c0e70*/  STL.64 [R1+0x470], R240 ;  /* 0x000470f001007387 */ /* 0x000fe80000100a00 */
[----:B------:R-:W-:Y:S04]  /*c0e80*/  STL.64 [R1+0x478], R242 ;  /* 0x000478f201007387 */ /* 0x000fe80000100a00 */
[----:B------:R-:W-:Y:S04]  /*c0e90*/  STL.64 [R1+0x460], R36 ;  /* 0x0004602401007387 */ /* 0x000fe80000100a00 */
[----:B------:R-:W-:Y:S04]  /*c0ea0*/  STL.64 [R1+0x468], R38 ;  /* 0x0004682601007387 */ /* 0x000fe80000100a00 */
[----:B------:R-:W-:Y:S04]  /*c0eb0*/  STL.64 [R1+0x450], R32 ;  /* 0x0004502001007387 */ /* 0x000fe80000100a00 */
[----:B------:R1:W-:Y:S04]  /*c0ec0*/  STL.64 [R1+0x458], R34 ;  /* 0x0004582201007387 */ /* 0x0003e80000100a00 */
[----:B------:R-:W-:Y:S04]  /*c0ed0*/  LDS R240, [R0+0x81800] ;  /* 0x0818000000f07984 */ /* 0x000fe80000000800 */
[----:B------:R-:W-:Y:S01]  /*c0ee0*/  LDS R242, [R0+0x81c00] ;  /* 0x081c000000f27984 */ /* 0x000fe20000000800 */
[C---:B-1----:R-:W-:Y:S03]  /*c0ef0*/  HMMA.1688.F32.TF32 R32, R4.reuse, R84, R44 ;  /* 0x000000540420723c */ /* 0x042fe6000008102c */
[----:B------:R-:W-:Y:S04]  /*c0f00*/  STL.64 [R1+0xbca0], R86 ;  /* 0x00bca05601007387 */ /* 0x000fe80000100a00 */
[----:B------:R-:W-:Y:S01]  /*c0f10*/  LDS R241, [R3+0x81800] ;  /* 0x0818000003f17984 */ /* 0x000fe20000000800 */
[C---:B------:R-:W-:Y:S03]  /*c0f20*/  HMMA.1688.F32.TF32 R36, R4.reuse, R80, R48 ;  /* 0x000000500424723c */ /* 0x040fe60000081030 */
[----:B------:R-:W1:Y:S11]  /*c0f30*/  LDS R243, [R3+0x81c00] ;  /* 0x081c000003f37984 */ /* 0x000e760000000800 */
[----:B------:R-:W-:Y:S01]  /*c0f40*/  @!UPT UIADD3 URZ, URZ, URZ, URZ ;  /* 0x0000003f3f3ff290 */ /* 0x000fe2000fffe03f */
[----:B------:R-:W-:Y:S04]  /*c0f50*/  STL.64 [R1+0xec0], R32 ;  /* 0x000ec02001007387 */ /* 0x000fe80000100a00 */
[----:B------:R2:W-:Y:S02]  /*c0f60*/  STL.64 [R1+0xec8], R34 ;  /* 0x000ec82201007387 */ /* 0x0005e40000100a00 */
[----:B--2---:R-:W-:Y:S07]  /*c0f70*/  HMMA.1688.F32.TF32 R32, R4, R76, R60 ;  /* 0x0000004c0420723c */ /* 0x004fee000008103c */
[----:B------:R-:W-:Y:S01]  /*c0f80*/  MOV R76, R21 ;  /* 0x00000015004c7202 */ /* 0x000fe20000000f00 */
[----:B------:R-:W-:-:S02]  /*c0f90*/  IMAD.MOV.U32 R77, RZ, RZ, R20 ;  /* 0x000000ffff4d7224 */ /* 0x000fc400078e0014 */
[C---:B------:R-:W-:Y:S01]  /*c0fa0*/  HMMA.1688.F32.TF32 R20, R4.reuse, R72, R64 ;  /* 0x000000480414723c */ /* 0x040fe20000081040 */
[----:B------:R2:W-:Y:S04]  /*c0fb0*/  STL.64 [R1+0xbca8], R82 ;  /* 0x00bca85201007387 */ /* 0x0005e80000100a00 */
[----:B------:R-:W-:Y:S04]  /*c0fc0*/  STL.64 [R1+0xee0], R36 ;  /* 0x000ee02401007387 */ /* 0x000fe80000100a00 */
[----:B------:R-:W-:Y:S04]  /*c0fd0*/  STL.64 [R1+0xee8], R38 ;  /* 0x000ee82601007387 */ /* 0x000fe80000100a00 */
[----:B------:R-:W-:Y:S04]  /*c0fe0*/  STL.64 [R1+0xbcb0], R78 ;  /* 0x00bcb04e01007387 */ /* 0x000fe80000100a00 */
[----:B------:R4:W-:Y:S04]  /*c0ff0*/  STL.64 [R1+0xf00], R32 ;  /* 0x000f002001007387 */ /* 0x0009e80000100a00 */
[----:B------:R1:W-:Y:S04]  /*c1000*/  STL.64 [R1+0xf08], R34 ;  /* 0x000f082201007387 */ /* 0x0003e80000100a00 */
[----:B------:R-:W3:Y:S04]  /*c1010*/  LDL.LU R80, [R1+0x1030] ;  /* 0x0010300001507983 */ /* 0x000ee80000300800 */
[----:B------:R1:W-:Y:S04]  /*c1020*/  STL.64 [R1+0xf20], R20 ;  /* 0x000f201401007387 */ /* 0x0003e80000100a00 */
[----:B------:R1:W-:Y:S04]  /*c1030*/  STL.64 [R1+0xf28], R22 ;  /* 0x000f281601007387 */ /* 0x0003e80000100a00 */
[----:B------:R-:W3:Y:S04]  /*c1040*/  LDL.LU R81, [R1+0x1034] ;  /* 0x0010340001517983 */ /* 0x000ee80000300800 */
[----:B--2---:R-:W3:Y:S04]  /*c1050*/  LDL.LU R82, [R1+0x1038] ;  /* 0x0010380001527983 */ /* 0x004ee80000300800 */
[----:B------:R-:W3:Y:S04]  /*c1060*/  LDL.LU R83, [R1+0x103c] ;  /* 0x00103c0001537983 */ /* 0x000ee80000300800 */
[----:B----4-:R-:W2:Y:S04]  /*c1070*/  LDL.LU R32, [R1+0x1020] ;  /* 0x0010200001207983 */ /* 0x010ea80000300800 */
[----:B------:R-:W2:Y:S04]  /*c1080*/  LDL.LU R33, [R1+0x1024] ;  /* 0x0010240001217983 */ /* 0x000ea80000300800 */
[----:B-1----:R-:W2:Y:S04]  /*c1090*/  LDL.LU R34, [R1+0x1028] ;  /* 0x0010280001227983 */ /* 0x002ea80000300800 */
        /* <DEDUP_REMOVED lines=41> */
[----:B------:R1:W-:Y:S04]  /*c1330*/  STL.64 [R1+0xbcb8], R74 ;  /* 0x00bcb84a01007387 */ /* 0x0003e80000100a00 */
[----:B------:R-:W3:Y:S04]  /*c1340*/  LDL.LU R72, [R1+0xfb0] ;  /* 0x000fb00001487983 */ /* 0x000ee80000300800 */
[----:B------:R-:W3:Y:S04]  /*c1350*/  LDL.LU R73, [R1+0xfb4] ;  /* 0x000fb40001497983 */ /* 0x000ee80000300800 */
[----:B-1----:R-:W3:Y:S04]  /*c1360*/  LDL.LU R74, [R1+0xfb8] ;  /* 0x000fb800014a7983 */ /* 0x002ee80000300800 */
        /* <DEDUP_REMOVED lines=8> */
[----:B------:R1:W-:Y:S04]  /*c13f0*/  STL.64 [R1+0xbcc0], R70 ;  /* 0x00bcc04601007387 */ /* 0x0003e80000100a00 */
[----:B------:R-:W2:Y:S04]  /*c1400*/  LDL.LU R68, [R1+0x1040] ;  /* 0x0010400001447983 */ /* 0x000ea80000300800 */
[----:B------:R-:W2:Y:S04]  /*c1410*/  LDL.LU R69, [R1+0x1044] ;  /* 0x0010440001457983 */ /* 0x000ea80000300800 */
[----:B-1----:R-:W2:Y:S04]  /*c1420*/  LDL.LU R70, [R1+0x1048] ;  /* 0x0010480001467983 */ /* 0x002ea80000300800 */
[----:B------:R-:W2:Y:S01]  /*c1430*/  LDL.LU R71, [R1+0x104c] ;  /* 0x00104c0001477983 */ /* 0x000ea20000300800 */
[C---:B---3--:R-:W-:Y:S11]  /*c1440*/  HMMA.1688.F32.TF32 R60, R4.reuse, R64, R60 ;  /* 0x00000040043c723c */ /* 0x048ff6000008103c */
[----:B------:R-:W-:Y:S11]  /*c1450*/  @!UPT UIADD3 URZ, URZ, URZ, URZ ;  /* 0x0000003f3f3ff290 */ /* 0x000ff6000fffe03f */
[----:B------:R-:W-:Y:S01]  /*c1460*/  @!UPT UIADD3 URZ, URZ, URZ, URZ ;  /* 0x0000003f3f3ff290 */ /* 0x000fe2000fffe03f */
[----:B------:R-:W-:Y:S04]  /*c1470*/  STL.64 [R1+0xf60], R60 ;  /* 0x000f603c01007387 */ /* 0x000fe80000100a00 */
[----:B------:R1:W-:Y:S04]  /*c1480*/  STL.64 [R1+0xf68], R62 ;  /* 0x000f683e01007387 */ /* 0x0003e80000100a00 */
[----:B-1----:R-:W3:Y:S04]  /*c1490*/  LDL.LU.64 R62, [R1+0xbe60] ;  /* 0x00be6000013e7983 */ /* 0x002ee80000300a00 */
[----:B------:R-:W2:Y:S01]  /*c14a0*/  LDL.LU.64 R60, [R1+0xbe58] ;  /* 0x00be5800013c7983 */ /* 0x000ea20000300a00 */
[C---:B------:R-:W-:Y:S08]  /*c14b0*/  HMMA.1688.F32.TF32 R248, R4.reuse, R56, R248 ;  /* 0x0000003804f8723c */ /* 0x040ff000000810f8 */
[C---:B------:R-:W-:Y:S08]  /*c14c0*/  HMMA.1688.F32.TF32 R48, R4.reuse, R52, R48 ;  /* 0x000000340430723c */ /* 0x040ff00000081030 */
[----:B--2---:R-:W-:Y:S11]  /*c14d0*/  HMMA.1688.F32.TF32 R84, R4, R60, R84 ;  /* 0x0000003c0454723c */ /* 0x004ff60000081054 */
[----:B------:R-:W-:Y:S11]  /*c14e0*/  @!UPT UIADD3 URZ, URZ, URZ, URZ ;  /* 0x0000003f3f3ff290 */ /* 0x000ff6000fffe03f */
[----:B------:R-:W-:Y:S01]  /*c14f0*/  @!UPT UIADD3 URZ, URZ, URZ, URZ ;  /* 0x0000003f3f3ff290 */ /* 0x000fe2000fffe03f */
[----:B------:R1:W-:Y:S04]  /*c1500*/  STL.64 [R1+0xf80], R84 ;  /* 0x000f805401007387 */ /* 0x0003e80000100a00 */
[----:B------:R-:W-:Y:S01]  /*c1510*/  STL.64 [R1+0xf88], R86 ;  /* 0x000f885601007387 */ /* 0x000fe20000100a00 */
[----:B-1----:R-:W-:-:S03]  /*c1520*/  IMAD.MOV.U32 R84, RZ, RZ, R230 ;  /* 0x000000ffff547224 */ /* 0x002fc600078e00e6 */
[----:B------:R-:W2:Y:S01]  /*c1530*/  LDL.LU R230, [R1+0xbe54] ;  /* 0x00be540001e67983 */ /* 0x000ea20000300800 */
[----:B------:R-:W-:-:S03]  /*c1540*/  MOV R85, R235 ;  /* 0x000000eb00557202 */ /* 0x000fc60000000f00 */
[----:B------:R1:W-:Y:S04]  /*c1550*/  STL.64 [R1+0xfa0], R248 ;  /* 0x000fa0f801007387 */ /* 0x0003e80000100a00 */
[----:B------:R3:W-:Y:S04]  /*c1560*/  STL.64 [R1+0xfa8], R250 ;  /* 0x000fa8fa01007387 */ /* 0x0007e80000100a00 */
[----:B------:R-:W2:Y:S04]  /*c1570*/  LDL.LU R235, [R1+0xbe50] ;  /* 0x00be500001eb7983 */ /* 0x000ea80000300800 */
[----:B-1----:R-:W2:Y:S04]  /*c1580*/  LDL.LU R248, [R1+0xf90] ;  /* 0x000f900001f87983 */ /* 0x002ea80000300800 */
[----:B------:R-:W2:Y:S04]  /*c1590*/  LDL.LU R249, [R1+0xf94] ;  /* 0x000f940001f97983 */ /* 0x000ea80000300800 */
[----:B---3--:R-:W2:Y:S04]  /*c15a0*/  LDL.LU R250, [R1+0xf98] ;  /* 0x000f980001fa7983 */ /* 0x008ea80000300800 */
[----:B------:R-:W2:Y:S04]  /*c15b0*/  LDL.LU R251, [R1+0xf9c] ;  /* 0x000f9c0001fb7983 */ /* 0x000ea80000300800 */
        /* <DEDUP_REMOVED lines=38> */
[----:B-1----:R-:W-:Y:S07]  /*c1820*/  HMMA.1688.F32.TF32 R68, R4, R28, R80 ;  /* 0x0000001c0444723c */ /* 0x002fee0000081050 */
[----:B------:R-:W-:-:S02]  /*c1830*/  IMAD.MOV.U32 R80, RZ, RZ, R234 ;  /* 0x000000ffff507224 */ /* 0x000fc400078e00ea */
[----:B------:R-:W2:Y:S01]  /*c1840*/  LDL.LU R234, [R1+0xbdfc] ;  /* 0x00bdfc0001ea7983 */ /* 0x000ea20000300800 */
[----:B------:R-:W-:Y:S11]  /*c1850*/  IMAD.MOV.U32 R81, RZ, RZ, R239 ;  /* 0x000000ffff517224 */ /* 0x000ff600078e00ef */
[----:B------:R-:W-:Y:S02]  /*c1860*/  @!UPT UIADD3 URZ, URZ, URZ, URZ ;  /* 0x0000003f3f3ff290 */ /* 0x000fe4000fffe03f */
        /* <DEDUP_REMOVED lines=10> */
[----:B------:R-:W2:Y:S01]  /*c1910*/  LDL.LU.64 R20, [R1+0xbde8] ;  /* 0x00bde80001147983 */ /* 0x000ea20000300a00 */
[C---:B------:R-:W-:Y:S07]  /*c1920*/  HMMA.1688.F32.TF32 R72, R4.reuse, R76, R72 ;  /* 0x0000004c0448723c */ /* 0x040fee0000081048 */
[----:B------:R-:W-:Y:S11]  /*c1930*/  IMAD.MOV.U32 R76, RZ, RZ, R238 ;  /* 0x000000ffff4c7224 */ /* 0x000ff600078e00ee */
[----:B------:R-:W-:Y:S06]  /*c1940*/  @!UPT UIADD3 URZ, URZ, URZ, URZ ;  /* 0x0000003f3f3ff290 */ /* 0x000fec000fffe03f */
[----:B------:R-:W-:Y:S01]  /*c1950*/  MOV R197, R72 ;  /* 0x0000004800c57202 */ /* 0x000fe20000000f00 */
[----:B------:R-:W-:Y:S01]  /*c1960*/  IMAD.MOV.U32 R196, RZ, RZ, R73 ;  /* 0x000000ffffc47224 */ /* 0x000fe200078e0049 */
[----:B------:R-:W-:Y:S01]  /*c1970*/  MOV R192, R75 ;  /* 0x0000004b00c07202 */ /* 0x000fe20000000f00 */
[----:B------:R-:W-:Y:S01]  /*c1980*/  IMAD.MOV.U32 R193, RZ, RZ, R74 ;  /* 0x000000ffffc17224 */ /* 0x000fe200078e004a */
[C---:B------:R-:W-:Y:S11]  /*c1990*/  HMMA.1688.F32.TF32 R84, R4.reuse, R84, R248 ;  /* 0x000000540454723c */ /* 0x040ff600000810f8 */
[----:B------:R-:W-:Y:S11]  /*c19a0*/  @!UPT UIADD3 URZ, URZ, URZ, URZ ;  /* 0x0000003f3f3ff290 */ /* 0x000ff6000fffe03f */
[----:B------:R-:W-:Y:S02]  /*c19b0*/  @!UPT UIADD3 URZ, URZ, URZ, URZ ;  /* 0x0000003f3f3ff290 */ /* 0x000fe4000fffe03f */
[----:B------:R-:W-:Y:S01]  /*c19c0*/  MOV R209, R84 ;  /* 0x0000005400d17202 */ /* 0x000fe20000000f00 */
[----:B------:R-:W-:Y:S01]  /*c19d0*/  IMAD.MOV.U32 R208, RZ, RZ, R85 ;  /* 0x000000ffffd07224 */ /* 0x000fe200078e0055 */
[----:B------:R-:W-:Y:S01]  /*c19e0*/  MOV R204, R87 ;  /* 0x0000005700cc7202 */ /* 0x000fe20000000f00 */
[----:B------:R-:W-:Y:S01]  /*c19f0*/  IMAD.MOV.U32 R205, RZ, RZ, R86 ;  /* 0x000000ffffcd7224 */ /* 0x000fe200078e0056 */
[C---:B--2---:R-:W-:Y:S11]  /*c1a00*/  HMMA.1688.F32.TF32 R244, R4.reuse, R20, R244 ;  /* 0x0000001404f4723c */ /* 0x044ff600000810f4 */
[----:B------:R-:W-:Y:S11]  /*c1a10*/  @!UPT UIADD3 URZ, URZ, URZ, URZ ;  /* 0x0000003f3f3ff290 */ /* 0x000ff6000fffe03f */
[----:B------:R-:W-:Y:S01]  /*c1a20*/  @!UPT UIADD3 URZ, URZ, URZ, URZ ;  /* 0x0000003f3f3ff290 */ /* 0x000fe2000fffe03f */
[----:B------:R-:W-:Y:S04]  /*c1a30*/  STL.64 [R1+0xfd0], R244 ;  /* 0x000fd0f401007387 */ /* 0x000fe80000100a00 */
[----:B------:R1:W-:Y:S04]  /*c1a40*/  STL.64 [R1+0xfd8], R246 ;  /* 0x000fd8f601007387 */ /* 0x0003e80000100a00 */
[----:B-1----:R-:W2:Y:S04]  /*c1a50*/  LDL.LU.64 R246, [R1+0xbde0] ;  /* 0x00bde00001f67983 */ /* 0x002ea80000300a00 */
[----:B------:R-:W2:Y:S04]  /*c1a60*/  LDL.LU.64 R244, [R1+0xbdd8] ;  /* 0x00bdd80001f47983 */ /* 0x000ea80000300a00 */
[----:B------:R-:W2:Y:S04]  /*c1a70*/  LDL.LU R238, [R1+0xbdd0] ;  /* 0x00bdd00001ee7983 */ /* 0x000ea80000300800 */
[----:B------:R-:W2:Y:S04]  /*c1a80*/  LDL.LU R72, [R1+0xf50] ;  /* 0x000f500001487983 */ /* 0x000ea80000300800 */
[----:B------:R-:W2:Y:S04]  /*c1a90*/  LDL.LU R73, [R1+0xf54] ;  /* 0x000f540001497983 */ /* 0x000ea80000300800 */
[----:B------:R-:W2:Y:S04]  /*c1aa0*/  LDL.LU R74, [R1+0xf58] ;  /* 0x000f5800014a7983 */ /* 0x000ea80000300800 */
[----:B------:R-:W2:Y:S04]  /*c1ab0*/  LDL.LU R75, [R1+0xf5c] ;  /* 0x000f5c00014b7983 */ /* 0x000ea80000300800 */
[----:B------:R-:W-:Y:S04]  /*c1ac0*/  STL [R1+0xb734], R192 ;  /* 0x00b734c001007387 */ /* 0x000fe80000100800 */
[----:B------:R1:W-:Y:S04]  /*c1ad0*/  STL [R1+0xb730], R193 ;  /* 0x00b730c101007387 */ /* 0x0003e80000100800 */
[----:B------:R1:W-:Y:S04]  /*c1ae0*/  STL [R1+0xb72c], R196 ;  /* 0x00b72cc401007387 */ /* 0x0003e80000100800 */
[----:B------:R1:W-:Y:S04]  /*c1af0*/  STL [R1+0xb728], R197 ;  /* 0x00b728c501007387 */ /* 0x0003e80000100800 */
[----:B------:R-:W3:Y:S04]  /*c1b00*/  LDL.LU.64 R250, [R1+0xbdc8] ;  /* 0x00bdc80001fa7983 */ /* 0x000ee80000300a00 */
[----:B------:R-:W3:Y:S04]  /*c1b10*/  LDL.LU.64 R248, [R1+0xbdc0] ;  /* 0x00bdc00001f87983 */ /* 0x000ee80000300a00 */
[----:B------:R-:W3:Y:S04]  /*c1b20*/  LDL.LU R84, [R1+0xf30] ;  /* 0x000f300001547983 */ /* 0x000ee80000300800 */
[----:B------:R-:W3:Y:S04]  /*c1b30*/  LDL.LU R85, [R1+0xf34] ;  /* 0x000f340001557983 */ /* 0x000ee80000300800 */
[----:B------:R-:W3:Y:S04]  /*c1b40*/  LDL.LU R86, [R1+0xf38] ;  /* 0x000f380001567983 */ /* 0x000ee80000300800 */
[----:B------:R-:W3:Y:S01]  /*c1b50*/  LDL.LU R87, [R1+0xf3c] ;  /* 0x000f3c0001577983 */ /* 0x000ee20000300800 */
[----:B------:R-:W-:Y:S01]  /*c1b60*/  HMMA.1688.F32.TF32 R68, R4, R80, R68 ;  /* 0x000000500444723c */ /* 0x000fe20000081044 */
[----:B------:R-:W-:-:S02]  /*c1b70*/  IMAD.MOV.U32 R77, RZ, RZ, R252 ;  /* 0x000000ffff4d7224 */ /* 0x000fc400078e00fc */
[----:B------:R-:W-:Y:S04]  /*c1b80*/  STL [R1+0xb744], R204 ;  /* 0x00b744cc01007387 */ /* 0x000fe80000100800 */
[----:B------:R1:W-:Y:S11]  /*c1b90*/  STL [R1+0xb740], R205 ;  /* 0x00b740cd01007387 */ /* 0x0003f60000100800 */
[----:B------:R-:W-:Y:S06]  /*c1ba0*/  @!UPT UIADD3 URZ, URZ, URZ, URZ ;  /* 0x0000003f3f3ff290 */ /* 0x000fec000fffe03f */
[----:B------:R-:W-:Y:S01]  /*c1bb0*/  IMAD.MOV.U32 R221, RZ, RZ, R68 ;  /* 0x000000ffffdd7224 */ /* 0x000fe200078e0044 */
[----:B------:R-:W-:Y:S01]  /*c1bc0*/  MOV R217, R70 ;  /* 0x0000004600d97202 */ /* 0x000fe20000000f00 */
[----:B------:R-:W-:Y:S02]  /*c1bd0*/  IMAD.MOV.U32 R220, RZ, RZ, R69 ;  /* 0x000000ffffdc7224 */ /* 0x000fe400078e0045 */
[----:B------:R-:W-:Y:S01]  /*c1be0*/  IMAD.MOV.U32 R216, RZ, RZ, R71 ;  /* 0x000000ffffd87224 */ /* 0x000fe200078e0047 */
[----:B------:R-:W-:Y:S04]  /*c1bf0*/  STL [R1+0xb73c], R208 ;  /* 0x00b73cd001007387 */ /* 0x000fe80000100800 */
[----:B------:R1:W-:Y:S04]  /*c1c00*/  STL [R1+0xb738], R209 ;  /* 0x00b738d101007387 */ /* 0x0003e80000100800 */
[----:B------:R-:W4:Y:S04]  /*c1c10*/  LDL.LU R80, [R1+0xf10] ;  /* 0x000f100001507983 */ /* 0x000f280000300800 */
[----:B------:R-:W4:Y:S04]  /*c1c20*/  LDL.LU R81, [R1+0xf14] ;  /* 0x000f140001517983 */ /* 0x000f280000300800 */
[----:B------:R-:W4:Y:S04]  /*c1c30*/  LDL.LU R82, [R1+0xf18] ;  /* 0x000f180001527983 */ /* 0x000f280000300800 */
[----:B------:R-:W4:Y:S04]  /*c1c40*/  LDL.LU R83, [R1+0xf1c] ;  /* 0x000f1c0001537983 */ /* 0x000f280000300800 */
[----:B------:R-:W-:Y:S04]  /*c1c50*/  STL [R1+0xb754], R216 ;  /* 0x00b754d801007387 */ /* 0x000fe80000100800 */
[----:B------:R-:W-:Y:S04]  /*c1c60*/  STL [R1+0xb750], R217 ;  /* 0x00b750d901007387 */ /* 0x000fe80000100800 */
[----:B------:R-:W-:Y:S04]  /*c1c70*/  STL [R1+0xb74c], R220 ;  /* 0x00b74cdc01007387 */ /* 0x000fe80000100800 */
[----:B------:R1:W-:Y:S01]  /*c1c80*/  STL [R1+0xb748], R221 ;  /* 0x00b748dd01007387 */ /* 0x0003e20000100800 */
[C---:B--2---:R-:W-:Y:S11]  /*c1c90*/  HMMA.1688.F32.TF32 R68, R4.reuse, R76, R72 ;  /* 0x0000004c0444723c */ /* 0x044ff60000081048 */
[----:B------:R-:W-:Y:S11]  /*c1ca0*/  @!UPT UIADD3 URZ, URZ, URZ, URZ ;  /* 0x0000003f3f3ff290 */ /* 0x000ff6000fffe03f */
[----:B------:R-:W-:Y:S02]  /*c1cb0*/  @!UPT UIADD3 URZ, URZ, URZ, URZ ;  /* 0x0000003f3f3ff290 */ /* 0x000fe4000fffe03f */
[----:B------:R-:W-:Y:S01]  /*c1cc0*/  IMAD.MOV.U32 R233, RZ, RZ, R68 ;  /* 0x000000ffffe97224 */ /* 0x000fe200078e0044 */
[----:B------:R-:W-:Y:S01]  /*c1cd0*/  MOV R232, R69 ;  /* 0x0000004500e87202 */ /* 0x000fe20000000f00 */
[----:B------:R-:W2:Y:S01]  /*c1ce0*/  LDL.LU R68, [R1+0xef0] ;  /* 0x000ef00001447983 */ /* 0x000ea20000300800 */
[----:B------:R-:W-:Y:S02]  /*c1cf0*/  IMAD.MOV.U32 R229, RZ, RZ, R70 ;  /* 0x000000ffffe57224 */ /* 0x000fe400078e0046 */
[----:B------:R-:W-:Y:S01]  /*c1d00*/  IMAD.MOV.U32 R228, RZ, RZ, R71 ;  /* 0x000000ffffe47224 */ /* 0x000fe200078e0047 */
[----:B------:R-:W2:Y:S04]  /*c1d10*/  LDL.LU R69, [R1+0xef4] ;  /* 0x000ef40001457983 */ /* 0x000ea80000300800 */
[----:B------:R-:W2:Y:S04]  /*c1d20*/  LDL.LU R70, [R1+0xef8] ;  /* 0x000ef80001467983 */ /* 0x000ea80000300800 */
[----:B------:R-:W2:Y:S04]  /*c1d30*/  LDL.LU R71, [R1+0xefc] ;  /* 0x000efc0001477983 */ /* 0x000ea80000300800 */
[----:B------:R-:W-:Y:S01]  /*c1d40*/  STL [R1+0xb764], R228 ;  /* 0x00b764e401007387 */ /* 0x000fe20000100800 */
[----:B---3--:R-:W-:Y:S03]  /*c1d50*/  HMMA.1688.F32.TF32 R72, R4, R248, R84 ;  /* 0x000000f80448723c */ /* 0x008fe60000081054 */
[----:B------:R3:W-:Y:S04]  /*c1d60*/  STL [R1+0xb760], R229 ;  /* 0x00b760e501007387 */ /* 0x0007e80000100800 */
[----:B------:R-:W-:Y:S04]  /*c1d70*/  STL [R1+0xb75c], R232 ;  /* 0x00b75ce801007387 */ /* 0x000fe80000100800 */
[----:B------:R1:W-:Y:S04]  /*c1d80*/  STL [R1+0xb758], R233 ;  /* 0x00b758e901007387 */ /* 0x0003e80000100800 */
[----:B------:R-:W3:Y:S04]  /*c1d90*/  LDL.LU R84, [R1+0xed0] ;  /* 0x000ed00001547983 */ /* 0x000ee80000300800 */
[----:B------:R-:W3:Y:S04]  /*c1da0*/  LDL.LU R85, [R1+0xed4] ;  /* 0x000ed40001557983 */ /* 0x000ee80000300800 */
[----:B------:R-:W3:Y:S04]  /*c1db0*/  LDL.LU R86, [R1+0xed8] ;  /* 0x000ed80001567983 */ /* 0x000ee80000300800 */
[----:B------:R-:W3:Y:S01]  /*c1dc0*/  LDL.LU R87, [R1+0xedc] ;  /* 0x000edc0001577983 */ /* 0x000ee20000300800 */
[----:B-1----:R-:W-:Y:S01]  /*c1dd0*/  MOV R193, R72 ;  /* 0x0000004800c17202 */ /* 0x002fe20000000f00 */
[----:B------:R-:W-:-:S02]  /*c1de0*/  IMAD.MOV.U32 R196, RZ, RZ, R73 ;  /* 0x000000ffffc47224 */ /* 0x000fc400078e0049 */
[----:B------:R-:W3:Y:S01]  /*c1df0*/  LDL.LU R72, [R1+0xaf0] ;  /* 0x000af00001487983 */ /* 0x000ee20000300800 */
[----:B------:R-:W-:Y:S01]  /*c1e00*/  IMAD.MOV.U32 R197, RZ, RZ, R74 ;  /* 0x000000ffffc57224 */ /* 0x000fe200078e004a */
[----:B------:R-:W-:Y:S02]  /*c1e10*/  MOV R252, R75 ;  /* 0x0000004b00fc7202 */ /* 0x000fe40000000f00 */
[----:B------:R-:W3:Y:S04]  /*c1e20*/  LDL.LU R73, [R1+0xaf4] ;  /* 0x000af40001497983 */ /* 0x000ee80000300800 */
[----:B------:R-:W3:Y:S04]  /*c1e30*/  LDL.LU R74, [R1+0xaf8] ;  /* 0x000af800014a7983 */ /* 0x000ee80000300800 */
[----:B------:R-:W3:Y:S01]  /*c1e40*/  LDL.LU R75, [R1+0xafc] ;  /* 0x000afc00014b7983 */ /* 0x000ee20000300800 */
[----:B----4-:R-:W-:Y:S03]  /*c1e50*/  HMMA.1688.F32.TF32 R76, R4, R244, R80 ;  /* 0x000000f4044c723c */ /* 0x010fe60000081050 */
[----:B------:R-:W-:Y:S04]  /*c1e60*/  STL [R1+0xb774], R252 ;  /* 0x00b774fc01007387 */ /* 0x000fe80000100800 */
[----:B------:R-:W-:Y:S04]  /*c1e70*/  STL [R1+0xb770], R197 ;  /* 0x00b770c501007387 */ /* 0x000fe80000100800 */
[----:B------:R-:W-:Y:S04]  /*c1e80*/  STL [R1+0xb76c], R196 ;  /* 0x00b76cc401007387 */ /* 0x000fe80000100800 */
[----:B------:R1:W-:Y:S01]  /*c1e90*/  STL [R1+0xb768], R193 ;  /* 0x00b768c101007387 */ /* 0x0003e20000100800 */
[----:B------:R-:W-:-:S08]  /*c1ea0*/  IMAD.MOV.U32 R83, RZ, RZ, R238 ;  /* 0x000000ffff537224 */ /* 0x000fd000078e00ee */
        /* <DEDUP_REMOVED lines=21> */
[----:B------:R-:W-:Y:S01]  /*c2000*/  IMAD.MOV.U32 R220, RZ, RZ, R69 ;  /* 0x000000ffffdc7224 */ /* 0x000fe200078e0045 */
[----:B------:R-:W-:Y:S02]  /*c2010*/  MOV R204, R71 ;  /* 0x0000004700cc7202 */ /* 0x000fe40000000f00 */
[----:B------:R-:W-:Y:S01]  /*c2020*/  STL [R1+0xb790], R221 ;  /* 0x00b790dd01007387 */ /* 0x000fe20000100800 */
[----:B---3--:R-:W-:Y:S03]  /*c2030*/  HMMA.1688.F32.TF32 R68, R4, R12, R84 ;  /* 0x0000000c0444723c */ /* 0x008fe60000081054 */
[----:B------:R-:W-:Y:S04]  /*c2040*/  STL [R1+0xb78c], R220 ;  /* 0x00b78cdc01007387 */ /* 0x000fe80000100800 */
[----:B------:R2:W-:Y:S01]  /*c2050*/  STL [R1+0xb788], R217 ;  /* 0x00b788d901007387 */ /* 0x0005e20000100800 */
[----:B------:R-:W-:-:S03]  /*c2060*/  IMAD.MOV.U32 R84, RZ, RZ, R239 ;  /* 0x000000ffff547224 */ /* 0x000fc600078e00ef */
[----:B------:R-:W4:Y:S01]  /*c2070*/  LDL.LU R239, [R1+0xbdb4] ;  /* 0x00bdb40001ef7983 */ /* 0x000f220000300800 */
[----:B------:R-:W-:Y:S01]  /*c2080*/  MOV R86, R234 ;  /* 0x000000ea00567202 */ /* 0x000fe20000000f00 */
[----:B------:R-:W-:Y:S02]  /*c2090*/  IMAD.MOV.U32 R87, RZ, RZ, R235 ;  /* 0x000000ffff577224 */ /* 0x000fe400078e00eb */
[----:B------:R-:W3:Y:S04]  /*c20a0*/  LDL.LU R85, [R1+0xac4] ;  /* 0x000ac40001557983 */ /* 0x000ee80000300800 */
[----:B------:R-:W2:Y:S04]  /*c20b0*/  LDL.LU R234, [R1+0xbdb0] ;  /* 0x00bdb00001ea7983 */ /* 0x000ea80000300800 */
[----:B------:R-:W2:Y:S01]  /*c20c0*/  LDL.LU R235, [R1+0xbdac] ;  /* 0x00bdac0001eb7983 */ /* 0x000ea20000300800 */
[----:B------:R-:W-:Y:S01]  /*c20d0*/  HMMA.1688.F32.TF32 R4, R4, R16, R72 ;  /* 0x000000100404723c */ /* 0x000fe20000081048 */
[----:B------:R-:W-:Y:S01]  /*c20e0*/  IMAD.MOV.U32 R229, RZ, RZ, R68 ;  /* 0x000000ffffe57224 */ /* 0x000fe200078e0044 */
[----:B------:R-:W-:Y:S01]  /*c20f0*/  MOV R233, R70 ;  /* 0x0000004600e97202 */ /* 0x000fe20000000f00 */
[----:B------:R-:W-:-:S02]  /*c2100*/  IMAD.MOV.U32 R232, RZ, RZ, R69 ;  /* 0x000000ffffe87224 */ /* 0x000fc400078e0045 */
[----:B------:R-:W-:Y:S11]  /*c2110*/  IMAD.MOV.U32 R216, RZ, RZ, R71 ;  /* 0x000000ffffd87224 */ /* 0x000ff600078e0047 */
[----:B------:R-:W-:Y:S08]  /*c2120*/  @!UPT UIADD3 URZ, URZ, URZ, URZ ;  /* 0x0000003f3f3ff290 */ /* 0x000ff0000fffe03f */
[----:B------:R-:W-:Y:S01]  /*c2130*/  IMAD.MOV.U32 R168, RZ, RZ, R4 ;  /* 0x000000ffffa87224 */ /* 0x000fe200078e0004 */
[----:B------:R-:W-:Y:S01]  /*c2140*/  MOV R169, R5 ;  /* 0x0000000500a97202 */ /* 0x000fe20000000f00 */
[----:B-1----:R-:W-:Y:S02]  /*c2150*/  IMAD.MOV.U32 R193, RZ, RZ, R6 ;  /* 0x000000ffffc17224 */ /* 0x002fe400078e0006 */
[----:B------:R-:W-:Y:S02]  /*c2160*/  IMAD.MOV.U32 R228, RZ, RZ, R7 ;  /* 0x000000ffffe47224 */ /* 0x000fe400078e0007 */
[C---:B----4-:R-:W-:Y:S08]  /*c2170*/  HMMA.1688.F32.TF32 R4, R240.reuse, R238, R76 ;  /* 0x000000eef004723c */ /* 0x050ff0000008104c */
[----:B--2---:R-:W-:Y:S11]  /*c2180*/  HMMA.1688.F32.TF32 R68, R240, R234, R80 ;  /* 0x000000eaf044723c */ /* 0x004ff60000081050 */
[----:B------:R-:W-:Y:S05]  /*c2190*/  @!UPT UIADD3 URZ, URZ, URZ, URZ ;  /* 0x0000003f3f3ff290 */ /* 0x000fea000fffe03f */
[----:B------:R-:W-:Y:S01]  /*c21a0*/  MOV R172, R4 ;  /* 0x0000000400ac7202 */ /* 0x000fe20000000f00 */
[----:B------:R-:W-:Y:S01]  /*c21b0*/  IMAD.MOV.U32 R173, RZ, RZ, R5 ;  /* 0x000000ffffad7224 */ /* 0x000fe200078e0005 */
[----:B------:R-:W2:Y:S01]  /*c21c0*/  LDL.LU R4, [R1+0xab0] ;  /* 0x000ab00001047983 */ /* 0x000ea20000300800 */
[----:B------:R-:W-:Y:S01]  /*c21d0*/  IMAD.MOV.U32 R197, RZ, RZ, R6 ;  /* 0x000000ffffc57224 */ /* 0x000fe200078e0006 */
[----:B------:R-:W-:Y:S02]  /*c21e0*/  MOV R196, R7 ;  /* 0x0000000700c47202 */ /* 0x000fe40000000f00 */
[----:B------:R-:W2:Y:S04]  /*c21f0*/  LDL.LU R5, [R1+0xab4] ;  /* 0x000ab40001057983 */ /* 0x000ea80000300800 */
[----:B------:R-:W2:Y:S01]  /*c2200*/  LDL.LU R6, [R1+0xab8] ;  /* 0x000ab80001067983 */ /* 0x000ea20000300800 */
[----:B------:R-:W-:-:S03]  /*c2210*/  IMAD.MOV.U32 R176, RZ, RZ, R68 ;  /* 0x000000ffffb07224 */ /* 0x000fc600078e0044 */
[----:B------:R-:W2:Y:S01]  /*c2220*/  LDL.LU R7, [R1+0xabc] ;  /* 0x000abc0001077983 */ /* 0x000ea20000300800 */
[----:B------:R-:W-:Y:S01]  /*c2230*/  IMAD.MOV.U32 R177, RZ, RZ, R69 ;  /* 0x000000ffffb17224 */ /* 0x000fe200078e0045 */
[----:B------:R-:W-:Y:S02]  /*c2240*/  MOV R205, R70 ;  /* 0x0000004600cd7202 */ /* 0x000fe40000000f00 */
[----:B------:R-:W-:Y:S01]  /*c2250*/  STL.64 [R1+0xbac0], R238 ;  /* 0x00bac0ee01007387 */ /* 0x000fe20000100a00 */
[----:B------:R-:W-:-:S03]  /*c2260*/  IMAD.MOV.U32 R252, RZ, RZ, R71 ;  /* 0x000000fffffc7224 */ /* 0x000fc600078e0047 */
[----:B------:R-:W-:Y:S01]  /*c2270*/  STL.64 [R1+0xbab8], R236 ;  /* 0x00bab8ec01007387 */ /* 0x000fe20000100a00 */
[----:B------:R-:W-:Y:S01]  /*c2280*/  IMAD.MOV.U32 R70, RZ, RZ, R230 ;  /* 0x000000ffff467224 */ /* 0x000fe200078e00e6 */
[----:B------:R-:W-:Y:S02]  /*c2290*/  MOV R71, R231 ;  /* 0x000000e700477202 */ /* 0x000fe40000000f00 */
[----:B------:R-:W4:Y:S04]  /*c22a0*/  LDL.LU R68, [R1+0xaa0] ;  /* 0x000aa00001447983 */ /* 0x000f280000300800 */
[----:B------:R-:W4:Y:S04]  /*c22b0*/  LDL.LU R69, [R1+0xaa4] ;  /* 0x000aa40001457983 */ /* 0x000f280000300800 */
[----:B------:R-:W3:Y:S04]  /*c22c0*/  LDL.LU R230, [R1+0xbda8] ;  /* 0x00bda80001e67983 */ /* 0x000ee80000300800 */
[----:B------:R-:W3:Y:S04]  /*c22d0*/  LDL.LU R231, [R1+0xbda4] ;  /* 0x00bda40001e77983 */ /* 0x000ee80000300800 */
[----:B------:R-:W2:Y:S04]  /*c22e0*/  LDL.LU R72, [R1+0xa90] ;  /* 0x000a900001487983 */ /* 0x000ea80000300800 */
[----:B------:R-:W2:Y:S04]  /*c22f0*/  LDL.LU R73, [R1+0xa94] ;  /* 0x000a940001497983 */ /* 0x000ea80000300800 */
[----:B------:R-:W2:Y:S04]  /*c2300*/  LDL.LU R74, [R1+0xa98] ;  /* 0x000a9800014a7983 */ /* 0x000ea80000300800 */
[----:B------:R-:W2:Y:S04]  /*c2310*/  LDL.LU R75, [R1+0xa9c] ;  /* 0x000a9c00014b7983 */ /* 0x000ea80000300800 */
[----:B------:R-:W-:Y:S04]  /*c2320*/  STL.64 [R1+0xbad0], R234 ;  /* 0x00bad0ea01007387 */ /* 0x000fe80000100a00 */
[----:B------:R-:W-:Y:S01]  /*c2330*/  STL.64 [R1+0xbac8], R232 ;  /* 0x00bac8e801007387 */ /* 0x000fe20000100a00 */
[----:B------:R-:W-:Y:S01]  /*c2340*/  MOV R80, R214 ;  /* 0x000000d600507202 */ /* 0x000fe20000000f00 */
[----:B------:R-:W-:Y:S01]  /*c2350*/  IMAD.MOV.U32 R81, RZ, RZ, R215 ;  /* 0x000000ffff517224 */ /* 0x000fe200078e00d7 */
[----:B------:R-:W-:Y:S01]  /*c2360*/  MOV R83, R227 ;  /* 0x000000e300537202 */ /* 0x000fe20000000f00 */
[----:B------:R-:W-:Y:S01]  /*c2370*/  IMAD.MOV.U32 R82, RZ, RZ, R226 ;  /* 0x000000ffff527224 */ /* 0x000fe200078e00e2 */
[----:B---3--:R-:W-:Y:S11]  /*c2380*/  HMMA.1688.F32.TF32 R76, R240, R230, R84 ;  /* 0x000000e6f04c723c */ /* 0x008ff60000081054 */
[----:B------:R-:W-:Y:S11]  /*c2390*/  @!UPT UIADD3 URZ, URZ, URZ, URZ ;  /* 0x0000003f3f3ff290 */ /* 0x000ff6000fffe03f */
[----:B------:R-:W-:Y:S02]  /*c23a0*/  @!UPT UIADD3 URZ, URZ, URZ, URZ ;  /* 0x0000003f3f3ff290 */ /* 0x000fe4000fffe03f */
[----:B------:R-:W-:Y:S01]  /*c23b0*/  IMAD.MOV.U32 R188, RZ, RZ, R76 ;  /* 0x000000ffffbc7224 */ /* 0x000fe200078e004c */
[----:B------:R-:W-:Y:S01]  /*c23c0*/  MOV R209, R78 ;  /* 0x0000004e00d17202 */ /* 0x000fe20000000f00 */
[----:B------:R-:W-:Y:S01]  /*c23d0*/  IMAD.MOV.U32 R189, RZ, RZ, R77 ;  /* 0x000000ffffbd7224 */ /* 0x000fe200078e004d */
[----:B------:R-:W-:Y:S01]  /*c23e0*/  MOV R77, R207 ;  /* 0x000000cf004d7202 */ /* 0x000fe20000000f00 */
[----:B------:R-:W-:Y:S02]  /*c23f0*/  IMAD.MOV.U32 R76, RZ, RZ, R206 ;  /* 0x000000ffff4c7224 */ /* 0x000fe400078e00ce */
[----:B------:R-:W3:Y:S01]  /*c2400*/  LDL.LU R206, [R1+0xbda0] ;  /* 0x00bda00001ce7983 */ /* 0x000ee20000300800 */
[----:B------:R-:W-:Y:S02]  /*c2410*/  IMAD.MOV.U32 R208, RZ, RZ, R79 ;  /* 0x000000ffffd07224 */ /* 0x000fe400078e004f */
[----:B------:R-:W-:Y:S01]  /*c2420*/  IMAD.MOV.U32 R78, RZ, RZ, R210 ;  /* 0x000000ffff4e7224 */ /* 0x000fe200078e00d2 */
[----:B------:R-:W3:Y:S01]  /*c2430*/  LDL.LU R207, [R1+0xbd9c] ;  /* 0x00bd9c0001cf7983 */ /* 0x000ee20000300800 */
[----:B------:R-:W-:-:S03]  /*c2440*/  IMAD.MOV.U32 R79, RZ, RZ, R211 ;  /* 0x000000ffff4f7224 */ /* 0x000fc600078e00d3 */
[----:B------:R-:W2:Y:S04]  /*c2450*/  LDL.LU R210, [R1+0xbd98] ;  /* 0x00bd980001d27983 */ /* 0x000ea80000300800 */
[----:B------:R-:W2:Y:S04]  /*c2460*/  LDL.LU R211, [R1+0xbd94] ;  /* 0x00bd940001d37983 */ /* 0x000ea80000300800 */
[----:B------:R-:W2:Y:S04]  /*c2470*/  LDL.LU R214, [R1+0xbd90] ;  /* 0x00bd900001d67983 */ /* 0x000ea80000300800 */
[----:B------:R-:W2:Y:S04]  /*c2480*/  LDL.LU R215, [R1+0xbd8c] ;  /* 0x00bd8c0001d77983 */ /* 0x000ea80000300800 */
[----:B------:R-:W2:Y:S04]  /*c2490*/  LDL.LU R226, [R1+0xbd88] ;  /* 0x00bd880001e27983 */ /* 0x000ea80000300800 */
[----:B------:R-:W2:Y:S01]  /*c24a0*/  LDL.LU R227, [R1+0xbd84] ;  /* 0x00bd840001e37983 */ /* 0x000ea20000300800 */
[----:B------:R-:W-:Y:S01]  /*c24b0*/  IMAD.MOV.U32 R84, RZ, RZ, R218 ;  /* 0x000000ffff547224 */ /* 0x000fe200078e00da */
[----:B------:R-:W-:Y:S01]  /*c24c0*/  MOV R86, R223 ;  /* 0x000000df00567202 */ /* 0x000fe20000000f00 */
[----:B------:R-:W-:Y:S01]  /*c24d0*/  IMAD.MOV.U32 R85, RZ, RZ, R222 ;  /* 0x000000ffff557224 */ /* 0x000fe200078e00de */
[----:B------:R-:W3:Y:S04]  /*c24e0*/  LDL.LU R218, [R1+0xbd80] ;  /* 0x00bd800001da7983 */ /* 0x000ee80000300800 */
[----:B------:R-:W4:Y:S04]  /*c24f0*/  LDL.LU R222, [R1+0xbd7c] ;  /* 0x00bd7c0001de7983 */ /* 0x000f280000300800 */
[----:B------:R-:W4:Y:S01]  /*c2500*/  LDL.LU R223, [R1+0xbd78] ;  /* 0x00bd780001df7983 */ /* 0x000f220000300800 */
[----:B------:R-:W-:-:S03]  /*c2510*/  IMAD.MOV.U32 R87, RZ, RZ, R219 ;  /* 0x000000ffff577224 */ /* 0x000fc600078e00db */
[----:B------:R-:W3:Y:S04]  /*c2520*/  LDL.LU R219, [R1+0xbd74] ;  /* 0x00bd740001db7983 */ /* 0x000ee80000300800 */
[----:B------:R-:W-:Y:S04]  /*c2530*/  STL.64 [R1+0xbae0], R230 ;  /* 0x00bae0e601007387 */ /* 0x000fe80000100a00 */
[----:B------:R1:W-:Y:S01]  /*c2540*/  STL.64 [R1+0xbad8], R228 ;  /* 0x00bad8e401007387 */ /* 0x0003e20000100a00 */
[C---:B--2---:R-:W-:Y:S11]  /*c2550*/  HMMA.1688.F32.TF32 R4, R240.reuse, R226, R4 ;  /* 0x000000e2f004723c */ /* 0x044ff60000081004 */
[----:B------:R-:W-:Y:S11]  /*c2560*/  @!UPT UIADD3 URZ, URZ, URZ, URZ ;  /* 0x0000003f3f3ff290 */ /* 0x000ff6000fffe03f */
[----:B------:R-:W-:Y:S02]  /*c2570*/  @!UPT UIADD3 URZ, URZ, URZ, URZ ;  /* 0x0000003f3f3ff290 */ /* 0x000fe4000fffe03f */
[----:B------:R-:W-:Y:S01]  /*c2580*/  IMAD.MOV.U32 R180, RZ, RZ, R4 ;  /* 0x000000ffffb47224 */ /* 0x000fe200078e0004 */
[----:B------:R-:W-:Y:S01]  /*c2590*/  MOV R181, R5 ;  /* 0x0000000500b57202 */ /* 0x000fe20000000f00 */
[----:B------:R-:W-:Y:S02]  /*c25a0*/  IMAD.MOV.U32 R217, RZ, RZ, R6 ;  /* 0x000000ffffd97224 */ /* 0x000fe400078e0006 */
[----:B------:R-:W-:Y:S02]  /*c25b0*/  IMAD.MOV.U32 R192, RZ, RZ, R7 ;  /* 0x000000ffffc07224 */ /* 0x000fe400078e0007 */
[C---:B----4-:R-:W-:Y:S11]  /*c25c0*/  HMMA.1688.F32.TF32 R4, R240.reuse, R222, R68 ;  /* 0x000000def004723c */ /* 0x050ff60000081044 */
[----:B------:R-:W-:Y:S11]  /*c25d0*/  @!UPT UIADD3 URZ, URZ, URZ, URZ ;  /* 0x0000003f3f3ff290 */ /* 0x000ff6000fffe03f */
[----:B------:R-:W-:Y:S02]  /*c25e0*/  @!UPT UIADD3 URZ, URZ, URZ, URZ ;  /* 0x0000003f3f3ff290 */ /* 0x000fe4000fffe03f */
[----:B------:R-:W-:Y:S01]  /*c25f0*/  MOV R184, R4 ;  /* 0x0000000400b87202 */ /* 0x000fe20000000f00 */
[----:B------:R-:W-:Y:S01]  /*c2600*/  IMAD.MOV.U32 R185, RZ, RZ, R5 ;  /* 0x000000ffffb97224 */ /* 0x000fe200078e0005 */
[----:B------:R-:W-:Y:S01]  /*c2610*/  MOV R220, R7 ;  /* 0x0000000700dc7202 */ /* 0x000fe20000000f00 */
[----:B------:R-:W-:Y:S02]  /*c2620*/  IMAD.MOV.U32 R221, RZ, RZ, R6 ;  /* 0x000000ffffdd7224 */ /* 0x000fe400078e0006 */
[C---:B---3--:R-:W-:Y:S11]  /*c2630*/  HMMA.1688.F32.TF32 R4, R240.reuse, R218, R72 ;  /* 0x000000daf004723c */ /* 0x048ff60000081048 */
[----:B------:R-:W-:Y:S11]  /*c2640*/  @!UPT UIADD3 URZ, URZ, URZ, URZ ;  /* 0x0000003f3f3ff290 */ /* 0x000ff6000fffe03f */
[----:B------:R-:W-:Y:S02]  /*c2650*/  @!UPT UIADD3 URZ, URZ, URZ, URZ ;  /* 0x0000003f3f3ff290 */ /* 0x000fe4000fffe03f */
[----:B------:R-:W-:Y:S01]  /*c2660*/  IMAD.MOV.U32 R165, RZ, RZ, R4 ;  /* 0x000000ffffa57224 */ /* 0x000fe200078e0004 */
[----:B------:R-:W-:Y:S01]  /*c2670*/  MOV R161, R6 ;  /* 0x0000000600a17202 */ /* 0x000fe20000000f00 */
[----:B------:R-:W-:Y:S02]  /*c2680*/  IMAD.MOV.U32 R164, RZ, RZ, R5 ;  /* 0x000000ffffa47224 */ /* 0x000fe400078e0005 */
        /* <DEDUP_REMOVED lines=9> */
[----:B------:R-:W-:Y:S01]  /*c2720*/  HMMA.1688.F32.TF32 R4, R240, R210, R80 ;  /* 0x000000d2f004723c */ /* 0x000fe20000081050 */
[----:B------:R-:W-:Y:S04]  /*c2730*/  STL.64 [R1+0xbaf0], R220 ;  /* 0x00baf0dc01007387 */ /* 0x000fe80000100a00 */
[----:B------:R-:W-:Y:S04]  /*c2740*/  STL.64 [R1+0xbb18], R218 ;  /* 0x00bb18da01007387 */ /* 0x000fe80000100a00 */
[----:B------:R2:W-:Y:S04]  /*c2750*/  STL.64 [R1+0xbb10], R216 ;  /* 0x00bb10d801007387 */ /* 0x0005e80000100a00 */
[----:B------:R3:W-:Y:S04]  /*c2760*/  STL.64 [R1+0xbba0], R214 ;  /* 0x00bba0d601007387 */ /* 0x0007e80000100a00 */
[----:B-1----:R-:W3:Y:S04]  /*c2770*/  LDL.LU R228, [R1+0xa50] ;  /* 0x000a500001e47983 */ /* 0x002ee80000300800 */
[----:B------:R-:W3:Y:S04]  /*c2780*/  LDL.LU R229, [R1+0xa54] ;  /* 0x000a540001e57983 */ /* 0x000ee80000300800 */
[----:B------:R-:W3:Y:S01]  /*c2790*/  LDL.LU R230, [R1+0xa58] ;  /* 0x000a580001e67983 */ /* 0x000ee20000300800 */
[----:B------:R-:W-:Y:S01]  /*c27a0*/  MOV R149, R4 ;  /* 0x0000000400957202 */ /* 0x000fe20000000f00 */
[----:B------:R-:W-:-:S02]  /*c27b0*/  IMAD.MOV.U32 R148, RZ, RZ, R5 ;  /* 0x000000ffff947224 */ /* 0x000fc400078e0005 */
[----:B------:R-:W3:Y:S01]  /*c27c0*/  LDL.LU R231, [R1+0xa5c] ;  /* 0x000a5c0001e77983 */ /* 0x000ee20000300800 */
[----:B------:R-:W-:Y:S01]  /*c27d0*/  IMAD.MOV.U32 R145, RZ, RZ, R6 ;  /* 0x000000ffff917224 */ /* 0x000fe200078e0006 */
[----:B------:R-:W-:Y:S02]  /*c27e0*/  MOV R144, R7 ;  /* 0x0000000700907202 */ /* 0x000fe40000000f00 */
[----:B------:R-:W4:Y:S01]  /*c27f0*/  LDL.LU R232, [R1+0xa40] ;  /* 0x000a400001e87983 */ /* 0x000f220000300800 */
[----:B------:R-:W-:Y:S03]  /*c2800*/  HMMA.1688.F32.TF32 R4, R240, R206, R84 ;  /* 0x000000cef004723c */ /* 0x000fe60000081054 */
[----:B------:R-:W4:Y:S04]  /*c2810*/  LDL.LU R233, [R1+0xa44] ;  /* 0x000a440001e97983 */ /* 0x000f280000300800 */
[----:B------:R-:W4:Y:S01]  /*c2820*/  LDL.LU R234, [R1+0xa48] ;  /* 0x000a480001ea7983 */ /* 0x000f220000300800 */
[----:B------:R-:W-:Y:S01]  /*c2830*/  IMAD.MOV.U32 R84, RZ, RZ, R175 ;  /* 0x000000ffff547224 */ /* 0x000fe200078e00af */
[----:B------:R-:W-:-:S02]  /*c2840*/  MOV R85, R174 ;  /* 0x000000ae00557202 */ /* 0x000fc40000000f00 */
[----:B------:R-:W4:Y:S04]  /*c2850*/  LDL.LU R235, [R1+0xa4c] ;  /* 0x000a4c0001eb7983 */ /* 0x000f280000300800 */
[----:B------:R-:W2:Y:S04]  /*c2860*/  LDL.LU R175, [R1+0xbd70] ;  /* 0x00bd700001af7983 */ /* 0x000ea80000300800 */
[----:B------:R-:W3:Y:S01]  /*c2870*/  LDL.LU R174, [R1+0xbd6c] ;  /* 0x00bd6c0001ae7983 */ /* 0x000ee20000300800 */
[----:B------:R-:W-:Y:S02]  /*c2880*/  IMAD.MOV.U32 R86, RZ, RZ, R170 ;  /* 0x000000ffff567224 */ /* 0x000fe400078e00aa */
[----:B------:R-:W-:Y:S01]  /*c2890*/  IMAD.MOV.U32 R87, RZ, RZ, R171 ;  /* 0x000000ffff577224 */ /* 0x000fe200078e00ab */
[----:B------:R-:W4:Y:S04]  /*c28a0*/  LDL.LU R170, [R1+0xbd68] ;  /* 0x00bd680001aa7983 */ /* 0x000f280000300800 */
        /* <DEDUP_REMOVED lines=8> */
[----:B------:R-:W4:Y:S04]  /*c2930*/  LDL.LU R239, [R1+0xa3c] ;  /* 0x000a3c0001ef7983 */ /* 0x000f280000300800 */
[----:B------:R-:W4:Y:S04]  /*c2940*/  LDL.LU R4, [R1+0xa20] ;  /* 0x000a200001047983 */ /* 0x000f280000300800 */
[----:B------:R-:W4:Y:S01]  /*c2950*/  LDL.LU R5, [R1+0xa24] ;  /* 0x000a240001057983 */ /* 0x000f220000300800 */
[----:B------:R-:W-:-:S03]  /*c2960*/  IMAD.MOV.U32 R70, RZ, RZ, R178 ;  /* 0x000000ffff467224 */ /* 0x000fc600078e00b2 */
        /* <DEDUP_REMOVED lines=15> */
[----:B--2---:R-:W-:Y:S01]  /*c2a60*/  IMAD.MOV.U32 R69, RZ, RZ, R175 ;  /* 0x000000ffff457224 */ /* 0x004fe200078e00af */
[----:B---3--:R-:W-:Y:S02]  /*c2a70*/  MOV R68, R174 ;  /* 0x000000ae00447202 */ /* 0x008fe40000000f00 */
        /* <DEDUP_REMOVED lines=8> */
[----:B------:R-:W4:Y:S04]  /*c2b00*/  LDL.LU R190, [R1+0xbd40] ;  /* 0x00bd400001be7983 */ /* 0x000f280000300800 */
[----:B------:R-:W2:Y:S04]  /*c2b10*/  LDL.LU R202, [R1+0xbd3c] ;  /* 0x00bd3c0001ca7983 */ /* 0x000ea80000300800 */
[----:B------:R-:W2:Y:S04]  /*c2b20*/  LDL.LU R203, [R1+0xbd38] ;  /* 0x00bd380001cb7983 */ /* 0x000ea80000300800 */
[----:B------:R-:W2:Y:S04]  /*c2b30*/  LDL.LU R198, [R1+0xbd34] ;  /* 0x00bd340001c67983 */ /* 0x000ea80000300800 */
[----:B------:R-:W2:Y:S04]  /*c2b40*/  LDL.LU R199, [R1+0xbd30] ;  /* 0x00bd300001c77983 */ /* 0x000ea80000300800 */
[----:B------:R-:W4:Y:S04]  /*c2b50*/  LDL.LU R191, [R1+0xbd2c] ;  /* 0x00bd2c0001bf7983 */ /* 0x000f280000300800 */
[----:B------:R-:W2:Y:S04]  /*c2b60*/  LDL.LU R194, [R1+0xbd28] ;  /* 0x00bd280001c27983 */ /* 0x000ea80000300800 */
[----:B------:R-:W2:Y:S01]  /*c2b70*/  LDL.LU R195, [R1+0xbd24] ;  /* 0x00bd240001c37983 */ /* 0x000ea20000300800 */
[----:B------:R-:W-:-:S02]  /*c2b80*/  IMAD.MOV.U32 R217, RZ, RZ, R166 ;  /* 0x000000ffffd97224 */ /* 0x000fc400078e00a6 */
[----:B------:R-:W-:Y:S01]  /*c2b90*/  IMAD.MOV.U32 R218, RZ, RZ, R167 ;  /* 0x000000ffffda7224 */ /* 0x000fe200078e00a7 */
[C---:B----4-:R-:W-:Y:S08]  /*c2ba0*/  HMMA.1688.F32.TF32 R4, R240.reuse, R190, R4 ;  /* 0x000000bef004723c */ /* 0x050ff00000081004 */
[C---:B--2---:R-:W-:Y:S11]  /*c2bb0*/  HMMA.1688.F32.TF32 R212, R240.reuse, R202, R228 ;  /* 0x000000caf0d4723c */ /* 0x044ff600000810e4 */
[----:B------:R-:W-:Y:S05]  /*c2bc0*/  @!UPT UIADD3 URZ, URZ, URZ, URZ ;  /* 0x0000003f3f3ff290 */ /* 0x000fea000fffe03f */
[----:B------:R-:W-:Y:S01]  /*c2bd0*/  IMAD.MOV.U32 R93, RZ, RZ, R4 ;  /* 0x000000ffff5d7224 */ /* 0x000fe200078e0004 */
[----:B------:R-:W-:Y:S01]  /*c2be0*/  MOV R89, R6 ;  /* 0x0000000600597202 */ /* 0x000fe20000000f00 */
[----:B------:R-:W-:Y:S02]  /*c2bf0*/  IMAD.MOV.U32 R92, RZ, RZ, R5 ;  /* 0x000000ffff5c7224 */ /* 0x000fe400078e0005 */
[----:B------:R-:W-:Y:S02]  /*c2c00*/  IMAD.MOV.U32 R88, RZ, RZ, R7 ;  /* 0x000000ffff587224 */ /* 0x000fe400078e0007 */
[----:B------:R-:W-:Y:S02]  /*c2c10*/  HMMA.1688.F32.TF32 R4, R240, R186, R68 ;  /* 0x000000baf004723c */ /* 0x000fe40000081044 */
[----:B------:R-:W-:Y:S01]  /*c2c20*/  IMAD.MOV.U32 R133, RZ, RZ, R212 ;  /* 0x000000ffff857224 */ /* 0x000fe200078e00d4 */
[----:B------:R-:W-:Y:S01]  /*c2c30*/  MOV R129, R214 ;  /* 0x000000d600817202 */ /* 0x000fe20000000f00 */
[----:B------:R-:W-:-:S02]  /*c2c40*/  IMAD.MOV.U32 R132, RZ, RZ, R213 ;  /* 0x000000ffff847224 */ /* 0x000fc400078e00d5 */
[----:B------:R-:W-:Y:S02]  /*c2c50*/  IMAD.MOV.U32 R128, RZ, RZ, R215 ;  /* 0x000000ffff807224 */ /* 0x000fe400078e00d7 */
[C---:B------:R-:W-:Y:S11]  /*c2c60*/  HMMA.1688.F32.TF32 R212, R240.reuse, R198, R232 ;  /* 0x000000c6f0d4723c */ /* 0x040ff600000810e8 */
[----:B------:R-:W-:Y:S05]  /*c2c70*/  @!UPT UIADD3 URZ, URZ, URZ, URZ ;  /* 0x0000003f3f3ff290 */ /* 0x000fea000fffe03f */
[----:B------:R-:W-:Y:S01]  /*c2c80*/  IMAD.MOV.U32 R101, RZ, RZ, R4 ;  /* 0x000000ffff657224 */ /* 0x000fe200078e0004 */
[----:B------:R-:W-:Y:S01]  /*c2c90*/  MOV R100, R5 ;  /* 0x0000000500647202 */ /* 0x000fe20000000f00 */
[----:B------:R-:W-:Y:S02]  /*c2ca0*/  IMAD.MOV.U32 R97, RZ, RZ, R6 ;  /* 0x000000ffff617224 */ /* 0x000fe400078e0006 */
[----:B------:R-:W-:Y:S02]  /*c2cb0*/  IMAD.MOV.U32 R96, RZ, RZ, R7 ;  /* 0x000000ffff607224 */ /* 0x000fe400078e0007 */
[C---:B------:R-:W-:Y:S08]  /*c2cc0*/  HMMA.1688.F32.TF32 R4, R240.reuse, R182, R72 ;  /* 0x000000b6f004723c */ /* 0x040ff00000081048 */
[----:B---3--:R-:W-:Y:S01]  /*c2cd0*/  HMMA.1688.F32.TF32 R72, R240, R178, R76 ;  /* 0x000000b2f048723c */ /* 0x008fe2000008104c */
[----:B------:R-:W-:Y:S01]  /*c2ce0*/  IMAD.MOV.U32 R117, RZ, RZ, R212 ;  /* 0x000000ffff757224 */ /* 0x000fe200078e00d4 */
[----:B------:R-:W-:Y:S01]  /*c2cf0*/  MOV R116, R213 ;  /* 0x000000d500747202 */ /* 0x000fe20000000f00 */
[----:B------:R-:W-:-:S05]  /*c2d00*/  IMAD.MOV.U32 R113, RZ, RZ, R214 ;  /* 0x000000ffff717224 */ /* 0x000fca00078e00d6 */
[----:B------:R-:W-:Y:S01]  /*c2d10*/  HMMA.1688.F32.TF32 R68, R240, R174, R80 ;  /* 0x000000aef044723c */ /* 0x000fe20000081050 */
[----:B------:R-:W-:-:S07]  /*c2d20*/  IMAD.MOV.U32 R112, RZ, RZ, R215 ;  /* 0x000000ffff707224 */ /* 0x000fce00078e00d7 */
[----:B------:R-:W-:Y:S01]  /*c2d30*/  MOV R109, R4 ;  /* 0x00000004006d7202 */ /* 0x000fe20000000f00 */
[----:B------:R-:W-:Y:S01]  /*c2d40*/  IMAD.MOV.U32 R108, RZ, RZ, R5 ;  /* 0x000000ffff6c7224 */ /* 0x000fe200078e0005 */
[----:B------:R-:W-:Y:S01]  /*c2d50*/  MOV R104, R7 ;  /* 0x0000000700687202 */ /* 0x000fe20000000f00 */
[----:B------:R-:W-:Y:S02]  /*c2d60*/  IMAD.MOV.U32 R105, RZ, RZ, R6 ;  /* 0x000000ffff697224 */ /* 0x000fe400078e0006 */
[C---:B------:R-:W-:Y:S08]  /*c2d70*/  HMMA.1688.F32.TF32 R4, R240.reuse, R170, R84 ;  /* 0x000000aaf004723c */ /* 0x040ff00000081054 */
[----:B------:R-:W-:Y:S01]  /*c2d80*/  HMMA.1688.F32.TF32 R212, R240, R194, R236 ;  /* 0x000000c2f0d4723c */ /* 0x000fe200000810ec */
[----:B------:R-:W-:Y:S04]  /*c2d90*/  STL.64 [R1+0x1290], R72 ;  /* 0x0012904801007387 */ /* 0x000fe80000100a00 */
[----:B------:R-:W-:Y:S04]  /*c2da0*/  STL.64 [R1+0x1298], R74 ;  /* 0x0012984a01007387 */ /* 0x000fe80000100a00 */
[----:B------:R-:W2:Y:S04]  /*c2db0*/  LDL.LU R228, [R1+0x940] ;  /* 0x0009400001e47983 */ /* 0x000ea80000300800 */
[----:B------:R-:W-:Y:S04]  /*c2dc0*/  STL.64 [R1+0x1280], R68 ;  /* 0x0012804401007387 */ /* 0x000fe80000100a00 */
[----:B------:R-:W-:Y:S04]  /*c2dd0*/  STL.64 [R1+0x1288], R70 ;  /* 0x0012884601007387 */ /* 0x000fe80000100a00 */
[----:B------:R1:W-:Y:S04]  /*c2de0*/  STL.64 [R1+0x1270], R4 ;  /* 0x0012700401007387 */ /* 0x0003e80000100a00 */
        /* <DEDUP_REMOVED lines=26> */
[----:B---3--:R-:W3:Y:S04]  /*c2f90*/  LDL.LU R6, [R1+0x9b8] ;  /* 0x0009b80001067983 */ /* 0x008ee80000300800 */
        /* <DEDUP_REMOVED lines=16> */
[----:B------:R-:W-:Y:S01]  /*c30a0*/  MOV R219, R106 ;  /* 0x0000006a00db7202 */ /* 0x000fe20000000f00 */
[----:B------:R-:W-:-:S02]  /*c30b0*/  IMAD.MOV.U32 R232, RZ, RZ, R126 ;  /* 0x000000ffffe87224 */ /* 0x000fc400078e007e */
[----:B------:R-:W3:Y:S01]  /*c30c0*/  LDL.LU R106, [R1+0xbd18] ;  /* 0x00bd1800016a7983 */ /* 0x000ee20000300800 */
[----:B------:R-:W-:Y:S01]  /*c30d0*/  IMAD.MOV.U32 R233, RZ, RZ, R127 ;  /* 0x000000ffffe97224 */ /* 0x000fe200078e007f */
[----:B------:R-:W-:Y:S02]  /*c30e0*/  MOV R234, R130 ;  /* 0x0000008200ea7202 */ /* 0x000fe40000000f00 */
[----:B------:R-:W3:Y:S01]  /*c30f0*/  LDL.LU R126, [R1+0xbd14] ;  /* 0x00bd1400017e7983 */ /* 0x000ee20000300800 */
[----:B------:R-:W-:-:S03]  /*c3100*/  IMAD.MOV.U32 R235, RZ, RZ, R131 ;  /* 0x000000ffffeb7224 */ /* 0x000fc600078e0083 */
[----:B------:R-:W3:Y:S01]  /*c3110*/  LDL.LU R127, [R1+0xbd10] ;  /* 0x00bd1000017f7983 */ /* 0x000ee20000300800 */
[----:B------:R-:W-:-:S03]  /*c3120*/  IMAD.MOV.U32 R220, RZ, RZ, R134 ;  /* 0x000000ffffdc7224 */ /* 0x000fc600078e0086 */
[----:B------:R-:W3:Y:S01]  /*c3130*/  LDL.LU R130, [R1+0xbd0c] ;  /* 0x00bd0c0001827983 */ /* 0x000ee20000300800 */
[----:B------:R-:W-:-:S03]  /*c3140*/  MOV R221, R135 ;  /* 0x0000008700dd7202 */ /* 0x000fc60000000f00 */
[----:B------:R-:W3:Y:S01]  /*c3150*/  LDL.LU R131, [R1+0xbd08] ;  /* 0x00bd080001837983 */ /* 0x000ee20000300800 */
[----:B------:R-:W-:-:S03]  /*c3160*/  IMAD.MOV.U32 R222, RZ, RZ, R138 ;  /* 0x000000ffffde7224 */ /* 0x000fc600078e008a */
[----:B------:R-:W3:Y:S01]  /*c3170*/  LDL.LU R134, [R1+0xbd04] ;  /* 0x00bd040001867983 */ /* 0x000ee20000300800 */
[----:B------:R-:W-:Y:S01]  /*c3180*/  IMAD.MOV.U32 R223, RZ, RZ, R139 ;  /* 0x000000ffffdf7224 */ /* 0x000fe200078e008b */
[----:B--2---:R-:W-:Y:S11]  /*c3190*/  HMMA.1688.F32.TF32 R224, R240, R166, R236 ;  /* 0x000000a6f0e0723c */ /* 0x004ff600000810ec */
[----:B------:R-:W-:Y:S11]  /*c31a0*/  @!UPT UIADD3 URZ, URZ, URZ, URZ ;  /* 0x0000003f3f3ff290 */ /* 0x000ff6000fffe03f */
[----:B------:R-:W-:Y:S01]  /*c31b0*/  @!UPT UIADD3 URZ, URZ, URZ, URZ ;  /* 0x0000003f3f3ff290 */ /* 0x000fe2000fffe03f */
[----:B------:R1:W-:Y:S04]  /*c31c0*/  STL.64 [R1+0x1260], R224 ;  /* 0x001260e001007387 */ /* 0x0003e80000100a00 */
[----:B------:R2:W-:Y:S04]  /*c31d0*/  STL.64 [R1+0x1268], R226 ;  /* 0x001268e201007387 */ /* 0x0005e80000100a00 */
[----:B------:R-:W3:Y:S04]  /*c31e0*/  LDL.LU R135, [R1+0xbd00] ;  /* 0x00bd000001877983 */ /* 0x000ee80000300800 */
[----:B------:R-:W2:Y:S01]  /*c31f0*/  LDL.LU R138, [R1+0xbcfc] ;  /* 0x00bcfc00018a7983 */ /* 0x000ea20000300800 */
[----:B-1----:R-:W-:Y:S01]  /*c3200*/  MOV R224, R142 ;  /* 0x0000008e00e07202 */ /* 0x002fe20000000f00 */
[----:B------:R-:W-:-:S02]  /*c3210*/  IMAD.MOV.U32 R225, RZ, RZ, R162 ;  /* 0x000000ffffe17224 */ /* 0x000fc400078e00a2 */
[----:B------:R-:W2:Y:S02]  /*c3220*/  LDL.LU R139, [R1+0xbcf8] ;  /* 0x00bcf800018b7983 */ /* 0x000ea40000300800 */
[----:B--2---:R-:W-:Y:S02]  /*c3230*/  IMAD.MOV.U32 R226, RZ, RZ, R163 ;  /* 0x000000ffffe27224 */ /* 0x004fe400078e00a3 */
[----:B------:R-:W2:Y:S04]  /*c3240*/  LDL.LU R142, [R1+0xbcf4] ;  /* 0x00bcf400018e7983 */ /* 0x000ea80000300800 */
[----:B------:R-:W3:Y:S04]  /*c3250*/  LDL.LU R162, [R1+0xbcf0] ;  /* 0x00bcf00001a27983 */ /* 0x000ee80000300800 */
[----:B------:R-:W3:Y:S01]  /*c3260*/  LDL.LU R163, [R1+0xbcec] ;  /* 0x00bcec0001a37983 */ /* 0x000ee20000300800 */
[----:B------:R-:W-:Y:S01]  /*c3270*/  MOV R227, R143 ;  /* 0x0000008f00e37202 */ /* 0x000fe20000000f00 */
[----:B------:R-:W-:-:S02]  /*c3280*/  IMAD.MOV.U32 R236, RZ, RZ, R146 ;  /* 0x000000ffffec7224 */ /* 0x000fc400078e0092 */
[----:B------:R-:W2:Y:S01]  /*c3290*/  LDL.LU R143, [R1+0xbce8] ;  /* 0x00bce800018f7983 */ /* 0x000ea20000300800 */
[----:B------:R-:W-:Y:S01]  /*c32a0*/  IMAD.MOV.U32 R237, RZ, RZ, R154 ;  /* 0x000000ffffed7224 */ /* 0x000fe200078e009a */
[----:B------:R-:W-:Y:S02]  /*c32b0*/  MOV R238, R158 ;  /* 0x0000009e00ee7202 */ /* 0x000fe40000000f00 */
[----:B------:R-:W2:Y:S01]  /*c32c0*/  LDL.LU R146, [R1+0xbce4] ;  /* 0x00bce40001927983 */ /* 0x000ea20000300800 */
[----:B------:R-:W-:-:S03]  /*c32d0*/  IMAD.MOV.U32 R239, RZ, RZ, R159 ;  /* 0x000000ffffef7224 */ /* 0x000fc600078e009f */
[----:B------:R-:W2:Y:S04]  /*c32e0*/  LDL.LU R154, [R1+0xbce0] ;  /* 0x00bce000019a7983 */ /* 0x000ea80000300800 */
[----:B------:R-:W2:Y:S04]  /*c32f0*/  LDL.LU R158, [R1+0xbcdc] ;  /* 0x00bcdc00019e7983 */ /* 0x000ea80000300800 */
[----:B------:R-:W2:Y:S01]  /*c3300*/  LDL.LU R159, [R1+0xbcd8] ;  /* 0x00bcd800019f7983 */ /* 0x000ea20000300800 */
[----:B---3--:R-:W-:Y:S11]  /*c3310*/  HMMA.1688.F32.TF32 R4, R240, R162, R4 ;  /* 0x000000a2f004723c */ /* 0x008ff60000081004 */
[----:B------:R-:W-:Y:S11]  /*c3320*/  @!UPT UIADD3 URZ, URZ, URZ, URZ ;  /* 0x0000003f3f3ff290 */ /* 0x000ff6000fffe03f */
[----:B------:R-:W-:Y:S01]  /*c3330*/  @!UPT UIADD3 URZ, URZ, URZ, URZ ;  /* 0x0000003f3f3ff290 */ /* 0x000fe2000fffe03f */
[----:B------:R1:W-:Y:S04]  /*c3340*/  STL.64 [R1+0x1250], R4 ;  /* 0x0012500401007387 */ /* 0x0003e80000100a00 */
[----:B------:R3:W-:Y:S01]  /*c3350*/  STL.64 [R1+0x1258], R6 ;  /* 0x0012580601007387 */ /* 0x0007e20000100a00 */
[----:B-1----:R-:W-:Y:S01]  /*c3360*/  IMAD.MOV.U32 R4, RZ, RZ, R155 ;  /* 0x000000ffff047224 */ /* 0x002fe200078e009b */
[----:B------:R-:W-:Y:S02]  /*c3370*/  MOV R5, R150 ;  /* 0x0000009600057202 */ /* 0x000fe40000000f00 */
[----:B------:R-:W4:Y:S01]  /*c3380*/  LDL.LU R155, [R1+0xbcd4] ;  /* 0x00bcd400019b7983 */ /* 0x000f220000300800 */
[----:B---3--:R-:W-:-:S03]  /*c3390*/  IMAD.MOV.U32 R6, RZ, RZ, R151 ;  /* 0x000000ffff067224 */ /* 0x008fc600078e0097 */
[----:B------:R-:W3:Y:S01]  /*c33a0*/  LDL.LU R150, [R1+0xbcd0] ;  /* 0x00bcd00001967983 */ /* 0x000ee20000300800 */
[----:B------:R-:W-:-:S03]  /*c33b0*/  IMAD.MOV.U32 R7, RZ, RZ, R147 ;  /* 0x000000ffff077224 */ /* 0x000fc600078e0093 */
[----:B------:R-:W3:Y:S04]  /*c33c0*/  LDL.LU R151, [R1+0xbccc] ;  /* 0x00bccc0001977983 */ /* 0x000ee80000300800 */
[----:B------:R-:W3:Y:S01]  /*c33d0*/  LDL.LU R147, [R1+0xbcc8] ;  /* 0x00bcc80001937983 */ /* 0x000ee20000300800 */
[C---:B--2---:R-:W-:Y:S08]  /*c33e0*/  HMMA.1688.F32.TF32 R68, R240.reuse, R158, R68 ;  /* 0x0000009ef044723c */ /* 0x044ff00000081044 */
[C---:B------:R-:W-:Y:S08]  /*c33f0*/  HMMA.1688.F32.TF32 R84, R240.reuse, R142, R84 ;  /* 0x0000008ef054723c */ /* 0x040ff00000081054 */
[C---:B------:R-:W-:Y:S07]  /*c3400*/  HMMA.1688.F32.TF32 R212, R240.reuse, R138, R212 ;  /* 0x0000008af0d4723c */ /* 0x040fee00000810d4 */
[----:B------:R-:W-:Y:S04]  /*c3410*/  STL.64 [R1+0x1240], R68 ;  /* 0x0012404401007387 */ /* 0x000fe80000100a00 */
[----:B------:R1:W-:Y:S04]  /*c3420*/  STL.64 [R1+0x1248], R70 ;  /* 0x0012484601007387 */ /* 0x0003e80000100a00 */
[----:B-1----:R-:W2:Y:S01]  /*c3430*/  LDL.LU.64 R70, [R1+0xbcc0] ;  /* 0x00bcc00001467983 */ /* 0x002ea20000300a00 */
[C---:B------:R-:W-:Y:S08]  /*c3440*/  HMMA.1688.F32.TF32 R216, R240.reuse, R130, R216 ;  /* 0x00000082f0d8723c */ /* 0x040ff000000810d8 */
[C---:B----4-:R-:W-:Y:S08]  /*c3450*/  HMMA.1688.F32.TF32 R72, R240.reuse, R154, R72 ;  /* 0x0000009af048723c */ /* 0x050ff00000081048 */
[C---:B---3--:R-:W-:Y:S08]  /*c3460*/  HMMA.1688.F32.TF32 R76, R240.reuse, R150, R76 ;  /* 0x00000096f04c723c */ /* 0x048ff0000008104c */
[C---:B------:R-:W-:Y:S07]  /*c3470*/  HMMA.1688.F32.TF32 R80, R240.reuse, R146, R80 ;  /* 0x00000092f050723c */ /* 0x040fee0000081050 */
[----:B------:R-:W-:Y:S04]  /*c3480*/  STL.64 [R1+0x1230], R72 ;  /* 0x0012304801007387 */ /* 0x000fe80000100a00 */
[----:B------:R1:W-:Y:S04]  /*c3490*/  STL.64 [R1+0x1238], R74 ;  /* 0x0012384a01007387 */ /* 0x0003e80000100a00 */
[----:B-1----:R-:W3:Y:S04]  /*c34a0*/  LDL.LU.64 R74, [R1+0xbcb8] ;  /* 0x00bcb800014a7983 */ /* 0x002ee80000300a00 */
[----:B------:R-:W-:Y:S04]  /*c34b0*/  STL.64 [R1+0x1170], R76 ;  /* 0x0011704c01007387 */ /* 0x000fe80000100a00 */
[----:B------:R1:W-:Y:S04]  /*c34c0*/  STL.64 [R1+0x1178], R78 ;  /* 0x0011784e01007387 */ /* 0x0003e80000100a00 */
[----:B-1----:R-:W4:Y:S04]  /*c34d0*/  LDL.LU.64 R78, [R1+0xbcb0] ;  /* 0x00bcb000014e7983 */ /* 0x002f280000300a00 */
[----:B------:R-:W-:Y:S04]  /*c34e0*/  STL.64 [R1+0x1160], R80 ;  /* 0x0011605001007387 */ /* 0x000fe80000100a00 */
[----:B------:R1:W-:Y:S04]  /*c34f0*/  STL.64 [R1+0x1168], R82 ;  /* 0x0011685201007387 */ /* 0x0003e80000100a00 */
[----:B-1----:R-:W2:Y:S04]  /*c3500*/  LDL.LU.64 R82, [R1+0xbca8] ;  /* 0x00bca80001527983 */ /* 0x002ea80000300a00 */
[----:B------:R-:W-:Y:S04]  /*c3510*/  STL.64 [R1+0x1150], R84 ;  /* 0x0011505401007387 */ /* 0x000fe80000100a00 */
[----:B------:R1:W-:Y:S04]  /*c3520*/  STL.64 [R1+0x1158], R86 ;  /* 0x0011585601007387 */ /* 0x0003e80000100a00 */
[----:B-1----:R-:W2:Y:S04]  /*c3530*/  LDL.LU.64 R86, [R1+0xbca0] ;  /* 0x00bca00001567983 */ /* 0x002ea80000300a00 */
[----:B------:R-:W-:Y:S04]  /*c3540*/  STL.64 [R1+0x1140], R212 ;  /* 0x001140d401007387 */ /* 0x000fe80000100a00 */
[----:B------:R1:W-:Y:S02]  /*c3550*/  STL.64 [R1+0x1148], R214 ;  /* 0x001148d601007387 */ /* 0x0003e40000100a00 */
[----:B-1----:R-:W-:Y:S07]  /*c3560*/  HMMA.1688.F32.TF32 R212, R240, R134, R228 ;  /* 0x00000086f0d4723c */ /* 0x002fee00000810e4 */
[----:B------:R-:W-:-:S02]  /*c3570*/  MOV R228, R110 ;  /* 0x0000006e00e47202 */ /* 0x000fc40000000f00 */
[----:B------:R-:W2:Y:S01]  /*c3580*/  LDL.LU R110, [R1+0xbc98] ;  /* 0x00bc9800016e7983 */ /* 0x000ea20000300800 */
[----:B------:R-:W-:Y:S01]  /*c3590*/  IMAD.MOV.U32 R229, RZ, RZ, R111 ;  /* 0x000000ffffe57224 */ /* 0x000fe200078e006f */
[----:B------:R-:W-:Y:S01]  /*c35a0*/  MOV R231, R123 ;  /* 0x0000007b00e77202 */ /* 0x000fe20000000f00 */
[----:B------:R-:W-:-:S11]  /*c35b0*/  IMAD.MOV.U32 R230, RZ, RZ, R122 ;  /* 0x000000ffffe67224 */ /* 0x000fd600078e007a */
[----:B------:R-:W-:Y:S04]  /*c35c0*/  STL.64 [R1+0x1130], R212 ;  /* 0x001130d401007387 */ /* 0x000fe80000100a00 */
[----:B------:R1:W-:Y:S04]  /*c35d0*/  STL.64 [R1+0x1138], R214 ;  /* 0x001138d601007387 */ /* 0x0003e80000100a00 */
[----:B------:R-:W2:Y:S04]  /*c35e0*/  LDL.LU R111, [R1+0xbc94] ;  /* 0x00bc9400016f7983 */ /* 0x000ea80000300800 */
[----:B------:R-:W2:Y:S04]  /*c35f0*/  LDL.LU R122, [R1+0xbc90] ;  /* 0x00bc9000017a7983 */ /* 0x000ea80000300800 */
[----:B------:R-:W2:Y:S01]  /*c3600*/  LDL.LU R123, [R1+0xbc8c] ;  /* 0x00bc8c00017b7983 */ /* 0x000ea20000300800 */
[----:B-1----:R-:W-:Y:S03]  /*c3610*/  HMMA.1688.F32.TF32 R212, R240, R126, R232 ;  /* 0x0000007ef0d4723c */ /* 0x002fe600000810e8 */
[----:B------:R-:W-:Y:S04]  /*c3620*/  STL.64 [R1+0x1120], R216 ;  /* 0x001120d801007387 */ /* 0x000fe80000100a00 */
[----:B------:R-:W-:Y:S01]  /*c3630*/  IMAD.MOV.U32 R232, RZ, RZ, R118 ;  /* 0x000000ffffe87224 */ /* 0x000fe200078e0076 */
[----:B------:R-:W-:Y:S01]  /*c3640*/  STL.64 [R1+0x1128], R218 ;  /* 0x001128da01007387 */ /* 0x000fe20000100a00 */
[----:B------:R-:W-:-:S03]  /*c3650*/  IMAD.MOV.U32 R233, RZ, RZ, R119 ;  /* 0x000000ffffe97224 */ /* 0x000fc600078e0077 */
[----:B------:R-:W3:Y:S11]  /*c3660*/  LDL.LU R118, [R1+0xbc88] ;  /* 0x00bc880001767983 */ /* 0x000ef60000300800 */
[----:B------:R-:W-:Y:S04]  /*c3670*/  STL.64 [R1+0x1110], R212 ;  /* 0x001110d401007387 */ /* 0x000fe80000100a00 */
[----:B------:R2:W-:Y:S04]  /*c3680*/  STL.64 [R1+0x1118], R214 ;  /* 0x001118d601007387 */ /* 0x0005e80000100a00 */
[----:B------:R-:W3:Y:S01]  /*c3690*/  LDL.LU R119, [R1+0xbc84] ;  /* 0x00bc840001777983 */ /* 0x000ee20000300800 */
[----:B------:R-:W-:Y:S01]  /*c36a0*/  MOV R234, R114 ;  /* 0x0000007200ea7202 */ /* 0x000fe20000000f00 */
[----:B------:R-:W-:-:S02]  /*c36b0*/  IMAD.MOV.U32 R235, RZ, RZ, R115 ;  /* 0x000000ffffeb7224 */ /* 0x000fc400078e0073 */
[----:B------:R-:W4:Y:S04]  /*c36c0*/  LDL.LU R114, [R1+0xbc80] ;  /* 0x00bc800001727983 */ /* 0x000f280000300800 */
[----:B------:R-:W4:Y:S01]  /*c36d0*/  LDL.LU R115, [R1+0xbc7c] ;  /* 0x00bc7c0001737983 */ /* 0x000f220000300800 */
[C---:B--2---:R-:W-:Y:S11]  /*c36e0*/  HMMA.1688.F32.TF32 R212, R240.reuse, R122, R220 ;  /* 0x0000007af0d4723c */ /* 0x044ff600000810dc */
[----:B------:R-:W-:Y:S11]  /*c36f0*/  @!UPT UIADD3 URZ, URZ, URZ, URZ ;  /* 0x0000003f3f3ff290 */ /* 0x000ff6000fffe03f */
[----:B------:R-:W-:Y:S01]  /*c3700*/  @!UPT UIADD3 URZ, URZ, URZ, URZ ;  /* 0x0000003f3f3ff290 */ /* 0x000fe2000fffe03f */
[----:B------:R3:W-:Y:S01]  /*c3710*/  STL.64 [R1+0x1108], R214 ;  /* 0x001108d601007387 */ /* 0x0007e20000100a00 */
[----:B------:R-:W-:Y:S01]  /*c3720*/  IMAD.MOV.U32 R244, RZ, RZ, R212 ;  /* 0x000000fffff47224 */ /* 0x000fe200078e00d4 */
[----:B------:R-:W-:Y:S02]  /*c3730*/  MOV R245, R213 ;  /* 0x000000d500f57202 */ /* 0x000fe40000000f00 */
[C---:B---3--:R-:W-:Y:S03]  /*c3740*/  HMMA.1688.F32.TF32 R212, R240.reuse, R118, R224 ;  /* 0x00000076f0d4723c */ /* 0x048fe600000810e0 */
[----:B------:R-:W-:Y:S04]  /*c3750*/  STL [R1+0xb6a4], R245 ;  /* 0x00b6a4f501007387 */ /* 0x000fe80000100800 */
[----:B------:R-:W-:Y:S01]  /*c3760*/  STL [R1+0xb6a0], R244 ;  /* 0x00b6a0f401007387 */ /* 0x000fe20000100800 */
[C---:B------:R-:W-:Y:S11]  /*c3770*/  HMMA.1688.F32.TF32 R4, R240.reuse, R110, R4 ;  /* 0x0000006ef004723c */ /* 0x040ff60000081004 */
[----:B------:R-:W-:Y:S04]  /*c3780*/  @!UPT UIADD3 URZ, URZ, URZ, URZ ;  /* 0x0000003f3f3ff290 */ /* 0x000fe8000fffe03f */
[----:B------:R4:W-:Y:S01]  /*c3790*/  STL.64 [R1+0x10f8], R214 ;  /* 0x0010f8d601007387 */ /* 0x0009e20000100a00 */
[----:B------:R-:W-:Y:S02]  /*c37a0*/  IMAD.MOV.U32 R248, RZ, RZ, R212 ;  /* 0x000000fffff87224 */ /* 0x000fe400078e00d4 */
[----:B------:R-:W-:Y:S02]  /*c37b0*/  IMAD.MOV.U32 R249, RZ, RZ, R213 ;  /* 0x000000fffff97224 */ /* 0x000fe400078e00d5 */
[----:B----4-:R-:W-:Y:S07]  /*c37c0*/  HMMA.1688.F32.TF32 R212, R240, R114, R236 ;  /* 0x00000072f0d4723c */ /* 0x010fee00000810ec */
[----:B------:R-:W-:Y:S01]  /*c37d0*/  IMAD.MOV.U32 R236, RZ, RZ, R107 ;  /* 0x000000ffffec7224 */ /* 0x000fe200078e006b */
[----:B------:R-:W-:Y:S01]  /*c37e0*/  MOV R239, R103 ;  /* 0x0000006700ef7202 */ /* 0x000fe20000000f00 */
[----:B------:R-:W-:Y:S11]  /*c37f0*/  IMAD.MOV.U32 R238, RZ, RZ, R102 ;  /* 0x000000ffffee7224 */ /* 0x000ff600078e0066 */
[----:B------:R-:W-:Y:S04]  /*c3800*/  @!UPT UIADD3 URZ, URZ, URZ, URZ ;  /* 0x0000003f3f3ff290 */ /* 0x000fe8000fffe03f */
[----:B------:R-:W-:Y:S01]  /*c3810*/  IMAD.MOV.U32 R61, RZ, RZ, R213 ;  /* 0x000000ffff3d7224 */ /* 0x000fe200078e00d5 */
[----:B------:R-:W-:Y:S01]  /*c3820*/  MOV R60, R212 ;  /* 0x000000d4003c7202 */ /* 0x000fe20000000f00 */
[----:B------:R1:W-:Y:S04]  /*c3830*/  STL.64 [R1+0x10e8], R214 ;  /* 0x0010e8d601007387 */ /* 0x0003e80000100a00 */
[----:B------:R-:W-:Y:S04]  /*c3840*/  STL [R1+0xb69c], R61 ;  /* 0x00b69c3d01007387 */ /* 0x000fe80000100800 */
[----:B------:R-:W-:Y:S04]  /*c3850*/  STL [R1+0xb698], R60 ;  /* 0x00b6983c01007387 */ /* 0x000fe80000100800 */
[----:B------:R-:W-:Y:S04]  /*c3860*/  STL.64 [R1+0x10d8], R6 ;  /* 0x0010d80601007387 */ /* 0x000fe80000100a00 */
[----:B------:R-:W1:Y:S04]  /*c3870*/  LDL.LU R107, [R1+0xbc78] ;  /* 0x00bc7800016b7983 */ /* 0x000e680000300800 */
[----:B------:R-:W2:Y:S04]  /*c3880*/  LDL.LU R237, [R1+0xe94] ;  /* 0x000e940001ed7983 */ /* 0x000ea80000300800 */
[----:B------:R-:W3:Y:S04]  /*c3890*/  LDL.LU R102, [R1+0xbc74] ;  /* 0x00bc740001667983 */ /* 0x000ee80000300800 */
[----:B------:R-:W3:Y:S01]  /*c38a0*/  LDL.LU R103, [R1+0xbc70] ;  /* 0x00bc700001677983 */ /* 0x000ee20000300800 */
[----:B------:R-:W-:Y:S01]  /*c38b0*/  IMAD.MOV.U32 R224, RZ, RZ, R70 ;  /* 0x000000ffffe07224 */ /* 0x000fe200078e0046 */
[----:B------:R-:W-:Y:S01]  /*c38c0*/  MOV R225, R98 ;  /* 0x0000006200e17202 */ /* 0x000fe20000000f00 */
[----:B------:R-:W-:-:S02]  /*c38d0*/  IMAD.MOV.U32 R226, RZ, RZ, R99 ;  /* 0x000000ffffe27224 */ /* 0x000fc400078e0063 */
[----:B------:R-:W-:Y:S01]  /*c38e0*/  IMAD.MOV.U32 R227, RZ, RZ, R71 ;  /* 0x000000ffffe37224 */ /* 0x000fe200078e0047 */
[----:B------:R-:W-:Y:S01]  /*c38f0*/  MOV R65, R5 ;  /* 0x0000000500417202 */ /* 0x000fe20000000f00 */
[----:B------:R-:W-:Y:S01]  /*c3900*/  IMAD.MOV.U32 R64, RZ, RZ, R4 ;  /* 0x000000ffff407224 */ /* 0x000fe200078e0004 */
[----:B------:R-:W-:Y:S04]  /*c3910*/  LDS R6, [R0+0x81c80] ;  /* 0x081c800000067984 */ /* 0x000fe80000000800 */
[----:B------:R-:W-:Y:S04]  /*c3920*/  LDS R4, [R0+0x81880] ;  /* 0x0818800000047984 */ /* 0x000fe80000000800 */
[----:B------:R-:W-:Y:S04]  /*c3930*/  LDS R5, [R3+0x81880] ;  /* 0x0818800003057984 */ /* 0x000fe80000000800 */
[----:B------:R-:W4:Y:S01]  /*c3940*/  LDS R7, [R3+0x81c80] ;  /* 0x081c800003077984 */ /* 0x000f220000000800 */
[C---:B-1----:R-:W-:Y:S08]  /*c3950*/  HMMA.1688.F32.TF32 R212, R240.reuse, R106, R228 ;  /* 0x0000006af0d4723c */ /* 0x042ff000000810e4 */
[----:B---3--:R-:W-:Y:S11]  /*c3960*/  HMMA.1688.F32.TF32 R216, R240, R102, R232 ;  /* 0x00000066f0d8723c */ /* 0x008ff600000810e8 */
[----:B------:R-:W-:Y:S04]  /*c3970*/  @!UPT UIADD3 URZ, URZ, URZ, URZ ;  /* 0x0000003f3f3ff290 */ /* 0x000fe8000fffe03f */
[----:B------:R1:W-:Y:S01]  /*c3980*/  STL.64 [R1+0x10c8], R214 ;  /* 0x0010c8d601007387 */ /* 0x0003e20000100a00 */
[----:B------:R-:W-:Y:S02]  /*c3990*/  IMAD.MOV.U32 R68, RZ, RZ, R212 ;  /* 0x000000ffff447224 */ /* 0x000fe400078e00d4 */
[----:B------:R-:W-:Y:S01]  /*c39a0*/  IMAD.MOV.U32 R69, RZ, RZ, R213 ;  /* 0x000000ffff457224 */ /* 0x000fe200078e00d5 */
[----:B------:R-:W3:Y:S04]  /*c39b0*/  LDL.LU R212, [R1+0xe80] ;  /* 0x000e800001d47983 */ /* 0x000ee80000300800 */
[----:B------:R-:W3:Y:S04]  /*c39c0*/  LDL.LU R213, [R1+0xe84] ;  /* 0x000e840001d57983 */ /* 0x000ee80000300800 */
[----:B-1----:R-:W3:Y:S01]  /*c39d0*/  LDL.LU R214, [R1+0xe88] ;  /* 0x000e880001d67983 */ /* 0x002ee20000300800 */
[----:B------:R-:W-:Y:S01]  /*c39e0*/  MOV R72, R216 ;  /* 0x000000d800487202 */ /* 0x000fe20000000f00 */
[----:B------:R-:W-:-:S02]  /*c39f0*/  IMAD.MOV.U32 R73, RZ, RZ, R217 ;  /* 0x000000ffff497224 */ /* 0x000fc400078e00d9 */
[----:B------:R-:W3:Y:S04]  /*c3a00*/  LDL.LU R215, [R1+0xe8c] ;  /* 0x000e8c0001d77983 */ /* 0x000ee80000300800 */
[----:B------:R1:W-:Y:S04]  /*c3a10*/  STL.64 [R1+0x10b8], R218 ;  /* 0x0010b8da01007387 */ /* 0x0003e80000100a00 */
        /* <DEDUP_REMOVED lines=16> */
[----:B------:R-:W3:Y:S04]  /*c3b20*/  LDL.LU R74, [R1+0xbc5c] ;  /* 0x00bc5c00014a7983 */ /* 0x000ee80000300800 */
[----:B------:R-:W3:Y:S04]  /*c3b30*/  LDL.LU R75, [R1+0xbc58] ;  /* 0x00bc5800014b7983 */ /* 0x000ee80000300800 */
[----:B------:R-:W3:Y:S04]  /*c3b40*/  LDL.LU R78, [R1+0xbc54] ;  /* 0x00bc5400014e7983 */ /* 0x000ee80000300800 */
[----:B------:R-:W3:Y:S01]  /*c3b50*/  LDL.LU R79, [R1+0xbc50] ;  /* 0x00bc5000014f7983 */ /* 0x000ee20000300800 */
[----:B--2---:R-:W-:Y:S11]  /*c3b60*/  HMMA.1688.F32.TF32 R232, R240, R98, R236 ;  /* 0x00000062f0e8723c */ /* 0x004ff600000810ec */
[----:B------:R-:W-:Y:S11]  /*c3b70*/  @!UPT UIADD3 URZ, URZ, URZ, URZ ;  /* 0x0000003f3f3ff290 */ /* 0x000ff6000fffe03f */
[----:B------:R-:W-:Y:S02]  /*c3b80*/  @!UPT UIADD3 URZ, URZ, URZ, URZ ;  /* 0x0000003f3f3ff290 */ /* 0x000fe4000fffe03f */
[----:B------:R-:W-:Y:S01]  /*c3b90*/  IMAD.MOV.U32 R76, RZ, RZ, R232 ;  /* 0x000000ffff4c7224 */ /* 0x000fe200078e00e8 */
[----:B------:R-:W-:Y:S01]  /*c3ba0*/  MOV R61, R234 ;  /* 0x000000ea003d7202 */ /* 0x000fe20000000f00 */
[----:B------:R-:W-:Y:S01]  /*c3bb0*/  IMAD.MOV.U32 R77, RZ, RZ, R233 ;  /* 0x000000ffff4d7224 */ /* 0x000fe200078e00e9 */
[----:B------:R-:W-:Y:S01]  /*c3bc0*/  MOV R233, R94 ;  /* 0x0000005e00e97202 */ /* 0x000fe20000000f00 */
[----:B------:R-:W-:Y:S02]  /*c3bd0*/  IMAD.MOV.U32 R232, RZ, RZ, R82 ;  /* 0x000000ffffe87224 */ /* 0x000fe400078e0052 */
[----:B------:R-:W2:Y:S01]  /*c3be0*/  LDL.LU R82, [R1+0xbc4c] ;  /* 0x00bc4c0001527983 */ /* 0x000ea20000300800 */
[----:B------:R-:W-:-:S03]  /*c3bf0*/  IMAD.MOV.U32 R234, RZ, RZ, R95 ;  /* 0x000000ffffea7224 */ /* 0x000fc600078e005f */
[----:B------:R-:W3:Y:S04]  /*c3c00*/  LDL.LU R94, [R1+0xbc48] ;  /* 0x00bc4800015e7983 */ /* 0x000ee80000300800 */
[----:B------:R-:W3:Y:S01]  /*c3c10*/  LDL.LU R95, [R1+0xbc44] ;  /* 0x00bc4400015f7983 */ /* 0x000ee20000300800 */
[----:B------:R-:W-:Y:S01]  /*c3c20*/  IMAD.MOV.U32 R60, RZ, RZ, R235 ;  /* 0x000000ffff3c7224 */ /* 0x000fe200078e00eb */
[----:B------:R-:W-:Y:S01]  /*c3c30*/  MOV R236, R91 ;  /* 0x0000005b00ec7202 */ /* 0x000fe20000000f00 */
[----:B------:R-:W-:Y:S02]  /*c3c40*/  IMAD.MOV.U32 R235, RZ, RZ, R90 ;  /* 0x000000ffffeb7224 */ /* 0x000fe400078e005a */
[----:B------:R-:W2:Y:S04]  /*c3c50*/  LDL.LU R90, [R1+0xbc40] ;  /* 0x00bc4000015a7983 */ /* 0x000ea80000300800 */
[----:B------:R-:W2:Y:S01]  /*c3c60*/  LDL.LU R91, [R1+0xbc3c] ;  /* 0x00bc3c00015b7983 */ /* 0x000ea20000300800 */
[----:B------:R-:W-:Y:S01]  /*c3c70*/  IMAD.MOV.U32 R237, RZ, RZ, R83 ;  /* 0x000000ffffed7224 */ /* 0x000fe200078e0053 */
[----:B------:R-:W-:Y:S01]  /*c3c80*/  MOV R239, R87 ;  /* 0x0000005700ef7202 */ /* 0x000fe20000000f00 */
[----:B------:R-:W-:Y:S01]  /*c3c90*/  IMAD.MOV.U32 R238, RZ, RZ, R86 ;  /* 0x000000ffffee7224 */ /* 0x000fe200078e0056 */
[----:B------:R-:W2:Y:S04]  /*c3ca0*/  LDL.LU R83, [R1+0xbc38] ;  /* 0x00bc380001537983 */ /* 0x000ea80000300800 */
[----:B------:R-:W2:Y:S04]  /*c3cb0*/  LDL.LU R86, [R1+0xbc34] ;  /* 0x00bc340001567983 */ /* 0x000ea80000300800 */
[----:B------:R-:W2:Y:S01]  /*c3cc0*/  LDL.LU R87, [R1+0xbc30] ;  /* 0x00bc300001577983 */ /* 0x000ea20000300800 */
[C---:B---3--:R-:W-:Y:S11]  /*c3cd0*/  HMMA.1688.F32.TF32 R212, R240.reuse, R94, R212 ;  /* 0x0000005ef0d4723c */ /* 0x048ff600000810d4 */
[----:B------:R-:W-:Y:S11]  /*c3ce0*/  @!UPT UIADD3 URZ, URZ, URZ, URZ ;  /* 0x0000003f3f3ff290 */ /* 0x000ff6000fffe03f */
[----:B------:R-:W-:Y:S02]  /*c3cf0*/  @!UPT UIADD3 URZ, URZ, URZ, URZ ;  /* 0x0000003f3f3ff290 */ /* 0x000fe4000fffe03f */
[----:B------:R-:W-:Y:S01]  /*c3d00*/  IMAD.MOV.U32 R80, RZ, RZ, R212 ;  /* 0x000000ffff507224 */ /* 0x000fe200078e00d4 */
[----:B------:R-:W-:Y:S01]  /*c3d10*/  MOV R245, R214 ;  /* 0x000000d600f57202 */ /* 0x000fe20000000f00 */
[----:B------:R-:W-:Y:S02]  /*c3d20*/  IMAD.MOV.U32 R81, RZ, RZ, R213 ;  /* 0x000000ffff517224 */ /* 0x000fe400078e00d5 */
[----:B------:R-:W-:Y:S02]  /*c3d30*/  IMAD.MOV.U32 R244, RZ, RZ, R215 ;  /* 0x000000fffff47224 */ /* 0x000fe400078e00d7 */
[C---:B--2---:R-:W-:Y:S11]  /*c3d40*/  HMMA.1688.F32.TF32 R212, R240.reuse, R90, R216 ;  /* 0x0000005af0d4723c */ /* 0x044ff600000810d8 */
[----:B------:R-:W-:Y:S11]  /*c3d50*/  @!UPT UIADD3 URZ, URZ, URZ, URZ ;  /* 0x0000003f3f3ff290 */ /* 0x000ff6000fffe03f */
[----:B------:R-:W-:Y:S01]  /*c3d60*/  @!UPT UIADD3 URZ, URZ, URZ, URZ ;  /* 0x0000003f3f3ff290 */ /* 0x000fe2000fffe03f */
[----:B------:R1:W-:Y:S01]  /*c3d70*/  STL [R1+0x8e8], R214 ;  /* 0x0008e8d601007387 */ /* 0x0003e20000100800 */
[----:B------:R-:W-:Y:S01]  /*c3d80*/  IMAD.MOV.U32 R84, RZ, RZ, R212 ;  /* 0x000000ffff547224 */ /* 0x000fe200078e00d4 */
[----:B------:R-:W-:Y:S01]  /*c3d90*/  MOV R85, R213 ;  /* 0x000000d500557202 */ /* 0x000fe20000000f00 */
[----:B------:R-:W-:Y:S02]  /*c3da0*/  IMAD.MOV.U32 R57, RZ, RZ, R215 ;  /* 0x000000ffff397224 */ /* 0x000fe400078e00d7 */
[C---:B-1----:R-:W-:Y:S11]  /*c3db0*/  HMMA.1688.F32.TF32 R212, R240.reuse, R86, R220 ;  /* 0x00000056f0d4723c */ /* 0x042ff600000810dc */
[----:B------:R-:W-:Y:S11]  /*c3dc0*/  @!UPT UIADD3 URZ, URZ, URZ, URZ ;  /* 0x0000003f3f3ff290 */ /* 0x000ff6000fffe03f */
[----:B------:R-:W-:Y:S02]  /*c3dd0*/  @!UPT UIADD3 URZ, URZ, URZ, URZ ;  /* 0x0000003f3f3ff290 */ /* 0x000fe4000fffe03f */
[----:B------:R-:W-:Y:S01]  /*c3de0*/  IMAD.MOV.U32 R13, RZ, RZ, R212 ;  /* 0x000000ffff0d7224 */ /* 0x000fe200078e00d4 */
[----:B------:R-:W-:Y:S01]  /*c3df0*/  MOV R12, R213 ;  /* 0x000000d5000c7202 */ /* 0x000fe20000000f00 */
[----:B------:R-:W-:Y:S02]  /*c3e00*/  IMAD.MOV.U32 R9, RZ, RZ, R214 ;  /* 0x000000ffff097224 */ /* 0x000fe400078e00d6 */
[----:B------:R-:W-:Y:S02]  /*c3e10*/  IMAD.MOV.U32 R8, RZ, RZ, R215 ;  /* 0x000000ffff087224 */ /* 0x000fe400078e00d7 */
[C---:B------:R-:W-:Y:S01]  /*c3e20*/  HMMA.1688.F32.TF32 R212, R240.reuse, R82, R224 ;  /* 0x00000052f0d4723c */ /* 0x040fe200000810e0 */
[----:B------:R-:W-:Y:S11]  /*c3e30*/  STL.64 [R1+0xbab0], R78 ;  /* 0x00bab04e01007387 */ /* 0x000ff60000100a00 */
[----:B------:R-:W-:Y:S11]  /*c3e40*/  @!UPT UIADD3 URZ, URZ, URZ, URZ ;  /* 0x0000003f3f3ff290 */ /* 0x000ff6000fffe03f */
[----:B------:R-:W-:Y:S01]  /*c3e50*/  @!UPT UIADD3 URZ, URZ, URZ, URZ ;  /* 0x0000003f3f3ff290 */ /* 0x000fe2000fffe03f */
[----:B------:R-:W-:Y:S01]  /*c3e60*/  MOV R24, R212 ;  /* 0x000000d400187202 */ /* 0x000fe20000000f00 */
[----:B------:R-:W-:Y:S01]  /*c3e70*/  IMAD.MOV.U32 R21, RZ, RZ, R213 ;  /* 0x000000ffff157224 */ /* 0x000fe200078e00d5 */
[----:B------:R-:W-:Y:S01]  /*c3e80*/  MOV R16, R215 ;  /* 0x000000d700107202 */ /* 0x000fe20000000f00 */
[----:B------:R-:W-:Y:S02]  /*c3e90*/  IMAD.MOV.U32 R20, RZ, RZ, R214 ;  /* 0x000000ffff147224 */ /* 0x000fe400078e00d6 */
[C---:B------:R-:W-:Y:S01]  /*c3ea0*/  HMMA.1688.F32.TF32 R212, R240.reuse, R78, R228 ;  /* 0x0000004ef0d4723c */ /* 0x040fe200000810e4 */
[----:B------:R1:W-:Y:S04]  /*c3eb0*/  STL.64 [R1+0xbaa8], R76 ;  /* 0x00baa84c01007387 */ /* 0x0003e80000100a00 */
[----:B------:R-:W-:Y:S04]  /*c3ec0*/  STL.64 [R1+0xbaa0], R74 ;  /* 0x00baa04a01007387 */ /* 0x000fe80000100a00 */
[----:B------:R2:W-:Y:S01]  /*c3ed0*/  STL.64 [R1+0xba98], R72 ;  /* 0x00ba984801007387 */ /* 0x0005e20000100a00 */
[----:B-1----:R-:W-:Y:S07]  /*c3ee0*/  HMMA.1688.F32.TF32 R76, R240, R70, R236 ;  /* 0x00000046f04c723c */ /* 0x002fee00000810ec */
[----:B------:R-:W-:Y:S01]  /*c3ef0*/  IMAD.MOV.U32 R236, RZ, RZ, R62 ;  /* 0x000000ffffec7224 */ /* 0x000fe200078e003e */
[----:B------:R-:W-:Y:S01]  /*c3f00*/  MOV R238, R27 ;  /* 0x0000001b00ee7202 */ /* 0x000fe20000000f00 */
[----:B------:R-:W3:Y:S01]  /*c3f10*/  LDL.LU R62, [R1+0xbc2c] ;  /* 0x00bc2c00013e7983 */ /* 0x000ee20000300800 */
[----:B------:R-:W-:-:S04]  /*c3f20*/  IMAD.MOV.U32 R237, RZ, RZ, R63 ;  /* 0x000000ffffed7224 */ /* 0x000fc800078e003f */
[----:B------:R-:W-:Y:S01]  /*c3f30*/  MOV R28, R214 ;  /* 0x000000d6001c7202 */ /* 0x000fe20000000f00 */
[----:B------:R-:W-:Y:S01]  /*c3f40*/  IMAD.MOV.U32 R32, RZ, RZ, R212 ;  /* 0x000000ffff207224 */ /* 0x000fe200078e00d4 */
[----:B------:R-:W2:Y:S01]  /*c3f50*/  LDL.LU R63, [R1+0xbc28] ;  /* 0x00bc2800013f7983 */ /* 0x000ea20000300800 */
[----:B------:R-:W-:Y:S02]  /*c3f60*/  IMAD.MOV.U32 R29, RZ, RZ, R213 ;  /* 0x000000ffff1d7224 */ /* 0x000fe400078e00d5 */
[----:B------:R-:W-:Y:S01]  /*c3f70*/  IMAD.MOV.U32 R25, RZ, RZ, R215 ;  /* 0x000000ffff197224 */ /* 0x000fe200078e00d7 */
[----:B------:R-:W4:Y:S01]  /*c3f80*/  LDL.LU R27, [R1+0xbc24] ;  /* 0x00bc2400011b7983 */ /* 0x000f220000300800 */
[----:B------:R-:W-:Y:S01]  /*c3f90*/  HMMA.1688.F32.TF32 R212, R240, R74, R232 ;  /* 0x0000004af0d4723c */ /* 0x000fe200000810e8 */
[----:B------:R-:W-:Y:S02]  /*c3fa0*/  IMAD.MOV.U32 R239, RZ, RZ, R26 ;  /* 0x000000ffffef7224 */ /* 0x000fe400078e001a */
[----:B------:R-:W4:Y:S04]  /*c3fb0*/  LDL.LU R26, [R1+0xbc20] ;  /* 0x00bc2000011a7983 */ /* 0x000f280000300800 */
[----:B------:R-:W-:Y:S01]  /*c3fc0*/  IMAD.MOV.U32 R232, RZ, RZ, R59 ;  /* 0x000000ffffe87224 */ /* 0x000fe200078e003b */
[----:B------:R-:W-:Y:S01]  /*c3fd0*/  MOV R233, R51 ;  /* 0x0000003300e97202 */ /* 0x000fe20000000f00 */
[----:B------:R-:W4:Y:S01]  /*c3fe0*/  LDL.LU R59, [R1+0xbc1c] ;  /* 0x00bc1c00013b7983 */ /* 0x000f220000300800 */
[----:B------:R-:W-:-:S02]  /*c3ff0*/  IMAD.MOV.U32 R234, RZ, RZ, R54 ;  /* 0x000000ffffea7224 */ /* 0x000fc400078e0036 */
[----:B------:R-:W-:Y:S01]  /*c4000*/  IMAD.MOV.U32 R235, RZ, RZ, R55 ;  /* 0x000000ffffeb7224 */ /* 0x000fe200078e0037 */
[----:B------:R-:W4:Y:S04]  /*c4010*/  LDL.LU R51, [R1+0xbc18] ;  /* 0x00bc180001337983 */ /* 0x000f280000300800 */
[----:B------:R-:W4:Y:S04]  /*c4020*/  LDL.LU R54, [R1+0xbc14] ;  /* 0x00bc140001367983 */ /* 0x000f280000300800 */
[----:B------:R-:W4:Y:S03]  /*c4030*/  LDL.LU R55, [R1+0xbc10] ;  /* 0x00bc100001377983 */ /* 0x000f260000300800 */
[----:B------:R-:W-:Y:S01]  /*c4040*/  IMAD.MOV.U32 R40, RZ, RZ, R212 ;  /* 0x000000ffff287224 */ /* 0x000fe200078e00d4 */
[----:B------:R-:W-:Y:S01]  /*c4050*/  MOV R37, R213 ;  /* 0x000000d500257202 */ /* 0x000fe20000000f00 */
[----:B------:R-:W4:Y:S01]  /*c4060*/  LDL.LU R212, [R1+0xe10] ;  /* 0x000e100001d47983 */ /* 0x000f220000300800 */
[----:B------:R-:W-:-:S02]  /*c4070*/  IMAD.MOV.U32 R36, RZ, RZ, R214 ;  /* 0x000000ffff247224 */ /* 0x000fc400078e00d6 */
[----:B------:R-:W-:Y:S01]  /*c4080*/  IMAD.MOV.U32 R33, RZ, RZ, R215 ;  /* 0x000000ffff217224 */ /* 0x000fe200078e00d7 */
[----:B------:R-:W4:Y:S01]  /*c4090*/  LDL.LU R213, [R1+0xe14] ;  /* 0x000e140001d57983 */ /* 0x000f220000300800 */
[----:B------:R-:W-:-:S03]  /*c40a0*/  IMAD.MOV.U32 R218, RZ, RZ, R58 ;  /* 0x000000ffffda7224 */ /* 0x000fc600078e003a */
[----:B------:R-:W4:Y:S01]  /*c40b0*/  LDL.LU R214, [R1+0xe18] ;  /* 0x000e180001d67983 */ /* 0x000f220000300800 */
[----:B------:R-:W-:-:S03]  /*c40c0*/  MOV R219, R50 ;  /* 0x0000003200db7202 */ /* 0x000fc60000000f00 */
[----:B------:R-:W4:Y:S01]  /*c40d0*/  LDL.LU R215, [R1+0xe1c] ;  /* 0x000e1c0001d77983 */ /* 0x000f220000300800 */
[----:B------:R-:W-:Y:S01]  /*c40e0*/  MOV R48, R76 ;  /* 0x0000004c00307202 */ /* 0x000fe20000000f00 */
        /* <DEDUP_REMOVED lines=15> */
[----:B---3--:R-:W-:Y:S01]  /*c41e0*/  IMAD.MOV.U32 R217, RZ, RZ, R62 ;  /* 0x000000ffffd97224 */ /* 0x008fe200078e003e */
[----:B--2---:R-:W-:Y:S02]  /*c41f0*/  MOV R216, R63 ;  /* 0x0000003f00d87202 */ /* 0x004fe40000000f00 */
[----:B------:R-:W2:Y:S04]  /*c4200*/  LDL.LU R63, [R1+0xbc0c] ;  /* 0x00bc0c00013f7983 */ /* 0x000ea80000300800 */
[----:B------:R-:W3:Y:S04]  /*c4210*/  LDL.LU R62, [R1+0xbc08] ;  /* 0x00bc0800013e7983 */ /* 0x000ee80000300800 */
[----:B------:R-:W3:Y:S04]  /*c4220*/  LDL.LU R58, [R1+0xbc04] ;  /* 0x00bc0400013a7983 */ /* 0x000ee80000300800 */
[----:B------:R-:W3:Y:S04]  /*c4230*/  LDL.LU R50, [R1+0xbc00] ;  /* 0x00bc000001327983 */ /* 0x000ee80000300800 */
[----:B------:R-:W3:Y:S01]  /*c4240*/  LDL.LU R72, [R1+0xde0] ;  /* 0x000de00001487983 */ /* 0x000ee20000300800 */
[----:B----4-:R-:W-:-:S03]  /*c4250*/  MOV R76, R51 ;  /* 0x00000033004c7202 */ /* 0x010fc60000000f00 */
[----:B------:R-:W4:Y:S01]  /*c4260*/  LDL.LU R73, [R1+0xde4] ;  /* 0x000de40001497983 */ /* 0x000f220000300800 */
[----:B------:R-:W-:Y:S02]  /*c4270*/  IMAD.MOV.U32 R75, RZ, RZ, R54 ;  /* 0x000000ffff4b7224 */ /* 0x000fe400078e0036 */
[----:B------:R-:W-:Y:S02]  /*c4280*/  IMAD.MOV.U32 R74, RZ, RZ, R55 ;  /* 0x000000ffff4a7224 */ /* 0x000fe400078e0037 */
[----:B------:R-:W4:Y:S01]  /*c4290*/  LDL.LU R55, [R1+0xbbfc] ;  /* 0x00bbfc0001377983 */ /* 0x000f220000300800 */
[----:B------:R-:W-:-:S03]  /*c42a0*/  IMAD.MOV.U32 R77, RZ, RZ, R59 ;  /* 0x000000ffff4d7224 */ /* 0x000fc600078e003b */
[----:B------:R-:W4:Y:S01]  /*c42b0*/  LDL.LU R54, [R1+0xbbf8] ;  /* 0x00bbf80001367983 */ /* 0x000f220000300800 */
[----:B------:R-:W-:Y:S01]  /*c42c0*/  IMAD.MOV.U32 R78, RZ, RZ, R26 ;  /* 0x000000ffff4e7224 */ /* 0x000fe200078e001a */
[----:B------:R-:W-:Y:S02]  /*c42d0*/  MOV R79, R27 ;  /* 0x0000001b004f7202 */ /* 0x000fe40000000f00 */
        /* <DEDUP_REMOVED lines=16> */
[----:B------:R2:W-:Y:S04]  /*c43e0*/  STL.64 [R1+0xba90], R70 ;  /* 0x00ba904601007387 */ /* 0x0005e80000100a00 */
[----:B------:R1:W-:Y:S01]  /*c43f0*/  STL.64 [R1+0xba88], R68 ;  /* 0x00ba884401007387 */ /* 0x0003e20000100a00 */
[----:B--2---:R-:W-:Y:S01]  /*c4400*/  IMAD.MOV.U32 R71, RZ, RZ, R63 ;  /* 0x000000ffff477224 */ /* 0x004fe200078e003f */
[----:B---3--:R-:W-:Y:S01]  /*c4410*/  MOV R70, R62 ;  /* 0x0000003e00467202 */ /* 0x008fe20000000f00 */
[----:B-1----:R-:W-:-:S02]  /*c4420*/  IMAD.MOV.U32 R69, RZ, RZ, R58 ;  /* 0x000000ffff457224 */ /* 0x002fc400078e003a */
[----:B------:R-:W-:Y:S02]  /*c4430*/  IMAD.MOV.U32 R68, RZ, RZ, R50 ;  /* 0x000000ffff447224 */ /* 0x000fe400078e0032 */
[----:B------:R-:W2:Y:S04]  /*c4440*/  LDL.LU R50, [R1+0xbbb4] ;  /* 0x00bbb40001327983 */ /* 0x000ea80000300800 */
[----:B------:R-:W3:Y:S04]  /*c4450*/  LDL.LU R58, [R1+0xbbb0] ;  /* 0x00bbb000013a7983 */ /* 0x000ee80000300800 */
[----:B------:R-:W2:Y:S04]  /*c4460*/  LDL.LU R62, [R1+0xbbac] ;  /* 0x00bbac00013e7983 */ /* 0x000ea80000300800 */
[----:B------:R-:W2:Y:S01]  /*c4470*/  LDL.LU R63, [R1+0xbba8] ;  /* 0x00bba800013f7983 */ /* 0x000ea20000300800 */
[----:B----4-:R-:W-:Y:S11]  /*c4480*/  HMMA.1688.F32.TF32 R212, R240, R66, R212 ;  /* 0x00000042f0d4723c */ /* 0x010ff600000810d4 */
[----:B------:R-:W-:Y:S11]  /*c4490*/  @!UPT UIADD3 URZ, URZ, URZ, URZ ;  /* 0x0000003f3f3ff290 */ /* 0x000ff6000fffe03f */
[----:B------:R-:W-:Y:S02]  /*c44a0*/  @!UPT UIADD3 URZ, URZ, URZ, URZ ;  /* 0x0000003f3f3ff290 */ /* 0x000fe4000fffe03f */
[----:B------:R-:W-:Y:S02]  /*c44b0*/  IMAD.MOV.U32 R52, RZ, RZ, R214 ;  /* 0x000000ffff347224 */ /* 0x000fe400078e00d6 */
[----:B------:R-:W-:Y:S02]  /*c44c0*/  IMAD.MOV.U32 R49, RZ, RZ, R215 ;  /* 0x000000ffff317224 */ /* 0x000fe400078e00d7 */
[----:B------:R-:W4:Y:S04]  /*c44d0*/  LDL.LU.64 R214, [R1+0xbba0] ;  /* 0x00bba00001d67983 */ /* 0x000f280000300a00 */
[----:B------:R-:W-:Y:S04]  /*c44e0*/  STL.64 [R1+0xba80], R66 ;  /* 0x00ba804201007387 */ /* 0x000fe80000100a00 */
[----:B------:R1:W-:Y:S02]  /*c44f0*/  STL.64 [R1+0xba78], R64 ;  /* 0x00ba784001007387 */ /* 0x0003e40000100a00 */
[----:B-1----:R-:W-:-:S02]  /*c4500*/  MOV R64, R59 ;  /* 0x0000003b00407202 */ /* 0x002fc40000000f00 */
[----:B------:R-:W3:Y:S01]  /*c4510*/  LDL.LU R59, [R1+0xbb9c] ;  /* 0x00bb9c00013b7983 */ /* 0x000ee20000300800 */
[----:B------:R-:W-:Y:S01]  /*c4520*/  IMAD.MOV.U32 R65, RZ, RZ, R51 ;  /* 0x000000ffff417224 */ /* 0x000fe200078e0033 */
[----:B------:R-:W-:Y:S01]  /*c4530*/  MOV R67, R55 ;  /* 0x0000003700437202 */ /* 0x000fe20000000f00 */
[----:B------:R-:W-:Y:S01]  /*c4540*/  IMAD.MOV.U32 R66, RZ, RZ, R54 ;  /* 0x000000ffff427224 */ /* 0x000fe200078e0036 */
[----:B------:R-:W4:Y:S04]  /*c4550*/  LDL.LU R51, [R1+0xbb98] ;  /* 0x00bb980001337983 */ /* 0x000f280000300800 */
[----:B------:R-:W4:Y:S04]  /*c4560*/  LDL.LU R54, [R1+0xbb94] ;  /* 0x00bb940001367983 */ /* 0x000f280000300800 */
[----:B------:R-:W4:Y:S01]  /*c4570*/  LDL.LU R55, [R1+0xbb90] ;  /* 0x00bb900001377983 */ /* 0x000f220000300800 */
[----:B------:R-:W-:Y:S01]  /*c4580*/  IMAD.MOV.U32 R56, RZ, RZ, R212 ;  /* 0x000000ffff387224 */ /* 0x000fe200078e00d4 */
[----:B------:R-:W-:Y:S01]  /*c4590*/  MOV R53, R213 ;  /* 0x000000d500357202 */ /* 0x000fe20000000f00 */
[C---:B--2---:R-:W-:Y:S01]  /*c45a0*/  HMMA.1688.F32.TF32 R64, R240.reuse, R62, R64 ;  /* 0x0000003ef040723c */ /* 0x044fe20000081040 */
[----:B------:R-:W-:Y:S04]  /*c45b0*/  STL.64 [R1+0xba70], R62 ;  /* 0x00ba703e01007387 */ /* 0x000fe80000100a00 */
[----:B------:R3:W-:Y:S11]  /*c45c0*/  STL.64 [R1+0xba68], R60 ;  /* 0x00ba683c01007387 */ /* 0x0007f60000100a00 */
[----:B------:R-:W-:Y:S07]  /*c45d0*/  @!UPT UIADD3 URZ, URZ, URZ, URZ ;  /* 0x0000003f3f3ff290 */ /* 0x000fee000fffe03f */
[----:B------:R-:W-:Y:S04]  /*c45e0*/  STL.64 [R1+0x1460], R64 ;  /* 0x0014604001007387 */ /* 0x000fe80000100a00 */
[----:B------:R-:W-:Y:S01]  /*c45f0*/  STL.64 [R1+0x1468], R66 ;  /* 0x0014684201007387 */ /* 0x000fe20000100a00 */
[C---:B---3--:R-:W-:Y:S03]  /*c4600*/  HMMA.1688.F32.TF32 R60, R240.reuse, R58, R68 ;  /* 0x0000003af03c723c */ /* 0x048fe60000081044 */
[----:B------:R-:W-:Y:S04]  /*c4610*/  STL.64 [R1+0xba60], R58 ;  /* 0x00ba603a01007387 */ /* 0x000fe80000100a00 */
[----:B------:R4:W-:Y:S02]  /*c4620*/  STL.64 [R1+0xba58], R56 ;  /* 0x00ba583801007387 */ /* 0x0009e40000100a00 */
[C---:B----4-:R-:W-:Y:S11]  /*c4630*/  HMMA.1688.F32.TF32 R56, R240.reuse, R54, R72 ;  /* 0x00000036f038723c */ /* 0x050ff60000081048 */
[----:B------:R-:W-:Y:S03]  /*c4640*/  @!UPT UIADD3 URZ, URZ, URZ, URZ ;  /* 0x0000003f3f3ff290 */ /* 0x000fe6000fffe03f */
        /* <DEDUP_REMOVED lines=18> */
[----:B------:R1:W-:Y:S04]  /*c4770*/  STL.64 [R1+0xba18], R40 ;  /* 0x00ba182801007387 */ /* 0x0003e80000100a00 */
        /* <DEDUP_REMOVED lines=15> */
[----:B-1----:R-:W-:Y:S10]  /*c4870*/  HMMA.1688.F32.TF32 R28, R240, R26, R236 ;  /* 0x0000001af01c723c */ /* 0x002ff400000810ec */
[----:B------:R1:W-:Y:S01]  /*c4880*/  STL.64 [R1+0xd80], R32 ;  /* 0x000d802001007387 */ /* 0x0003e20000100a00 */
[----:B------:R-:W-:-:S03]  /*c4890*/  IMAD.MOV.U32 R72, RZ, RZ, R11 ;  /* 0x000000ffff487224 */ /* 0x000fc600078e000b */
[----:B------:R2:W-:Y:S01]  /*c48a0*/  STL.64 [R1+0xd88], R34 ;  /* 0x000d882201007387 */ /* 0x0005e20000100a00 */
[----:B------:R-:W-:-:S03]  /*c48b0*/  IMAD.MOV.U32 R73, RZ, RZ, R10 ;  /* 0x000000ffff497224 */ /* 0x000fc600078e000a */
[----:B------:R-:W3:Y:S01]  /*c48c0*/  LDL.LU R11, [R1+0xbb8c] ;  /* 0x00bb8c00010b7983 */ /* 0x000ee20000300800 */
[----:B------:R-:W-:Y:S01]  /*c48d0*/  MOV R74, R2 ;  /* 0x00000002004a7202 */ /* 0x000fe20000000f00 */
[----:B------:R-:W-:Y:S02]  /*c48e0*/  IMAD.MOV.U32 R75, RZ, RZ, R15 ;  /* 0x000000ffff4b7224 */ /* 0x000fe400078e000f */
[----:B------:R-:W-:Y:S01]  /*c48f0*/  IMAD.MOV.U32 R67, RZ, RZ, R246 ;  /* 0x000000ffff437224 */ /* 0x000fe200078e00f6 */
[----:B------:R-:W-:Y:S04]  /*c4900*/  STL.64 [R1+0xd70], R28 ;  /* 0x000d701c01007387 */ /* 0x000fe80000100a00 */
[----:B------:R4:W-:Y:S04]  /*c4910*/  STL.64 [R1+0xd78], R30 ;  /* 0x000d781e01007387 */ /* 0x0009e80000100a00 */
[----:B------:R-:W2:Y:S04]  /*c4920*/  LDL.LU R10, [R1+0xbb88] ;  /* 0x00bb8800010a7983 */ /* 0x000ea80000300800 */
[----:B------:R-:W4:Y:S04]  /*c4930*/  LDL.LU R2, [R1+0xbb84] ;  /* 0x00bb840001027983 */ /* 0x000f280000300800 */
[----:B------:R-:W4:Y:S04]  /*c4940*/  LDL.LU R15, [R1+0xbb80] ;  /* 0x00bb8000010f7983 */ /* 0x000f280000300800 */
[----:B------:R-:W4:Y:S04]  /*c4950*/  LDL.LU R64, [R1+0x220] ;  /* 0x0002200001407983 */ /* 0x000f280000300800 */
[----:B------:R-:W4:Y:S04]  /*c4960*/  LDL.LU R65, [R1+0x224] ;  /* 0x0002240001417983 */ /* 0x000f280000300800 */
[----:B------:R-:W4:Y:S04]  /*c4970*/  LDL.LU R66, [R1+0x228] ;  /* 0x0002280001427983 */ /* 0x000f280000300800 */
[----:B------:R-:W4:Y:S01]  /*c4980*/  LDL.LU R246, [R1+0xbb7c] ;  /* 0x00bb7c0001f67983 */ /* 0x000f220000300800 */
[----:B---3--:R-:W-:Y:S01]  /*c4990*/  MOV R63, R11 ;  /* 0x0000000b003f7202 */ /* 0x008fe20000000f00 */
[----:B--2---:R-:W-:Y:S01]  /*c49a0*/  IMAD.MOV.U32 R62, RZ, RZ, R10 ;  /* 0x000000ffff3e7224 */ /* 0x004fe200078e000a */
[----:B----4-:R-:W-:-:S02]  /*c49b0*/  MOV R60, R2 ;  /* 0x00000002003c7202 */ /* 0x010fc40000000f00 */
[----:B------:R-:W2:Y:S01]  /*c49c0*/  LDL.LU R2, [R1+0xbb78] ;  /* 0x00bb780001027983 */ /* 0x000ea20000300800 */
[----:B------:R-:W-:-:S03]  /*c49d0*/  IMAD.MOV.U32 R61, RZ, RZ, R15 ;  /* 0x000000ffff3d7224 */ /* 0x000fc600078e000f */
[----:B------:R-:W3:Y:S04]  /*c49e0*/  LDL.LU R15, [R1+0xbb74] ;  /* 0x00bb7400010f7983 */ /* 0x000ee80000300800 */
[----:B------:R-:W4:Y:S04]  /*c49f0*/  LDL.LU R10, [R1+0xbb70] ;  /* 0x00bb7000010a7983 */ /* 0x000f280000300800 */
[----:B------:R-:W2:Y:S04]  /*c4a00*/  LDL.LU R11, [R1+0xbb6c] ;  /* 0x00bb6c00010b7983 */ /* 0x000ea80000300800 */
[----:B------:R-:W2:Y:S01]  /*c4a10*/  LDL.LU R56, [R1+0x240] ;  /* 0x0002400001387983 */ /* 0x000ea20000300800 */
[----:B------:R-:W-:-:S03]  /*c4a20*/  IMAD.MOV.U32 R59, RZ, RZ, R246 ;  /* 0x000000ffff3b7224 */ /* 0x000fc600078e00f6 */
        /* <DEDUP_REMOVED lines=9> */
[----:B------:R-:W3:Y:S01]  /*c4ac0*/  LDL.LU R46, [R1+0xce8] ;  /* 0x000ce800012e7983 */ /* 0x000ee20000300800 */
[----:B--2---:R-:W-:-:S03]  /*c4ad0*/  IMAD.MOV.U32 R47, RZ, RZ, R246 ;  /* 0x000000ffff2f7224 */ /* 0x004fc600078e00f6 */
        /* <DEDUP_REMOVED lines=17> */
[----:B------:R-:W2:Y:S04]  /*c4bf0*/  LDL.64 R222, [R1+0x38] ;  /* 0x0000380001de7983 */ /* 0x000ea80000100a00 */
[----:B------:R-:W2:Y:S04]  /*c4c00*/  LDL.64 R230, [R1+0x28] ;  /* 0x0000280001e67983 */ /* 0x000ea80000100a00 */
[----:B------:R-:W2:Y:S04]  /*c4c10*/  LDL.64 R234, [R1+0x18] ;  /* 0x0000180001ea7983 */ /* 0x000ea80000100a00 */
[----:B------:R-:W2:Y:S04]  /*c4c20*/  LDL.LU R236, [R1+0xd20] ;  /* 0x000d200001ec7983 */ /* 0x000ea80000300800 */
[----:B------:R-:W2:Y:S04]  /*c4c30*/  LDL.LU R237, [R1+0xd24] ;  /* 0x000d240001ed7983 */ /* 0x000ea80000300800 */
[----:B------:R-:W2:Y:S04]  /*c4c40*/  LDL.LU R238, [R1+0xd28] ;  /* 0x000d280001ee7983 */ /* 0x000ea80000300800 */
[----:B------:R-:W2:Y:S04]  /*c4c50*/  LDL.LU R239, [R1+0xd2c] ;  /* 0x000d2c0001ef7983 */ /* 0x000ea80000300800 */
[----:B------:R-:W2:Y:S01]  /*c4c60*/  LDL.64 R30, [R1+0x8] ;  /* 0x00000800011e7983 */ /* 0x000ea20000100a00 */
[----:B------:R-:W-:-:S03]  /*c4c70*/  IMAD.MOV.U32 R52, RZ, RZ, R11 ;  /* 0x000000ffff347224 */ /* 0x000fc600078e000b */
[----:B------:R-:W2:Y:S01]  /*c4c80*/  LDL.LU R36, [R1+0xd00] ;  /* 0x000d000001247983 */ /* 0x000ea20000300800 */
[----:B----4-:R-:W-:-:S03]  /*c4c90*/  IMAD.MOV.U32 R53, RZ, RZ, R10 ;  /* 0x000000ffff357224 */ /* 0x010fc600078e000a */
[----:B------:R-:W4:Y:S01]  /*c4ca0*/  LDL.LU R37, [R1+0xd04] ;  /* 0x000d040001257983 */ /* 0x000f220000300800 */
[----:B---3--:R-:W-:-:S03]  /*c4cb0*/  MOV R54, R15 ;  /* 0x0000000f00367202 */ /* 0x008fc60000000f00 */
        /* <DEDUP_REMOVED lines=9> */
[----:B------:R-:W-:Y:S01]  /*c4d50*/  IMAD.MOV.U32 R78, RZ, RZ, R22 ;  /* 0x000000ffff4e7224 */ /* 0x000fe200078e0016 */
[----:B--2---:R-:W-:-:S02]  /*c4d60*/  MOV R39, R246 ;  /* 0x000000f600277202 */ /* 0x004fc40000000f00 */
        /* <DEDUP_REMOVED lines=15> */
[----:B------:R-:W-:Y:S01]  /*c4e60*/  HMMA.1688.F32.TF32 R224, R240, R230, R224 ;  /* 0x000000e6f0e0723c */ /* 0x000fe200000810e0 */
[----:B------:R-:W-:-:S07]  /*c4e70*/  IMAD.MOV.U32 R17, RZ, RZ, R223 ;  /* 0x000000ffff117224 */ /* 0x000fce00078e00df */
[C---:B------:R-:W-:Y:S01]  /*c4e80*/  HMMA.1688.F32.TF32 R236, R240.reuse, R30, R236 ;  /* 0x0000001ef0ec723c */ /* 0x040fe200000810ec */
[----:B--2---:R-:W-:Y:S01]  /*c4e90*/  IMAD.MOV.U32 R27, RZ, RZ, R246 ;  /* 0x000000ffff1b7224 */ /* 0x004fe200078e00f6 */
[----:B---3--:R-:W-:Y:S01]  /*c4ea0*/  MOV R26, R11 ;  /* 0x0000000b001a7202 */ /* 0x008fe20000000f00 */
[----:B----4-:R-:W-:Y:S02]  /*c4eb0*/  IMAD.MOV.U32 R25, RZ, RZ, R10 ;  /* 0x000000ffff197224 */ /* 0x010fe400078e000a */
[----:B------:R-:W-:Y:S02]  /*c4ec0*/  IMAD.MOV.U32 R24, RZ, RZ, R15 ;  /* 0x000000ffff187224 */ /* 0x000fe400078e000f */
[----:B------:R-:W2:Y:S04]  /*c4ed0*/  LDL.LU R15, [R1+0xbb2c] ;  /* 0x00bb2c00010f7983 */ /* 0x000ea80000300800 */
[----:B------:R-:W3:Y:S04]  /*c4ee0*/  LDL.LU R10, [R1+0xbb28] ;  /* 0x00bb2800010a7983 */ /* 0x000ee80000300800 */
[----:B------:R-:W3:Y:S04]  /*c4ef0*/  LDL.LU R11, [R1+0xbb24] ;  /* 0x00bb2400010b7983 */ /* 0x000ee80000300800 */
[----:B------:R-:W4:Y:S01]  /*c4f00*/  LDL.LU R246, [R1+0xbb20] ;  /* 0x00bb200001f67983 */ /* 0x000f220000300800 */
[----:B------:R-:W-:Y:S11]  /*c4f10*/  HMMA.1688.F32.TF32 R216, R240, R22, R216 ;  /* 0x00000016f0d8723c */ /* 0x000ff600000810d8 */
[----:B------:R-:W-:Y:S11]  /*c4f20*/  @!UPT UIADD3 URZ, URZ, URZ, URZ ;  /* 0x0000003f3f3ff290 */ /* 0x000ff6000fffe03f */
[----:B------:R-:W-:Y:S01]  /*c4f30*/  @!UPT UIADD3 URZ, URZ, URZ, URZ ;  /* 0x0000003f3f3ff290 */ /* 0x000fe2000fffe03f */
[----:B------:R-:W-:Y:S04]  /*c4f40*/  STL.64 [R1+0xd60], R216 ;  /* 0x000d60d801007387 */ /* 0x000fe80000100a00 */
[----:B------:R1:W-:Y:S04]  /*c4f50*/  STL.64 [R1+0xd68], R218 ;  /* 0x000d68da01007387 */ /* 0x0003e80000100a00 */
[----:B-1----:R-:W2:Y:S04]  /*c4f60*/  LDL.LU.64 R218, [R1+0xbb18] ;  /* 0x00bb180001da7983 */ /* 0x002ea80000300a00 */
[----:B------:R-:W2:Y:S04]  /*c4f70*/  LDL.LU.64 R216, [R1+0xbb10] ;  /* 0x00bb100001d87983 */ /* 0x000ea80000300a00 */
[----:B------:R1:W-:Y:S04]  /*c4f80*/  STL.64 [R1+0xb9d0], R22 ;  /* 0x00b9d01601007387 */ /* 0x0003e80000100a00 */
[----:B------:R1:W-:Y:S02]  /*c4f90*/  STL.64 [R1+0xb9c8], R20 ;  /* 0x00b9c81401007387 */ /* 0x0003e40000100a00 */
[----:B-1----:R-:W-:-:S02]  /*c4fa0*/  IMAD.MOV.U32 R22, RZ, RZ, R251 ;  /* 0x000000ffff167224 */ /* 0x002fc400078e00fb */
[----:B------:R-:W-:Y:S01]  /*c4fb0*/  IMAD.MOV.U32 R20, RZ, RZ, R247 ;  /* 0x000000ffff147224 */ /* 0x000fe200078e00f7 */
[----:B------:R-:W-:Y:S01]  /*c4fc0*/  MOV R21, R250 ;  /* 0x000000fa00157202 */ /* 0x000fe20000000f00 */
[----:B------:R-:W4:Y:S01]  /*c4fd0*/  LDL.LU R247, [R1+0xbb08] ;  /* 0x00bb080001f77983 */ /* 0x000f220000300800 */
[----:B------:R-:W-:-:S03]  /*c4fe0*/  IMAD.MOV.U32 R23, RZ, RZ, R2 ;  /* 0x000000ffff177224 */ /* 0x000fc600078e0002 */
[----:B------:R-:W2:Y:S04]  /*c4ff0*/  LDL.LU R250, [R1+0xbb04] ;  /* 0x00bb040001fa7983 */ /* 0x000ea80000300800 */
[----:B------:R-:W2:Y:S01]  /*c5000*/  LDL.LU R251, [R1+0xbb00] ;  /* 0x00bb000001fb7983 */ /* 0x000ea20000300800 */
[C---:B------:R-:W-:Y:S08]  /*c5010*/  HMMA.1688.F32.TF32 R20, R240.reuse, R222, R20 ;  /* 0x000000def014723c */ /* 0x040ff00000081014 */
[----:B------:R-:W-:Y:S11]  /*c5020*/  HMMA.1688.F32.TF32 R24, R240, R234, R24 ;  /* 0x000000eaf018723c */ /* 0x000ff60000081018 */
[----:B------:R-:W-:Y:S04]  /*c5030*/  @!UPT UIADD3 URZ, URZ, URZ, URZ ;  /* 0x0000003f3f3ff290 */ /* 0x000fe8000fffe03f */
[----:B------:R1:W-:Y:S04]  /*c5040*/  STL.64 [R1+0xd50], R20 ;  /* 0x000d501401007387 */ /* 0x0003e80000100a00 */
[----:B------:R1:W-:Y:S02]  /*c5050*/  STL.64 [R1+0xd58], R22 ;  /* 0x000d581601007387 */ /* 0x0003e40000100a00 */
[----:B-1----:R-:W-:Y:S02]  /*c5060*/  MOV R20, R222 ;  /* 0x000000de00147202 */ /* 0x002fe40000000f00 */
[----:B------:R-:W3:Y:S01]  /*c5070*/  LDL.LU.64 R222, [R1+0xbaf8] ;  /* 0x00baf80001de7983 */ /* 0x000ee20000300a00 */
[----:B------:R-:W-:-:S03]  /*c5080*/  MOV R21, R231 ;  /* 0x000000e700157202 */ /* 0x000fc60000000f00 */
[----:B------:R-:W3:Y:S01]  /*c5090*/  LDL.LU.64 R220, [R1+0xbaf0] ;  /* 0x00baf00001dc7983 */ /* 0x000ee20000300a00 */
[----:B------:R-:W-:-:S03]  /*c50a0*/  IMAD.MOV.U32 R22, RZ, RZ, R230 ;  /* 0x000000ffff167224 */ /* 0x000fc600078e00e6 */
[----:B------:R-:W-:Y:S04]  /*c50b0*/  STL.64 [R1+0xd40], R224 ;  /* 0x000d40e001007387 */ /* 0x000fe80000100a00 */
[----:B------:R1:W-:Y:S01]  /*c50c0*/  STL.64 [R1+0xd48], R226 ;  /* 0x000d48e201007387 */ /* 0x0003e20000100a00 */
[----:B------:R-:W-:-:S03]  /*c50d0*/  IMAD.MOV.U32 R23, RZ, RZ, R235 ;  /* 0x000000ffff177224 */ /* 0x000fc600078e00eb */
[----:B-1----:R-:W3:Y:S04]  /*c50e0*/  LDL.LU.64 R226, [R1+0xbae8] ;  /* 0x00bae80001e27983 */ /* 0x002ee80000300a00 */
[----:B------:R-:W3:Y:S04]  /*c50f0*/  LDL.LU.64 R230, [R1+0xbae0] ;  /* 0x00bae00001e67983 */ /* 0x000ee80000300a00 */
[----:B------:R-:W3:Y:S04]  /*c5100*/  LDL.LU.64 R228, [R1+0xbad8] ;  /* 0x00bad80001e47983 */ /* 0x000ee80000300a00 */
[----:B------:R1:W-:Y:S04]  /*c5110*/  STL.64 [R1+0xd30], R24 ;  /* 0x000d301801007387 */ /* 0x0003e80000100a00 */
[----:B------:R-:W-:Y:S01]  /*c5120*/  STL.64 [R1+0xd38], R26 ;  /* 0x000d381a01007387 */ /* 0x000fe20000100a00 */
[----:B-1----:R-:W-:-:S03]  /*c5130*/  IMAD.MOV.U32 R24, RZ, RZ, R234 ;  /* 0x000000ffff187224 */ /* 0x002fc600078e00ea */
[----:B------:R-:W3:Y:S04]  /*c5140*/  LDL.LU.64 R234, [R1+0xbad0] ;  /* 0x00bad00001ea7983 */ /* 0x000ee80000300a00 */
[----:B------:R-:W3:Y:S04]  /*c5150*/  LDL.LU.64 R232, [R1+0xbac8] ;  /* 0x00bac80001e87983 */ /* 0x000ee80000300a00 */
[----:B------:R-:W-:Y:S04]  /*c5160*/  STL.64 [R1+0xd20], R236 ;  /* 0x000d20ec01007387 */ /* 0x000fe80000100a00 */
[----:B------:R1:W-:Y:S04]  /*c5170*/  STL.64 [R1+0xd28], R238 ;  /* 0x000d28ee01007387 */ /* 0x0003e80000100a00 */
[----:B-1----:R-:W3:Y:S01]  /*c5180*/  LDL.LU.64 R238, [R1+0xbac0] ;  /* 0x00bac00001ee7983 */ /* 0x002ee20000300a00 */
[----:B------:R-:W-:Y:S01]  /*c5190*/  MOV R26, R30 ;  /* 0x0000001e001a7202 */ /* 0x000fe20000000f00 */
[----:B------:R-:W-:-:S02]  /*c51a0*/  IMAD.MOV.U32 R25, RZ, RZ, R31 ;  /* 0x000000ffff197224 */ /* 0x000fc400078e001f */
[----:B------:R-:W3:Y:S01]  /*c51b0*/  LDL.LU.64 R236, [R1+0xbab8] ;  /* 0x00bab80001ec7983 */ /* 0x000ee20000300a00 */
[C---:B--2---:R-:W-:Y:S08]  /*c51c0*/  HMMA.1688.F32.TF32 R28, R240.reuse, R250, R32 ;  /* 0x000000faf01c723c */ /* 0x044ff00000081020 */
[C---:B----4-:R-:W-:Y:S08]  /*c51d0*/  HMMA.1688.F32.TF32 R36, R240.reuse, R246, R36 ;  /* 0x000000f6f024723c */ /* 0x050ff00000081024 */
[C---:B---3--:R-:W-:Y:S07]  /*c51e0*/  HMMA.1688.F32.TF32 R32, R240.reuse, R10, R40 ;  /* 0x0000000af020723c */ /* 0x048fee0000081028 */
[----:B------:R-:W-:Y:S04]  /*c51f0*/  STL.64 [R1+0xd10], R28 ;  /* 0x000d101c01007387 */ /* 0x000fe80000100a00 */
[----:B------:R1:W-:Y:S02]  /*c5200*/  STL.64 [R1+0xd18], R30 ;  /* 0x000d181e01007387 */ /* 0x0003e40000100a00 */
[C---:B-1----:R-:W-:Y:S02]  /*c5210*/  HMMA.1688.F32.TF32 R28, R240.reuse, R14, R44 ;  /* 0x0000000ef01c723c */ /* 0x042fe4000008102c */
[----:B------:R-:W-:Y:S04]  /*c5220*/  STL.64 [R1+0xd00], R36 ;  /* 0x000d002401007387 */ /* 0x000fe80000100a00 */
[----:B------:R1:W-:Y:S04]  /*c5230*/  STL.64 [R1+0xd08], R38 ;  /* 0x000d082601007387 */ /* 0x0003e80000100a00 */
[----:B------:R-:W-:Y:S04]  /*c5240*/  STL.64 [R1+0xcf0], R32 ;  /* 0x000cf02001007387 */ /* 0x000fe80000100a00 */
[----:B------:R-:W-:Y:S01]  /*c5250*/  STL.64 [R1+0xcf8], R34 ;  /* 0x000cf82201007387 */ /* 0x000fe20000100a00 */
[----:B-1----:R-:W-:Y:S08]  /*c5260*/  HMMA.1688.F32.TF32 R36, R240, R18, R48 ;  /* 0x00000012f024723c */ /* 0x002ff00000081030 */
[----:B------:R-:W-:Y:S04]  /*c5270*/  STL.64 [R1+0xce0], R28 ;  /* 0x000ce01c01007387 */ /* 0x000fe80000100a00 */
[----:B------:R1:W-:Y:S02]  /*c5280*/  STL.64 [R1+0xce8], R30 ;  /* 0x000ce81e01007387 */ /* 0x0003e40000100a00 */
[C---:B-1----:R-:W-:Y:S09]  /*c5290*/  HMMA.1688.F32.TF32 R28, R4.reuse, R234, R56 ;  /* 0x000000ea041c723c */ /* 0x042ff20000081038 */
[----:B------:R-:W-:Y:S01]  /*c52a0*/  STL.64 [R1+0x8d0], R36 ;  /* 0x0008d02401007387 */ /* 0x000fe20000100a00 */
[C---:B------:R-:W-:Y:S03]  /*c52b0*/  HMMA.1688.F32.TF32 R32, R4.reuse, R238, R52 ;  /* 0x000000ee0420723c */ /* 0x040fe60000081034 */
[----:B------:R1:W-:Y:S05]  /*c52c0*/  STL.64 [R1+0x8d8], R38 ;  /* 0x0008d82601007387 */ /* 0x0003ea0000100a00 */
[C---:B-1----:R-:W-:Y:S11]  /*c52d0*/  HMMA.1688.F32.TF32 R36, R4.reuse, R230, R60 ;  /* 0x000000e60424723c */ /* 0x042ff6000008103c */
        /* <DEDUP_REMOVED lines=8> */
[----:B------:R-:W-:Y:S04]  /*c5360*/  STL.64 [R1+0x16c8], R38 ;  /* 0x0016c82601007387 */ /* 0x000fe80000100a00 */
[----:B------:R-:W-:Y:S06]  /*c5370*/  STL.64 [R1+0xb9c0], R222 ;  /* 0x00b9c0de01007387 */ /* 0x000fec0000100a00 */
        /* <DEDUP_REMOVED lines=11> */
[----:B-1----:R-:W-:Y:S11]  /*c5430*/  HMMA.1688.F32.TF32 R28, R4, R214, R76 ;  /* 0x000000d6041c723c */ /* 0x002ff6000008104c */
[----:B------:R-:W-:Y:S11]  /*c5440*/  @!UPT UIADD3 URZ, URZ, URZ, URZ ;  /* 0x0000003f3f3ff290 */ /* 0x000ff6000fffe03f */
[----:B------:R-:W-:Y:S01]  /*c5450*/  @!UPT UIADD3 URZ, URZ, URZ, URZ ;  /* 0x0000003f3f3ff290 */ /* 0x000fe2000fffe03f */
[----:B------:R1:W-:Y:S04]  /*c5460*/  STL.64 [R1+0x1680], R28 ;  /* 0x0016801c01007387 */ /* 0x0003e80000100a00 */
[----:B------:R2:W-:Y:S04]  /*c5470*/  STL [R1+0x1688], R30 ;  /* 0x0016881e01007387 */ /* 0x0005e80000100800 */
        /* <DEDUP_REMOVED lines=54> */
[----:B------:R-:W4:Y:S04]  /*c57e0*/  LDL R224, [R1+0x1998] ;  /* 0x0019980001e07983 */ /* 0x000f280000100800 */
[----:B------:R-:W4:Y:S04]  /*c57f0*/  LDL R225, [R1+0x199c] ;  /* 0x00199c0001e17983 */ /* 0x000f280000100800 */
[----:B------:R-:W-:Y:S04]  /*c5800*/  STL [R1+0xb5a8], R2 ;  /* 0x00b5a80201007387 */ /* 0x000fe80000100800 */
[----:B------:R-:W-:Y:S04]  /*c5810*/  STL.64 [R1+0xb998], R210 ;  /* 0x00b998d201007387 */ /* 0x000fe80000100a00 */
[----:B------:R-:W-:Y:S01]  /*c5820*/  STL.64 [R1+0xb990], R208 ;  /* 0x00b990d001007387 */ /* 0x000fe20000100a00 */
[C---:B---3--:R-:W-:Y:S11]  /*c5830*/  HMMA.1688.F32.TF32 R28, R4.reuse, R210, R28 ;  /* 0x000000d2041c723c */ /* 0x048ff6000008101c */
[----:B------:R-:W-:Y:S11]  /*c5840*/  @!UPT UIADD3 URZ, URZ, URZ, URZ ;  /* 0x0000003f3f3ff290 */ /* 0x000ff6000fffe03f */
[----:B------:R-:W-:Y:S01]  /*c5850*/  @!UPT UIADD3 URZ, URZ, URZ, URZ ;  /* 0x0000003f3f3ff290 */ /* 0x000fe2000fffe03f */
[----:B------:R-:W-:Y:S04]  /*c5860*/  STL.64 [R1+0x1670], R28 ;  /* 0x0016701c01007387 */ /* 0x000fe80000100a00 */
[----:B------:R2:W-:Y:S02]  /*c5870*/  STL.64 [R1+0x1678], R30 ;  /* 0x0016781e01007387 */ /* 0x0005e40000100a00 */
[C---:B--2---:R-:W-:Y:S02]  /*c5880*/  HMMA.1688.F32.TF32 R28, R4.reuse, R206, R32 ;  /* 0x000000ce041c723c */ /* 0x044fe40000081020 */
[----:B------:R-:W-:Y:S04]  /*c5890*/  STL.64 [R1+0xb988], R206 ;  /* 0x00b988ce01007387 */ /* 0x000fe80000100a00 */
[----:B------:R-:W-:Y:S02]  /*c58a0*/  STL.64 [R1+0xb980], R204 ;  /* 0x00b980cc01007387 */ /* 0x000fe40000100a00 */
[C---:B------:R-:W-:Y:S11]  /*c58b0*/  HMMA.1688.F32.TF32 R32, R4.reuse, R202, R36 ;  /* 0x000000ca0420723c */ /* 0x040ff60000081024 */
[----:B------:R-:W-:Y:S04]  /*c58c0*/  @!UPT UIADD3 URZ, URZ, URZ, URZ ;  /* 0x0000003f3f3ff290 */ /* 0x000fe8000fffe03f */
[----:B------:R-:W-:Y:S04]  /*c58d0*/  STL.64 [R1+0x1660], R28 ;  /* 0x0016601c01007387 */ /* 0x000fe80000100a00 */
[----:B------:R1:W-:Y:S02]  /*c58e0*/  STL.64 [R1+0x1668], R30 ;  /* 0x0016681e01007387 */ /* 0x0003e40000100a00 */
[C---:B-1----:R-:W-:Y:S02]  /*c58f0*/  HMMA.1688.F32.TF32 R28, R4.reuse, R198, R40 ;  /* 0x000000c6041c723c */ /* 0x042fe40000081028 */
[----:B------:R-:W-:Y:S04]  /*c5900*/  STL.64 [R1+0xb978], R202 ;  /* 0x00b978ca01007387 */ /* 0x000fe80000100a00 */
[----:B------:R-:W-:Y:S04]  /*c5910*/  STL.64 [R1+0x1650], R32 ;  /* 0x0016502001007387 */ /* 0x000fe80000100a00 */
[----:B------:R-:W-:Y:S04]  /*c5920*/  STL.64 [R1+0x1658], R34 ;  /* 0x0016582201007387 */ /* 0x000fe80000100a00 */
[----:B------:R-:W-:Y:S04]  /*c5930*/  STL.64 [R1+0xb970], R198 ;  /* 0x00b970c601007387 */ /* 0x000fe80000100a00 */
[----:B------:R-:W-:Y:S05]  /*c5940*/  STL.64 [R1+0xb968], R196 ;  /* 0x00b968c401007387 */ /* 0x000fea0000100a00 */
        /* <DEDUP_REMOVED lines=21> */
[----:B------:R-:W-:Y:S11]  /*c5aa0*/  HMMA.1688.F32.TF32 R32, R4, R178, R60 ;  /* 0x000000b20420723c */ /* 0x000ff6000008103c */
[----:B------:R-:W-:Y:S04]  /*c5ab0*/  @!UPT UIADD3 URZ, URZ, URZ, URZ ;  /* 0x0000003f3f3ff290 */ /* 0x000fe8000fffe03f */
[----:B------:R-:W-:Y:S01]  /*c5ac0*/  STL.64 [R1+0x1600], R28 ;  /* 0x0016001c01007387 */ /* 0x000fe20000100a00 */
[----:B------:R-:W-:-:S03]  /*c5ad0*/  MOV R2, R31 ;  /* 0x0000001f00027202 */ /* 0x000fc60000000f00 */
[----:B------:R1:W-:Y:S02]  /*c5ae0*/  STL [R1+0x1608], R30 ;  /* 0x0016081e01007387 */ /* 0x0003e40000100800 */
[C---:B-1----:R-:W-:Y:S02]  /*c5af0*/  HMMA.1688.F32.TF32 R28, R4.reuse, R174, R64 ;  /* 0x000000ae041c723c */ /* 0x042fe40000081040 */
[----:B------:R-:W-:Y:S04]  /*c5b00*/  STL.64 [R1+0xb930], R182 ;  /* 0x00b930b601007387 */ /* 0x000fe80000100a00 */
[----:B------:R-:W-:Y:S02]  /*c5b10*/  STL.64 [R1+0xb928], R180 ;  /* 0x00b928b401007387 */ /* 0x000fe40000100a00 */
[C---:B------:R-:W-:Y:S02]  /*c5b20*/  HMMA.1688.F32.TF32 R36, R4.reuse, R170, R68 ;  /* 0x000000aa0424723c */ /* 0x040fe40000081044 */
[----:B------:R-:W-:Y:S04]  /*c5b30*/  STL [R1+0xb5ac], R2 ;  /* 0x00b5ac0201007387 */ /* 0x000fe80000100800 */
[----:B------:R-:W-:Y:S04]  /*c5b40*/  STL.64 [R1+0x15f0], R32 ;  /* 0x0015f02001007387 */ /* 0x000fe80000100a00 */
[----:B------:R1:W-:Y:S05]  /*c5b50*/  STL.64 [R1+0x15f8], R34 ;  /* 0x0015f82201007387 */ /* 0x0003ea0000100a00 */
[----:B------:R-:W-:Y:S04]  /*c5b60*/  STL.64 [R1+0x15e0], R28 ;  /* 0x0015e01c01007387 */ /* 0x000fe80000100a00 */
[----:B------:R2:W-:Y:S01]  /*c5b70*/  STL.64 [R1+0x15e8], R30 ;  /* 0x0015e81e01007387 */ /* 0x0005e20000100a00 */
[C---:B-1----:R-:W-:Y:S08]  /*c5b80*/  HMMA.1688.F32.TF32 R32, R4.reuse, R166, R72 ;  /* 0x000000a60420723c */ /* 0x042ff00000081048 */
[C---:B--2---:R-:W-:Y:S01]  /*c5b90*/  HMMA.1688.F32.TF32 R28, R4.reuse, R162, R76 ;  /* 0x000000a2041c723c */ /* 0x044fe2000008104c */
[----:B------:R-:W-:Y:S04]  /*c5ba0*/  STL.64 [R1+0x15d0], R36 ;  /* 0x0015d02401007387 */ /* 0x000fe80000100a00 */
[----:B------:R-:W-:Y:S04]  /*c5bb0*/  STL.64 [R1+0x15d8], R38 ;  /* 0x0015d82601007387 */ /* 0x000fe80000100a00 */
[----:B------:R-:W2:Y:S06]  /*c5bc0*/  LDL.LU R72, [R1+0x400] ;  /* 0x0004000001487983 */ /* 0x000eac0000300800 */
        /* <DEDUP_REMOVED lines=80> */
[C---:B---3--:R-:W-:Y:S08]  /*c60d0*/  HMMA.1688.F32.TF32 R188, R4.reuse, R158, R204 ;  /* 0x0000009e04bc723c */ /* 0x048ff000000810cc */
[C---:B------:R-:W-:Y:S11]  /*c60e0*/  HMMA.1688.F32.TF32 R180, R4.reuse, R150, R212 ;  /* 0x0000009604b4723c */ /* 0x040ff600000810d4 */
[----:B------:R-:W-:Y:S04]  /*c60f0*/  @!UPT UIADD3 URZ, URZ, URZ, URZ ;  /* 0x0000003f3f3ff290 */ /* 0x000fe8000fffe03f */
        /* <DEDUP_REMOVED lines=8> */
[C---:B-1----:R-:W-:Y:S01]  /*c6180*/  HMMA.1688.F32.TF32 R180, R4.reuse, R138, R240 ;  /* 0x0000008a04b4723c */ /* 0x042fe200000810f0 */
[----:B------:R-:W-:Y:S04]  /*c6190*/  LDS R240, [R224+0x81800] ;  /* 0x08180000e0f07984 */ /* 0x000fe80000000800 */
[----:B------:R-:W-:Y:S03]  /*c61a0*/  LDS R242, [R224+0x81c00] ;  /* 0x081c0000e0f27984 */ /* 0x000fe60000000800 */
[C---:B----4-:R-:W-:Y:S01]  /*c61b0*/  HMMA.1688.F32.TF32 R28, R4.reuse, R134, R28 ;  /* 0x00000086041c723c */ /* 0x050fe2000008101c */
        /* <DEDUP_REMOVED lines=10> */
[----:B------:R-:W-:Y:S04]  /*c6260*/  LDS R241, [R225+0x81800] ;  /* 0x08180000e1f17984 */ /* 0x000fe80000000800 */
[----:B------:R-:W2:Y:S01]  /*c6270*/  LDS R243, [R225+0x81c00] ;  /* 0x081c0000e1f37984 */ /* 0x000ea20000000800 */
[C---:B-1----:R-:W-:Y:S03]  /*c6280*/  HMMA.1688.F32.TF32 R28, R4.reuse, R130, R32 ;  /* 0x00000082041c723c */ /* 0x042fe60000081020 */
[----:B------:R-:W-:Y:S04]  /*c6290*/  STL.64 [R1+0xb910], R130 ;  /* 0x00b9108201007387 */ /* 0x000fe80000100a00 */
[----:B------:R-:W-:Y:S11]  /*c62a0*/  STL.64 [R1+0xb908], R128 ;  /* 0x00b9088001007387 */ /* 0x000ff60000100a00 */
[----:B------:R-:W-:Y:S05]  /*c62b0*/  @!UPT UIADD3 URZ, URZ, URZ, URZ ;  /* 0x0000003f3f3ff290 */ /* 0x000fea000fffe03f */
        /* <DEDUP_REMOVED lines=20> */
[----:B------:R1:W-:Y:S05]  /*c6400*/  STL.64 [R1+0x14e8], R30 ;  /* 0x0014e81e01007387 */ /* 0x0003ea0000100a00 */
[C---:B-1----:R-:W-:Y:S08]  /*c6410*/  HMMA.1688.F32.TF32 R28, R4.reuse, R102, R60 ;  /* 0x00000066041c723c */ /* 0x042ff0000008103c */
[C---:B------:R-:W-:Y:S07]  /*c6420*/  HMMA.1688.F32.TF32 R36, R4.reuse, R98, R64 ;  /* 0x000000620424723c */ /* 0x040fee0000081040 */
[----:B------:R-:W-:Y:S04]  /*c6430*/  STL.64 [R1+0x18c0], R32 ;  /* 0x0018c02001007387 */ /* 0x000fe80000100a00 */
[----:B------:R1:W-:Y:S04]  /*c6440*/  STL.64 [R1+0x18c8], R34 ;  /* 0x0018c82201007387 */ /* 0x0003e80000100a00 */
[----:B------:R-:W-:Y:S01]  /*c6450*/  STL.64 [R1+0x18b0], R28 ;  /* 0x0018b01c01007387 */ /* 0x000fe20000100a00 */
[C---:B-1----:R-:W-:Y:S03]  /*c6460*/  HMMA.1688.F32.TF32 R32, R4.reuse, R94, R68 ;  /* 0x0000005e0420723c */ /* 0x042fe60000081044 */
[----:B------:R1:W-:Y:S05]  /*c6470*/  STL.64 [R1+0x18b8], R30 ;  /* 0x0018b81e01007387 */ /* 0x0003ea0000100a00 */
[C---:B-1----:R-:W-:Y:S01]  /*c6480*/  HMMA.1688.F32.TF32 R28, R4.reuse, R90, R72 ;  /* 0x0000005a041c723c */ /* 0x042fe20000081048 */
[----:B------:R-:W-:Y:S04]  /*c6490*/  STL.64 [R1+0x18a0], R36 ;  /* 0x0018a02401007387 */ /* 0x000fe80000100a00 */
[----:B------:R-:W-:Y:S04]  /*c64a0*/  STL.64 [R1+0x18a8], R38 ;  /* 0x0018a82601007387 */ /* 0x000fe80000100a00 */
[----:B------:R-:W-:Y:S06]  /*c64b0*/  STL.64 [R1+0xb8f0], R90 ;  /* 0x00b8f05a01007387 */ /* 0x000fec0000100a00 */
[----:B------:R-:W-:Y:S04]  /*c64c0*/  STL.64 [R1+0x1890], R32 ;  /* 0x0018902001007387 */ /* 0x000fe80000100a00 */
[----:B------:R-:W-:Y:S04]  /*c64d0*/  STL.64 [R1+0x1898], R34 ;  /* 0x0018982201007387 */ /* 0x000fe80000100a00 */
[----:B------:R-:W-:Y:S04]  /*c64e0*/  STL.64 [R1+0xb8e8], R88 ;  /* 0x00b8e85801007387 */ /* 0x000fe80000100a00 */
[----:B------:R-:W-:Y:S04]  /*c64f0*/  STL.64 [R1+0x1880], R28 ;  /* 0x0018801c01007387 */ /* 0x000fe80000100a00 */
[----:B------:R1:W-:Y:S04]  /*c6500*/  STL.64 [R1+0x1888], R30 ;  /* 0x0018881e01007387 */ /* 0x0003e80000100a00 */
[----:B------:R-:W3:Y:S01]  /*c6510*/  LDL.LU R220, [R1+0x8a0] ;  /* 0x0008a00001dc7983 */ /* 0x000ee20000300800 */
[----:B-1----:R-:W-:Y:S11]  /*c6520*/  HMMA.1688.F32.TF32 R28, R4, R86, R76 ;  /* 0x00000056041c723c */ /* 0x002ff6000008104c */
[----:B------:R-:W-:Y:S11]  /*c6530*/  @!UPT UIADD3 URZ, URZ, URZ, URZ ;  /* 0x0000003f3f3ff290 */ /* 0x000ff6000fffe03f */
[----:B------:R-:W-:Y:S01]  /*c6540*/  @!UPT UIADD3 URZ, URZ, URZ, URZ ;  /* 0x0000003f3f3ff290 */ /* 0x000fe2000fffe03f */
        /* <DEDUP_REMOVED lines=222> */
[----:B----4-:R-:W-:Y:S11]  /*c7330*/  HMMA.1688.F32.TF32 R20, R4, R26, R20 ;  /* 0x0000001a0414723c */ /* 0x010ff60000081014 */
[----:B------:R-:W-:Y:S11]  /*c7340*/  @!UPT UIADD3 URZ, URZ, URZ, URZ ;  /* 0x0000003f3f3ff290 */ /* 0x000ff6000fffe03f */
[----:B------:R-:W-:Y:S01]  /*c7350*/  @!UPT UIADD3 URZ, URZ, URZ, URZ ;  /* 0x0000003f3f3ff290 */ /* 0x000fe2000fffe03f */
[----:B------:R-:W-:Y:S04]  /*c7360*/  STL.64 [R1+0x1780], R20 ;  /* 0x0017801401007387 */ /* 0x000fe80000100a00 */
[----:B------:R1:W-:Y:S04]  /*c7370*/  STL.64 [R1+0x1788], R22 ;  /* 0x0017881601007387 */ /* 0x0003e80000100a00 */
[----:B-1----:R-:W2:Y:S01]  /*c7380*/  LDL.LU.64 R22, [R1+0xb9d0] ;  /* 0x00b9d00001167983 */ /* 0x002ea20000300a00 */
[----:B------:R-:W-:-:S03]  /*c7390*/  IMAD.MOV.U32 R91, RZ, RZ, R17 ;  /* 0x000000ffff5b7224 */ /* 0x000fc600078e0011 */
[----:B------:R-:W4:Y:S04]  /*c73a0*/  LDL.LU.64 R20, [R1+0xb9c8] ;  /* 0x00b9c80001147983 */ /* 0x000f280000300a00 */
[C---:B------:R-:W-:Y:S08]  /*c73b0*/  HMMA.1688.F32.TF32 R84, R4.reuse, R90, R84 ;  /* 0x0000005a0454723c */ /* 0x040ff00000081054 */
[C---:B------:R-:W-:Y:S08]  /*c73c0*/  HMMA.1688.F32.TF32 R88, R4.reuse, R182, R132 ;  /* 0x000000b60458723c */ /* 0x040ff00000081084 */
        /* <DEDUP_REMOVED lines=8> */
[C---:B-1----:R-:W-:Y:S11]  /*c7450*/  HMMA.1688.F32.TF32 R84, R4.reuse, R190, R184 ;  /* 0x000000be0454723c */ /* 0x042ff600000810b8 */
        /* <DEDUP_REMOVED lines=129> */
[----:B------:R-:W-:Y:S04]  /*c7c70*/  STL.64 [R1+0xb8a0], R218 ;  /* 0x00b8a0da01007387 */ /* 0x000fe80000100a00 */
[----:B----4-:R1:W-:Y:S04]  /*c7c80*/  STL.64 [R1+0xb898], R216 ;  /* 0x00b898d801007387 */ /* 0x0103e80000100a00 */
[----:B-1----:R-:W4:Y:S04]  /*c7c90*/  LDL.LU R216, [R1+0x7d0] ;  /* 0x0007d00001d87983 */ /* 0x002f280000300800 */
[----:B------:R-:W4:Y:S04]  /*c7ca0*/  LDL.LU R217, [R1+0x7d4] ;  /* 0x0007d40001d97983 */ /* 0x000f280000300800 */
[----:B------:R-:W4:Y:S04]  /*c7cb0*/  LDL.LU R218, [R1+0x7d8] ;  /* 0x0007d80001da7983 */ /* 0x000f280000300800 */
[----:B------:R-:W4:Y:S01]  /*c7cc0*/  LDL.LU R219, [R1+0x7dc] ;  /* 0x0007dc0001db7983 */ /* 0x000f220000300800 */
[C---:B--2---:R-:W-:Y:S11]  /*c7cd0*/  HMMA.1688.F32.TF32 R208, R240.reuse, R214, R208 ;  /* 0x000000d6f0d0723c */ /* 0x044ff600000810d0 */
[----:B------:R-:W-:Y:S11]  /*c7ce0*/  @!UPT UIADD3 URZ, URZ, URZ, URZ ;  /* 0x0000003f3f3ff290 */ /* 0x000ff6000fffe03f */
[----:B------:R-:W-:Y:S01]  /*c7cf0*/  @!UPT UIADD3 URZ, URZ, URZ, URZ ;  /* 0x0000003f3f3ff290 */ /* 0x000fe2000fffe03f */
[----:B------:R-:W-:Y:S01]  /*c7d00*/  STL.64 [R1+0x1e0], R208 ;  /* 0x0001e0d001007387 */ /* 0x000fe20000100a00 */
[----:B------:R1:W-:Y:S03]  /*c7d10*/  STL.64 [R1+0x1e8], R210 ;  /* 0x0001e8d201007387 */ /* 0x0003e60000100a00 */
[----:B-1----:R-:W2:Y:S01]  /*c7d20*/  LDL.LU.64 R210, [R1+0xb998] ;  /* 0x00b9980001d27983 */ /* 0x002ea20000300a00 */
[----:B------:R-:W3:Y:S01]  /*c7d30*/  LDL.LU.64 R208, [R1+0xb990] ;  /* 0x00b9900001d07983 */ /* 0x000ee20000300a00 */
[C---:B--2---:R-:W-:Y:S11]  /*c7d40*/  HMMA.1688.F32.TF32 R204, R240.reuse, R210, R204 ;  /* 0x000000d2f0cc723c */ /* 0x044ff600000810cc */
[----:B------:R-:W-:Y:S11]  /*c7d50*/  @!UPT UIADD3 URZ, URZ, URZ, URZ ;  /* 0x0000003f3f3ff290 */ /* 0x000ff6000fffe03f */
[----:B------:R-:W-:Y:S01]  /*c7d60*/  @!UPT UIADD3 URZ, URZ, URZ, URZ ;  /* 0x0000003f3f3ff290 */ /* 0x000fe2000fffe03f */
[----:B------:R-:W-:Y:S01]  /*c7d70*/  STL.64 [R1+0x1d0], R204 ;  /* 0x0001d0cc01007387 */ /* 0x000fe20000100a00 */
[----:B------:R1:W-:Y:S03]  /*c7d80*/  STL.64 [R1+0x1d8], R206 ;  /* 0x0001d8ce01007387 */ /* 0x0003e60000100a00 */
[----:B-1----:R-:W2:Y:S01]  /*c7d90*/  LDL.LU.64 R206, [R1+0xb988] ;  /* 0x00b9880001ce7983 */ /* 0x002ea20000300a00 */
[----:B------:R-:W4:Y:S02]  /*c7da0*/  LDL.LU.64 R204, [R1+0xb980] ;  /* 0x00b9800001cc7983 */ /* 0x000f240000300a00 */
[----:B------:R-:W-:Y:S02]  /*c7db0*/  STL.64 [R1+0xb8c0], R210 ;  /* 0x00b8c0d201007387 */ /* 0x000fe40000100a00 */
[----:B---3--:R1:W-:Y:S02]  /*c7dc0*/  STL.64 [R1+0xb8b8], R208 ;  /* 0x00b8b8d001007387 */ /* 0x0083e40000100a00 */
[----:B-1----:R-:W3:Y:S01]  /*c7dd0*/  LDL.LU R208, [R1+0x7e0] ;  /* 0x0007e00001d07983 */ /* 0x002ee20000300800 */
[----:B------:R-:W3:Y:S02]  /*c7de0*/  LDL.LU R209, [R1+0x7e4] ;  /* 0x0007e40001d17983 */ /* 0x000ee40000300800 */
[----:B------:R-:W3:Y:S02]  /*c7df0*/  LDL.LU R210, [R1+0x7e8] ;  /* 0x0007e80001d27983 */ /* 0x000ee40000300800 */
[----:B------:R-:W3:Y:S01]  /*c7e00*/  LDL.LU R211, [R1+0x7ec] ;  /* 0x0007ec0001d37983 */ /* 0x000ee20000300800 */
[C---:B--2---:R-:W-:Y:S11]  /*c7e10*/  HMMA.1688.F32.TF32 R200, R240.reuse, R206, R200 ;  /* 0x000000cef0c8723c */ /* 0x044ff600000810c8 */
[----:B------:R-:W-:Y:S11]  /*c7e20*/  @!UPT UIADD3 URZ, URZ, URZ, URZ ;  /* 0x0000003f3f3ff290 */ /* 0x000ff6000fffe03f */
[----:B------:R-:W-:Y:S01]  /*c7e30*/  @!UPT UIADD3 URZ, URZ, URZ, URZ ;  /* 0x0000003f3f3ff290 */ /* 0x000fe2000fffe03f */
[----:B------:R-:W-:Y:S01]  /*c7e40*/  STL.64 [R1+0x1c0], R200 ;  /* 0x0001c0c801007387 */ /* 0x000fe20000100a00 */
[----:B------:R1:W-:Y:S03]  /*c7e50*/  STL.64 [R1+0x1c8], R202 ;  /* 0x0001c8ca01007387 */ /* 0x0003e60000100a00 */
[----:B-1----:R-:W2:Y:S02]  /*c7e60*/  LDL.LU.64 R202, [R1+0xb978] ;  /* 0x00b9780001ca7983 */ /* 0x002ea40000300a00 */
        /* <DEDUP_REMOVED lines=33> */
[----:B-1----:R-:W3:Y:S01]  /*c8080*/  LDL.LU.64 R182, [R1+0xb930] ;  /* 0x00b9300001b67983 */ /* 0x002ee20000300a00 */
[----:B------:R-:W2:Y:S01]  /*c8090*/  LDL.LU.64 R180, [R1+0xb928] ;  /* 0x00b9280001b47983 */ /* 0x000ea20000300a00 */
[C---:B------:R-:W-:Y:S08]  /*c80a0*/  HMMA.1688.F32.TF32 R84, R240.reuse, R162, R84 ;  /* 0x000000a2f054723c */ /* 0x040ff00000081054 */
[C---:B---3--:R-:W-:Y:S11]  /*c80b0*/  HMMA.1688.F32.TF32 R208, R240.reuse, R182, R208 ;  /* 0x000000b6f0d0723c */ /* 0x048ff600000810d0 */
[----:B------:R-:W-:Y:S11]  /*c80c0*/  @!UPT UIADD3 URZ, URZ, URZ, URZ ;  /* 0x0000003f3f3ff290 */ /* 0x000ff6000fffe03f */
[----:B------:R-:W-:Y:S01]  /*c80d0*/  @!UPT UIADD3 URZ, URZ, URZ, URZ ;  /* 0x0000003f3f3ff290 */ /* 0x000fe2000fffe03f */
[----:B------:R-:W-:Y:S01]  /*c80e0*/  STL.64 [R1+0x160], R208 ;  /* 0x000160d001007387 */ /* 0x000fe20000100a00 */
[----:B------:R4:W-:Y:S02]  /*c80f0*/  STL.64 [R1+0x168], R210 ;  /* 0x000168d201007387 */ /* 0x0009e40000100a00 */
[C---:B----4-:R-:W-:Y:S08]  /*c8100*/  HMMA.1688.F32.TF32 R208, R240.reuse, R178, R216 ;  /* 0x000000b2f0d0723c */ /* 0x050ff000000810d8 */
[C---:B------:R-:W-:Y:S11]  /*c8110*/  HMMA.1688.F32.TF32 R216, R240.reuse, R174, R220 ;  /* 0x000000aef0d8723c */ /* 0x040ff600000810dc */
[----:B------:R-:W-:Y:S04]  /*c8120*/  @!UPT UIADD3 URZ, URZ, URZ, URZ ;  /* 0x0000003f3f3ff290 */ /* 0x000fe8000fffe03f */
[----:B------:R-:W-:Y:S01]  /*c8130*/  STL.64 [R1+0x150], R208 ;  /* 0x000150d001007387 */ /* 0x000fe20000100a00 */
[----:B------:R1:W-:Y:S02]  /*c8140*/  STL.64 [R1+0x158], R210 ;  /* 0x000158d201007387 */ /* 0x0003e40000100a00 */
[C---:B-1----:R-:W-:Y:S08]  /*c8150*/  HMMA.1688.F32.TF32 R208, R240.reuse, R170, R4 ;  /* 0x000000aaf0d0723c */ /* 0x042ff00000081004 */
[C---:B------:R-:W-:Y:S01]  /*c8160*/  HMMA.1688.F32.TF32 R4, R240.reuse, R166, R80 ;  /* 0x000000a6f004723c */ /* 0x040fe20000081050 */
[----:B------:R-:W-:Y:S01]  /*c8170*/  STL.64 [R1+0x140], R216 ;  /* 0x000140d801007387 */ /* 0x000fe20000100a00 */
[----:B------:R-:W-:Y:S06]  /*c8180*/  STL.64 [R1+0x148], R218 ;  /* 0x000148da01007387 */ /* 0x000fec0000100a00 */
[C---:B------:R-:W-:Y:S07]  /*c8190*/  HMMA.1688.F32.TF32 R80, R240.reuse, R158, R88 ;  /* 0x0000009ef050723c */ /* 0x040fee0000081058 */
[----:B------:R-:W-:Y:S01]  /*c81a0*/  STL.64 [R1+0x130], R208 ;  /* 0x000130d001007387 */ /* 0x000fe20000100a00 */
[----:B------:R-:W-:Y:S07]  /*c81b0*/  STL.64 [R1+0x138], R210 ;  /* 0x000138d201007387 */ /* 0x000fee0000100a00 */
[----:B------:R-:W-:Y:S02]  /*c81c0*/  STL.64 [R1+0x120], R4 ;  /* 0x0001200401007387 */ /* 0x000fe40000100a00 */
[----:B------:R1:W-:Y:S02]  /*c81d0*/  STL.64 [R1+0x128], R6 ;  /* 0x0001280601007387 */ /* 0x0003e40000100a00 */
[C---:B-1----:R-:W-:Y:S01]  /*c81e0*/  HMMA.1688.F32.TF32 R4, R240.reuse, R154, R124 ;  /* 0x0000009af004723c */ /* 0x042fe2000008107c */
[----:B------:R-:W-:Y:S01]  /*c81f0*/  STL.64 [R1+0x110], R84 ;  /* 0x0001105401007387 */ /* 0x000fe20000100a00 */
[----:B------:R-:W-:Y:S02]  /*c8200*/  STL.64 [R1+0x118], R86 ;  /* 0x0001185601007387 */ /* 0x000fe40000100a00 */
[----:B------:R-:W3:Y:S02]  /*c8210*/  LDL.LU R88, [R1+0x740] ;  /* 0x0007400001587983 */ /* 0x000ee40000300800 */
[----:B------:R-:W-:Y:S01]  /*c8220*/  STL.64 [R1+0x100], R80 ;  /* 0x0001005001007387 */ /* 0x000fe20000100a00 */
[----:B------:R1:W-:Y:S02]  /*c8230*/  STL.64 [R1+0x108], R82 ;  /* 0x0001085201007387 */ /* 0x0003e40000100a00 */
[C---:B-1----:R-:W-:Y:S11]  /*c8240*/  HMMA.1688.F32.TF32 R80, R240.reuse, R150, R128 ;  /* 0x00000096f050723c */ /* 0x042ff60000081080 */
[----:B------:R-:W-:Y:S03]  /*c8250*/  @!UPT UIADD3 URZ, URZ, URZ, URZ ;  /* 0x0000003f3f3ff290 */ /* 0x000fe6000fffe03f */
[----:B------:R-:W-:Y:S01]  /*c8260*/  STL.64 [R1+0xf0], R4 ;  /* 0x0000f00401007387 */ /* 0x000fe20000100a00 */
[----:B------:R1:W-:Y:S02]  /*c8270*/  STL.64 [R1+0xf8], R6 ;  /* 0x0000f80601007387 */ /* 0x0003e40000100a00 */
[----:B------:R-:W3:Y:S02]  /*c8280*/  LDL.LU R89, [R1+0x744] ;  /* 0x0007440001597983 */ /* 0x000ee40000300800 */
[----:B------:R-:W3:Y:S01]  /*c8290*/  LDL.LU R90, [R1+0x748] ;  /* 0x00074800015a7983 */ /* 0x000ee20000300800 */
[----:B------:R-:W3:Y:S01]  /*c82a0*/  LDL.LU R91, [R1+0x74c] ;  /* 0x00074c00015b7983 */ /* 0x000ee20000300800 */
[----:B------:R-:W4:Y:S01]  /*c82b0*/  LDL.LU R124, [R1+0x710] ;  /* 0x00071000017c7983 */ /* 0x000f220000300800 */
[C---:B-1----:R-:W-:Y:S02]  /*c82c0*/  HMMA.1688.F32.TF32 R4, R240.reuse, R146, R132 ;  /* 0x00000092f004723c */ /* 0x042fe40000081084 */
[----:B------:R-:W-:Y:S01]  /*c82d0*/  STL.64 [R1+0xe0], R80 ;  /* 0x0000e05001007387 */ /* 0x000fe20000100a00 */
[----:B------:R-:W-:Y:S11]  /*c82e0*/  STL.64 [R1+0xe8], R82 ;  /* 0x0000e85201007387 */ /* 0x000ff60000100a00 */
[----:B------:R-:W-:Y:S09]  /*c82f0*/  @!UPT UIADD3 URZ, URZ, URZ, URZ ;  /* 0x0000003f3f3ff290 */ /* 0x000ff2000fffe03f */
[----:B------:R1:W-:Y:S01]  /*c8300*/  STL.64 [R1+0xd0], R4 ;  /* 0x0000d00401007387 */ /* 0x0003e20000100a00 */
[----:B------:R1:W-:Y:S02]  /*c8310*/  STL.64 [R1+0xd8], R6 ;  /* 0x0000d80601007387 */ /* 0x0003e40000100a00 */
[----:B------:R-:W4:Y:S02]  /*c8320*/  LDL.LU R125, [R1+0x714] ;  /* 0x00071400017d7983 */ /* 0x000f240000300800 */
[----:B------:R-:W4:Y:S01]  /*c8330*/  LDL.LU R126, [R1+0x718] ;  /* 0x00071800017e7983 */ /* 0x000f220000300800 */
[----:B------:R-:W4:Y:S01]  /*c8340*/  LDL.LU R127, [R1+0x71c] ;  /* 0x00071c00017f7983 */ /* 0x000f220000300800 */
[----:B------:R-:W2:Y:S02]  /*c8350*/  LDL.LU R132, [R1+0x730] ;  /* 0x0007300001847983 */ /* 0x000ea40000300800 */
[----:B------:R-:W2:Y:S02]  /*c8360*/  LDL.LU R133, [R1+0x734] ;  /* 0x0007340001857983 */ /* 0x000ea40000300800 */
[----:B------:R-:W2:Y:S01]  /*c8370*/  LDL.LU R134, [R1+0x738] ;  /* 0x0007380001867983 */ /* 0x000ea20000300800 */
[----:B------:R-:W2:Y:S01]  /*c8380*/  LDL.LU R135, [R1+0x73c] ;  /* 0x00073c0001877983 */ /* 0x000ea20000300800 */
[----:B------:R-:W4:Y:S02]  /*c8390*/  LDL.LU R128, [R1+0x720] ;  /* 0x0007200001807983 */ /* 0x000f240000300800 */
[----:B------:R-:W4:Y:S02]  /*c83a0*/  LDL.LU R129, [R1+0x724] ;  /* 0x0007240001817983 */ /* 0x000f240000300800 */
[----:B------:R-:W4:Y:S01]  /*c83b0*/  LDL.LU R130, [R1+0x728] ;  /* 0x0007280001827983 */ /* 0x000f220000300800 */
[----:B------:R-:W4:Y:S01]  /*c83c0*/  LDL.LU R131, [R1+0x72c] ;  /* 0x00072c0001837983 */ /* 0x000f220000300800 */
        /* <DEDUP_REMOVED lines=12> */
[----:B-1----:R-:W4:Y:S02]  /*c8490*/  LDL.LU R4, [R1+0x6c0] ;  /* 0x0006c00001047983 */ /* 0x002f240000300800 */
[----:B------:R-:W4:Y:S02]  /*c84a0*/  LDL.LU R5, [R1+0x6c4] ;  /* 0x0006c40001057983 */ /* 0x000f240000300800 */
[----:B------:R-:W4:Y:S01]  /*c84b0*/  LDL.LU R6, [R1+0x6c8] ;  /* 0x0006c80001067983 */ /* 0x000f220000300800 */
[----:B------:R-:W4:Y:S01]  /*c84c0*/  LDL.LU R7, [R1+0x6cc] ;  /* 0x0006cc0001077983 */ /* 0x000f220000300800 */
[----:B------:R-:W4:Y:S01]  /*c84d0*/  LDL.LU R80, [R1+0xcd0] ;  /* 0x000cd00001507983 */ /* 0x000f220000300800 */
[C---:B---3--:R-:W-:Y:S11]  /*c84e0*/  HMMA.1688.F32.TF32 R84, R240.reuse, R142, R88 ;  /* 0x0000008ef054723c */ /* 0x048ff60000081058 */
[----:B------:R-:W-:Y:S11]  /*c84f0*/  @!UPT UIADD3 URZ, URZ, URZ, URZ ;  /* 0x0000003f3f3ff290 */ /* 0x000ff6000fffe03f */
[----:B------:R-:W-:Y:S01]  /*c8500*/  @!UPT UIADD3 URZ, URZ, URZ, URZ ;  /* 0x0000003f3f3ff290 */ /* 0x000fe2000fffe03f */
[----:B------:R1:W-:Y:S01]  /*c8510*/  STL.64 [R1+0xc0], R84 ;  /* 0x0000c05401007387 */ /* 0x0003e20000100a00 */
[----:B------:R3:W-:Y:S02]  /*c8520*/  STL.64 [R1+0xc8], R86 ;  /* 0x0000c85601007387 */ /* 0x0007e40000100a00 */
[----:B------:R-:W4:Y:S02]  /*c8530*/  LDL.LU R81, [R1+0xcd4] ;  /* 0x000cd40001517983 */ /* 0x000f240000300800 */
[----:B------:R-:W4:Y:S01]  /*c8540*/  LDL.LU R82, [R1+0xcd8] ;  /* 0x000cd80001527983 */ /* 0x000f220000300800 */
[----:B------:R-:W4:Y:S04]  /*c8550*/  LDL.LU R83, [R1+0xcdc] ;  /* 0x000cdc0001537983 */ /* 0x000f280000300800 */
[----:B-1----:R-:W4:Y:S01]  /*c8560*/  LDL.LU R84, [R1+0xcc0] ;  /* 0x000cc00001547983 */ /* 0x002f220000300800 */
[----:B------:R-:W4:Y:S02]  /*c8570*/  LDL.LU R85, [R1+0xcc4] ;  /* 0x000cc40001557983 */ /* 0x000f240000300800 */
[----:B---3--:R-:W3:Y:S02]  /*c8580*/  LDL.LU R86, [R1+0xcc8] ;  /* 0x000cc80001567983 */ /* 0x008ee40000300800 */
[----:B------:R-:W3:Y:S01]  /*c8590*/  LDL.LU R87, [R1+0xccc] ;  /* 0x000ccc0001577983 */ /* 0x000ee20000300800 */
[----:B------:R-:W3:Y:S01]  /*c85a0*/  LDL.LU R88, [R1+0xcb0] ;  /* 0x000cb00001587983 */ /* 0x000ee20000300800 */
[C---:B--2---:R-:W-:Y:S01]  /*c85b0*/  HMMA.1688.F32.TF32 R132, R240.reuse, R138, R132 ;  /* 0x0000008af084723c */ /* 0x044fe20000081084 */
[----:B------:R-:W2:Y:S02]  /*c85c0*/  LDL.LU R89, [R1+0xcb4] ;  /* 0x000cb40001597983 */ /* 0x000ea40000300800 */
[----:B------:R-:W2:Y:S01]  /*c85d0*/  LDL.LU R90, [R1+0xcb8] ;  /* 0x000cb800015a7983 */ /* 0x000ea20000300800 */
[----:B------:R-:W2:Y:S11]  /*c85e0*/  LDL.LU R91, [R1+0xcbc] ;  /* 0x000cbc00015b7983 */ /* 0x000eb60000300800 */
[----:B------:R-:W-:Y:S08]  /*c85f0*/  @!UPT UIADD3 URZ, URZ, URZ, URZ ;  /* 0x0000003f3f3ff290 */ /* 0x000ff0000fffe03f */
[----:B------:R-:W-:Y:S01]  /*c8600*/  STL.64 [R1+0xb0], R132 ;  /* 0x0000b08401007387 */ /* 0x000fe20000100a00 */
[----:B------:R1:W-:Y:S03]  /*c8610*/  STL.64 [R1+0xb8], R134 ;  /* 0x0000b88601007387 */ /* 0x0003e60000100a00 */
[----:B-1----:R-:W4:Y:S01]  /*c8620*/  LDL.LU.64 R134, [R1+0xb920] ;  /* 0x00b9200001867983 */ /* 0x002f220000300a00 */
[----:B------:R-:W2:Y:S01]  /*c8630*/  LDL.LU.64 R132, [R1+0xb918] ;  /* 0x00b9180001847983 */ /* 0x000ea20000300a00 */
[C---:B----4-:R-:W-:Y:S11]  /*c8640*/  HMMA.1688.F32.TF32 R128, R240.reuse, R134, R128 ;  /* 0x00000086f080723c */ /* 0x050ff60000081080 */
[----:B------:R-:W-:Y:S11]  /*c8650*/  @!UPT UIADD3 URZ, URZ, URZ, URZ ;  /* 0x0000003f3f3ff290 */ /* 0x000ff6000fffe03f */
[----:B------:R-:W-:Y:S01]  /*c8660*/  @!UPT UIADD3 URZ, URZ, URZ, URZ ;  /* 0x0000003f3f3ff290 */ /* 0x000fe2000fffe03f */
        /* <DEDUP_REMOVED lines=10> */
[----:B------:R-:W3:Y:S02]  /*c8710*/  LDL.LU.64 R124, [R1+0xb8f8] ;  /* 0x00b8f800017c7983 */ /* 0x000ee40000300a00 */
[----:B------:R-:W-:Y:S02]  /*c8720*/  STL.64 [R1+0xb890], R130 ;  /* 0x00b8908201007387 */ /* 0x000fe40000100a00 */
[----:B--2---:R1:W-:Y:S02]  /*c8730*/  STL.64 [R1+0xb888], R128 ;  /* 0x00b8888001007387 */ /* 0x0043e40000100a00 */
[----:B-1----:R-:W2:Y:S01]  /*c8740*/  LDL.LU R128, [R1+0x700] ;  /* 0x0007000001807983 */ /* 0x002ea20000300800 */
[----:B------:R-:W2:Y:S02]  /*c8750*/  LDL.LU R129, [R1+0x704] ;  /* 0x0007040001817983 */ /* 0x000ea40000300800 */
[----:B------:R-:W2:Y:S02]  /*c8760*/  LDL.LU R130, [R1+0x708] ;  /* 0x0007080001827983 */ /* 0x000ea40000300800 */
[----:B------:R-:W2:Y:S01]  /*c8770*/  LDL.LU R131, [R1+0x70c] ;  /* 0x00070c0001837983 */ /* 0x000ea20000300800 */
[C---:B------:R-:W-:Y:S08]  /*c8780*/  HMMA.1688.F32.TF32 R4, R240.reuse, R110, R4 ;  /* 0x0000006ef004723c */ /* 0x040ff00000081004 */
[C---:B------:R-:W-:Y:S01]  /*c8790*/  HMMA.1688.F32.TF32 R80, R240.reuse, R106, R80 ;  /* 0x0000006af050723c */ /* 0x040fe20000081050 */
[----:B----4-:R-:W-:Y:S01]  /*c87a0*/  STL.64 [R1+0xb880], R126 ;  /* 0x00b8807e01007387 */ /* 0x010fe20000100a00 */
[----:B---3--:R1:W-:Y:S06]  /*c87b0*/  STL.64 [R1+0xb878], R124 ;  /* 0x00b8787c01007387 */ /* 0x0083ec0000100a00 */
[C---:B--2---:R-:W-:Y:S08]  /*c87c0*/  HMMA.1688.F32.TF32 R128, R240.reuse, R126, R128 ;  /* 0x0000007ef080723c */ /* 0x044ff00000081080 */
[C---:B-1----:R-:W-:Y:S11]  /*c87d0*/  HMMA.1688.F32.TF32 R124, R240.reuse, R122, R208 ;  /* 0x0000007af07c723c */ /* 0x042ff600000810d0 */
[----:B------:R-:W-:Y:S04]  /*c87e0*/  @!UPT UIADD3 URZ, URZ, URZ, URZ ;  /* 0x0000003f3f3ff290 */ /* 0x000fe8000fffe03f */
[----:B------:R-:W-:Y:S01]  /*c87f0*/  STL.64 [R1+0x80], R128 ;  /* 0x0000808001007387 */ /* 0x000fe20000100a00 */
[----:B------:R-:W-:Y:S02]  /*c8800*/  STL.64 [R1+0x88], R130 ;  /* 0x0000888201007387 */ /* 0x000fe40000100a00 */
[----:B------:R-:W-:Y:S02]  /*c8810*/  STL.64 [R1+0xb870], R122 ;  /* 0x00b8707a01007387 */ /* 0x000fe40000100a00 */
[----:B------:R1:W-:Y:S03]  /*c8820*/  STL.64 [R1+0xb868], R120 ;  /* 0x00b8687801007387 */ /* 0x0003e60000100a00 */
[----:B------:R-:W-:Y:S01]  /*c8830*/  STL.64 [R1+0x70], R124 ;  /* 0x0000707c01007387 */ /* 0x000fe20000100a00 */
[----:B------:R-:W-:Y:S02]  /*c8840*/  STL.64 [R1+0x78], R126 ;  /* 0x0000787e01007387 */ /* 0x000fe40000100a00 */
[----:B------:R-:W-:Y:S02]  /*c8850*/  STL.64 [R1+0xb860], R118 ;  /* 0x00b8607601007387 */ /* 0x000fe40000100a00 */
[----:B------:R2:W-:Y:S01]  /*c8860*/  STL.64 [R1+0xb858], R116 ;  /* 0x00b8587401007387 */ /* 0x0005e20000100a00 */
[C---:B-1----:R-:W-:Y:S08]  /*c8870*/  HMMA.1688.F32.TF32 R120, R240.reuse, R118, R216 ;  /* 0x00000076f078723c */ /* 0x042ff000000810d8 */
[C---:B--2---:R-:W-:Y:S11]  /*c8880*/  HMMA.1688.F32.TF32 R116, R240.reuse, R114, R220 ;  /* 0x00000072f074723c */ /* 0x044ff600000810dc */
[----:B------:R-:W-:Y:S04]  /*c8890*/  @!UPT UIADD3 URZ, URZ, URZ, URZ ;  /* 0x0000003f3f3ff290 */ /* 0x000fe8000fffe03f */
[----:B------:R-:W-:Y:S01]  /*c88a0*/  STL.64 [R1+0x60], R120 ;  /* 0x0000607801007387 */ /* 0x000fe20000100a00 */
[----:B------:R-:W-:Y:S02]  /*c88b0*/  STL.64 [R1+0x68], R122 ;  /* 0x0000687a01007387 */ /* 0x000fe40000100a00 */
[----:B------:R-:W-:Y:S02]  /*c88c0*/  STL.64 [R1+0xb850], R114 ;  /* 0x00b8507201007387 */ /* 0x000fe40000100a00 */
[----:B------:R-:W-:Y:S03]  /*c88d0*/  STL.64 [R1+0xb848], R112 ;  /* 0x00b8487001007387 */ /* 0x000fe60000100a00 */
[----:B------:R-:W-:Y:S01]  /*c88e0*/  STL.64 [R1+0x50], R116 ;  /* 0x0000507401007387 */ /* 0x000fe20000100a00 */
[----:B------:R-:W-:Y:S02]  /*c88f0*/  STL.64 [R1+0x58], R118 ;  /* 0x0000587601007387 */ /* 0x000fe40000100a00 */
[----:B------:R-:W-:Y:S02]  /*c8900*/  STL.64 [R1+0xb840], R110 ;  /* 0x00b8406e01007387 */ /* 0x000fe40000100a00 */
[----:B------:R-:W-:Y:S01]  /*c8910*/  STL.64 [R1+0xb838], R108 ;  /* 0x00b8386c01007387 */ /* 0x000fe20000100a00 */
[----:B------:R-:W-:Y:S01]  /*c8920*/  STL.64 [R1+0x40], R4 ;  /* 0x0000400401007387 */ /* 0x000fe20000100a00 */
[----:B------:R-:W-:Y:S02]  /*c8930*/  STL.64 [R1+0x48], R6 ;  /* 0x0000480601007387 */ /* 0x000fe40000100a00 */
[----:B------:R-:W-:Y:S02]  /*c8940*/  STL.64 [R1+0xb830], R106 ;  /* 0x00b8306a01007387 */ /* 0x000fe40000100a00 */
[----:B------:R-:W-:Y:S01]  /*c8950*/  STL.64 [R1+0xb828], R104 ;  /* 0x00b8286801007387 */ /* 0x000fe20000100a00 */
[----:B------:R-:W-:Y:S01]  /*c8960*/  STL.64 [R1+0x310], R80 ;  /* 0x0003105001007387 */ /* 0x000fe20000100a00 */
[----:B------:R1:W-:Y:S03]  /*c8970*/  STL.64 [R1+0x318], R82 ;  /* 0x0003185201007387 */ /* 0x0003e60000100a00 */
[----:B------:R-:W-:Y:S04]  /*c8980*/  LDS R4, [R224+0x81880] ;  /* 0x08188000e0047984 */ /* 0x000fe80000000800 */
[----:B------:R-:W-:Y:S04]  /*c8990*/  LDS R6, [R224+0x81c80] ;  /* 0x081c8000e0067984 */ /* 0x000fe80000000800 */
[----:B------:R-:W-:Y:S04]  /*c89a0*/  LDS R5, [R225+0x81880] ;  /* 0x08188000e1057984 */ /* 0x000fe80000000800 */
[----:B------:R-:W2:Y:S01]  /*c89b0*/  LDS R7, [R225+0x81c80] ;  /* 0x081c8000e1077984 */ /* 0x000ea20000000800 */
[C---:B-1----:R-:W-:Y:S03]  /*c89c0*/  HMMA.1688.F32.TF32 R80, R240.reuse, R102, R84 ;  /* 0x00000066f050723c */ /* 0x042fe60000081054 */
[----:B------:R-:W-:Y:S01]  /*c89d0*/  STL.64 [R1+0xb820], R102 ;  /* 0x00b8206601007387 */ /* 0x000fe20000100a00 */
[----:B------:R-:W-:Y:S11]  /*c89e0*/  STL.64 [R1+0xb818], R100 ;  /* 0x00b8186401007387 */ /* 0x000ff60000100a00 */
[----:B------:R-:W-:Y:S08]  /*c89f0*/  @!UPT UIADD3 URZ, URZ, URZ, URZ ;  /* 0x0000003f3f3ff290 */ /* 0x000ff0000fffe03f */
[----:B------:R-:W-:Y:S01]  /*c8a00*/  STL.64 [R1+0x300], R80 ;  /* 0x0003005001007387 */ /* 0x000fe20000100a00 */
[----:B------:R1:W-:Y:S02]  /*c8a10*/  STL.64 [R1+0x308], R82 ;  /* 0x0003085201007387 */ /* 0x0003e40000100a00 */
[----:B------:R-:W3:Y:S01]  /*c8a20*/  LDL.LU R220, [R1+0xba0] ;  /* 0x000ba00001dc7983 */ /* 0x000ee20000300800 */
[C---:B-1----:R-:W-:Y:S11]  /*c8a30*/  HMMA.1688.F32.TF32 R80, R240.reuse, R98, R88 ;  /* 0x00000062f050723c */ /* 0x042ff60000081058 */
[----:B------:R-:W-:Y:S11]  /*c8a40*/  @!UPT UIADD3 URZ, URZ, URZ, URZ ;  /* 0x0000003f3f3ff290 */ /* 0x000ff6000fffe03f */
[----:B------:R-:W-:Y:S01]  /*c8a50*/  @!UPT UIADD3 URZ, URZ, URZ, URZ ;  /* 0x0000003f3f3ff290 */ /* 0x000fe2000fffe03f */
[----:B------:R1:W-:Y:S01]  /*c8a60*/  STL.64 [R1+0x2f0], R80 ;  /* 0x0002f05001007387 */ /* 0x0003e20000100a00 */
[----:B------:R4:W-:Y:S02]  /*c8a70*/  STL.64 [R1+0x2f8], R82 ;  /* 0x0002f85201007387 */ /* 0x0009e40000100a00 */
[----:B------:R-:W3:Y:S02]  /*c8a80*/  LDL.LU R221, [R1+0xba4] ;  /* 0x000ba40001dd7983 */ /* 0x000ee40000300800 */
[----:B------:R-:W3:Y:S01]  /*c8a90*/  LDL.LU R222, [R1+0xba8] ;  /* 0x000ba80001de7983 */ /* 0x000ee20000300800 */
[----:B------:R-:W3:Y:S01]  /*c8aa0*/  LDL.LU R223, [R1+0xbac] ;  /* 0x000bac0001df7983 */ /* 0x000ee20000300800 */
[----:B------:R-:W2:Y:S02]  /*c8ab0*/  LDL.LU R216, [R1+0xbb0] ;  /* 0x000bb00001d87983 */ /* 0x000ea40000300800 */
[----:B------:R-:W2:Y:S02]  /*c8ac0*/  LDL.LU R217, [R1+0xbb4] ;  /* 0x000bb40001d97983 */ /* 0x000ea40000300800 */
[----:B------:R-:W2:Y:S01]  /*c8ad0*/  LDL.LU R218, [R1+0xbb8] ;  /* 0x000bb80001da7983 */ /* 0x000ea20000300800 */
[----:B------:R-:W2:Y:S01]  /*c8ae0*/  LDL.LU R219, [R1+0xbbc] ;  /* 0x000bbc0001db7983 */ /* 0x000ea20000300800 */
        /* <DEDUP_REMOVED lines=24> */
[----:B------:R-:W3:Y:S02]  /*c8c70*/  LDL.LU R84, [R1+0xc90] ;  /* 0x000c900001547983 */ /* 0x000ee40000300800 */
[----:B------:R-:W3:Y:S02]  /*c8c80*/  LDL.LU R85, [R1+0xc94] ;  /* 0x000c940001557983 */ /* 0x000ee40000300800 */
[----:B------:R-:W3:Y:S01]  /*c8c90*/  LDL.LU R86, [R1+0xc98] ;  /* 0x000c980001567983 */ /* 0x000ee20000300800 */
[----:B------:R-:W3:Y:S01]  /*c8ca0*/  LDL.LU R87, [R1+0xc9c] ;  /* 0x000c9c0001577983 */ /* 0x000ee20000300800 */
[----:B------:R-:W3:Y:S02]  /*c8cb0*/  LDL.LU R100, [R1+0xc40] ;  /* 0x000c400001647983 */ /* 0x000ee40000300800 */
[----:B------:R-:W3:Y:S02]  /*c8cc0*/  LDL.LU R101, [R1+0xc44] ;  /* 0x000c440001657983 */ /* 0x000ee40000300800 */
[----:B------:R-:W3:Y:S01]  /*c8cd0*/  LDL.LU R102, [R1+0xc48] ;  /* 0x000c480001667983 */ /* 0x000ee20000300800 */
[----:B------:R-:W3:Y:S01]  /*c8ce0*/  LDL.LU R103, [R1+0xc4c] ;  /* 0x000c4c0001677983 */ /* 0x000ee20000300800 */
[----:B-1----:R-:W3:Y:S02]  /*c8cf0*/  LDL.LU R80, [R1+0xc80] ;  /* 0x000c800001507983 */ /* 0x002ee40000300800 */
[----:B------:R-:W3:Y:S02]  /*c8d00*/  LDL.LU R81, [R1+0xc84] ;  /* 0x000c840001517983 */ /* 0x000ee40000300800 */
[----:B----4-:R-:W4:Y:S01]  /*c8d10*/  LDL.LU R82, [R1+0xc88] ;  /* 0x000c880001527983 */ /* 0x010f220000300800 */
[----:B------:R-:W4:Y:S01]  /*c8d20*/  LDL.LU R83, [R1+0xc8c] ;  /* 0x000c8c0001537983 */ /* 0x000f220000300800 */
        /* <DEDUP_REMOVED lines=12> */
[----:B------:R-:W-:Y:S02]  /*c8df0*/  STL.64 [R1+0xb810], R98 ;  /* 0x00b8106201007387 */ /* 0x000fe40000100a00 */
[----:B------:R1:W-:Y:S02]  /*c8e00*/  STL.64 [R1+0xb808], R96 ;  /* 0x00b8086001007387 */ /* 0x0003e40000100a00 */
        /* <DEDUP_REMOVED lines=9> */
[----:B-1----:R-:W3:Y:S01]  /*c8ea0*/  LDL.LU.64 R90, [R1+0xb8f0] ;  /* 0x00b8f000015a7983 */ /* 0x002ee20000300a00 */
[----:B------:R-:W2:Y:S02]  /*c8eb0*/  LDL.LU.64 R88, [R1+0xb8e8] ;  /* 0x00b8e80001587983 */ /* 0x000ea40000300a00 */
[----:B------:R-:W-:Y:S02]  /*c8ec0*/  STL.64 [R1+0xb800], R94 ;  /* 0x00b8005e01007387 */ /* 0x000fe40000100a00 */
[----:B------:R1:W-:Y:S02]  /*c8ed0*/  STL.64 [R1+0xb7f8], R92 ;  /* 0x00b7f85c01007387 */ /* 0x0003e40000100a00 */
[----:B-1----:R-:W2:Y:S01]  /*c8ee0*/  LDL.LU R92, [R1+0xc60] ;  /* 0x000c6000015c7983 */ /* 0x002ea20000300800 */
[----:B------:R-:W2:Y:S02]  /*c8ef0*/  LDL.LU R93, [R1+0xc64] ;  /* 0x000c6400015d7983 */ /* 0x000ea40000300800 */
[----:B------:R-:W2:Y:S02]  /*c8f00*/  LDL.LU R94, [R1+0xc68] ;  /* 0x000c6800015e7983 */ /* 0x000ea40000300800 */
[----:B------:R-:W2:Y:S01]  /*c8f10*/  LDL.LU R95, [R1+0xc6c] ;  /* 0x000c6c00015f7983 */ /* 0x000ea20000300800 */
[C---:B---3--:R-:W-:Y:S11]  /*c8f20*/  HMMA.1688.F32.TF32 R84, R240.reuse, R90, R84 ;  /* 0x0000005af054723c */ /* 0x048ff60000081054 */
        /* <DEDUP_REMOVED lines=12> */
[C---:B----4-:R-:W-:Y:S11]  /*c8ff0*/  HMMA.1688.F32.TF32 R80, R240.reuse, R86, R80 ;  /* 0x00000056f050723c */ /* 0x050ff60000081050 */
        /* <DEDUP_REMOVED lines=8> */
[C---:B--2---:R-:W-:Y:S01]  /*c9080*/  HMMA.1688.F32.TF32 R84, R240.reuse, R82, R88 ;  /* 0x00000052f054723c */ /* 0x044fe20000081058 */
[----:B------:R-:W-:Y:S01]  /*c9090*/  STL.64 [R1+0xb7d0], R82 ;  /* 0x00b7d05201007387 */ /* 0x000fe20000100a00 */
[----:B----4-:R1:W-:Y:S06]  /*c90a0*/  STL.64 [R1+0xb7c8], R80 ;  /* 0x00b7c85001007387 */ /* 0x0103ec0000100a00 */
[C---:B-1----:R-:W-:Y:S11]  /*c90b0*/  HMMA.1688.F32.TF32 R80, R240.reuse, R78, R92 ;  /* 0x0000004ef050723c */ /* 0x042ff6000008105c */
[----:B------:R-:W-:Y:S04]  /*c90c0*/  @!UPT UIADD3 URZ, URZ, URZ, URZ ;  /* 0x0000003f3f3ff290 */ /* 0x000fe8000fffe03f */
[----:B------:R-:W-:Y:S01]  /*c90d0*/  STL.64 [R1+0x2b0], R84 ;  /* 0x0002b05401007387 */ /* 0x000fe20000100a00 */
[----:B------:R-:W-:Y:S02]  /*c90e0*/  STL.64 [R1+0x2b8], R86 ;  /* 0x0002b85601007387 */ /* 0x000fe40000100a00 */
[----:B------:R-:W-:Y:S02]  /*c90f0*/  STL.64 [R1+0xb7c0], R78 ;  /* 0x00b7c04e01007387 */ /* 0x000fe40000100a00 */
[----:B------:R1:W-:Y:S02]  /*c9100*/  STL.64 [R1+0xb7b8], R76 ;  /* 0x00b7b84c01007387 */ /* 0x0003e40000100a00 */
[C---:B-1----:R-:W-:Y:S01]  /*c9110*/  HMMA.1688.F32.TF32 R76, R240.reuse, R74, R96 ;  /* 0x0000004af04c723c */ /* 0x042fe20000081060 */
[----:B------:R-:W-:Y:S01]  /*c9120*/  STL.64 [R1+0x2a0], R80 ;  /* 0x0002a05001007387 */ /* 0x000fe20000100a00 */
[----:B------:R-:W-:Y:S02]  /*c9130*/  STL.64 [R1+0x2a8], R82 ;  /* 0x0002a85201007387 */ /* 0x000fe40000100a00 */
[----:B------:R-:W-:Y:S02]  /*c9140*/  STL.64 [R1+0xb7b0], R74 ;  /* 0x00b7b04a01007387 */ /* 0x000fe40000100a00 */
[----:B------:R1:W-:Y:S02]  /*c9150*/  STL.64 [R1+0xb7a8], R72 ;  /* 0x00b7a84801007387 */ /* 0x0003e40000100a00 */
[C---:B-1----:R-:W-:Y:S11]  /*c9160*/  HMMA.1688.F32.TF32 R72, R240.reuse, R70, R100 ;  /* 0x00000046f048723c */ /* 0x042ff60000081064 */
[----:B------:R-:W-:Y:S04]  /*c9170*/  @!UPT UIADD3 URZ, URZ, URZ, URZ ;  /* 0x0000003f3f3ff290 */ /* 0x000fe8000fffe03f */
[----:B------:R-:W-:Y:S01]  /*c9180*/  STL.64 [R1+0x290], R76 ;  /* 0x0002904c01007387 */ /* 0x000fe20000100a00 */
[----:B------:R-:W-:Y:S02]  /*c9190*/  STL.64 [R1+0x298], R78 ;  /* 0x0002984e01007387 */ /* 0x000fe40000100a00 */
[----:B------:R-:W-:Y:S02]  /*c91a0*/  STL.64 [R1+0xb7a0], R70 ;  /* 0x00b7a04601007387 */ /* 0x000fe40000100a00 */
[----:B------:R1:W-:Y:S02]  /*c91b0*/  STL.64 [R1+0xb798], R68 ;  /* 0x00b7984401007387 */ /* 0x0003e40000100a00 */
[C---:B-1----:R-:W-:Y:S08]  /*c91c0*/  HMMA.1688.F32.TF32 R68, R240.reuse, R66, R104 ;  /* 0x00000042f044723c */ /* 0x042ff00000081068 */
[C---:B------:R-:W-:Y:S01]  /*c91d0*/  HMMA.1688.F32.TF32 R76, R240.reuse, R62, R108 ;  /* 0x0000003ef04c723c */ /* 0x040fe2000008106c */
[----:B------:R-:W-:Y:S01]  /*c91e0*/  STL.64 [R1+0x280], R72 ;  /* 0x0002804801007387 */ /* 0x000fe20000100a00 */
[----:B------:R1:W-:Y:S06]  /*c91f0*/  STL.64 [R1+0x288], R74 ;  /* 0x0002884a01007387 */ /* 0x0003ec0000100a00 */
[C---:B-1----:R-:W-:Y:S07]  /*c9200*/  HMMA.1688.F32.TF32 R72, R240.reuse, R58, R112 ;  /* 0x0000003af048723c */ /* 0x042fee0000081070 */
[----:B------:R-:W-:Y:S01]  /*c9210*/  STL.64 [R1+0x270], R68 ;  /* 0x0002704401007387 */ /* 0x000fe20000100a00 */
[----:B------:R1:W-:Y:S02]  /*c9220*/  STL.64 [R1+0x278], R70 ;  /* 0x0002784601007387 */ /* 0x0003e40000100a00 */
[C---:B-1----:R-:W-:Y:S05]  /*c9230*/  HMMA.1688.F32.TF32 R68, R240.reuse, R54, R116 ;  /* 0x00000036f044723c */ /* 0x042fea0000081074 */
[----:B------:R-:W-:Y:S01]  /*c9240*/  STL.64 [R1+0x260], R76 ;  /* 0x0002604c01007387 */ /* 0x000fe20000100a00 */
[----:B------:R1:W-:Y:S07]  /*c9250*/  STL.64 [R1+0x268], R78 ;  /* 0x0002684e01007387 */ /* 0x0003ee0000100a00 */
[----:B------:R-:W-:Y:S02]  /*c9260*/  STL.64 [R1+0x250], R72 ;  /* 0x0002504801007387 */ /* 0x000fe40000100a00 */
[----:B------:R2:W-:Y:S01]  /*c9270*/  STL.64 [R1+0x258], R74 ;  /* 0x0002584a01007387 */ /* 0x0005e20000100a00 */
[C---:B-1----:R-:W-:Y:S08]  /*c9280*/  HMMA.1688.F32.TF32 R76, R240.reuse, R50, R120 ;  /* 0x00000032f04c723c */ /* 0x042ff00000081078 */
[C---:B--2---:R-:W-:Y:S01]  /*c9290*/  HMMA.1688.F32.TF32 R72, R240.reuse, R46, R124 ;  /* 0x0000002ef048723c */ /* 0x044fe2000008107c */
[----:B------:R-:W-:Y:S01]  /*c92a0*/  STL.64 [R1+0x320], R68 ;  /* 0x0003204401007387 */ /* 0x000fe20000100a00 */
[----:B------:R1:W-:Y:S06]  /*c92b0*/  STL.64 [R1+0x328], R70 ;  /* 0x0003284601007387 */ /* 0x0003ec0000100a00 */
[C---:B-1----:R-:W-:Y:S07]  /*c92c0*/  HMMA.1688.F32.TF32 R68, R240.reuse, R42, R128 ;  /* 0x0000002af044723c */ /* 0x042fee0000081080 */
        /* <DEDUP_REMOVED lines=9> */
[----:B------:R1:W-:Y:S01]  /*c9360*/  STL.64 [R1+0x370], R76 ;  /* 0x0003704c01007387 */ /* 0x0003e20000100a00 */
[----:B------:R2:W-:Y:S02]  /*c9370*/  STL.64 [R1+0x378], R78 ;  /* 0x0003784e01007387 */ /* 0x0005e40000100a00 */
[----:B------:R-:W3:Y:S05]  /*c9380*/  LDL.LU R216, [R1+0x6a0] ;  /* 0x0006a00001d87983 */ /* 0x000eea0000300800 */
[----:B------:R-:W-:Y:S01]  /*c9390*/  STL.64 [R1+0x380], R72 ;  /* 0x0003804801007387 */ /* 0x000fe20000100a00 */
[----:B------:R4:W-:Y:S07]  /*c93a0*/  STL.64 [R1+0x388], R74 ;  /* 0x0003884a01007387 */ /* 0x0009ee0000100a00 */
[----:B------:R-:W-:Y:S01]  /*c93b0*/  STL.64 [R1+0x390], R68 ;  /* 0x0003904401007387 */ /* 0x000fe20000100a00 */
[----:B------:R1:W-:Y:S02]  /*c93c0*/  STL.64 [R1+0x398], R70 ;  /* 0x0003984601007387 */ /* 0x0003e40000100a00 */
        /* <DEDUP_REMOVED lines=15> */
[----:B------:R-:W4:Y:S02]  /*c94c0*/  LDL.LU R80, [R1+0xb80] ;  /* 0x000b800001507983 */ /* 0x000f240000300800 */
[----:B------:R-:W4:Y:S02]  /*c94d0*/  LDL.LU R81, [R1+0xb84] ;  /* 0x000b840001517983 */ /* 0x000f240000300800 */
[----:B------:R-:W4:Y:S01]  /*c94e0*/  LDL.LU R82, [R1+0xb88] ;  /* 0x000b880001527983 */ /* 0x000f220000300800 */
[----:B------:R-:W4:Y:S01]  /*c94f0*/  LDL.LU R83, [R1+0xb8c] ;  /* 0x000b8c0001537983 */ /* 0x000f220000300800 */
[----:B-1----:R-:W3:Y:S02]  /*c9500*/  LDL.LU R76, [R1+0xb90] ;  /* 0x000b9000014c7983 */ /* 0x002ee40000300800 */
[----:B------:R-:W3:Y:S02]  /*c9510*/  LDL.LU R77, [R1+0xb94] ;  /* 0x000b9400014d7983 */ /* 0x000ee40000300800 */
[----:B--2---:R-:W3:Y:S01]  /*c9520*/  LDL.LU R78, [R1+0xb98] ;  /* 0x000b9800014e7983 */ /* 0x004ee20000300800 */
[----:B------:R-:W3:Y:S01]  /*c9530*/  LDL.LU R79, [R1+0xb9c] ;  /* 0x000b9c00014f7983 */ /* 0x000ee20000300800 */
[----:B------:R-:W2:Y:S02]  /*c9540*/  LDL.LU.64 R90, [R1+0x38] ;  /* 0x00003800015a7983 */ /* 0x000ea40000300a00 */
[----:B------:R-:W2:Y:S02]  /*c9550*/  LDL.LU R92, [R1+0xb60] ;  /* 0x000b6000015c7983 */ /* 0x000ea40000300800 */
[----:B------:R-:W2:Y:S01]  /*c9560*/  LDL.LU R93, [R1+0xb64] ;  /* 0x000b6400015d7983 */ /* 0x000ea20000300800 */
[----:B------:R-:W2:Y:S01]  /*c9570*/  LDL.LU R94, [R1+0xb68] ;  /* 0x000b6800015e7983 */ /* 0x000ea20000300800 */
[----:B------:R-:W2:Y:S02]  /*c9580*/  LDL.LU R95, [R1+0xb6c] ;  /* 0x000b6c00015f7983 */ /* 0x000ea40000300800 */
[----:B------:R-:W2:Y:S02]  /*c9590*/  LDL.LU.64 R98, [R1+0x28] ;  /* 0x0000280001627983 */ /* 0x000ea40000300a00 */
[----:B------:R-:W2:Y:S01]  /*c95a0*/  LDL.LU.64 R106, [R1+0x18] ;  /* 0x00001800016a7983 */ /* 0x000ea20000300a00 */
[----:B------:R-:W2:Y:S01]  /*c95b0*/  LDL.LU R108, [R1+0xb40] ;  /* 0x000b4000016c7983 */ /* 0x000ea20000300800 */
[----:B------:R-:W2:Y:S02]  /*c95c0*/  LDL.LU R109, [R1+0xb44] ;  /* 0x000b4400016d7983 */ /* 0x000ea40000300800 */
[----:B------:R-:W2:Y:S02]  /*c95d0*/  LDL.LU R110, [R1+0xb48] ;  /* 0x000b4800016e7983 */ /* 0x000ea40000300800 */
[----:B------:R-:W2:Y:S01]  /*c95e0*/  LDL.LU R111, [R1+0xb4c] ;  /* 0x000b4c00016f7983 */ /* 0x000ea20000300800 */
[----:B------:R-:W2:Y:S01]  /*c95f0*/  LDL.LU.64 R114, [R1+0x8] ;  /* 0x0000080001727983 */ /* 0x000ea20000300a00 */
        /* <DEDUP_REMOVED lines=17> */
[----:B------:R-:W2:Y:S01]  /*c9710*/  LDL.LU R221, [R1+0x694] ;  /* 0x0006940001dd7983 */ /* 0x000ea20000300800 */
[----:B------:R-:W-:Y:S01]  /*c9720*/  MOV R222, R237 ;  /* 0x000000ed00de7202 */ /* 0x000fe20000000f00 */
[----:B------:R-:W-:Y:S01]  /*c9730*/  IMAD.MOV.U32 R223, RZ, RZ, R236 ;  /* 0x000000ffffdf7224 */ /* 0x000fe200078e00ec */
[C---:B----4-:R-:W-:Y:S08]  /*c9740*/  HMMA.1688.F32.TF32 R72, R240.reuse, R22, R80 ;  /* 0x00000016f048723c */ /* 0x050ff00000081050 */
[C---:B---3--:R-:W-:Y:S08]  /*c9750*/  HMMA.1688.F32.TF32 R76, R240.reuse, R26, R76 ;  /* 0x0000001af04c723c */ /* 0x048ff0000008104c */
[C---:B--2---:R-:W-:Y:S11]  /*c9760*/  HMMA.1688.F32.TF32 R68, R240.reuse, R90, R84 ;  /* 0x0000005af044723c */ /* 0x044ff60000081054 */
[----:B------:R-:W-:Y:S04]  /*c9770*/  @!UPT UIADD3 URZ, URZ, URZ, URZ ;  /* 0x0000003f3f3ff290 */ /* 0x000fe8000fffe03f */
[----:B------:R-:W-:Y:S01]  /*c9780*/  STL.64 [R1+0x3a0], R76 ;  /* 0x0003a04c01007387 */ /* 0x000fe20000100a00 */
[----:B------:R-:W-:Y:S02]  /*c9790*/  STL.64 [R1+0x3a8], R78 ;  /* 0x0003a84e01007387 */ /* 0x000fe40000100a00 */
[----:B------:R-:W-:Y:S02]  /*c97a0*/  STL.64 [R1+0x3b0], R72 ;  /* 0x0003b04801007387 */ /* 0x000fe40000100a00 */
[----:B------:R-:W-:Y:S03]  /*c97b0*/  STL.64 [R1+0x3b8], R74 ;  /* 0x0003b84a01007387 */ /* 0x000fe60000100a00 */
[----:B------:R-:W-:Y:S01]  /*c97c0*/  STL.64 [R1+0x3c0], R68 ;  /* 0x0003c04401007387 */ /* 0x000fe20000100a00 */
[----:B------:R1:W-:Y:S02]  /*c97d0*/  STL.64 [R1+0x3c8], R70 ;  /* 0x0003c84601007387 */ /* 0x0003e40000100a00 */
[C---:B-1----:R-:W-:Y:S11]  /*c97e0*/  HMMA.1688.F32.TF32 R68, R240.reuse, R98, R92 ;  /* 0x00000062f044723c */ /* 0x042ff6000008105c */
[----:B------:R-:W-:Y:S11]  /*c97f0*/  @!UPT UIADD3 URZ, URZ, URZ, URZ ;  /* 0x0000003f3f3ff290 */ /* 0x000ff6000fffe03f */
[----:B------:R-:W-:Y:S01]  /*c9800*/  @!UPT UIADD3 URZ, URZ, URZ, URZ ;  /* 0x0000003f3f3ff290 */ /* 0x000fe2000fffe03f */
        /* <DEDUP_REMOVED lines=12> */
[C---:B-1----:R-:W-:Y:S01]  /*c98d0*/  HMMA.1688.F32.TF32 R68, R240.reuse, R250, R116 ;  /* 0x000000faf044723c */ /* 0x042fe20000081074 */
[----:B------:R-:W-:Y:S01]  /*c98e0*/  STL.64 [R1+0xb6e8], R250 ;  /* 0x00b6e8fa01007387 */ /* 0x000fe20000100a00 */
[----:B------:R-:W-:Y:S11]  /*c98f0*/  STL.64 [R1+0xb6e0], R248 ;  /* 0x00b6e0f801007387 */ /* 0x000ff60000100a00 */
[----:B------:R-:W-:Y:S10]  /*c9900*/  @!UPT UIADD3 URZ, URZ, URZ, URZ ;  /* 0x0000003f3f3ff290 */ /* 0x000ff4000fffe03f */
[----:B------:R-:W-:Y:S01]  /*c9910*/  STL.64 [R1+0x400], R68 ;  /* 0x0004004401007387 */ /* 0x000fe20000100a00 */
[----:B------:R1:W-:Y:S02]  /*c9920*/  STL.64 [R1+0x408], R70 ;  /* 0x0004084601007387 */ /* 0x0003e40000100a00 */
[C---:B-1----:R-:W-:Y:S11]  /*c9930*/  HMMA.1688.F32.TF32 R68, R240.reuse, R246, R120 ;  /* 0x000000f6f044723c */ /* 0x042ff60000081078 */
[----:B------:R-:W-:Y:S11]  /*c9940*/  @!UPT UIADD3 URZ, URZ, URZ, URZ ;  /* 0x0000003f3f3ff290 */ /* 0x000ff6000fffe03f */
[----:B------:R-:W-:Y:S01]  /*c9950*/  @!UPT UIADD3 URZ, URZ, URZ, URZ ;  /* 0x0000003f3f3ff290 */ /* 0x000fe2000fffe03f */
[----:B------:R-:W-:Y:S01]  /*c9960*/  STL.64 [R1+0x410], R68 ;  /* 0x0004104401007387 */ /* 0x000fe20000100a00 */
[----:B------:R-:W-:Y:S02]  /*c9970*/  IMAD.MOV.U32 R2, RZ, RZ, R71 ;  /* 0x000000ffff027224 */ /* 0x000fe400078e0047 */
[----:B------:R1:W-:Y:S02]  /*c9980*/  STL [R1+0x418], R70 ;  /* 0x0004184601007387 */ /* 0x0003e40000100800 */
[----:B------:R-:W-:Y:S01]  /*c9990*/  STL.64 [R1+0xb6d8], R246 ;  /* 0x00b6d8f601007387 */ /* 0x000fe20000100a00 */
[----:B------:R-:W-:Y:S01]  /*c99a0*/  STL.64 [R1+0xb6d0], R244 ;  /* 0x00b6d0f401007387 */ /* 0x000fe20000100a00 */
[----:B------:R-:W-:Y:S02]  /*c99b0*/  STL [R1+0xb5b0], R2 ;  /* 0x00b5b00201007387 */ /* 0x000fe40000100800 */
[----:B------:R-:W-:Y:S02]  /*c99c0*/  STL.64 [R1+0xb6c8], R10 ;  /* 0x00b6c80a01007387 */ /* 0x000fe40000100a00 */
[----:B------:R2:W-:Y:S01]  /*c99d0*/  STL.64 [R1+0xb6c0], R8 ;  /* 0x00b6c00801007387 */ /* 0x0005e20000100a00 */
[C---:B-1----:R-:W-:Y:S08]  /*c99e0*/  HMMA.1688.F32.TF32 R68, R240.reuse, R10, R124 ;  /* 0x0000000af044723c */ /* 0x042ff0000008107c */
[C---:B--2---:R-:W-:Y:S11]  /*c99f0*/  HMMA.1688.F32.TF32 R8, R240.reuse, R14, R128 ;  /* 0x0000000ef008723c */ /* 0x044ff60000081080 */
[----:B------:R-:W-:Y:S04]  /*c9a00*/  @!UPT UIADD3 URZ, URZ, URZ, URZ ;  /* 0x0000003f3f3ff290 */ /* 0x000fe8000fffe03f */
[----:B------:R-:W-:Y:S01]  /*c9a10*/  STL.64 [R1+0x430], R68 ;  /* 0x0004304401007387 */ /* 0x000fe20000100a00 */
[----:B------:R1:W-:Y:S02]  /*c9a20*/  STL.64 [R1+0x438], R70 ;  /* 0x0004384601007387 */ /* 0x0003e40000100a00 */
[----:B------:R-:W-:Y:S02]  /*c9a30*/  STL.64 [R1+0xb6b8], R14 ;  /* 0x00b6b80e01007387 */ /* 0x000fe40000100a00 */
[----:B------:R2:W-:Y:S03]  /*c9a40*/  STL.64 [R1+0xb6b0], R12 ;  /* 0x00b6b00c01007387 */ /* 0x0005e60000100a00 */
[----:B------:R-:W-:Y:S01]  /*c9a50*/  STL.64 [R1+0x440], R8 ;  /* 0x0004400801007387 */ /* 0x000fe20000100a00 */
[----:B------:R3:W-:Y:S01]  /*c9a60*/  STL.64 [R1+0x448], R10 ;  /* 0x0004480a01007387 */ /* 0x0007e20000100a00 */
[----:B-1----:R-:W-:Y:S08]  /*c9a70*/  HMMA.1688.F32.TF32 R68, R240, R18, R208 ;  /* 0x00000012f044723c */ /* 0x002ff000000810d0 */
[C---:B--2---:R-:W-:Y:S08]  /*c9a80*/  HMMA.1688.F32.TF32 R12, R4.reuse, R238, R216 ;  /* 0x000000ee040c723c */ /* 0x044ff000000810d8 */
[----:B---3--:R-:W-:Y:S07]  /*c9a90*/  HMMA.1688.F32.TF32 R8, R4, R234, R220 ;  /* 0x000000ea0408723c */ /* 0x008fee00000810dc */
[----:B------:R1:W-:Y:S01]  /*c9aa0*/  STL.64 [R1+0x420], R68 ;  /* 0x0004204401007387 */ /* 0x0003e20000100a00 */
[----:B------:R2:W-:Y:S02]  /*c9ab0*/  STL.64 [R1+0x428], R70 ;  /* 0x0004284601007387 */ /* 0x0005e40000100a00 */
[----:B------:R-:W3:Y:S05]  /*c9ac0*/  LDL.LU R124, [R1+0x520] ;  /* 0x00052000017c7983 */ /* 0x000eea0000300800 */
[----:B------:R-:W-:Y:S01]  /*c9ad0*/  STL.64 [R1+0x1450], R12 ;  /* 0x0014500c01007387 */ /* 0x000fe20000100a00 */
[----:B------:R-:W-:Y:S07]  /*c9ae0*/  STL.64 [R1+0x1458], R14 ;  /* 0x0014580e01007387 */ /* 0x000fee0000100a00 */
[----:B------:R4:W-:Y:S02]  /*c9af0*/  STL.64 [R1+0x1440], R8 ;  /* 0x0014400801007387 */ /* 0x0009e40000100a00 */
[----:B------:R1:W-:Y:S02]  /*c9b00*/  STL.64 [R1+0x1448], R10 ;  /* 0x0014480a01007387 */ /* 0x0003e40000100a00 */
        /* <DEDUP_REMOVED lines=16> */
[----:B------:R-:W-:Y:S01]  /*c9c10*/  IMAD.MOV.U32 R213, RZ, RZ, R98 ;  /* 0x000000ffffd57224 */ /* 0x000fe200078e0062 */
[----:B------:R-:W3:Y:S01]  /*c9c20*/  LDL.LU R97, [R1+0x594] ;  /* 0x0005940001617983 */ /* 0x000ee20000300800 */
[----:B------:R-:W-:-:S02]  /*c9c30*/  IMAD.MOV.U32 R212, RZ, RZ, R99 ;  /* 0x000000ffffd47224 */ /* 0x000fc400078e0063 */
[----:B------:R-:W3:Y:S02]  /*c9c40*/  LDL.LU R98, [R1+0x598] ;  /* 0x0005980001627983 */ /* 0x000ee40000300800 */
[----:B------:R-:W3:Y:S01]  /*c9c50*/  LDL.LU R99, [R1+0x59c] ;  /* 0x00059c0001637983 */ /* 0x000ee20000300800 */
[----:B------:R-:W3:Y:S01]  /*c9c60*/  LDL.LU R88, [R1+0x5b0] ;  /* 0x0005b00001587983 */ /* 0x000ee20000300800 */
[----:B------:R-:W-:Y:S02]  /*c9c70*/  IMAD.MOV.U32 R201, RZ, RZ, R90 ;  /* 0x000000ffffc97224 */ /* 0x000fe400078e005a */
[----:B------:R-:W3:Y:S01]  /*c9c80*/  LDL.LU R89, [R1+0x5b4] ;  /* 0x0005b40001597983 */ /* 0x000ee20000300800 */
[----:B------:R-:W-:Y:S01]  /*c9c90*/  MOV R200, R91 ;  /* 0x0000005b00c87202 */ /* 0x000fe20000000f00 */
        /* <DEDUP_REMOVED lines=14> */
[----:B-1----:R-:W3:Y:S02]  /*c9d80*/  LDL.LU R68, [R1+0x600] ;  /* 0x0006000001447983 */ /* 0x002ee40000300800 */
[----:B------:R-:W3:Y:S01]  /*c9d90*/  LDL.LU R69, [R1+0x604] ;  /* 0x0006040001457983 */ /* 0x000ee20000300800 */
[----:B--2---:R-:W3:Y:S01]  /*c9da0*/  LDL.LU R70, [R1+0x608] ;  /* 0x0006080001467983 */ /* 0x004ee20000300800 */
[----:B------:R-:W3:Y:S02]  /*c9db0*/  LDL.LU R71, [R1+0x60c] ;  /* 0x00060c0001477983 */ /* 0x000ee40000300800 */
[----:B------:R-:W2:Y:S02]  /*c9dc0*/  LDL.LU R248, [R1+0x610] ;  /* 0x0006100001f87983 */ /* 0x000ea40000300800 */
[----:B------:R-:W2:Y:S01]  /*c9dd0*/  LDL.LU R249, [R1+0x614] ;  /* 0x0006140001f97983 */ /* 0x000ea20000300800 */
[----:B------:R-:W2:Y:S01]  /*c9de0*/  LDL.LU R250, [R1+0x618] ;  /* 0x0006180001fa7983 */ /* 0x000ea20000300800 */
[----:B------:R-:W2:Y:S02]  /*c9df0*/  LDL.LU R251, [R1+0x61c] ;  /* 0x00061c0001fb7983 */ /* 0x000ea40000300800 */
[----:B----4-:R-:W4:Y:S02]  /*c9e00*/  LDL.LU R8, [R1+0x630] ;  /* 0x0006300001087983 */ /* 0x010f240000300800 */
[----:B------:R-:W4:Y:S01]  /*c9e10*/  LDL.LU R9, [R1+0x634] ;  /* 0x0006340001097983 */ /* 0x000f220000300800 */
[----:B------:R-:W4:Y:S01]  /*c9e20*/  LDL.LU R10, [R1+0x638] ;  /* 0x00063800010a7983 */ /* 0x000f220000300800 */
[----:B------:R-:W4:Y:S02]  /*c9e30*/  LDL.LU R11, [R1+0x63c] ;  /* 0x00063c00010b7983 */ /* 0x000f240000300800 */
        /* <DEDUP_REMOVED lines=12> */
[----:B------:R-:W3:Y:S02]  /*c9f00*/  LDL.LU R208, [R1+0x680] ;  /* 0x0006800001d07983 */ /* 0x000ee40000300800 */
[----:B------:R-:W3:Y:S01]  /*c9f10*/  LDL.LU R209, [R1+0x684] ;  /* 0x0006840001d17983 */ /* 0x000ee20000300800 */
[----:B------:R-:W3:Y:S01]  /*c9f20*/  LDL.LU R210, [R1+0x688] ;  /* 0x0006880001d27983 */ /* 0x000ee20000300800 */
[----:B------:R-:W3:Y:S02]  /*c9f30*/  LDL.LU R211, [R1+0x68c] ;  /* 0x00068c0001d37983 */ /* 0x000ee40000300800 */
        /* <DEDUP_REMOVED lines=16> */
[----:B------:R-:W4:Y:S01]  /*ca040*/  LDL.LU R104, [R1+0x570] ;  /* 0x0005700001687983 */ /* 0x000f220000300800 */
[----:B------:R-:W-:Y:S01]  /*ca050*/  MOV R225, R106 ;  /* 0x0000006a00e17202 */ /* 0x000fe20000000f00 */
[----:B------:R-:W4:Y:S01]  /*ca060*/  LDL.LU R105, [R1+0x574] ;  /* 0x0005740001697983 */ /* 0x000f220000300800 */
[----:B------:R-:W-:-:S02]  /*ca070*/  IMAD.MOV.U32 R224, RZ, RZ, R107 ;  /* 0x000000ffffe07224 */ /* 0x000fc400078e006b */
[----:B------:R-:W4:Y:S02]  /*ca080*/  LDL.LU R106, [R1+0x578] ;  /* 0x00057800016a7983 */ /* 0x000f240000300800 */
[----:B------:R-:W4:Y:S01]  /*ca090*/  LDL.LU R107, [R1+0x57c] ;  /* 0x00057c00016b7983 */ /* 0x000f220000300800 */
[----:B------:R-:W4:Y:S01]  /*ca0a0*/  LDL.LU R112, [R1+0x550] ;  /* 0x0005500001707983 */ /* 0x000f220000300800 */
[----:B------:R-:W-:Y:S02]  /*ca0b0*/  IMAD.MOV.U32 R237, RZ, RZ, R114 ;  /* 0x000000ffffed7224 */ /* 0x000fe400078e0072 */
[----:B------:R-:W4:Y:S01]  /*ca0c0*/  LDL.LU R113, [R1+0x554] ;  /* 0x0005540001717983 */ /* 0x000f220000300800 */
[----:B------:R-:W-:Y:S01]  /*ca0d0*/  MOV R236, R115 ;  /* 0x0000007300ec7202 */ /* 0x000fe20000000f00 */
        /* <DEDUP_REMOVED lines=9> */
[----:B------:R-:W4:Y:S01]  /*ca170*/  LDL.LU R131, [R1+0x51c] ;  /* 0x00051c0001837983 */ /* 0x000f220000300800 */
[C---:B--2---:R-:W-:Y:S08]  /*ca180*/  HMMA.1688.F32.TF32 R220, R4.reuse, R226, R220 ;  /* 0x000000e204dc723c */ /* 0x044ff000000810dc */
[C---:B---3--:R-:W-:Y:S11]  /*ca190*/  HMMA.1688.F32.TF32 R208, R4.reuse, R230, R208 ;  /* 0x000000e604d0723c */ /* 0x048ff600000810d0 */
[----:B------:R-:W-:Y:S11]  /*ca1a0*/  @!UPT UIADD3 URZ, URZ, URZ, URZ ;  /* 0x0000003f3f3ff290 */ /* 0x000ff6000fffe03f */
[----:B------:R-:W-:Y:S01]  /*ca1b0*/  @!UPT UIADD3 URZ, URZ, URZ, URZ ;  /* 0x0000003f3f3ff290 */ /* 0x000fe2000fffe03f */
[----:B------:R-:W-:Y:S01]  /*ca1c0*/  STL.64 [R1+0x1430], R208 ;  /* 0x001430d001007387 */ /* 0x000fe20000100a00 */
[----:B------:R1:W-:Y:S03]  /*ca1d0*/  STL.64 [R1+0x1438], R210 ;  /* 0x001438d201007387 */ /* 0x0003e60000100a00 */
[----:B-1----:R-:W2:Y:S01]  /*ca1e0*/  LDL.LU.64 R210, [R1+0xb8c0] ;  /* 0x00b8c00001d27983 */ /* 0x002ea20000300a00 */
[----:B------:R-:W3:Y:S02]  /*ca1f0*/  LDL.LU.64 R208, [R1+0xb8b8] ;  /* 0x00b8b80001d07983 */ /* 0x000ee40000300a00 */
[----:B------:R-:W-:Y:S02]  /*ca200*/  STL.64 [R1+0x1420], R220 ;  /* 0x001420dc01007387 */ /* 0x000fe40000100a00 */
[----:B------:R1:W-:Y:S02]  /*ca210*/  STL.64 [R1+0x1428], R222 ;  /* 0x001428de01007387 */ /* 0x0003e40000100a00 */
        /* <DEDUP_REMOVED lines=9> */
[C---:B------:R-:W-:Y:S08]  /*ca2b0*/  HMMA.1688.F32.TF32 R12, R4.reuse, R214, R12 ;  /* 0x000000d6040c723c */ /* 0x040ff0000008100c */
[C---:B------:R-:W-:Y:S08]  /*ca2c0*/  HMMA.1688.F32.TF32 R68, R4.reuse, R198, R68 ;  /* 0x000000c60444723c */ /* 0x040ff00000081044 */
[C---:B----4-:R-:W-:Y:S11]  /*ca2d0*/  HMMA.1688.F32.TF32 R240, R4.reuse, R218, R240 ;  /* 0x000000da04f0723c */ /* 0x050ff600000810f0 */
[----:B------:R-:W-:Y:S11]  /*ca2e0*/  @!UPT UIADD3 URZ, URZ, URZ, URZ ;  /* 0x0000003f3f3ff290 */ /* 0x000ff6000fffe03f */
[----:B------:R-:W-:Y:S01]  /*ca2f0*/  @!UPT UIADD3 URZ, URZ, URZ, URZ ;  /* 0x0000003f3f3ff290 */ /* 0x000fe2000fffe03f */
[----:B------:R-:W-:Y:S01]  /*ca300*/  STL.64 [R1+0x1400], R240 ;  /* 0x001400f001007387 */ /* 0x000fe20000100a00 */
[----:B------:R2:W-:Y:S02]  /*ca310*/  STL.64 [R1+0x1408], R242 ;  /* 0x001408f201007387 */ /* 0x0005e40000100a00 */
[C---:B--2---:R-:W-:Y:S08]  /*ca320*/  HMMA.1688.F32.TF32 R240, R4.reuse, R210, R8 ;  /* 0x000000d204f0723c */ /* 0x044ff00000081008 */
[C---:B------:R-:W-:Y:S01]  /*ca330*/  HMMA.1688.F32.TF32 R8, R4.reuse, R206, R244 ;  /* 0x000000ce0408723c */ /* 0x040fe200000810f4 */
[----:B------:R-:W-:Y:S01]  /*ca340*/  STL.64 [R1+0x13f0], R12 ;  /* 0x0013f00c01007387 */ /* 0x000fe20000100a00 */
[----:B------:R1:W-:Y:S06]  /*ca350*/  STL.64 [R1+0x13f8], R14 ;  /* 0x0013f80e01007387 */ /* 0x0003ec0000100a00 */
[C---:B-1----:R-:W-:Y:S07]  /*ca360*/  HMMA.1688.F32.TF32 R12, R4.reuse, R202, R248 ;  /* 0x000000ca040c723c */ /* 0x042fee00000810f8 */
[----:B------:R-:W-:Y:S01]  /*ca370*/  STL.64 [R1+0x13e0], R240 ;  /* 0x0013e0f001007387 */ /* 0x000fe20000100a00 */
[----:B------:R-:W-:Y:S07]  /*ca380*/  STL.64 [R1+0x13e8], R242 ;  /* 0x0013e8f201007387 */ /* 0x000fee0000100a00 */
[----:B------:R-:W-:Y:S02]  /*ca390*/  STL.64 [R1+0x13d0], R8 ;  /* 0x0013d00801007387 */ /* 0x000fe40000100a00 */
[----:B------:R1:W-:Y:S02]  /*ca3a0*/  STL.64 [R1+0x13d8], R10 ;  /* 0x0013d80a01007387 */ /* 0x0003e40000100a00 */
[C---:B-1----:R-:W-:Y:S04]  /*ca3b0*/  HMMA.1688.F32.TF32 R8, R4.reuse, R194, R72 ;  /* 0x000000c20408723c */ /* 0x042fe80000081048 */
[----:B------:R-:W-:Y:S01]  /*ca3c0*/  STL.64 [R1+0x13c0], R12 ;  /* 0x0013c00c01007387 */ /* 0x000fe20000100a00 */
[----:B------:R1:W-:Y:S02]  /*ca3d0*/  STL.64 [R1+0x13c8], R14 ;  /* 0x0013c80e01007387 */ /* 0x0003e40000100a00 */
[----:B------:R-:W-:Y:S02]  /*ca3e0*/  STL.64 [R1+0x13b0], R68 ;  /* 0x0013b04401007387 */ /* 0x000fe40000100a00 */
[----:B------:R2:W-:Y:S01]  /*ca3f0*/  STL.64 [R1+0x13b8], R70 ;  /* 0x0013b84601007387 */ /* 0x0005e20000100a00 */
[C---:B-1----:R-:W-:Y:S08]  /*ca400*/  HMMA.1688.F32.TF32 R12, R4.reuse, R190, R76 ;  /* 0x000000be040c723c */ /* 0x042ff0000008104c */
[C---:B--2---:R-:W-:Y:S05]  /*ca410*/  HMMA.1688.F32.TF32 R68, R4.reuse, R186, R80 ;  /* 0x000000ba0444723c */ /* 0x044fea0000081050 */
[----:B------:R-:W-:Y:S01]  /*ca420*/  STL.64 [R1+0x13a0], R8 ;  /* 0x0013a00801007387 */ /* 0x000fe20000100a00 */
[----:B------:R1:W-:Y:S02]  /*ca430*/  STL.64 [R1+0x13a8], R10 ;  /* 0x0013a80a01007387 */ /* 0x0003e40000100a00 */
        /* <DEDUP_REMOVED lines=13> */
[----:B------:R-:W-:Y:S01]  /*ca510*/  STL.64 [R1+0x1358], R70 ;  /* 0x0013584601007387 */ /* 0x000fe20000100a00 */
[----:B------:R-:W-:Y:S01]  /*ca520*/  STL.64 [R1+0xb6a8], R164 ;  /* 0x00b6a8a401007387 */ /* 0x000fe20000100a00 */
[C---:B-1----:R-:W-:Y:S04]  /*ca530*/  HMMA.1688.F32.TF32 R12, R4.reuse, R166, R100 ;  /* 0x000000a6040c723c */ /* 0x042fe80000081064 */
[----:B------:R-:W-:Y:S01]  /*ca540*/  STL.64 [R1+0x1340], R8 ;  /* 0x0013400801007387 */ /* 0x000fe20000100a00 */
[----:B------:R1:W-:Y:S03]  /*ca550*/  STL.64 [R1+0x1348], R10 ;  /* 0x0013480a01007387 */ /* 0x0003e60000100a00 */
[C---:B-1----:R-:W-:Y:S11]  /*ca560*/  HMMA.1688.F32.TF32 R8, R4.reuse, R162, R104 ;  /* 0x000000a20408723c */ /* 0x042ff60000081068 */
[----:B------:R-:W-:Y:S04]  /*ca570*/  @!UPT UIADD3 URZ, URZ, URZ, URZ ;  /* 0x0000003f3f3ff290 */ /* 0x000fe8000fffe03f */
[----:B------:R-:W-:Y:S01]  /*ca580*/  STL.64 [R1+0x1330], R12 ;  /* 0x0013300c01007387 */ /* 0x000fe20000100a00 */
[----:B------:R1:W-:Y:S02]  /*ca590*/  STL.64 [R1+0x1338], R14 ;  /* 0x0013380e01007387 */ /* 0x0003e40000100a00 */
[----:B------:R-:W-:Y:S01]  /*ca5a0*/  STL.64 [R1+0xb6f0], R160 ;  /* 0x00b6f0a001007387 */ /* 0x000fe20000100a00 */
[C---:B-1----:R-:W-:Y:S04]  /*ca5b0*/  HMMA.1688.F32.TF32 R12, R4.reuse, R158, R108 ;  /* 0x0000009e040c723c */ /* 0x042fe8000008106c */
[----:B------:R-:W-:Y:S01]  /*ca5c0*/  STL.64 [R1+0x1320], R8 ;  /* 0x0013200801007387 */ /* 0x000fe20000100a00 */
[----:B------:R1:W-:Y:S03]  /*ca5d0*/  STL.64 [R1+0x1328], R10 ;  /* 0x0013280a01007387 */ /* 0x0003e60000100a00 */
[C---:B-1----:R-:W-:Y:S01]  /*ca5e0*/  HMMA.1688.F32.TF32 R8, R4.reuse, R154, R112 ;  /* 0x0000009a0408723c */ /* 0x042fe20000081070 */
[----:B------:R-:W-:Y:S11]  /*ca5f0*/  STL.64 [R1+0xb6f8], R156 ;  /* 0x00b6f89c01007387 */ /* 0x000ff60000100a00 */
[----:B------:R-:W-:Y:S03]  /*ca600*/  @!UPT UIADD3 URZ, URZ, URZ, URZ ;  /* 0x0000003f3f3ff290 */ /* 0x000fe6000fffe03f */
[----:B------:R-:W-:Y:S02]  /*ca610*/  STL.64 [R1+0x1310], R12 ;  /* 0x0013100c01007387 */ /* 0x000fe40000100a00 */
[----:B------:R1:W-:Y:S02]  /*ca620*/  STL.64 [R1+0x1318], R14 ;  /* 0x0013180e01007387 */ /* 0x0003e40000100a00 */
[----:B------:R-:W-:Y:S01]  /*ca630*/  STL.64 [R1+0xb700], R152 ;  /* 0x00b7009801007387 */ /* 0x000fe20000100a00 */
[C---:B-1----:R-:W-:Y:S03]  /*ca640*/  HMMA.1688.F32.TF32 R12, R4.reuse, R150, R116 ;  /* 0x00000096040c723c */ /* 0x042fe60000081074 */
[----:B------:R-:W-:Y:S01]  /*ca650*/  STL.64 [R1+0x1300], R8 ;  /* 0x0013000801007387 */ /* 0x000fe20000100a00 */
[----:B------:R1:W-:Y:S04]  /*ca660*/  STL.64 [R1+0x1308], R10 ;  /* 0x0013080a01007387 */ /* 0x0003e80000100a00 */
        /* <DEDUP_REMOVED lines=13> */
[----:B------:R-:W-:Y:S02]  /*ca740*/  STL.64 [R1+0x12d8], R14 ;  /* 0x0012d80e01007387 */ /* 0x000fe40000100a00 */
[----:B------:R-:W2:Y:S04]  /*ca750*/  LDL.LU R244, [R1+0x1000] ;  /* 0x0010000001f47983 */ /* 0x000ea80000300800 */
[----:B------:R1:W-:Y:S01]  /*ca760*/  STL.64 [R1+0x1220], R8 ;  /* 0x0012200801007387 */ /* 0x0003e20000100a00 */
[----:B------:R4:W-:Y:S02]  /*ca770*/  STL.64 [R1+0x1228], R10 ;  /* 0x0012280a01007387 */ /* 0x0009e40000100a00 */
[----:B------:R-:W2:Y:S02]  /*ca780*/  LDL.LU R245, [R1+0x1004] ;  /* 0x0010040001f57983 */ /* 0x000ea40000300800 */
[----:B------:R-:W2:Y:S01]  /*ca790*/  LDL.LU R246, [R1+0x1008] ;  /* 0x0010080001f67983 */ /* 0x000ea20000300800 */
[----:B------:R-:W2:Y:S04]  /*ca7a0*/  LDL.LU R247, [R1+0x100c] ;  /* 0x00100c0001f77983 */ /* 0x000ea80000300800 */
[----:B-1----:R-:W2:Y:S01]  /*ca7b0*/  LDL.LU R8, [R1+0x1030] ;  /* 0x0010300001087983 */ /* 0x002ea20000300800 */
[----:B------:R-:W2:Y:S02]  /*ca7c0*/  LDL.LU R9, [R1+0x1034] ;  /* 0x0010340001097983 */ /* 0x000ea40000300800 */
[----:B----4-:R-:W4:Y:S02]  /*ca7d0*/  LDL.LU R10, [R1+0x1038] ;  /* 0x00103800010a7983 */ /* 0x010f240000300800 */
[----:B------:R-:W4:Y:S01]  /*ca7e0*/  LDL.LU R11, [R1+0x103c] ;  /* 0x00103c00010b7983 */ /* 0x000f220000300800 */
        /* <DEDUP_REMOVED lines=104> */
[----:B------:R1:W-:Y:S04]  /*cae70*/  STL.64 [R1+0xb720], R136 ;  /* 0x00b7208801007387 */ /* 0x0003e80000100a00 */
        /* <DEDUP_REMOVED lines=10> */
[----:B------:R-:W2:Y:S01]  /*caf20*/  LDL.LU.64 R128, [R1+0xb888] ;  /* 0x00b8880001807983 */ /* 0x000ea20000300a00 */
[C---:B---3--:R-:W-:Y:S11]  /*caf30*/  HMMA.1688.F32.TF32 R124, R4.reuse, R130, R124 ;  /* 0x00000082047c723c */ /* 0x048ff6000008107c */
        /* <DEDUP_REMOVED lines=12> */
[----:B------:R-:W2:Y:S02]  /*cb000*/  LDL.LU.64 R120, [R1+0xb868] ;  /* 0x00b8680001787983 */ /* 0x000ea40000300a00 */
[----:B------:R-:W2:Y:S01]  /*cb010*/  LDL R17, [R1+0x330] ;  /* 0x0003300001117983 */ /* 0x000ea20000100800 */
        /* <DEDUP_REMOVED lines=91> */
[----:B------:R-:W-:Y:S01]  /*cb5d0*/  HMMA.1688.F32.TF32 R144, R4, R62, R144 ;  /* 0x0000003e0490723c */ /* 0x000fe20000081090 */
        /* <DEDUP_REMOVED lines=11> */
[C---:B---3--:R-:W-:Y:S11]  /*cb690*/  HMMA.1688.F32.TF32 R136, R4.reuse, R70, R136 ;  /* 0x000000460488723c */ /* 0x048ff60000081088 */
[----:B------:R-:W-:Y:S11]  /*cb6a0*/  @!UPT UIADD3 URZ, URZ, URZ, URZ ;  /* 0x0000003f3f3ff290 */ /* 0x000ff6000fffe03f */
[----:B------:R-:W-:Y:S01]  /*cb6b0*/  @!UPT UIADD3 URZ, URZ, URZ, URZ ;  /* 0x0000003f3f3ff290 */ /* 0x000fe2000fffe03f */
[----:B------:R-:W-:Y:S01]  /*cb6c0*/  STL.64 [R1+0xad0], R136 ;  /* 0x000ad08801007387 */ /* 0x000fe20000100a00 */
[----:B------:R1:W-:Y:S02]  /*cb6d0*/  STL.64 [R1+0xad8], R138 ;  /* 0x000ad88a01007387 */ /* 0x0003e40000100a00 */
[C---:B-1----:R-:W-:Y:S08]  /*cb6e0*/  HMMA.1688.F32.TF32 R136, R4.reuse, R66, R140 ;  /* 0x000000420488723c */ /* 0x042ff0000008108c */
[C---:B------:R-:W-:Y:S11]  /*cb6f0*/  HMMA.1688.F32.TF32 R140, R4.reuse, R58, R148 ;  /* 0x0000003a048c723c */ /* 0x040ff60000081094 */
[----:B------:R-:W-:Y:S04]  /*cb700*/  @!UPT UIADD3 URZ, URZ, URZ, URZ ;  /* 0x0000003f3f3ff290 */ /* 0x000fe8000fffe03f */
[----:B------:R-:W-:Y:S01]  /*cb710*/  STL.64 [R1+0xac0], R136 ;  /* 0x000ac08801007387 */ /* 0x000fe20000100a00 */
[----:B------:R1:W-:Y:S02]  /*cb720*/  STL.64 [R1+0xac8], R138 ;  /* 0x000ac88a01007387 */ /* 0x0003e40000100a00 */
[C---:B-1----:R-:W-:Y:S01]  /*cb730*/  HMMA.1688.F32.TF32 R136, R4.reuse, R54, R152 ;  /* 0x000000360488723c */ /* 0x042fe20000081098 */
[----:B------:R-:W-:Y:S01]  /*cb740*/  STL.64 [R1+0xab0], R144 ;  /* 0x000ab09001007387 */ /* 0x000fe20000100a00 */
[----:B------:R1:W-:Y:S03]  /*cb750*/  STL.64 [R1+0xab8], R146 ;  /* 0x000ab89201007387 */ /* 0x0003e60000100a00 */
[----:B------:R-:W-:Y:S02]  /*cb760*/  STL.64 [R1+0xa30], R140 ;  /* 0x000a308c01007387 */ /* 0x000fe40000100a00 */
[----:B------:R3:W-:Y:S01]  /*cb770*/  STL.64 [R1+0xa38], R142 ;  /* 0x000a388e01007387 */ /* 0x0007e20000100a00 */
[C---:B-1----:R-:W-:Y:S08]  /*cb780*/  HMMA.1688.F32.TF32 R144, R4.reuse, R50, R156 ;  /* 0x000000320490723c */ /* 0x042ff0000008109c */
[C---:B---3--:R-:W-:Y:S07]  /*cb790*/  HMMA.1688.F32.TF32 R140, R4.reuse, R46, R160 ;  /* 0x0000002e048c723c */ /* 0x048fee00000810a0 */
        /* <DEDUP_REMOVED lines=8> */
[C---:B---3--:R-:W-:Y:S08]  /*cb820*/  HMMA.1688.F32.TF32 R140, R4.reuse, R34, R12 ;  /* 0x00000022048c723c */ /* 0x048ff0000008100c */
[----:B------:R-:W-:Y:S01]  /*cb830*/  HMMA.1688.F32.TF32 R12, R4, R26, R244 ;  /* 0x0000001a040c723c */ /* 0x000fe200000810f4 */
[----:B------:R-:W-:-:S02]  /*cb840*/  IMAD.MOV.U32 R171, RZ, RZ, R228 ;  /* 0x000000ffffab7224 */ /* 0x000fc400078e00e4 */
[----:B------:R-:W-:Y:S01]  /*cb850*/  IMAD.MOV.U32 R164, RZ, RZ, R229 ;  /* 0x000000ffffa47224 */ /* 0x000fe200078e00e5 */
[----:B------:R-:W-:Y:S01]  /*cb860*/  MOV R165, R232 ;  /* 0x000000e800a57202 */ /* 0x000fe20000000f00 */
[----:B------:R-:W-:Y:S02]  /*cb870*/  IMAD.MOV.U32 R166, RZ, RZ, R233 ;  /* 0x000000ffffa67224 */ /* 0x000fe400078e00e9 */
[----:B------:R-:W-:Y:S01]  /*cb880*/  IMAD.MOV.U32 R167, RZ, RZ, R216 ;  /* 0x000000ffffa77224 */ /* 0x000fe200078e00d8 */
[----:B------:R-:W-:Y:S01]  /*cb890*/  MOV R158, R225 ;  /* 0x000000e1009e7202 */ /* 0x000fe20000000f00 */
[----:B------:R-:W-:Y:S01]  /*cb8a0*/  STL.64 [R1+0x9f0], R136 ;  /* 0x0009f08801007387 */ /* 0x000fe20000100a00 */
[----:B------:R4:W-:Y:S02]  /*cb8b0*/  STL.64 [R1+0x9f8], R138 ;  /* 0x0009f88a01007387 */ /* 0x0009e40000100a00 */
[----:B------:R-:W-:Y:S01]  /*cb8c0*/  IMAD.MOV.U32 R159, RZ, RZ, R224 ;  /* 0x000000ffff9f7224 */ /* 0x000fe200078e00e0 */
[----:B------:R-:W-:Y:S01]  /*cb8d0*/  MOV R150, R213 ;  /* 0x000000d500967202 */ /* 0x000fe20000000f00 */
[----:B--2---:R-:W-:Y:S01]  /*cb8e0*/  LDSM.16.M88.4 R224, [R17+0x3080] ;  /* 0x0030800011e0783b */ /* 0x004fe20000000200 */
[----:B------:R-:W-:-:S02]  /*cb8f0*/  IMAD.MOV.U32 R151, RZ, RZ, R212 ;  /* 0x000000ffff977224 */ /* 0x000fc400078e00d4 */
[----:B------:R-:W-:Y:S01]  /*cb900*/  LDSM.16.M88.4 R212, [R17+0x6080] ;  /* 0x0060800011d4783b */ /* 0x000fe20000000200 */
[----:B------:R-:W-:Y:S04]  /*cb910*/  LDS R240, [R0+0x82000] ;  /* 0x0820000000f07984 */ /* 0x000fe80000000800 */
[----:B------:R-:W-:Y:S04]  /*cb920*/  LDS R242, [R0+0x82400] ;  /* 0x0824000000f27984 */ /* 0x000fe80000000800 */
[----:B------:R-:W-:Y:S04]  /*cb930*/  LDS R241, [R3+0x82000] ;  /* 0x0820000003f17984 */ /* 0x000fe80000000800 */
[----:B------:R-:W-:Y:S01]  /*cb940*/  LDS R243, [R3+0x82400] ;  /* 0x0824000003f37984 */ /* 0x000fe20000000800 */
[C---:B----4-:R-:W-:Y:S08]  /*cb950*/  HMMA.1688.F32.TF32 R136, R4.reuse, R30, R8 ;  /* 0x0000001e0488723c */ /* 0x050ff00000081008 */
[----:B------:R-:W-:Y:S01]  /*cb960*/  HMMA.1688.F32.TF32 R8, R4, R22, R248 ;  /* 0x000000160408723c */ /* 0x000fe200000810f8 */
[----:B------:R-:W-:Y:S01]  /*cb970*/  STL.64 [R1+0x9e0], R144 ;  /* 0x0009e09001007387 */ /* 0x000fe20000100a00 */
[----:B------:R-:W-:Y:S02]  /*cb980*/  STL.64 [R1+0x9e8], R146 ;  /* 0x0009e89201007387 */ /* 0x000fe40000100a00 */
[----:B------:R-:W-:Y:S02]  /*cb990*/  STL.64 [R1+0x9d0], R140 ;  /* 0x0009d08c01007387 */ /* 0x000fe40000100a00 */
[----:B------:R-:W-:Y:S09]  /*cb9a0*/  STL.64 [R1+0x9d8], R142 ;  /* 0x0009d88e01007387 */ /* 0x000ff20000100a00 */
[----:B------:R-:W-:Y:S01]  /*cb9b0*/  STL.64 [R1+0x9c0], R136 ;  /* 0x0009c08801007387 */ /* 0x000fe20000100a00 */
[----:B------:R-:W-:Y:S02]  /*cb9c0*/  STL.64 [R1+0x9c8], R138 ;  /* 0x0009c88a01007387 */ /* 0x000fe40000100a00 */
[----:B------:R-:W-:Y:S02]  /*cb9d0*/  STL.64 [R1+0x9b0], R12 ;  /* 0x0009b00c01007387 */ /* 0x000fe40000100a00 */
[----:B------:R1:W-:Y:S03]  /*cb9e0*/  STL.64 [R1+0x9b8], R14 ;  /* 0x0009b80e01007387 */ /* 0x0003e60000100a00 */
[----:B------:R2:W-:Y:S01]  /*cb9f0*/  STL.64 [R1+0x9a0], R8 ;  /* 0x0009a00801007387 */ /* 0x0005e20000100a00 */
[----:B------:R3:W-:Y:S02]  /*cba00*/  STL.64 [R1+0x9a8], R10 ;  /* 0x0009a80a01007387 */ /* 0x0007e40000100a00 */
[----:B------:R-:W4:Y:S02]  /*cba10*/  LDL.LU R221, [R1+0xb790] ;  /* 0x00b7900001dd7983 */ /* 0x000f240000300800 */
        /* <DEDUP_REMOVED lines=14> */
[----:B------:R-:W3:Y:S01]  /*cbb00*/  LDL.LU R216, [R1+0xb754] ;  /* 0x00b7540001d87983 */ /* 0x000ee20000300800 */
[----:B-1----:R-:W-:Y:S01]  /*cbb10*/  MOV R15, R204 ;  /* 0x000000cc000f7202 */ /* 0x002fe20000000f00 */
[----:B----4-:R-:W-:-:S02]  /*cbb20*/  IMAD.MOV.U32 R14, RZ, RZ, R221 ;  /* 0x000000ffff0e7224 */ /* 0x010fc400078e00dd */
[----:B--2---:R-:W-:Y:S01]  /*cbb30*/  IMAD.MOV.U32 R13, RZ, RZ, R220 ;  /* 0x000000ffff0d7224 */ /* 0x004fe200078e00dc */
[----:B---3--:R-:W-:Y:S02]  /*cbb40*/  MOV R12, R217 ;  /* 0x000000d9000c7202 */ /* 0x008fe40000000f00 */
[----:B------:R-:W2:Y:S01]  /*cbb50*/  LDL.LU R217, [R1+0xb750] ;  /* 0x00b7500001d97983 */ /* 0x000ea20000300800 */
[----:B------:R-:W3:Y:S02]  /*cbb60*/  LDL.LU R220, [R1+0xb74c] ;  /* 0x00b74c0001dc7983 */ /* 0x000ee40000300800 */
[----:B------:R-:W4:Y:S02]  /*cbb70*/  LDL.LU R221, [R1+0xb748] ;  /* 0x00b7480001dd7983 */ /* 0x000f240000300800 */
[----:B------:R-:W2:Y:S02]  /*cbb80*/  LDL.LU R204, [R1+0xb744] ;  /* 0x00b7440001cc7983 */ /* 0x000ea40000300800 */
[----:B------:R-:W-:-:S02]  /*cbb90*/  IMAD.MOV.U32 R8, RZ, RZ, R205 ;  /* 0x000000ffff087224 */ /* 0x000fc400078e00cd */
[----:B------:R-:W-:Y:S01]  /*cbba0*/  IMAD.MOV.U32 R9, RZ, RZ, R208 ;  /* 0x000000ffff097224 */ /* 0x000fe200078e00d0 */
[----:B------:R-:W2:Y:S01]  /*cbbb0*/  LDL.LU R205, [R1+0xb740] ;  /* 0x00b7400001cd7983 */ /* 0x000ea20000300800 */
[----:B------:R-:W2:Y:S01]  /*cbbc0*/  LDL.LU R208, [R1+0xb73c] ;  /* 0x00b73c0001d07983 */ /* 0x000ea20000300800 */
[----:B------:R-:W-:Y:S02]  /*cbbd0*/  MOV R10, R209 ;  /* 0x000000d1000a7202 */ /* 0x000fe40000000f00 */
[----:B------:R-:W2:Y:S01]  /*cbbe0*/  LDL.LU R209, [R1+0xb738] ;  /* 0x00b7380001d17983 */ /* 0x000ea20000300800 */
[----:B------:R-:W-:Y:S02]  /*cbbf0*/  IMAD.MOV.U32 R11, RZ, RZ, R192 ;  /* 0x000000ffff0b7224 */ /* 0x000fe400078e00c0 */
[----:B------:R-:W2:Y:S02]  /*cbc00*/  LDL.LU R192, [R1+0xb734] ;  /* 0x00b7340001c07983 */ /* 0x000ea40000300800 */
[----:B------:R-:W-:Y:S01]  /*cbc10*/  IMAD.MOV.U32 R244, RZ, RZ, R193 ;  /* 0x000000fffff47224 */ /* 0x000fe200078e00c1 */
[----:B------:R-:W-:Y:S01]  /*cbc20*/  MOV R245, R196 ;  /* 0x000000c400f57202 */ /* 0x000fe20000000f00 */
[----:B------:R-:W2:Y:S01]  /*cbc30*/  LDL.LU R193, [R1+0xb730] ;  /* 0x00b7300001c17983 */ /* 0x000ea20000300800 */
[----:B------:R-:W2:Y:S02]  /*cbc40*/  LDL.LU R196, [R1+0xb72c] ;  /* 0x00b72c0001c47983 */ /* 0x000ea40000300800 */
[----:B------:R-:W-:-:S02]  /*cbc50*/  IMAD.MOV.U32 R246, RZ, RZ, R197 ;  /* 0x000000fffff67224 */ /* 0x000fc400078e00c5 */
[----:B------:R-:W2:Y:S01]  /*cbc60*/  LDL.LU R197, [R1+0xb728] ;  /* 0x00b7280001c57983 */ /* 0x000ea20000300800 */
[----:B------:R-:W-:Y:S01]  /*cbc70*/  MOV R250, R237 ;  /* 0x000000ed00fa7202 */ /* 0x000fe20000000f00 */
[----:B------:R-:W-:Y:S02]  /*cbc80*/  IMAD.MOV.U32 R251, RZ, RZ, R236 ;  /* 0x000000fffffb7224 */ /* 0x000fe400078e00ec */
[----:B------:R-:W-:Y:S01]  /*cbc90*/  IMAD.MOV.U32 R160, RZ, RZ, R233 ;  /* 0x000000ffffa07224 */ /* 0x000fe200078e00e9 */
[----:B------:R-:W1:Y:S01]  /*cbca0*/  LDSM.16.M88.4 R236, [R17+0x80] ;  /* 0x0000800011ec783b */ /* 0x000e620000000200 */
[----:B------:R-:W-:Y:S02]  /*cbcb0*/  MOV R161, R232 ;  /* 0x000000e800a17202 */ /* 0x000fe40000000f00 */
[----:B------:R-:W1:Y:S04]  /*cbcc0*/  LDSM.16.M88.4 R232, [R17+0x1080] ;  /* 0x0010800011e8783b */ /* 0x000e680000000200 */
[----:B------:R-:W-:-:S02]  /*cbcd0*/  IMAD.MOV.U32 R162, RZ, RZ, R229 ;  /* 0x000000ffffa27224 */ /* 0x000fc400078e00e5 */
[----:B------:R-:W-:Y:S02]  /*cbce0*/  IMAD.MOV.U32 R163, RZ, RZ, R228 ;  /* 0x000000ffffa37224 */ /* 0x000fe400078e00e4 */
[----:B------:R-:W1:Y:S01]  /*cbcf0*/  LDSM.16.M88.4 R228, [R17+0x2080] ;  /* 0x0020800011e4783b */ /* 0x000e620000000200 */
[----:B------:R-:W-:Y:S01]  /*cbd00*/  IMAD.MOV.U32 R155, RZ, RZ, R216 ;  /* 0x000000ffff9b7224 */ /* 0x000fe200078e00d8 */
[----:B------:R-:W-:Y:S01]  /*cbd10*/  MOV R142, R201 ;  /* 0x000000c9008e7202 */ /* 0x000fe20000000f00 */
[----:B------:R-:W-:Y:S02]  /*cbd20*/  IMAD.MOV.U32 R143, RZ, RZ, R200 ;  /* 0x000000ffff8f7224 */ /* 0x000fe400078e00c8 */
[----:B------:R-:W-:Y:S01]  /*cbd30*/  LDSM.16.M88.4 R200, [R17+0x9080] ;  /* 0x0090800011c8783b */ /* 0x000fe20000000200 */
[----:B------:R-:W-:Y:S03]  /*cbd40*/  HMMA.1688.F32.TF32 R248, R4, R250, R160 ;  /* 0x000000fa04f8723c */ /* 0x000fe600000810a0 */
[----:B-1----:R-:W-:Y:S01]  /*cbd50*/  STL [R1+0xb234], R238 ;  /* 0x00b234ee01007387 */ /* 0x002fe20000100800 */
[----:B------:R-:W-:Y:S02]  /*cbd60*/  STL [R1+0xb230], R239 ;  /* 0x00b230ef01007387 */ /* 0x000fe40000100800 */
[----:B------:R-:W-:Y:S02]  /*cbd70*/  STL [R1+0xb228], R234 ;  /* 0x00b228ea01007387 */ /* 0x000fe40000100800 */
[----:B------:R-:W-:Y:S01]  /*cbd80*/  STL [R1+0xb224], R235 ;  /* 0x00b224eb01007387 */ /* 0x000fe20000100800 */
[----:B------:R-:W-:Y:S01]  /*cbd90*/  STL [R1+0xb220], R230 ;  /* 0x00b220e601007387 */ /* 0x000fe20000100800 */
[----:B------:R-:W-:Y:S02]  /*cbda0*/  STL [R1+0xb21c], R231 ;  /* 0x00b21ce701007387 */ /* 0x000fe40000100800 */
[----:B------:R-:W-:Y:S02]  /*cbdb0*/  STL [R1+0xb204], R226 ;  /* 0x00b204e201007387 */ /* 0x000fe40000100800 */
[----:B------:R-:W-:Y:S01]  /*cbdc0*/  STL [R1+0xb200], R227 ;  /* 0x00b200e301007387 */ /* 0x000fe20000100800 */
[----:B---3--:R-:W-:Y:S01]  /*cbdd0*/  MOV R153, R220 ;  /* 0x000000dc00997202 */ /* 0x008fe20000000f00 */
[----:B----4-:R-:W-:-:S02]  /*cbde0*/  IMAD.MOV.U32 R152, RZ, RZ, R221 ;  /* 0x000000ffff987224 */ /* 0x010fc400078e00dd */
[----:B--2---:R-:W-:Y:S01]  /*cbdf0*/  IMAD.MOV.U32 R154, RZ, RZ, R217 ;  /* 0x000000ffff9a7224 */ /* 0x004fe200078e00d9 */
[----:B------:R-:W1:Y:S04]  /*cbe00*/  LDSM.16.M88.4 R220, [R17+0x4080] ;  /* 0x0040800011dc783b */ /* 0x000e680000000200 */
[----:B------:R-:W2:Y:S01]  /*cbe10*/  LDSM.16.M88.4 R216, [R17+0x5080] ;  /* 0x0050800011d8783b */ /* 0x000ea20000000200 */
[----:B------:R-:W-:Y:S01]  /*cbe20*/  MOV R145, R208 ;  /* 0x000000d000917202 */ /* 0x000fe20000000f00 */
[----:B------:R-:W-:Y:S02]  /*cbe30*/  IMAD.MOV.U32 R146, RZ, RZ, R205 ;  /* 0x000000ffff927224 */ /* 0x000fe400078e00cd */
[----:B------:R-:W-:Y:S02]  /*cbe40*/  IMAD.MOV.U32 R144, RZ, RZ, R209 ;  /* 0x000000ffff907224 */ /* 0x000fe400078e00d1 */
[----:B------:R-:W-:Y:S01]  /*cbe50*/  IMAD.MOV.U32 R147, RZ, RZ, R204 ;  /* 0x000000ffff937224 */ /* 0x000fe200078e00cc */
[----:B------:R-:W3:Y:S04]  /*cbe60*/  LDSM.16.M88.4 R208, [R17+0x7080] ;  /* 0x0070800011d0783b */ /* 0x000ee80000000200 */
[----:B------:R-:W4:Y:S01]  /*cbe70*/  LDSM.16.M88.4 R204, [R17+0x8080] ;  /* 0x0080800011cc783b */ /* 0x000f220000000200 */
[----:B------:R-:W-:Y:S01]  /*cbe80*/  IMAD.MOV.U32 R139, RZ, RZ, R192 ;  /* 0x000000ffff8b7224 */ /* 0x000fe200078e00c0 */
[----:B------:R-:W-:Y:S01]  /*cbe90*/  MOV R137, R196 ;  /* 0x000000c400897202 */ /* 0x000fe20000000f00 */
[----:B------:R-:W-:-:S02]  /*cbea0*/  IMAD.MOV.U32 R138, RZ, RZ, R193 ;  /* 0x000000ffff8a7224 */ /* 0x000fc400078e00c1 */
[----:B------:R-:W-:Y:S01]  /*cbeb0*/  IMAD.MOV.U32 R136, RZ, RZ, R197 ;  /* 0x000000ffff887224 */ /* 0x000fe200078e00c5 */
[----:B------:R-:W-:Y:S04]  /*cbec0*/  LDSM.16.M88.4 R192, [R17+0xb080] ;  /* 0x00b0800011c0783b */ /* 0x000fe80000000200 */
[----:B------:R-:W4:Y:S01]  /*cbed0*/  LDSM.16.M88.4 R196, [R17+0xa080] ;  /* 0x00a0800011c4783b */ /* 0x000f220000000200 */
[C---:B------:R-:W-:Y:S08]  /*cbee0*/  HMMA.1688.F32.TF32 R148, R4.reuse, R150, R144 ;  /* 0x000000960494723c */ /* 0x040ff00000081090 */
[C---:B------:R-:W-:Y:S08]  /*cbef0*/  HMMA.1688.F32.TF32 R140, R4.reuse, R142, R136 ;  /* 0x0000008e048c723c */ /* 0x040ff00000081088 */
[----:B------:R-:W-:Y:S01]  /*cbf00*/  HMMA.1688.F32.TF32 R156, R4, R158, R152 ;  /* 0x0000009e049c723c */ /* 0x000fe20000081098 */
[----:B-1----:R-:W-:Y:S01]  /*cbf10*/  STL [R1+0xb1f8], R222 ;  /* 0x00b1f8de01007387 */ /* 0x002fe20000100800 */
[----:B------:R-:W-:Y:S02]  /*cbf20*/  STL [R1+0xb1f4], R223 ;  /* 0x00b1f4df01007387 */ /* 0x000fe40000100800 */
[----:B--2---:R-:W-:Y:S02]  /*cbf30*/  STL [R1+0xb1fc], R218 ;  /* 0x00b1fcda01007387 */ /* 0x004fe40000100800 */
[----:B------:R-:W-:Y:S01]  /*cbf40*/  STL [R1+0xb1f0], R219 ;  /* 0x00b1f0db01007387 */ /* 0x000fe20000100800 */
[----:B------:R-:W-:Y:S04]  /*cbf50*/  STL [R1+0xb1e4], R215 ;  /* 0x00b1e4d701007387 */ /* 0x000fe80000100800 */
[----:B---3--:R-:W-:Y:S01]  /*cbf60*/  STL [R1+0xb1e0], R210 ;  /* 0x00b1e0d201007387 */ /* 0x008fe20000100800 */
[----:B------:R-:W-:Y:S02]  /*cbf70*/  STL [R1+0xb1dc], R211 ;  /* 0x00b1dcd301007387 */ /* 0x000fe40000100800 */
[----:B----4-:R-:W-:Y:S02]  /*cbf80*/  STL [R1+0xb208], R206 ;  /* 0x00b208ce01007387 */ /* 0x010fe40000100800 */
[----:B------:R-:W-:Y:S01]  /*cbf90*/  STL [R1+0xb1d8], R207 ;  /* 0x00b1d8cf01007387 */ /* 0x000fe20000100800 */
[----:B------:R-:W-:Y:S01]  /*cbfa0*/  STL [R1+0xb1d4], R202 ;  /* 0x00b1d4ca01007387 */ /* 0x000fe20000100800 */
[----:B------:R-:W-:Y:S03]  /*cbfb0*/  STL [R1+0xb1d0], R203 ;  /* 0x00b1d0cb01007387 */ /* 0x000fe60000100800 */
[----:B------:R-:W-:Y:S01]  /*cbfc0*/  STL [R1+0xb1b0], R198 ;  /* 0x00b1b0c601007387 */ /* 0x000fe20000100800 */
[----:B------:R-:W-:Y:S02]  /*cbfd0*/  STL [R1+0xb1ac], R199 ;  /* 0x00b1acc701007387 */ /* 0x000fe40000100800 */
[----:B------:R-:W-:Y:S02]  /*cbfe0*/  STL [R1+0xb1a0], R194 ;  /* 0x00b1a0c201007387 */ /* 0x000fe40000100800 */
[----:B------:R-:W-:Y:S01]  /*cbff0*/  STL [R1+0xb19c], R195 ;  /* 0x00b19cc301007387 */ /* 0x000fe20000100800 */
[----:B------:R-:W2:Y:S01]  /*cc000*/  LDL.LU.64 R136, [R1+0xb720] ;  /* 0x00b7200001887983 */ /* 0x000ea20000300a00 */
[----:B------:R1:W-:Y:S02]  /*cc010*/  STL.64 [R1+0x990], R140 ;  /* 0x0009908c01007387 */ /* 0x0003e40000100a00 */
[----:B------:R-:W-:Y:S01]  /*cc020*/  STL.64 [R1+0x998], R142 ;  /* 0x0009988e01007387 */ /* 0x000fe20000100a00 */
[----:B-1----:R-:W3:Y:S01]  /*cc030*/  LDL.LU.64 R140, [R1+0xb718] ;  /* 0x00b71800018c7983 */ /* 0x002ee20000300a00 */
[----:B------:R-:W4:Y:S02]  /*cc040*/  LDL.LU.64 R144, [R1+0xb710] ;  /* 0x00b7100001907983 */ /* 0x000f240000300a00 */
[----:B------:R1:W-:Y:S02]  /*cc050*/  STL.64 [R1+0x980], R148 ;  /* 0x0009809401007387 */ /* 0x0003e40000100a00 */
[----:B------:R-:W-:Y:S01]  /*cc060*/  STL.64 [R1+0x988], R150 ;  /* 0x0009889601007387 */ /* 0x000fe20000100a00 */
[----:B-1----:R-:W2:Y:S01]  /*cc070*/  LDL.LU.64 R148, [R1+0xb708] ;  /* 0x00b7080001947983 */ /* 0x002ea20000300a00 */
[----:B------:R-:W2:Y:S02]  /*cc080*/  LDL.LU.64 R152, [R1+0xb700] ;  /* 0x00b7000001987983 */ /* 0x000ea40000300a00 */
[----:B------:R1:W-:Y:S02]  /*cc090*/  STL.64 [R1+0x970], R156 ;  /* 0x0009709c01007387 */ /* 0x0003e40000100a00 */
[----:B------:R-:W-:Y:S01]  /*cc0a0*/  STL.64 [R1+0x978], R158 ;  /* 0x0009789e01007387 */ /* 0x000fe20000100a00 */
[----:B-1----:R-:W2:Y:S01]  /*cc0b0*/  LDL.LU.64 R156, [R1+0xb6f8] ;  /* 0x00b6f800019c7983 */ /* 0x002ea20000300a00 */
[----:B------:R-:W2:Y:S02]  /*cc0c0*/  LDL.LU.64 R160, [R1+0xb6f0] ;  /* 0x00b6f00001a07983 */ /* 0x000ea40000300a00 */
[----:B------:R-:W-:Y:S02]  /*cc0d0*/  STL.64 [R1+0x960], R248 ;  /* 0x000960f801007387 */ /* 0x000fe40000100a00 */
[----:B------:R1:W-:Y:S02]  /*cc0e0*/  STL.64 [R1+0x968], R250 ;  /* 0x000968fa01007387 */ /* 0x0003e40000100a00 */
[----:B-1----:R-:W2:Y:S01]  /*cc0f0*/  LDL.LU.64 R250, [R1+0xb6e8] ;  /* 0x00b6e80001fa7983 */ /* 0x002ea20000300a00 */
[----:B------:R-:W-:-:S02]  /*cc100*/  IMAD.MOV.U32 R247, RZ, RZ, R252 ;  /* 0x000000fffff77224 */ /* 0x000fc400078e00fc */
[----:B------:R-:W3:Y:S05]  /*cc110*/  LDL.LU.64 R248, [R1+0xb6e0] ;  /* 0x00b6e00001f87983 */ /* 0x000eea0000300a00 */
        /* <DEDUP_REMOVED lines=18> */
[----:B------:R1:W-:Y:S01]  /*cc240*/  STL [R1+0x938], R14 ;  /* 0x0009380e01007387 */ /* 0x0003e20000100800 */
[----:B------:R-:W-:Y:S02]  /*cc250*/  MOV R252, R15 ;  /* 0x0000000f00fc7202 */ /* 0x000fe40000000f00 */
[----:B-1----:R-:W2:Y:S01]  /*cc260*/  LDL.LU.64 R14, [R1+0xb6b8] ;  /* 0x00b6b800010e7983 */ /* 0x002ea20000300a00 */
[----:B------:R-:W3:Y:S02]  /*cc270*/  LDL.LU.64 R12, [R1+0xb6b0] ;  /* 0x00b6b000010c7983 */ /* 0x000ee40000300a00 */
[----:B------:R-:W-:Y:S01]  /*cc280*/  STL [R1+0xb268], R252 ;  /* 0x00b268fc01007387 */ /* 0x000fe20000100800 */
[C---:B--2---:R-:W-:Y:S11]  /*cc290*/  HMMA.1688.F32.TF32 R164, R4.reuse, R14, R164 ;  /* 0x0000000e04a4723c */ /* 0x044ff600000810a4 */
[----:B------:R-:W-:Y:S11]  /*cc2a0*/  @!UPT UIADD3 URZ, URZ, URZ, URZ ;  /* 0x0000003f3f3ff290 */ /* 0x000ff6000fffe03f */
[----:B------:R-:W-:Y:S01]  /*cc2b0*/  @!UPT UIADD3 URZ, URZ, URZ, URZ ;  /* 0x0000003f3f3ff290 */ /* 0x000fe2000fffe03f */
[----:B------:R1:W-:Y:S01]  /*cc2c0*/  STL.64 [R1+0x920], R164 ;  /* 0x000920a401007387 */ /* 0x0003e20000100a00 */
[----:B------:R-:W-:Y:S03]  /*cc2d0*/  STL.64 [R1+0x928], R166 ;  /* 0x000928a601007387 */ /* 0x000fe60000100a00 */
[----:B-1----:R-:W2:Y:S01]  /*cc2e0*/  LDL.LU.64 R164, [R1+0xb6a8] ;  /* 0x00b6a80001a47983 */ /* 0x002ea20000300a00 */
[----:B------:R-:W-:Y:S08]  /*cc2f0*/  HMMA.1688.F32.TF32 R4, R4, R18, R168 ;  /* 0x000000120404723c */ /* 0x000ff000000810a8 */
[C---:B------:R-:W-:Y:S11]  /*cc300*/  HMMA.1688.F32.TF32 R168, R240.reuse, R236, R172 ;  /* 0x000000ecf0a8723c */ /* 0x040ff600000810ac */
[----:B------:R-:W-:Y:S04]  /*cc310*/  @!UPT UIADD3 URZ, URZ, URZ, URZ ;  /* 0x0000003f3f3ff290 */ /* 0x000fe8000fffe03f */
[----:B------:R-:W-:Y:S01]  /*cc320*/  STL.64 [R1+0x8f0], R4 ;  /* 0x0008f00401007387 */ /* 0x000fe20000100a00 */
[----:B------:R1:W-:Y:S02]  /*cc330*/  STL.64 [R1+0x8f8], R6 ;  /* 0x0008f80601007387 */ /* 0x0003e40000100a00 */
[C---:B-1----:R-:W-:Y:S11]  /*cc340*/  HMMA.1688.F32.TF32 R4, R240.reuse, R232, R176 ;  /* 0x000000e8f004723c */ /* 0x042ff600000810b0 */
[----:B------:R-:W-:Y:S11]  /*cc350*/  @!UPT UIADD3 URZ, URZ, URZ, URZ ;  /* 0x0000003f3f3ff290 */ /* 0x000ff6000fffe03f */
[----:B------:R-:W-:Y:S01]  /*cc360*/  @!UPT UIADD3 URZ, URZ, URZ, URZ ;  /* 0x0000003f3f3ff290 */ /* 0x000fe2000fffe03f */
[----:B------:R-:W-:Y:S01]  /*cc370*/  STL [R1+0xb34], R5 ;  /* 0x000b340501007387 */ /* 0x000fe20000100800 */
[----:B------:R-:W-:Y:S02]  /*cc380*/  STL.64 [R1+0x910], R168 ;  /* 0x000910a801007387 */ /* 0x000fe40000100a00 */
[----:B------:R-:W-:Y:S02]  /*cc390*/  STL.64 [R1+0x918], R170 ;  /* 0x000918aa01007387 */ /* 0x000fe40000100a00 */
[----:B------:R1:W-:Y:S02]  /*cc3a0*/  STL.64 [R1+0xb38], R6 ;  /* 0x000b380601007387 */ /* 0x0003e40000100a00 */
[----:B------:R-:W-:Y:S02]  /*cc3b0*/  IMAD.MOV.U32 R239, RZ, RZ, R4 ;  /* 0x000000ffffef7224 */ /* 0x000fe400078e0004 */
[C---:B-1----:R-:W-:Y:S03]  /*cc3c0*/  HMMA.1688.F32.TF32 R4, R240.reuse, R228, R188 ;  /* 0x000000e4f004723c */ /* 0x042fe600000810bc */
[----:B------:R-:W-:Y:S11]  /*cc3d0*/  STL [R1+0xb26c], R239 ;  /* 0x00b26cef01007387 */ /* 0x000ff60000100800 */
[----:B------:R-:W-:Y:S09]  /*cc3e0*/  @!UPT UIADD3 URZ, URZ, URZ, URZ ;  /* 0x0000003f3f3ff290 */ /* 0x000ff2000fffe03f */
[----:B------:R-:W-:Y:S01]  /*cc3f0*/  STL.64 [R1+0xb40], R4 ;  /* 0x000b400401007387 */ /* 0x000fe20000100a00 */
[----:B------:R1:W-:Y:S02]  /*cc400*/  STL [R1+0xb48], R6 ;  /* 0x000b480601007387 */ /* 0x0003e40000100800 */
[----:B------:R-:W-:Y:S02]  /*cc410*/  IMAD.MOV.U32 R238, RZ, RZ, R7 ;  /* 0x000000ffffee7224 */ /* 0x000fe400078e0007 */
[----:B-1----:R-:W-:Y:S03]  /*cc420*/  HMMA.1688.F32.TF32 R4, R240, R224, R180 ;  /* 0x000000e0f004723c */ /* 0x002fe600000810b4 */
[----:B------:R-:W-:Y:S01]  /*cc430*/  STL [R1+0xb290], R238 ;  /* 0x00b290ee01007387 */ /* 0x000fe20000100800 */
        /* <DEDUP_REMOVED lines=8> */
[----:B----4-:R-:W-:Y:S02]  /*cc4c0*/  IMAD.MOV.U32 R174, RZ, RZ, R145 ;  /* 0x000000ffffae7224 */ /* 0x010fe400078e0091 */
[----:B------:R-:W-:Y:S01]  /*cc4d0*/  IMAD.MOV.U32 R175, RZ, RZ, R144 ;  /* 0x000000ffffaf7224 */ /* 0x000fe200078e0090 */
[----:B---3--:R-:W-:Y:S01]  /*cc4e0*/  MOV R176, R141 ;  /* 0x0000008d00b07202 */ /* 0x008fe20000000f00 */
[----:B------:R-:W-:-:S02]  /*cc4f0*/  IMAD.MOV.U32 R177, RZ, RZ, R140 ;  /* 0x000000ffffb17224 */ /* 0x000fc400078e008c */
[----:B------:R-:W-:Y:S01]  /*cc500*/  IMAD.MOV.U32 R178, RZ, RZ, R137 ;  /* 0x000000ffffb27224 */ /* 0x000fe200078e0089 */
[----:B------:R-:W-:Y:S01]  /*cc510*/  MOV R179, R136 ;  /* 0x0000008800b37202 */ /* 0x000fe20000000f00 */
[----:B------:R-:W-:Y:S02]  /*cc520*/  IMAD.MOV.U32 R180, RZ, RZ, R133 ;  /* 0x000000ffffb47224 */ /* 0x000fe400078e0085 */
[----:B------:R-:W-:Y:S01]  /*cc530*/  IMAD.MOV.U32 R181, RZ, RZ, R132 ;  /* 0x000000ffffb57224 */ /* 0x000fe200078e0084 */
[----:B------:R-:W-:Y:S01]  /*cc540*/  MOV R182, R129 ;  /* 0x0000008100b67202 */ /* 0x000fe20000000f00 */
[----:B------:R-:W-:Y:S01]  /*cc550*/  IMAD.MOV.U32 R183, RZ, RZ, R128 ;  /* 0x000000ffffb77224 */ /* 0x000fe200078e0080 */
[----:B------:R-:W-:Y:S04]  /*cc560*/  LDSM.16.M88.4 R160, [R17+0x13080] ;  /* 0x0130800011a0783b */ /* 0x000fe80000000200 */
[----:B------:R-:W-:Y:S01]  /*cc570*/  STL [R1+0xb50], R4 ;  /* 0x000b500401007387 */ /* 0x000fe20000100800 */
[----:B------:R1:W-:Y:S03]  /*cc580*/  STL [R1+0xb5c], R7 ;  /* 0x000b5c0701007387 */ /* 0x0003e60000100800 */
[----:B------:R-:W-:Y:S01]  /*cc590*/  LDSM.16.M88.4 R156, [R17+0x14080] ;  /* 0x01408000119c783b */ /* 0x000fe20000000200 */
[----:B------:R-:W-:-:S02]  /*cc5a0*/  IMAD.MOV.U32 R230, RZ, RZ, R5 ;  /* 0x000000ffffe67224 */ /* 0x000fc400078e0005 */
[----:B------:R-:W-:Y:S01]  /*cc5b0*/  IMAD.MOV.U32 R231, RZ, RZ, R6 ;  /* 0x000000ffffe77224 */ /* 0x000fe200078e0006 */
[----:B------:R-:W-:Y:S04]  /*cc5c0*/  LDSM.16.M88.4 R152, [R17+0x15080] ;  /* 0x015080001198783b */ /* 0x000fe80000000200 */
[----:B------:R-:W-:Y:S04]  /*cc5d0*/  LDSM.16.M88.4 R148, [R17+0x16080] ;  /* 0x016080001194783b */ /* 0x000fe80000000200 */
[----:B------:R-:W-:Y:S04]  /*cc5e0*/  LDSM.16.M88.4 R144, [R17+0x17080] ;  /* 0x017080001190783b */ /* 0x000fe80000000200 */
[----:B------:R-:W-:Y:S04]  /*cc5f0*/  LDSM.16.M88.4 R140, [R17+0x18080] ;  /* 0x01808000118c783b */ /* 0x000fe80000000200 */
[----:B------:R-:W-:Y:S04]  /*cc600*/  LDSM.16.M88.4 R136, [R17+0x19080] ;  /* 0x019080001188783b */ /* 0x000fe80000000200 */
[----:B------:R-:W-:Y:S01]  /*cc610*/  LDSM.16.M88.4 R132, [R17+0x1a080] ;  /* 0x01a080001184783b */ /* 0x000fe20000000200 */
[----:B-1----:R-:W-:Y:S03]  /*cc620*/  HMMA.1688.F32.TF32 R4, R240, R220, R184 ;  /* 0x000000dcf004723c */ /* 0x002fe600000810b8 */
[----:B------:R-:W-:Y:S01]  /*cc630*/  STL [R1+0xb294], R230 ;  /* 0x00b294e601007387 */ /* 0x000fe20000100800 */
[----:B------:R1:W-:Y:S03]  /*cc640*/  STL [R1+0xb22c], R231 ;  /* 0x00b22ce701007387 */ /* 0x0003e60000100800 */
[----:B------:R-:W-:Y:S11]  /*cc650*/  LDSM.16.M88.4 R128, [R17+0x1b080] ;  /* 0x01b080001180783b */ /* 0x000ff60000000200 */
[----:B------:R-:W-:Y:S06]  /*cc660*/  @!UPT UIADD3 URZ, URZ, URZ, URZ ;  /* 0x0000003f3f3ff290 */ /* 0x000fec000fffe03f */
[----:B------:R-:W-:Y:S01]  /*cc670*/  MOV R218, R4 ;  /* 0x0000000400da7202 */ /* 0x000fe20000000f00 */
[----:B------:R-:W-:Y:S02]  /*cc680*/  IMAD.MOV.U32 R222, RZ, RZ, R5 ;  /* 0x000000ffffde7224 */ /* 0x000fe400078e0005 */
[----:B------:R-:W-:Y:S01]  /*cc690*/  IMAD.MOV.U32 R223, RZ, RZ, R6 ;  /* 0x000000ffffdf7224 */ /* 0x000fe200078e0006 */
[----:B------:R-:W-:Y:S01]  /*cc6a0*/  MOV R219, R7 ;  /* 0x0000000700db7202 */ /* 0x000fe20000000f00 */
[----:B------:R-:W-:Y:S01]  /*cc6b0*/  IMAD.MOV.U32 R186, RZ, RZ, R113 ;  /* 0x000000ffffba7224 */ /* 0x000fe200078e0071 */
[----:B------:R-:W-:-:S03]  /*cc6c0*/  MOV R187, R112 ;  /* 0x0000007000bb7202 */ /* 0x000fc60000000f00 */
[----:B------:R-:W-:Y:S01]  /*cc6d0*/  STL [R1+0xb218], R219 ;  /* 0x00b218db01007387 */ /* 0x000fe20000100800 */
[----:B------:R-:W-:Y:S02]  /*cc6e0*/  STL [R1+0xb214], R223 ;  /* 0x00b214df01007387 */ /* 0x000fe40000100800 */
[----:B------:R-:W-:Y:S02]  /*cc6f0*/  STL [R1+0xb210], R218 ;  /* 0x00b210da01007387 */ /* 0x000fe40000100800 */
[----:B------:R-:W-:Y:S01]  /*cc700*/  STL [R1+0xb20c], R222 ;  /* 0x00b20cde01007387 */ /* 0x000fe20000100800 */
[C---:B------:R-:W-:Y:S01]  /*cc710*/  HMMA.1688.F32.TF32 R112, R240.reuse, R212, R168 ;  /* 0x000000d4f070723c */ /* 0x040fe200000810a8 */
[----:B------:R-:W-:Y:S01]  /*cc720*/  MOV R184, R117 ;  /* 0x0000007500b87202 */ /* 0x000fe20000000f00 */
[----:B------:R-:W-:Y:S01]  /*cc730*/  IMAD.MOV.U32 R185, RZ, RZ, R116 ;  /* 0x000000ffffb97224 */ /* 0x000fe200078e0074 */
[----:B------:R-:W-:Y:S06]  /*cc740*/  LDSM.16.M88.4 R168, [R17+0x11080] ;  /* 0x0110800011a8783b */ /* 0x000fec0000000200 */
[----:B------:R-:W-:Y:S01]  /*cc750*/  HMMA.1688.F32.TF32 R116, R240, R196, R184 ;  /* 0x000000c4f074723c */ /* 0x000fe200000810b8 */
[----:B------:R-:W-:Y:S01]  /*cc760*/  LDSM.16.M88.4 R184, [R17+0xd080] ;  /* 0x00d0800011b8783b */ /* 0x000fe20000000200 */
[----:B--2---:R-:W-:Y:S01]  /*cc770*/  MOV R188, R165 ;  /* 0x000000a500bc7202 */ /* 0x004fe20000000f00 */
[----:B------:R-:W-:-:S02]  /*cc780*/  IMAD.MOV.U32 R189, RZ, RZ, R164 ;  /* 0x000000ffffbd7224 */ /* 0x000fc400078e00a4 */
[----:B------:R-:W-:Y:S05]  /*cc790*/  LDSM.16.M88.4 R164, [R17+0x12080] ;  /* 0x0120800011a4783b */ /* 0x000fea0000000200 */
[C---:B------:R-:W-:Y:S11]  /*cc7a0*/  HMMA.1688.F32.TF32 R4, R240.reuse, R216, R188 ;  /* 0x000000d8f004723c */ /* 0x040ff600000810bc */
[----:B------:R-:W-:Y:S11]  /*cc7b0*/  @!UPT UIADD3 URZ, URZ, URZ, URZ ;  /* 0x0000003f3f3ff290 */ /* 0x000ff6000fffe03f */
[----:B------:R-:W-:Y:S01]  /*cc7c0*/  @!UPT UIADD3 URZ, URZ, URZ, URZ ;  /* 0x0000003f3f3ff290 */ /* 0x000fe2000fffe03f */
[----:B------:R2:W-:Y:S01]  /*cc7d0*/  STL [R1+0xb74], R5 ;  /* 0x000b740501007387 */ /* 0x0005e20000100800 */
[----:B-1----:R-:W-:Y:S01]  /*cc7e0*/  IMAD.MOV.U32 R231, RZ, RZ, R4 ;  /* 0x000000ffffe77224 */ /* 0x002fe200078e0004 */
[----:B------:R-:W-:Y:S01]  /*cc7f0*/  MOV R234, R6 ;  /* 0x0000000600ea7202 */ /* 0x000fe20000000f00 */
[----:B------:R-:W-:Y:S02]  /*cc800*/  IMAD.MOV.U32 R235, RZ, RZ, R7 ;  /* 0x000000ffffeb7224 */ /* 0x000fe400078e0007 */
[----:B--2---:R-:W-:Y:S02]  /*cc810*/  HMMA.1688.F32.TF32 R4, R240, R208, R172 ;  /* 0x000000d0f004723c */ /* 0x004fe400000810ac */
[----:B------:R-:W-:Y:S01]  /*cc820*/  STL [R1+0xb2ec], R234 ;  /* 0x00b2ecea01007387 */ /* 0x000fe20000100800 */
[----:B------:R-:W-:Y:S02]  /*cc830*/  STL [R1+0xb620], R235 ;  /* 0x00b620eb01007387 */ /* 0x000fe40000100800 */
[----:B------:R-:W-:Y:S02]  /*cc840*/  STL.64 [R1+0xb618], R232 ;  /* 0x00b618e801007387 */ /* 0x000fe40000100a00 */
[----:B------:R-:W-:Y:S01]  /*cc850*/  STL [R1+0xb2e8], R231 ;  /* 0x00b2e8e701007387 */ /* 0x000fe20000100800 */
[----:B------:R-:W-:Y:S01]  /*cc860*/  STL.64 [R1+0xb638], R228 ;  /* 0x00b638e401007387 */ /* 0x000fe20000100a00 */
[----:B------:R-:W-:Y:S02]  /*cc870*/  STL.64 [R1+0xb80], R112 ;  /* 0x000b807001007387 */ /* 0x000fe40000100a00 */
[----:B------:R-:W-:Y:S02]  /*cc880*/  STL.64 [R1+0xb88], R114 ;  /* 0x000b887201007387 */ /* 0x000fe40000100a00 */
[----:B------:R-:W-:Y:S01]  /*cc890*/  IMAD.MOV.U32 R188, RZ, RZ, R125 ;  /* 0x000000ffffbc7224 */ /* 0x000fe200078e007d */
[----:B------:R-:W-:Y:S01]  /*cc8a0*/  MOV R189, R124 ;  /* 0x0000007c00bd7202 */ /* 0x000fe20000000f00 */
[----:B------:R-:W-:-:S02]  /*cc8b0*/  IMAD.MOV.U32 R190, RZ, RZ, R121 ;  /* 0x000000ffffbe7224 */ /* 0x000fc400078e0079 */
[----:B------:R-:W-:Y:S01]  /*cc8c0*/  IMAD.MOV.U32 R191, RZ, RZ, R120 ;  /* 0x000000ffffbf7224 */ /* 0x000fe200078e0078 */
[----:B------:R-:W-:Y:S04]  /*cc8d0*/  LDSM.16.M88.4 R172, [R17+0x10080] ;  /* 0x0100800011ac783b */ /* 0x000fe80000000200 */
[----:B------:R-:W-:Y:S04]  /*cc8e0*/  LDSM.16.M88.4 R124, [R17+0x1c080] ;  /* 0x01c08000117c783b */ /* 0x000fe80000000200 */
[----:B------:R-:W-:Y:S04]  /*cc8f0*/  LDSM.16.M88.4 R120, [R17+0x1d080] ;  /* 0x01d080001178783b */ /* 0x000fe80000000200 */
[----:B------:R1:W-:Y:S01]  /*cc900*/  STL [R1+0xb90], R4 ;  /* 0x000b900401007387 */ /* 0x0003e20000100800 */
[----:B------:R-:W-:-:S02]  /*cc910*/  IMAD.MOV.U32 R219, RZ, RZ, R5 ;  /* 0x000000ffffdb7224 */ /* 0x000fc400078e0005 */
[----:B------:R-:W-:Y:S01]  /*cc920*/  IMAD.MOV.U32 R223, RZ, RZ, R6 ;  /* 0x000000ffffdf7224 */ /* 0x000fe200078e0006 */
[----:B------:R-:W-:Y:S02]  /*cc930*/  MOV R218, R7 ;  /* 0x0000000700da7202 */ /* 0x000fe40000000f00 */
[C---:B-1----:R-:W-:Y:S08]  /*cc940*/  HMMA.1688.F32.TF32 R4, R240.reuse, R204, R176 ;  /* 0x000000ccf004723c */ /* 0x042ff000000810b0 */
[----:B------:R-:W-:Y:S01]  /*cc950*/  HMMA.1688.F32.TF32 R112, R240, R192, R188 ;  /* 0x000000c0f070723c */ /* 0x000fe200000810bc */
[----:B------:R-:W1:Y:S04]  /*cc960*/  LDSM.16.M88.4 R188, [R17+0xc080] ;  /* 0x00c0800011bc783b */ /* 0x000e680000000200 */
[----:B------:R-:W-:Y:S11]  /*cc970*/  LDSM.16.M88.4 R176, [R17+0xf080] ;  /* 0x00f0800011b0783b */ /* 0x000ff60000000200 */
[----:B------:R-:W-:-:S02]  /*cc980*/  IMAD.MOV.U32 R222, RZ, RZ, R4 ;  /* 0x000000ffffde7224 */ /* 0x000fc400078e0004 */
[----:B------:R-:W-:Y:S01]  /*cc990*/  IMAD.MOV.U32 R206, RZ, RZ, R5 ;  /* 0x000000ffffce7224 */ /* 0x000fe200078e0005 */
[----:B------:R-:W-:Y:S01]  /*cc9a0*/  MOV R226, R6 ;  /* 0x0000000600e27202 */ /* 0x000fe20000000f00 */
[----:B------:R-:W-:Y:S02]  /*cc9b0*/  IMAD.MOV.U32 R227, RZ, RZ, R7 ;  /* 0x000000ffffe37224 */ /* 0x000fe400078e0007 */
[----:B------:R-:W-:Y:S01]  /*cc9c0*/  HMMA.1688.F32.TF32 R4, R240, R200, R180 ;  /* 0x000000c8f004723c */ /* 0x000fe200000810b4 */
[----:B------:R-:W2:Y:S04]  /*cc9d0*/  LDSM.16.M88.4 R180, [R17+0xe080] ;  /* 0x00e0800011b4783b */ /* 0x000ea80000000200 */
[----:B------:R-:W-:Y:S01]  /*cc9e0*/  STL.64 [R1+0xb5d0], R218 ;  /* 0x00b5d0da01007387 */ /* 0x000fe20000100a00 */
[----:B------:R-:W-:Y:S02]  /*cc9f0*/  STL.64 [R1+0xb5c8], R216 ;  /* 0x00b5c8d801007387 */ /* 0x000fe40000100a00 */
[----:B------:R-:W-:Y:S02]  /*cca00*/  STL.64 [R1+0xb5f0], R226 ;  /* 0x00b5f0e201007387 */ /* 0x000fe40000100a00 */
[----:B------:R-:W-:Y:S01]  /*cca10*/  STL.64 [R1+0xb5e8], R224 ;  /* 0x00b5e8e001007387 */ /* 0x000fe20000100a00 */
[----:B------:R-:W-:Y:S01]  /*cca20*/  STL.64 [R1+0xb5e0], R222 ;  /* 0x00b5e0de01007387 */ /* 0x000fe20000100a00 */
[----:B------:R-:W-:Y:S11]  /*cca30*/  STL.64 [R1+0xb5d8], R220 ;  /* 0x00b5d8dc01007387 */ /* 0x000ff60000100a00 */
[----:B------:R-:W-:Y:S01]  /*cca40*/  @!UPT UIADD3 URZ, URZ, URZ, URZ ;  /* 0x0000003f3f3ff290 */ /* 0x000fe2000fffe03f */
[----:B------:R-:W-:Y:S01]  /*cca50*/  IMAD.MOV.U32 R207, RZ, RZ, R7 ;  /* 0x000000ffffcf7224 */ /* 0x000fe200078e0007 */
[----:B------:R-:W-:Y:S01]  /*cca60*/  MOV R210, R5 ;  /* 0x0000000500d27202 */ /* 0x000fe20000000f00 */
[----:B------:R-:W-:Y:S02]  /*cca70*/  IMAD.MOV.U32 R211, RZ, RZ, R6 ;  /* 0x000000ffffd37224 */ /* 0x000fe400078e0006 */
[----:B------:R-:W-:Y:S01]  /*cca80*/  IMAD.MOV.U32 R215, RZ, RZ, R4 ;  /* 0x000000ffffd77224 */ /* 0x000fe200078e0004 */
[----:B------:R-:W-:Y:S01]  /*cca90*/  STL.64 [R1+0xb630], R206 ;  /* 0x00b630ce01007387 */ /* 0x000fe20000100a00 */
[----:B------:R3:W-:Y:S02]  /*ccaa0*/  STL.64 [R1+0xb628], R204 ;  /* 0x00b628cc01007387 */ /* 0x0007e40000100a00 */
[----:B------:R-:W-:Y:S02]  /*ccab0*/  STL.64 [R1+0xb610], R210 ;  /* 0x00b610d201007387 */ /* 0x000fe40000100a00 */
[----:B------:R-:W-:Y:S01]  /*ccac0*/  STL.64 [R1+0xb608], R208 ;  /* 0x00b608d001007387 */ /* 0x000fe20000100a00 */
[----:B------:R-:W-:Y:S01]  /*ccad0*/  STL.64 [R1+0xb600], R214 ;  /* 0x00b600d601007387 */ /* 0x000fe20000100a00 */
[----:B------:R-:W-:Y:S02]  /*ccae0*/  STL.64 [R1+0xb5f8], R212 ;  /* 0x00b5f8d401007387 */ /* 0x000fe40000100a00 */
[----:B------:R-:W-:Y:S02]  /*ccaf0*/  STL.64 [R1+0xbc0], R116 ;  /* 0x000bc07401007387 */ /* 0x000fe40000100a00 */
[----:B------:R-:W-:Y:S01]  /*ccb00*/  STL.64 [R1+0xbc8], R118 ;  /* 0x000bc87601007387 */ /* 0x000fe20000100a00 */
[----:B------:R-:W-:Y:S04]  /*ccb10*/  STL.64 [R1+0xbd0], R112 ;  /* 0x000bd07001007387 */ /* 0x000fe80000100a00 */
[----:B------:R-:W4:Y:S01]  /*ccb20*/  LDSM.16.M88.4 R116, [R17+0x1e080] ;  /* 0x01e080001174783b */ /* 0x000f220000000200 */
[----:B------:R-:W-:Y:S02]  /*ccb30*/  STL.64 [R1+0xbd8], R114 ;  /* 0x000bd87201007387 */ /* 0x000fe40000100a00 */
[----:B------:R-:W3:Y:S01]  /*ccb40*/  LDSM.16.M88.4 R112, [R17+0x1f080] ;  /* 0x01f080001170783b */ /* 0x000ee20000000200 */
[----:B------:R-:W-:-:S03]  /*ccb50*/  MOV R4, R109 ;  /* 0x0000006d00047202 */ /* 0x000fc60000000f00 */
[----:B------:R-:W-:Y:S01]  /*ccb60*/  IMAD.MOV.U32 R5, RZ, RZ, R108 ;  /* 0x000000ffff057224 */ /* 0x000fe200078e006c */
[----:B-1----:R-:W-:Y:S04]  /*ccb70*/  STL [R1+0xb1a4], R190 ;  /* 0x00b1a4be01007387 */ /* 0x002fe80000100800 */
[----:B------:R-:W1:Y:S01]  /*ccb80*/  LDSM.16.M88.4 R108, [R17+0x20080] ;  /* 0x02008000116c783b */ /* 0x000e620000000200 */
[----:B------:R-:W-:Y:S01]  /*ccb90*/  IMAD.MOV.U32 R6, RZ, RZ, R105 ;  /* 0x000000ffff067224 */ /* 0x000fe200078e0069 */
[----:B------:R-:W-:Y:S01]  /*ccba0*/  MOV R7, R104 ;  /* 0x0000006800077202 */ /* 0x000fe20000000f00 */
[----:B------:R-:W-:Y:S01]  /*ccbb0*/  STL [R1+0xb198], R191 ;  /* 0x00b198bf01007387 */ /* 0x000fe20000100800 */
[----:B------:R-:W-:Y:S04]  /*ccbc0*/  STL [R1+0xb1b4], R186 ;  /* 0x00b1b4ba01007387 */ /* 0x000fe80000100800 */
[----:B------:R-:W1:Y:S01]  /*ccbd0*/  LDSM.16.M88.4 R104, [R17+0x21080] ;  /* 0x021080001168783b */ /* 0x000e620000000200 */
[----:B------:R-:W-:-:S02]  /*ccbe0*/  IMAD.MOV.U32 R228, RZ, RZ, R101 ;  /* 0x000000ffffe47224 */ /* 0x000fc400078e0065 */
[----:B------:R-:W-:Y:S02]  /*ccbf0*/  IMAD.MOV.U32 R229, RZ, RZ, R100 ;  /* 0x000000ffffe57224 */ /* 0x000fe400078e0064 */
[----:B------:R-:W-:Y:S01]  /*ccc00*/  STL [R1+0xb1a8], R187 ;  /* 0x00b1a8bb01007387 */ /* 0x000fe20000100800 */
[----:B--2---:R-:W-:Y:S04]  /*ccc10*/  STL [R1+0xb1bc], R182 ;  /* 0x00b1bcb601007387 */ /* 0x004fe80000100800 */
[----:B------:R-:W2:Y:S01]  /*ccc20*/  LDSM.16.M88.4 R100, [R17+0x22080] ;  /* 0x022080001164783b */ /* 0x000ea20000000200 */
[----:B------:R-:W-:Y:S01]  /*ccc30*/  MOV R230, R97 ;  /* 0x0000006100e67202 */ /* 0x000fe20000000f00 */
[----:B------:R-:W-:Y:S02]  /*ccc40*/  IMAD.MOV.U32 R231, RZ, RZ, R96 ;  /* 0x000000ffffe77224 */ /* 0x000fe400078e0060 */
[----:B------:R-:W-:Y:S01]  /*ccc50*/  STL [R1+0xb1b8], R183 ;  /* 0x00b1b8b701007387 */ /* 0x000fe20000100800 */
[----:B------:R-:W-:Y:S04]  /*ccc60*/  STL [R1+0xb1c4], R178 ;  /* 0x00b1c4b201007387 */ /* 0x000fe80000100800 */
[----:B------:R-:W1:Y:S01]  /*ccc70*/  LDSM.16.M88.4 R96, [R17+0x23080] ;  /* 0x023080001160783b */ /* 0x000e620000000200 */
[----:B------:R-:W-:Y:S01]  /*ccc80*/  IMAD.MOV.U32 R232, RZ, RZ, R93 ;  /* 0x000000ffffe87224 */ /* 0x000fe200078e005d */
[----:B------:R-:W-:Y:S01]  /*ccc90*/  MOV R233, R92 ;  /* 0x0000005c00e97202 */ /* 0x000fe20000000f00 */
[----:B------:R-:W-:Y:S01]  /*ccca0*/  STL [R1+0xb1c0], R179 ;  /* 0x00b1c0b301007387 */ /* 0x000fe20000100800 */
[----:B------:R-:W-:Y:S04]  /*cccb0*/  STL [R1+0xb1cc], R174 ;  /* 0x00b1ccae01007387 */ /* 0x000fe80000100800 */
[----:B------:R-:W2:Y:S01]  /*cccc0*/  LDSM.16.M88.4 R92, [R17+0x24080] ;  /* 0x02408000115c783b */ /* 0x000ea20000000200 */
[----:B------:R-:W-:-:S02]  /*cccd0*/  IMAD.MOV.U32 R234, RZ, RZ, R89 ;  /* 0x000000ffffea7224 */ /* 0x000fc400078e0059 */
[----:B------:R-:W-:Y:S02]  /*ccce0*/  IMAD.MOV.U32 R235, RZ, RZ, R88 ;  /* 0x000000ffffeb7224 */ /* 0x000fe400078e0058 */
[----:B------:R-:W-:Y:S01]  /*cccf0*/  STL [R1+0xb1c8], R175 ;  /* 0x00b1c8af01007387 */ /* 0x000fe20000100800 */
[----:B------:R-:W-:Y:S04]  /*ccd00*/  STL [R1+0xb120], R170 ;  /* 0x00b120aa01007387 */ /* 0x000fe80000100800 */
[----:B------:R-:W2:Y:S01]  /*ccd10*/  LDSM.16.M88.4 R88, [R17+0x25080] ;  /* 0x025080001158783b */ /* 0x000ea20000000200 */
[----:B------:R-:W-:Y:S02]  /*ccd20*/  STL [R1+0xb11c], R171 ;  /* 0x00b11cab01007387 */ /* 0x000fe40000100800 */
[----:B------:R-:W-:Y:S02]  /*ccd30*/  STL [R1+0xb10c], R166 ;  /* 0x00b10ca601007387 */ /* 0x000fe40000100800 */
[----:B------:R-:W-:Y:S01]  /*ccd40*/  STL [R1+0xb108], R167 ;  /* 0x00b108a701007387 */ /* 0x000fe20000100800 */
[----:B------:R-:W-:Y:S01]  /*ccd50*/  STL [R1+0xb104], R162 ;  /* 0x00b104a201007387 */ /* 0x000fe20000100800 */
        /* <DEDUP_REMOVED lines=13> */
[----:B------:R-:W-:Y:S01]  /*cce30*/  STL [R1+0xb138], R134 ;  /* 0x00b1388601007387 */ /* 0x000fe20000100800 */
[C---:B---3--:R-:W-:Y:S01]  /*cce40*/  HMMA.1688.F32.TF32 R204, R240.reuse, R188, R232 ;  /* 0x000000bcf0cc723c */ /* 0x048fe200000810e8 */
[----:B------:R-:W-:Y:S01]  /*cce50*/  STL [R1+0xb0dc], R135 ;  /* 0x00b0dc8701007387 */ /* 0x000fe20000100800 */
[----:B------:R-:W-:Y:S02]  /*cce60*/  STL [R1+0xb13c], R130 ;  /* 0x00b13c8201007387 */ /* 0x000fe40000100800 */
[----:B------:R-:W-:Y:S02]  /*cce70*/  STL [R1+0xb0d8], R131 ;  /* 0x00b0d88301007387 */ /* 0x000fe40000100800 */
[----:B------:R-:W-:Y:S01]  /*cce80*/  STL [R1+0xb144], R126 ;  /* 0x00b1447e01007387 */ /* 0x000fe20000100800 */
[----:B------:R-:W-:Y:S01]  /*cce90*/  STL [R1+0xb140], R127 ;  /* 0x00b1407f01007387 */ /* 0x000fe20000100800 */
[----:B------:R-:W-:Y:S02]  /*ccea0*/  STL [R1+0xb14c], R122 ;  /* 0x00b14c7a01007387 */ /* 0x000fe40000100800 */
[----:B------:R-:W-:Y:S02]  /*cceb0*/  STL [R1+0xb148], R123 ;  /* 0x00b1487b01007387 */ /* 0x000fe40000100800 */
[----:B----4-:R-:W-:Y:S01]  /*ccec0*/  STL [R1+0xb154], R118 ;  /* 0x00b1547601007387 */ /* 0x010fe20000100800 */
[----:B------:R-:W-:Y:S01]  /*cced0*/  STL [R1+0xb150], R119 ;  /* 0x00b1507701007387 */ /* 0x000fe20000100800 */
[----:B------:R-:W-:Y:S02]  /*ccee0*/  STL [R1+0xb0d4], R114 ;  /* 0x00b0d47201007387 */ /* 0x000fe40000100800 */
[----:B------:R-:W-:Y:S02]  /*ccef0*/  STL [R1+0xb0d0], R115 ;  /* 0x00b0d07301007387 */ /* 0x000fe40000100800 */
[----:B-1----:R-:W-:Y:S01]  /*ccf00*/  STL [R1+0xb0b8], R110 ;  /* 0x00b0b86e01007387 */ /* 0x002fe20000100800 */
[----:B------:R-:W-:Y:S01]  /*ccf10*/  STL [R1+0xb0b4], R111 ;  /* 0x00b0b46f01007387 */ /* 0x000fe20000100800 */
[----:B------:R-:W-:Y:S02]  /*ccf20*/  STL [R1+0xb0a8], R106 ;  /* 0x00b0a86a01007387 */ /* 0x000fe40000100800 */
[----:B------:R-:W-:Y:S02]  /*ccf30*/  STL [R1+0xb0a4], R107 ;  /* 0x00b0a46b01007387 */ /* 0x000fe40000100800 */
[----:B--2---:R-:W-:Y:S01]  /*ccf40*/  STL [R1+0xb0ac], R102 ;  /* 0x00b0ac6601007387 */ /* 0x004fe20000100800 */
[----:B------:R-:W-:Y:S01]  /*ccf50*/  STL [R1+0xb0a0], R103 ;  /* 0x00b0a06701007387 */ /* 0x000fe20000100800 */
[----:B------:R-:W-:Y:S02]  /*ccf60*/  STL [R1+0xb0bc], R98 ;  /* 0x00b0bc6201007387 */ /* 0x000fe40000100800 */
[----:B------:R-:W-:Y:S02]  /*ccf70*/  STL [R1+0xb0b0], R99 ;  /* 0x00b0b06301007387 */ /* 0x000fe40000100800 */
[----:B------:R-:W-:Y:S01]  /*ccf80*/  STL [R1+0xb0c4], R94 ;  /* 0x00b0c45e01007387 */ /* 0x000fe20000100800 */
[----:B------:R-:W-:Y:S01]  /*ccf90*/  STL [R1+0xb0c0], R95 ;  /* 0x00b0c05f01007387 */ /* 0x000fe20000100800 */
[----:B------:R-:W-:Y:S02]  /*ccfa0*/  STL [R1+0xb0cc], R90 ;  /* 0x00b0cc5a01007387 */ /* 0x000fe40000100800 */
[----:B------:R-:W-:Y:S01]  /*ccfb0*/  STL [R1+0xb0c8], R91 ;  /* 0x00b0c85b01007387 */ /* 0x000fe20000100800 */
[----:B------:R-:W-:Y:S01]  /*ccfc0*/  MOV R202, R206 ;  /* 0x000000ce00ca7202 */ /* 0x000fe20000000f00 */
[----:B------:R1:W-:Y:S01]  /*ccfd0*/  STL.64 [R1+0xbe0], R204 ;  /* 0x000be0cc01007387 */ /* 0x0003e20000100a00 */
[----:B------:R-:W-:Y:S01]  /*ccfe0*/  IMAD.MOV.U32 R203, RZ, RZ, R207 ;  /* 0x000000ffffcb7224 */ /* 0x000fe200078e00cf */
[----:B------:R-:W-:Y:S01]  /*ccff0*/  HMMA.1688.F32.TF32 R4, R240, R180, R4 ;  /* 0x000000b4f004723c */ /* 0x000fe20000081004 */
[----:B------:R-:W2:Y:S01]  /*cd000*/  LDL.LU R232, [R1+0x1290] ;  /* 0x0012900001e87983 */ /* 0x000ea20000300800 */
[----:B------:R-:W2:Y:S01]  /*cd010*/  LDL.LU R233, [R1+0x1294] ;  /* 0x0012940001e97983 */ /* 0x000ea20000300800 */
[----:B------:R-:W2:Y:S02]  /*cd020*/  LDL.LU R234, [R1+0x1298] ;  /* 0x0012980001ea7983 */ /* 0x000ea40000300800 */
[----:B------:R-:W2:Y:S02]  /*cd030*/  LDL.LU R235, [R1+0x129c] ;  /* 0x00129c0001eb7983 */ /* 0x000ea40000300800 */
[----:B------:R-:W-:Y:S01]  /*cd040*/  IMAD.MOV.U32 R82, RZ, RZ, R245 ;  /* 0x000000ffff527224 */ /* 0x000fe200078e00f5 */
[----:B------:R-:W-:Y:S01]  /*cd050*/  MOV R83, R244 ;  /* 0x000000f400537202 */ /* 0x000fe20000000f00 */
[----:B------:R-:W-:-:S02]  /*cd060*/  IMAD.MOV.U32 R78, RZ, RZ, R61 ;  /* 0x000000ffff4e7224 */ /* 0x000fc400078e003d */
[----:B------:R-:W-:Y:S01]  /*cd070*/  IMAD.MOV.U32 R79, RZ, RZ, R60 ;  /* 0x000000ffff4f7224 */ /* 0x000fe200078e003c */
[----:B------:R-:W-:Y:S01]  /*cd080*/  MOV R87, R57 ;  /* 0x0000003900577202 */ /* 0x000fe20000000f00 */
[----:B-1----:R-:W-:Y:S01]  /*cd090*/  HMMA.1688.F32.TF32 R204, R240, R184, R228 ;  /* 0x000000b8f0cc723c */ /* 0x002fe200000810e4 */
[----:B------:R-:W-:Y:S01]  /*cd0a0*/  STL.64 [R1+0xb648], R202 ;  /* 0x00b648ca01007387 */ /* 0x000fe20000100a00 */
[----:B------:R2:W-:Y:S03]  /*cd0b0*/  STL.64 [R1+0xb640], R200 ;  /* 0x00b640c801007387 */ /* 0x0005e60000100a00 */
[----:B------:R-:W-:Y:S06]  /*cd0c0*/  LDSM.16.M88.4 R208, [R17+0x3a080] ;  /* 0x03a0800011d0783b */ /* 0x000fec0000000200 */
[----:B------:R-:W-:-:S02]  /*cd0d0*/  IMAD.MOV.U32 R178, RZ, RZ, R4 ;  /* 0x000000ffffb27224 */ /* 0x000fc400078e0004 */
[----:B------:R-:W-:Y:S01]  /*cd0e0*/  IMAD.MOV.U32 R179, RZ, RZ, R5 ;  /* 0x000000ffffb37224 */ /* 0x000fe200078e0005 */
[----:B------:R-:W-:Y:S01]  /*cd0f0*/  MOV R182, R6 ;  /* 0x0000000600b67202 */ /* 0x000fe20000000f00 */
[----:B------:R-:W-:-:S08]  /*cd100*/  IMAD.MOV.U32 R183, RZ, RZ, R7 ;  /* 0x000000ffffb77224 */ /* 0x000fd000078e0007 */
[----:B------:R-:W-:Y:S01]  /*cd110*/  STL.64 [R1+0xbf0], R204 ;  /* 0x000bf0cc01007387 */ /* 0x000fe20000100a00 */
        /* <DEDUP_REMOVED lines=18> */
[----:B------:R-:W-:Y:S01]  /*cd240*/  STL [R1+0xb5b8], R179 ;  /* 0x00b5b8b301007387 */ /* 0x000fe20000100800 */
[----:B------:R-:W-:Y:S01]  /*cd250*/  STL [R1+0xb5b4], R178 ;  /* 0x00b5b4b201007387 */ /* 0x000fe20000100800 */
[----:B------:R-:W-:Y:S01]  /*cd260*/  IMAD.MOV.U32 R174, RZ, RZ, R206 ;  /* 0x000000ffffae7224 */ /* 0x000fe200078e00ce */
[----:B------:R-:W-:Y:S01]  /*cd270*/  MOV R175, R207 ;  /* 0x000000cf00af7202 */ /* 0x000fe20000000f00 */
[----:B------:R-:W-:-:S02]  /*cd280*/  IMAD.MOV.U32 R212, RZ, RZ, R48 ;  /* 0x000000ffffd47224 */ /* 0x000fc400078e0030 */
[----:B------:R-:W-:Y:S01]  /*cd290*/  IMAD.MOV.U32 R213, RZ, RZ, R45 ;  /* 0x000000ffffd57224 */ /* 0x000fe200078e002d */
[----:B------:R-:W-:Y:S01]  /*cd2a0*/  MOV R214, R44 ;  /* 0x0000002c00d67202 */ /* 0x000fe20000000f00 */
[----:B------:R-:W-:Y:S01]  /*cd2b0*/  IMAD.MOV.U32 R215, RZ, RZ, R41 ;  /* 0x000000ffffd77224 */ /* 0x000fe200078e0029 */
[----:B------:R-:W-:Y:S04]  /*cd2c0*/  LDSM.16.M88.4 R44, [R17+0x30080] ;  /* 0x03008000112c783b */ /* 0x000fe80000000200 */
[----:B------:R-:W-:Y:S01]  /*cd2d0*/  LDSM.16.M88.4 R204, [R17+0x37080] ;  /* 0x0370800011cc783b */ /* 0x000fe20000000200 */
[----:B--2---:R-:W-:Y:S03]  /*cd2e0*/  HMMA.1688.F32.TF32 R200, R240, R176, R232 ;  /* 0x000000b0f0c8723c */ /* 0x004fe600000810e8 */
[----:B------:R-:W2:Y:S01]  /*cd2f0*/  LDL.LU R232, [R1+0x1230] ;  /* 0x0012300001e87983 */ /* 0x000ea20000300800 */
[----:B------:R-:W2:Y:S02]  /*cd300*/  LDL.LU R233, [R1+0x1234] ;  /* 0x0012340001e97983 */ /* 0x000ea40000300800 */
[----:B------:R-:W2:Y:S02]  /*cd310*/  LDL.LU R234, [R1+0x1238] ;  /* 0x0012380001ea7983 */ /* 0x000ea40000300800 */
[----:B------:R-:W2:Y:S01]  /*cd320*/  LDL.LU R235, [R1+0x123c] ;  /* 0x00123c0001eb7983 */ /* 0x000ea20000300800 */
[----:B------:R-:W2:Y:S01]  /*cd330*/  LDL.LU R228, [R1+0x1240] ;  /* 0x0012400001e47983 */ /* 0x000ea20000300800 */
[----:B------:R-:W2:Y:S02]  /*cd340*/  LDL.LU R229, [R1+0x1244] ;  /* 0x0012440001e57983 */ /* 0x000ea40000300800 */
[----:B------:R-:W2:Y:S02]  /*cd350*/  LDL.LU R230, [R1+0x1248] ;  /* 0x0012480001e67983 */ /* 0x000ea40000300800 */
[----:B------:R-:W2:Y:S10]  /*cd360*/  LDL.LU R231, [R1+0x124c] ;  /* 0x00124c0001e77983 */ /* 0x000eb40000300800 */
[----:B------:R-:W-:-:S02]  /*cd370*/  IMAD.MOV.U32 R186, RZ, RZ, R200 ;  /* 0x000000ffffba7224 */ /* 0x000fc400078e00c8 */
[----:B------:R-:W-:Y:S01]  /*cd380*/  IMAD.MOV.U32 R187, RZ, RZ, R203 ;  /* 0x000000ffffbb7224 */ /* 0x000fe200078e00cb */
[----:B------:R-:W-:Y:S01]  /*cd390*/  MOV R198, R201 ;  /* 0x000000c900c67202 */ /* 0x000fe20000000f00 */
[----:B------:R-:W-:-:S03]  /*cd3a0*/  IMAD.MOV.U32 R199, RZ, RZ, R202 ;  /* 0x000000ffffc77224 */ /* 0x000fc600078e00ca */
[----:B------:R-:W-:Y:S01]  /*cd3b0*/  STL.64 [R1+0xb680], R186 ;  /* 0x00b680ba01007387 */ /* 0x000fe20000100a00 */
[----:B------:R1:W-:Y:S02]  /*cd3c0*/  STL.64 [R1+0xb678], R184 ;  /* 0x00b678b801007387 */ /* 0x0003e40000100a00 */
[----:B------:R-:W-:Y:S02]  /*cd3d0*/  STL.64 [R1+0xb670], R198 ;  /* 0x00b670c601007387 */ /* 0x000fe40000100a00 */
[----:B------:R-:W-:Y:S01]  /*cd3e0*/  STL.64 [R1+0xb668], R196 ;  /* 0x00b668c401007387 */ /* 0x000fe20000100a00 */
[----:B------:R1:W-:Y:S01]  /*cd3f0*/  STL.64 [R1+0xb660], R176 ;  /* 0x00b660b001007387 */ /* 0x0003e20000100a00 */
[----:B------:R-:W-:Y:S02]  /*cd400*/  STL.64 [R1+0xb690], R174 ;  /* 0x00b690ae01007387 */ /* 0x000fe40000100a00 */
[----:B------:R1:W-:Y:S01]  /*cd410*/  STL.64 [R1+0xb688], R172 ;  /* 0x00b688ac01007387 */ /* 0x0003e20000100a00 */
[C---:B----4-:R-:W-:Y:S08]  /*cd420*/  HMMA.1688.F32.TF32 R180, R240.reuse, R172, R220 ;  /* 0x000000acf0b4723c */ /* 0x050ff000000810dc */
[----:B---3--:R-:W-:Y:S01]  /*cd430*/  HMMA.1688.F32.TF32 R4, R240, R160, R4 ;  /* 0x000000a0f004723c */ /* 0x008fe20000081004 */
[----:B------:R-:W-:Y:S01]  /*cd440*/  IMAD.MOV.U32 R200, RZ, RZ, R40 ;  /* 0x000000ffffc87224 */ /* 0x000fe200078e0028 */
[----:B------:R-:W-:Y:S01]  /*cd450*/  MOV R201, R37 ;  /* 0x0000002500c97202 */ /* 0x000fe20000000f00 */
[----:B------:R-:W-:Y:S01]  /*cd460*/  LDSM.16.M88.4 R40, [R17+0x31080] ;  /* 0x031080001128783b */ /* 0x000fe20000000200 */
[----:B------:R-:W-:-:S02]  /*cd470*/  IMAD.MOV.U32 R202, RZ, RZ, R36 ;  /* 0x000000ffffca7224 */ /* 0x000fc400078e0024 */
[----:B------:R-:W-:Y:S04]  /*cd480*/  LDSM.16.M88.4 R36, [R17+0x32080] ;  /* 0x032080001124783b */ /* 0x000fe80000000200 */
[----:B------:R-:W-:Y:S02]  /*cd490*/  IMAD.MOV.U32 R203, RZ, RZ, R33 ;  /* 0x000000ffffcb7224 */ /* 0x000fe400078e0021 */
[----:B-1----:R-:W-:Y:S01]  /*cd4a0*/  IMAD.MOV.U32 R184, RZ, RZ, R24 ;  /* 0x000000ffffb87224 */ /* 0x002fe200078e0018 */
[C---:B------:R-:W-:Y:S08]  /*cd4b0*/  HMMA.1688.F32.TF32 R176, R240.reuse, R168, R224 ;  /* 0x000000a8f0b0723c */ /* 0x040ff000000810e0 */
[----:B------:R-:W-:Y:S01]  /*cd4c0*/  HMMA.1688.F32.TF32 R172, R240, R164, R216 ;  /* 0x000000a4f0ac723c */ /* 0x000fe200000810d8 */
[----:B------:R-:W-:Y:S01]  /*cd4d0*/  IMAD.MOV.U32 R185, RZ, RZ, R21 ;  /* 0x000000ffffb97224 */ /* 0x000fe200078e0015 */
[----:B------:R-:W-:Y:S01]  /*cd4e0*/  MOV R186, R20 ;  /* 0x0000001400ba7202 */ /* 0x000fe20000000f00 */
[----:B------:R-:W-:Y:S04]  /*cd4f0*/  LDSM.16.M88.4 R220, [R17+0x39080] ;  /* 0x0390800011dc783b */ /* 0x000fe80000000200 */
[----:B------:R-:W-:Y:S01]  /*cd500*/  LDSM.16.M88.4 R20, [R17+0x36080] ;  /* 0x036080001114783b */ /* 0x000fe20000000200 */
[----:B------:R-:W-:-:S02]  /*cd510*/  IMAD.MOV.U32 R118, RZ, RZ, R4 ;  /* 0x000000ffff767224 */ /* 0x000fc400078e0004 */
[----:B------:R-:W-:Y:S01]  /*cd520*/  IMAD.MOV.U32 R119, RZ, RZ, R5 ;  /* 0x000000ffff777224 */ /* 0x000fe200078e0005 */
[----:B------:R-:W-:-:S04]  /*cd530*/  MOV R122, R6 ;  /* 0x00000006007a7202 */ /* 0x000fc80000000f00 */
[----:B------:R-:W-:Y:S01]  /*cd540*/  STL.64 [R1+0xc30], R176 ;  /* 0x000c30b001007387 */ /* 0x000fe20000100a00 */
[----:B------:R-:W-:Y:S07]  /*cd550*/  STL.64 [R1+0xc38], R178 ;  /* 0x000c38b201007387 */ /* 0x000fee0000100a00 */
[----:B------:R-:W-:Y:S02]  /*cd560*/  STL.64 [R1+0xc40], R172 ;  /* 0x000c40ac01007387 */ /* 0x000fe40000100a00 */
[----:B------:R2:W-:Y:S01]  /*cd570*/  STL.64 [R1+0xc48], R174 ;  /* 0x000c48ae01007387 */ /* 0x0005e20000100a00 */
[----:B------:R-:W3:Y:S01]  /*cd580*/  LDL.LU R4, [R1+0x1170] ;  /* 0x0011700001047983 */ /* 0x000ee20000300800 */
[----:B------:R-:W3:Y:S02]  /*cd590*/  LDL.LU R5, [R1+0x1174] ;  /* 0x0011740001057983 */ /* 0x000ee40000300800 */
[----:B------:R-:W-:-:S02]  /*cd5a0*/  IMAD.MOV.U32 R123, RZ, RZ, R7 ;  /* 0x000000ffff7b7224 */ /* 0x000fc400078e0007 */
[----:B------:R-:W3:Y:S01]  /*cd5b0*/  LDL.LU R6, [R1+0x1178] ;  /* 0x0011780001067983 */ /* 0x000ee20000300800 */
[----:B------:R-:W3:Y:S01]  /*cd5c0*/  LDL.LU R7, [R1+0x117c] ;  /* 0x00117c0001077983 */ /* 0x000ee20000300800 */
[----:B------:R-:W4:Y:S02]  /*cd5d0*/  LDL.LU R224, [R1+0x1160] ;  /* 0x0011600001e07983 */ /* 0x000f240000300800 */
[----:B------:R-:W4:Y:S02]  /*cd5e0*/  LDL.LU R225, [R1+0x1164] ;  /* 0x0011640001e17983 */ /* 0x000f240000300800 */
[----:B------:R-:W4:Y:S01]  /*cd5f0*/  LDL.LU R226, [R1+0x1168] ;  /* 0x0011680001e27983 */ /* 0x000f220000300800 */
[----:B------:R-:W4:Y:S01]  /*cd600*/  LDL.LU R227, [R1+0x116c] ;  /* 0x00116c0001e37983 */ /* 0x000f220000300800 */
[----:B------:R-:W-:Y:S02]  /*cd610*/  STL [R1+0xb164], R123 ;  /* 0x00b1647b01007387 */ /* 0x000fe40000100800 */
[----:B------:R-:W-:Y:S02]  /*cd620*/  STL [R1+0xb160], R122 ;  /* 0x00b1607a01007387 */ /* 0x000fe40000100800 */
[----:B------:R-:W-:Y:S01]  /*cd630*/  STL [R1+0xb15c], R119 ;  /* 0x00b15c7701007387 */ /* 0x000fe20000100800 */
[----:B------:R-:W-:Y:S01]  /*cd640*/  STL [R1+0xb158], R118 ;  /* 0x00b1587601007387 */ /* 0x000fe20000100800 */
[----:B------:R-:W4:Y:S01]  /*cd650*/  LDL.LU R216, [R1+0x1150] ;  /* 0x0011500001d87983 */ /* 0x000f220000300800 */
[C---:B--2---:R-:W-:Y:S11]  /*cd660*/  HMMA.1688.F32.TF32 R172, R240.reuse, R156, R228 ;  /* 0x0000009cf0ac723c */ /* 0x044ff600000810e4 */
[----:B------:R-:W-:Y:S11]  /*cd670*/  @!UPT UIADD3 URZ, URZ, URZ, URZ ;  /* 0x0000003f3f3ff290 */ /* 0x000ff6000fffe03f */
[----:B------:R-:W-:Y:S01]  /*cd680*/  @!UPT UIADD3 URZ, URZ, URZ, URZ ;  /* 0x0000003f3f3ff290 */ /* 0x000fe2000fffe03f */
[----:B------:R-:W-:Y:S01]  /*cd690*/  STL.64 [R1+0xdb0], R172 ;  /* 0x000db0ac01007387 */ /* 0x000fe20000100a00 */
[----:B------:R1:W-:Y:S02]  /*cd6a0*/  STL.64 [R1+0xdb8], R174 ;  /* 0x000db8ae01007387 */ /* 0x0003e40000100a00 */
[----:B------:R-:W2:Y:S02]  /*cd6b0*/  LDL.LU R217, [R1+0x1154] ;  /* 0x0011540001d97983 */ /* 0x000ea40000300800 */
[----:B------:R-:W2:Y:S01]  /*cd6c0*/  LDL.LU R218, [R1+0x1158] ;  /* 0x0011580001da7983 */ /* 0x000ea20000300800 */
[----:B------:R-:W2:Y:S01]  /*cd6d0*/  LDL.LU R219, [R1+0x115c] ;  /* 0x00115c0001db7983 */ /* 0x000ea20000300800 */
[----:B------:R-:W2:Y:S02]  /*cd6e0*/  LDL.LU R228, [R1+0x1140] ;  /* 0x0011400001e47983 */ /* 0x000ea40000300800 */
[----:B------:R-:W2:Y:S02]  /*cd6f0*/  LDL.LU R229, [R1+0x1144] ;  /* 0x0011440001e57983 */ /* 0x000ea40000300800 */
[----:B------:R-:W2:Y:S01]  /*cd700*/  LDL.LU R230, [R1+0x1148] ;  /* 0x0011480001e67983 */ /* 0x000ea20000300800 */
[----:B------:R-:W2:Y:S01]  /*cd710*/  LDL.LU R231, [R1+0x114c] ;  /* 0x00114c0001e77983 */ /* 0x000ea20000300800 */
[C---:B-1----:R-:W-:Y:S03]  /*cd720*/  HMMA.1688.F32.TF32 R172, R240.reuse, R152, R232 ;  /* 0x00000098f0ac723c */ /* 0x042fe600000810e8 */
[----:B------:R-:W2:Y:S01]  /*cd730*/  LDL.LU R232, [R1+0x1130] ;  /* 0x0011300001e87983 */ /* 0x000ea20000300800 */
[----:B------:R-:W2:Y:S02]  /*cd740*/  LDL.LU R233, [R1+0x1134] ;  /* 0x0011340001e97983 */ /* 0x000ea40000300800 */
[----:B------:R-:W2:Y:S02]  /*cd750*/  LDL.LU R234, [R1+0x1138] ;  /* 0x0011380001ea7983 */ /* 0x000ea40000300800 */
[----:B------:R-:W2:Y:S11]  /*cd760*/  LDL.LU R235, [R1+0x113c] ;  /* 0x00113c0001eb7983 */ /* 0x000eb60000300800 */
[----:B------:R-:W-:Y:S05]  /*cd770*/  @!UPT UIADD3 URZ, URZ, URZ, URZ ;  /* 0x0000003f3f3ff290 */ /* 0x000fea000fffe03f */
[----:B------:R-:W-:Y:S01]  /*cd780*/  IMAD.MOV.U32 R123, RZ, RZ, R172 ;  /* 0x000000ffff7b7224 */ /* 0x000fe200078e00ac */
[----:B------:R-:W-:Y:S01]  /*cd790*/  MOV R122, R173 ;  /* 0x000000ad007a7202 */ /* 0x000fe20000000f00 */
[----:B------:R-:W-:Y:S02]  /*cd7a0*/  IMAD.MOV.U32 R119, RZ, RZ, R174 ;  /* 0x000000ffff777224 */ /* 0x000fe400078e00ae */
[----:B------:R-:W-:Y:S02]  /*cd7b0*/  IMAD.MOV.U32 R118, RZ, RZ, R175 ;  /* 0x000000ffff767224 */ /* 0x000fe400078e00af */
[C---:B---3--:R-:W-:Y:S03]  /*cd7c0*/  HMMA.1688.F32.TF32 R172, R240.reuse, R148, R4 ;  /* 0x00000094f0ac723c */ /* 0x048fe60000081004 */
[----:B------:R-:W-:Y:S01]  /*cd7d0*/  STL [R1+0xb174], R118 ;  /* 0x00b1747601007387 */ /* 0x000fe20000100800 */
[----:B------:R-:W-:Y:S02]  /*cd7e0*/  STL [R1+0xb170], R119 ;  /* 0x00b1707701007387 */ /* 0x000fe40000100800 */
[----:B------:R-:W-:Y:S02]  /*cd7f0*/  STL [R1+0xb16c], R122 ;  /* 0x00b16c7a01007387 */ /* 0x000fe40000100800 */
[----:B------:R-:W-:Y:S01]  /*cd800*/  STL [R1+0xb168], R123 ;  /* 0x00b1687b01007387 */ /* 0x000fe20000100800 */
[----:B------:R-:W3:Y:S11]  /*cd810*/  LDL.LU R4, [R1+0x1120] ;  /* 0x0011200001047983 */ /* 0x000ef60000300800 */
[----:B------:R-:W-:Y:S03]  /*cd820*/  @!UPT UIADD3 URZ, URZ, URZ, URZ ;  /* 0x0000003f3f3ff290 */ /* 0x000fe6000fffe03f */
[----:B------:R-:W-:Y:S01]  /*cd830*/  STL.64 [R1+0xdf0], R172 ;  /* 0x000df0ac01007387 */ /* 0x000fe20000100a00 */
[----:B------:R4:W-:Y:S02]  /*cd840*/  STL.64 [R1+0xdf8], R174 ;  /* 0x000df8ae01007387 */ /* 0x0009e40000100a00 */
[----:B------:R-:W3:Y:S02]  /*cd850*/  LDL.LU R5, [R1+0x1124] ;  /* 0x0011240001057983 */ /* 0x000ee40000300800 */
[----:B------:R-:W3:Y:S01]  /*cd860*/  LDL.LU R6, [R1+0x1128] ;  /* 0x0011280001067983 */ /* 0x000ee20000300800 */
[----:B------:R-:W3:Y:S01]  /*cd870*/  LDL.LU R7, [R1+0x112c] ;  /* 0x00112c0001077983 */ /* 0x000ee20000300800 */
[----:B----4-:R-:W-:Y:S01]  /*cd880*/  HMMA.1688.F32.TF32 R172, R240, R144, R224 ;  /* 0x00000090f0ac723c */ /* 0x010fe200000810e0 */
[----:B------:R-:W-:Y:S01]  /*cd890*/  MOV R190, R180 ;  /* 0x000000b400be7202 */ /* 0x000fe20000000f00 */
[----:B------:R-:W-:Y:S02]  /*cd8a0*/  IMAD.MOV.U32 R194, RZ, RZ, R181 ;  /* 0x000000ffffc27224 */ /* 0x000fe400078e00b5 */
[----:B------:R-:W-:Y:S01]  /*cd8b0*/  IMAD.MOV.U32 R195, RZ, RZ, R182 ;  /* 0x000000ffffc37224 */ /* 0x000fe200078e00b6 */
[----:B------:R-:W-:Y:S01]  /*cd8c0*/  MOV R191, R183 ;  /* 0x000000b700bf7202 */ /* 0x000fe20000000f00 */
[----:B------:R-:W-:Y:S11]  /*cd8d0*/  LDSM.16.M88.4 R224, [R17+0x38080] ;  /* 0x0380800011e0783b */ /* 0x000ff60000000200 */
[----:B------:R-:W-:Y:S07]  /*cd8e0*/  @!UPT UIADD3 URZ, URZ, URZ, URZ ;  /* 0x0000003f3f3ff290 */ /* 0x000fee000fffe03f */
[----:B------:R-:W-:Y:S01]  /*cd8f0*/  MOV R142, R172 ;  /* 0x000000ac008e7202 */ /* 0x000fe20000000f00 */
[----:B------:R-:W-:Y:S02]  /*cd900*/  IMAD.MOV.U32 R143, RZ, RZ, R173 ;  /* 0x000000ffff8f7224 */ /* 0x000fe400078e00ad */
[----:B------:R-:W-:Y:S01]  /*cd910*/  IMAD.MOV.U32 R146, RZ, RZ, R174 ;  /* 0x000000ffff927224 */ /* 0x000fe200078e00ae */
[----:B------:R-:W-:-:S05]  /*cd920*/  MOV R147, R175 ;  /* 0x000000af00937202 */ /* 0x000fca0000000f00 */
[----:B------:R1:W-:Y:S01]  /*cd930*/  STL [R1+0xb184], R147 ;  /* 0x00b1849301007387 */ /* 0x0003e20000100800 */
[----:B------:R4:W-:Y:S02]  /*cd940*/  STL [R1+0xb180], R146 ;  /* 0x00b1809201007387 */ /* 0x0009e40000100800 */
[----:B------:R1:W-:Y:S02]  /*cd950*/  STL [R1+0xb17c], R143 ;  /* 0x00b17c8f01007387 */ /* 0x0003e40000100800 */
[----:B------:R1:W-:Y:S01]  /*cd960*/  STL [R1+0xb178], R142 ;  /* 0x00b1788e01007387 */ /* 0x0003e20000100800 */
[C---:B--2---:R-:W-:Y:S11]  /*cd970*/  HMMA.1688.F32.TF32 R172, R240.reuse, R140, R216 ;  /* 0x0000008cf0ac723c */ /* 0x044ff600000810d8 */
[----:B------:R-:W-:Y:S11]  /*cd980*/  @!UPT UIADD3 URZ, URZ, URZ, URZ ;  /* 0x0000003f3f3ff290 */ /* 0x000ff6000fffe03f */
[----:B------:R-:W-:Y:S02]  /*cd990*/  @!UPT UIADD3 URZ, URZ, URZ, URZ ;  /* 0x0000003f3f3ff290 */ /* 0x000fe4000fffe03f */
[----:B------:R-:W-:Y:S02]  /*cd9a0*/  IMAD.MOV.U32 R126, RZ, RZ, R172 ;  /* 0x000000ffff7e7224 */ /* 0x000fe400078e00ac */
[----:B------:R-:W-:Y:S01]  /*cd9b0*/  IMAD.MOV.U32 R127, RZ, RZ, R173 ;  /* 0x000000ffff7f7224 */ /* 0x000fe200078e00ad */
[----:B------:R-:W-:Y:S01]  /*cd9c0*/  MOV R130, R174 ;  /* 0x000000ae00827202 */ /* 0x000fe20000000f00 */
[----:B------:R-:W-:Y:S02]  /*cd9d0*/  IMAD.MOV.U32 R134, RZ, RZ, R175 ;  /* 0x000000ffff867224 */ /* 0x000fe400078e00af */
[C---:B------:R-:W-:Y:S03]  /*cd9e0*/  HMMA.1688.F32.TF32 R172, R240.reuse, R136, R228 ;  /* 0x00000088f0ac723c */ /* 0x040fe600000810e4 */
[----:B------:R2:W-:Y:S01]  /*cd9f0*/  STL [R1+0xb194], R134 ;  /* 0x00b1948601007387 */ /* 0x0005e20000100800 */
[----:B------:R1:W-:Y:S02]  /*cda00*/  STL [R1+0xb190], R130 ;  /* 0x00b1908201007387 */ /* 0x0003e40000100800 */
[----:B------:R1:W-:Y:S02]  /*cda10*/  STL [R1+0xb18c], R127 ;  /* 0x00b18c7f01007387 */ /* 0x0003e40000100800 */
[----:B------:R1:W-:Y:S11]  /*cda20*/  STL [R1+0xb188], R126 ;  /* 0x00b1887e01007387 */ /* 0x0003f60000100800 */
[----:B------:R-:W-:Y:S05]  /*cda30*/  @!UPT UIADD3 URZ, URZ, URZ, URZ ;  /* 0x0000003f3f3ff290 */ /* 0x000fea000fffe03f */
[----:B------:R-:W-:Y:S01]  /*cda40*/  MOV R170, R173 ;  /* 0x000000ad00aa7202 */ /* 0x000fe20000000f00 */
[----:B---3--:R-:W-:Y:S01]  /*cda50*/  HMMA.1688.F32.TF32 R4, R240, R128, R4 ;  /* 0x00000080f004723c */ /* 0x008fe20000081004 */
[----:B------:R-:W-:-:S03]  /*cda60*/  IMAD.MOV.U32 R150, RZ, RZ, R172 ;  /* 0x000000ffff967224 */ /* 0x000fc600078e00ac */
[----:B------:R-:W-:Y:S04]  /*cda70*/  STL [R1+0xb5c0], R170 ;  /* 0x00b5c0aa01007387 */ /* 0x000fe80000100800 */
[----:B------:R-:W-:Y:S01]  /*cda80*/  STL [R1+0xb5bc], R150 ;  /* 0x00b5bc9601007387 */ /* 0x000fe20000100800 */
[----:B------:R-:W3:Y:S02]  /*cda90*/  LDL.LU R245, [R1+0xb6a4] ;  /* 0x00b6a40001f57983 */ /* 0x000ee40000300800 */
[----:B------:R-:W3:Y:S11]  /*cdaa0*/  LDL.LU R244, [R1+0xb6a0] ;  /* 0x00b6a00001f47983 */ /* 0x000ef60000300800 */
[----:B------:R-:W-:Y:S02]  /*cdab0*/  @!UPT UIADD3 URZ, URZ, URZ, URZ ;  /* 0x0000003f3f3ff290 */ /* 0x000fe4000fffe03f */
[----:B-1----:R-:W-:Y:S02]  /*cdac0*/  IMAD.MOV.U32 R147, RZ, RZ, R4 ;  /* 0x000000ffff937224 */ /* 0x002fe400078e0004 */
[----:B----4-:R-:W-:Y:S01]  /*cdad0*/  IMAD.MOV.U32 R146, RZ, RZ, R5 ;  /* 0x000000ffff927224 */ /* 0x010fe200078e0005 */
[----:B------:R-:W4:Y:S01]  /*cdae0*/  LDL.LU R4, [R1+0x1110] ;  /* 0x0011100001047983 */ /* 0x000f220000300800 */
[----:B------:R-:W-:Y:S01]  /*cdaf0*/  MOV R143, R6 ;  /* 0x00000006008f7202 */ /* 0x000fe20000000f00 */
[----:B------:R-:W4:Y:S02]  /*cdb00*/  LDL.LU R5, [R1+0x1114] ;  /* 0x0011140001057983 */ /* 0x000f240000300800 */
[----:B------:R-:W-:Y:S01]  /*cdb10*/  IMAD.MOV.U32 R142, RZ, RZ, R7 ;  /* 0x000000ffff8e7224 */ /* 0x000fe200078e0007 */
[----:B------:R-:W4:Y:S01]  /*cdb20*/  LDL.LU R6, [R1+0x1118] ;  /* 0x0011180001067983 */ /* 0x000f220000300800 */
[----:B------:R-:W4:Y:S02]  /*cdb30*/  LDL.LU R7, [R1+0x111c] ;  /* 0x00111c0001077983 */ /* 0x000f240000300800 */
[----:B------:R-:W2:Y:S02]  /*cdb40*/  LDL.LU R61, [R1+0xb69c] ;  /* 0x00b69c00013d7983 */ /* 0x000ea40000300800 */
[----:B------:R-:W2:Y:S01]  /*cdb50*/  LDL.LU R60, [R1+0xb698] ;  /* 0x00b69800013c7983 */ /* 0x000ea20000300800 */
[----:B------:R-:W3:Y:S01]  /*cdb60*/  LDL.LU R246, [R1+0x1108] ;  /* 0x0011080001f67983 */ /* 0x000ee20000300800 */
[----:B------:R-:W3:Y:S02]  /*cdb70*/  LDL.LU R247, [R1+0x110c] ;  /* 0x00110c0001f77983 */ /* 0x000ee40000300800 */
        /* <DEDUP_REMOVED lines=11> */
[----:B------:R-:W2:Y:S02]  /*cdc30*/  LDL R239, [R1+0x1998] ;  /* 0x0019980001ef7983 */ /* 0x000ea40000100800 */
[----:B------:R-:W2:Y:S01]  /*cdc40*/  LDL R252, [R1+0x199c] ;  /* 0x00199c0001fc7983 */ /* 0x000ea20000100800 */
[----:B------:R-:W-:Y:S01]  /*cdc50*/  MOV R216, R56 ;  /* 0x0000003800d87202 */ /* 0x000fe20000000f00 */
[----:B------:R-:W-:Y:S01]  /*cdc60*/  IMAD.MOV.U32 R217, RZ, RZ, R53 ;  /* 0x000000ffffd97224 */ /* 0x000fe200078e0035 */
[----:B------:R-:W-:Y:S01]  /*cdc70*/  LDSM.16.M88.4 R56, [R17+0x2d080] ;  /* 0x02d080001138783b */ /* 0x000fe20000000200 */
[----:B------:R-:W-:-:S02]  /*cdc80*/  IMAD.MOV.U32 R218, RZ, RZ, R52 ;  /* 0x000000ffffda7224 */ /* 0x000fc400078e0034 */
[----:B------:R-:W-:Y:S01]  /*cdc90*/  LDSM.16.M88.4 R52, [R17+0x2e080] ;  /* 0x02e080001134783b */ /* 0x000fe20000000200 */
[----:B------:R-:W-:Y:S02]  /*cdca0*/  MOV R219, R49 ;  /* 0x0000003100db7202 */ /* 0x000fe40000000f00 */
[----:B------:R-:W-:Y:S01]  /*cdcb0*/  LDSM.16.M88.4 R48, [R17+0x2f080] ;  /* 0x02f080001130783b */ /* 0x000fe20000000200 */
[----:B------:R-:W-:Y:S02]  /*cdcc0*/  MOV R180, R32 ;  /* 0x0000002000b47202 */ /* 0x000fe40000000f00 */
[----:B------:R-:W-:Y:S04]  /*cdcd0*/  LDSM.16.M88.4 R32, [R17+0x33080] ;  /* 0x033080001120783b */ /* 0x000fe80000000200 */
[----:B------:R-:W-:-:S02]  /*cdce0*/  IMAD.MOV.U32 R181, RZ, RZ, R29 ;  /* 0x000000ffffb57224 */ /* 0x000fc400078e001d */
[----:B------:R-:W-:Y:S01]  /*cdcf0*/  IMAD.MOV.U32 R182, RZ, RZ, R28 ;  /* 0x000000ffffb67224 */ /* 0x000fe200078e001c */
[----:B------:R-:W-:Y:S01]  /*cdd00*/  MOV R183, R25 ;  /* 0x0000001900b77202 */ /* 0x000fe20000000f00 */
[----:B------:R-:W-:Y:S04]  /*cdd10*/  LDSM.16.M88.4 R28, [R17+0x34080] ;  /* 0x03408000111c783b */ /* 0x000fe80000000200 */
[----:B------:R-:W-:Y:S01]  /*cdd20*/  LDSM.16.M88.4 R24, [R17+0x35080] ;  /* 0x035080001118783b */ /* 0x000fe20000000200 */
[----:B------:R-:W-:Y:S02]  /*cdd30*/  IMAD.MOV.U32 R198, RZ, RZ, R9 ;  /* 0x000000ffffc67224 */ /* 0x000fe400078e0009 */
[----:B------:R-:W-:Y:S02]  /*cdd40*/  IMAD.MOV.U32 R199, RZ, RZ, R8 ;  /* 0x000000ffffc77224 */ /* 0x000fe400078e0008 */
[----:B------:R-:W-:Y:S01]  /*cdd50*/  IMAD.MOV.U32 R196, RZ, RZ, R13 ;  /* 0x000000ffffc47224 */ /* 0x000fe200078e000d */
[----:B------:R-:W-:Y:S01]  /*cdd60*/  LDSM.16.M88.4 R8, [R17+0x3d080] ;  /* 0x03d080001108783b */ /* 0x000fe20000000200 */
[----:B------:R-:W-:-:S02]  /*cdd70*/  MOV R197, R12 ;  /* 0x0000000c00c57202 */ /* 0x000fc40000000f00 */
[----:B------:R-:W-:Y:S01]  /*cdd80*/  LDSM.16.M88.4 R12, [R17+0x3e080] ;  /* 0x03e08000110c783b */ /* 0x000fe20000000200 */
[C---:B----4-:R-:W-:Y:S11]  /*cdd90*/  HMMA.1688.F32.TF32 R4, R240.reuse, R124, R4 ;  /* 0x0000007cf004723c */ /* 0x050ff60000081004 */
[----:B------:R-:W-:Y:S11]  /*cdda0*/  @!UPT UIADD3 URZ, URZ, URZ, URZ ;  /* 0x0000003f3f3ff290 */ /* 0x000ff6000fffe03f */
[----:B------:R-:W-:Y:S02]  /*cddb0*/  @!UPT UIADD3 URZ, URZ, URZ, URZ ;  /* 0x0000003f3f3ff290 */ /* 0x000fe4000fffe03f */
[----:B--2---:R-:W-:Y:S02]  /*cddc0*/  IMAD.MOV.U32 R134, RZ, RZ, R4 ;  /* 0x000000ffff867224 */ /* 0x004fe400078e0004 */
[----:B------:R-:W-:Y:S01]  /*cddd0*/  IMAD.MOV.U32 R130, RZ, RZ, R5 ;  /* 0x000000ffff827224 */ /* 0x000fe200078e0005 */
[----:B------:R-:W-:Y:S01]  /*cdde0*/  MOV R127, R6 ;  /* 0x00000006007f7202 */ /* 0x000fe20000000f00 */
[----:B------:R-:W-:Y:S02]  /*cddf0*/  IMAD.MOV.U32 R126, RZ, RZ, R7 ;  /* 0x000000ffff7e7224 */ /* 0x000fe400078e0007 */
[C---:B---3--:R-:W-:Y:S01]  /*cde00*/  HMMA.1688.F32.TF32 R4, R240.reuse, R120, R244 ;  /* 0x00000078f004723c */ /* 0x048fe200000810f4 */
        /* <DEDUP_REMOVED lines=8> */
[----:B------:R-:W-:Y:S11]  /*cde90*/  LDSM.16.M88.4 R248, [R17+0x3b080] ;  /* 0x03b0800011f8783b */ /* 0x000ff60000000200 */
[----:B------:R-:W-:Y:S11]  /*cdea0*/  @!UPT UIADD3 URZ, URZ, URZ, URZ ;  /* 0x0000003f3f3ff290 */ /* 0x000ff6000fffe03f */
[----:B------:R-:W-:Y:S01]  /*cdeb0*/  @!UPT UIADD3 URZ, URZ, URZ, URZ ;  /* 0x0000003f3f3ff290 */ /* 0x000fe2000fffe03f */
[----:B------:R-:W-:Y:S01]  /*cdec0*/  MOV R162, R4 ;  /* 0x0000000400a27202 */ /* 0x000fe20000000f00 */
[----:B------:R-:W-:Y:S02]  /*cded0*/  IMAD.MOV.U32 R163, RZ, RZ, R5 ;  /* 0x000000ffffa37224 */ /* 0x000fe400078e0005 */
[----:B------:R-:W-:Y:S01]  /*cdee0*/  IMAD.MOV.U32 R158, RZ, RZ, R6 ;  /* 0x000000ffff9e7224 */ /* 0x000fe200078e0006 */
[----:B------:R-:W-:Y:S02]  /*cdef0*/  MOV R159, R7 ;  /* 0x00000007009f7202 */ /* 0x000fe40000000f00 */
[C---:B------:R-:W-:Y:S11]  /*cdf00*/  HMMA.1688.F32.TF32 R4, R240.reuse, R112, R60 ;  /* 0x00000070f004723c */ /* 0x040ff6000008103c */
[----:B------:R-:W-:Y:S11]  /*cdf10*/  @!UPT UIADD3 URZ, URZ, URZ, URZ ;  /* 0x0000003f3f3ff290 */ /* 0x000ff6000fffe03f */
[----:B------:R-:W-:Y:S02]  /*cdf20*/  @!UPT UIADD3 URZ, URZ, URZ, URZ ;  /* 0x0000003f3f3ff290 */ /* 0x000fe4000fffe03f */
[----:B------:R-:W-:Y:S02]  /*cdf30*/  IMAD.MOV.U32 R138, RZ, RZ, R4 ;  /* 0x000000ffff8a7224 */ /* 0x000fe400078e0004 */
[----:B------:R-:W-:Y:S01]  /*cdf40*/  IMAD.MOV.U32 R139, RZ, RZ, R5 ;  /* 0x000000ffff8b7224 */ /* 0x000fe200078e0005 */
[----:B------:R-:W-:Y:S01]  /*cdf50*/  MOV R135, R6 ;  /* 0x0000000600877202 */ /* 0x000fe20000000f00 */
[----:B------:R-:W-:Y:S02]  /*cdf60*/  IMAD.MOV.U32 R131, RZ, RZ, R7 ;  /* 0x000000ffff837224 */ /* 0x000fe400078e0007 */
[C---:B------:R-:W-:Y:S08]  /*cdf70*/  HMMA.1688.F32.TF32 R4, R240.reuse, R108, R64 ;  /* 0x0000006cf004723c */ /* 0x040ff00000081040 */
[C---:B------:R-:W-:Y:S08]  /*cdf80*/  HMMA.1688.F32.TF32 R64, R240.reuse, R100, R72 ;  /* 0x00000064f040723c */ /* 0x040ff00000081048 */
[----:B------:R-:W-:Y:S01]  /*cdf90*/  HMMA.1688.F32.TF32 R60, R240, R96, R76 ;  /* 0x00000060f03c723c */ /* 0x000fe2000008104c */
[----:B------:R-:W-:Y:S04]  /*cdfa0*/  LDSM.16.M88.4 R76, [R17+0x28080] ;  /* 0x02808000114c783b */ /* 0x000fe80000000200 */
[----:B------:R-:W-:Y:S04]  /*cdfb0*/  LDSM.16.M88.4 R72, [R17+0x29080] ;  /* 0x029080001148783b */ /* 0x000fe80000000200 */
[----:B------:R1:W-:Y:S01]  /*cdfc0*/  STL.64 [R1+0xf30], R4 ;  /* 0x000f300401007387 */ /* 0x0003e20000100a00 */
[----:B------:R-:W-:Y:S01]  /*cdfd0*/  IMAD.MOV.U32 R114, RZ, RZ, R6 ;  /* 0x000000ffff727224 */ /* 0x000fe200078e0006 */
[----:B------:R-:W-:-:S02]  /*cdfe0*/  MOV R115, R7 ;  /* 0x0000000700737202 */ /* 0x000fc40000000f00 */
[C---:B-1----:R-:W-:Y:S01]  /*cdff0*/  HMMA.1688.F32.TF32 R4, R240.reuse, R104, R68 ;  /* 0x00000068f004723c */ /* 0x042fe20000081044 */
[----:B------:R-:W-:Y:S11]  /*ce000*/  LDSM.16.M88.4 R68, [R17+0x2a080] ;  /* 0x02a080001144783b */ /* 0x000ff60000000200 */
[----:B------:R-:W-:Y:S11]  /*ce010*/  @!UPT UIADD3 URZ, URZ, URZ, URZ ;  /* 0x0000003f3f3ff290 */ /* 0x000ff6000fffe03f */
[----:B------:R-:W-:Y:S01]  /*ce020*/  STL.64 [R1+0xf60], R4 ;  /* 0x000f600401007387 */ /* 0x000fe20000100a00 */
[----:B------:R1:W-:Y:S02]  /*ce030*/  STL.64 [R1+0xf68], R6 ;  /* 0x000f680601007387 */ /* 0x0003e40000100a00 */
[----:B------:R-:W-:Y:S02]  /*ce040*/  STL.64 [R1+0xf80], R64 ;  /* 0x000f804001007387 */ /* 0x000fe40000100a00 */
[----:B------:R-:W-:Y:S01]  /*ce050*/  STL.64 [R1+0xf88], R66 ;  /* 0x000f884201007387 */ /* 0x000fe20000100a00 */
[----:B------:R-:W-:Y:S04]  /*ce060*/  STL.64 [R1+0xfa0], R60 ;  /* 0x000fa03c01007387 */ /* 0x000fe80000100a00 */
[----:B------:R-:W-:Y:S01]  /*ce070*/  LDSM.16.M88.4 R64, [R17+0x2b080] ;  /* 0x02b080001140783b */ /* 0x000fe20000000200 */
[----:B-1----:R-:W-:Y:S03]  /*ce080*/  HMMA.1688.F32.TF32 R4, R240, R92, R80 ;  /* 0x0000005cf004723c */ /* 0x002fe60000081050 */
[----:B------:R-:W1:Y:S04]  /*ce090*/  LDSM.16.M88.4 R80, [R17+0x27080] ;  /* 0x027080001150783b */ /* 0x000e680000000200 */
[----:B------:R-:W-:Y:S02]  /*ce0a0*/  STL.64 [R1+0xfa8], R62 ;  /* 0x000fa83e01007387 */ /* 0x000fe40000100a00 */
[----:B------:R-:W2:Y:S02]  /*ce0b0*/  LDSM.16.M88.4 R60, [R17+0x2c080] ;  /* 0x02c08000113c783b */ /* 0x000ea40000000200 */
[----:B-1----:R-:W-:Y:S02]  /*ce0c0*/  STL [R1+0xb048], R82 ;  /* 0x00b0485201007387 */ /* 0x002fe40000100800 */
        /* <DEDUP_REMOVED lines=9> */
[----:B--2---:R-:W-:Y:S02]  /*ce160*/  STL [R1+0xb04c], R62 ;  /* 0x00b04c3e01007387 */ /* 0x004fe40000100800 */
        /* <DEDUP_REMOVED lines=21> */
[----:B------:R-:W-:Y:S01]  /*ce2c0*/  STL.64 [R1+0x30], R204 ;  /* 0x000030cc01007387 */ /* 0x000fe20000100a00 */
[----:B------:R-:W-:Y:S02]  /*ce2d0*/  STL.64 [R1+0x38], R206 ;  /* 0x000038ce01007387 */ /* 0x000fe40000100a00 */
[----:B------:R-:W-:Y:S02]  /*ce2e0*/  STL.64 [R1+0x20], R224 ;  /* 0x000020e001007387 */ /* 0x000fe40000100a00 */
[----:B------:R-:W-:Y:S01]  /*ce2f0*/  STL.64 [R1+0x28], R226 ;  /* 0x000028e201007387 */ /* 0x000fe20000100a00 */
[----:B------:R-:W-:Y:S01]  /*ce300*/  STL [R1+0xaf9c], R250 ;  /* 0x00af9cfa01007387 */ /* 0x000fe20000100800 */
[----:B------:R-:W-:Y:S02]  /*ce310*/  STL.64 [R1+0x10], R220 ;  /* 0x000010dc01007387 */ /* 0x000fe40000100a00 */
[----:B------:R-:W-:Y:S02]  /*ce320*/  STL.64 [R1+0x18], R222 ;  /* 0x000018de01007387 */ /* 0x000fe40000100a00 */
[----:B------:R-:W-:Y:S01]  /*ce330*/  STL [R1+0xaf98], R251 ;  /* 0x00af98fb01007387 */ /* 0x000fe20000100800 */
[----:B------:R-:W-:Y:S01]  /*ce340*/  STL.64 [R1], R208 ;  /* 0x000000d001007387 */ /* 0x000fe20000100a00 */
[----:B------:R-:W-:Y:S02]  /*ce350*/  STL.64 [R1+0x8], R210 ;  /* 0x000008d201007387 */ /* 0x000fe40000100a00 */
[----:B------:R-:W-:Y:S02]  /*ce360*/  STL [R1+0xafa4], R246 ;  /* 0x00afa4f601007387 */ /* 0x000fe40000100800 */
[----:B------:R-:W-:Y:S01]  /*ce370*/  STL [R1+0xafa0], R247 ;  /* 0x00afa0f701007387 */ /* 0x000fe20000100800 */
[----:B------:R-:W-:Y:S01]  /*ce380*/  STL [R1+0xafac], R10 ;  /* 0x00afac0a01007387 */ /* 0x000fe20000100800 */
[----:B------:R-:W-:Y:S02]  /*ce390*/  STL [R1+0xafa8], R11 ;  /* 0x00afa80b01007387 */ /* 0x000fe40000100800 */
[----:B------:R-:W-:Y:S02]  /*ce3a0*/  STL [R1+0xafb4], R14 ;  /* 0x00afb40e01007387 */ /* 0x000fe40000100800 */
[----:B------:R-:W-:Y:S01]  /*ce3b0*/  STL [R1+0xafb0], R15 ;  /* 0x00afb00f01007387 */ /* 0x000fe20000100800 */
[----:B------:R-:W2:Y:S01]  /*ce3c0*/  LDL.LU R228, [R1+0x1460] ;  /* 0x0014600001e47983 */ /* 0x000ea20000300800 */
[----:B------:R-:W2:Y:S02]  /*ce3d0*/  LDL.LU R229, [R1+0x1464] ;  /* 0x0014640001e57983 */ /* 0x000ea40000300800 */
[----:B------:R-:W2:Y:S02]  /*ce3e0*/  LDL.LU R230, [R1+0x1468] ;  /* 0x0014680001e67983 */ /* 0x000ea40000300800 */
[----:B------:R-:W2:Y:S02]  /*ce3f0*/  LDL.LU R231, [R1+0x146c] ;  /* 0x00146c0001e77983 */ /* 0x000ea40000300800 */
[----:B------:R-:W-:-:S02]  /*ce400*/  IMAD.MOV.U32 R171, RZ, RZ, R174 ;  /* 0x000000ffffab7224 */ /* 0x000fc400078e00ae */
[----:B------:R-:W-:Y:S02]  /*ce410*/  IMAD.MOV.U32 R151, RZ, RZ, R175 ;  /* 0x000000ffff977224 */ /* 0x000fe400078e00af */
[----:B------:R-:W-:Y:S01]  /*ce420*/  HMMA.1688.F32.TF32 R172, R240, R132, R232 ;  /* 0x00000084f0ac723c */ /* 0x000fe200000810e8 */
[----:B------:R-:W3:Y:S01]  /*ce430*/  LDL.LU R232, [R1+0xe60] ;  /* 0x000e600001e87983 */ /* 0x000ee20000300800 */
[----:B------:R-:W3:Y:S02]  /*ce440*/  LDL.LU R233, [R1+0xe64] ;  /* 0x000e640001e97983 */ /* 0x000ee40000300800 */
[----:B------:R-:W3:Y:S02]  /*ce450*/  LDL.LU R234, [R1+0xe68] ;  /* 0x000e680001ea7983 */ /* 0x000ee40000300800 */
[----:B------:R-:W3:Y:S02]  /*ce460*/  LDL.LU R235, [R1+0xe6c] ;  /* 0x000e6c0001eb7983 */ /* 0x000ee40000300800 */
[----:B------:R-:W-:-:S02]  /*ce470*/  IMAD.MOV.U32 R90, RZ, RZ, R4 ;  /* 0x000000ffff5a7224 */ /* 0x000fc400078e0004 */
[----:B------:R-:W-:Y:S01]  /*ce480*/  IMAD.MOV.U32 R91, RZ, RZ, R5 ;  /* 0x000000ffff5b7224 */ /* 0x000fe200078e0005 */
[----:B------:R-:W-:Y:S01]  /*ce490*/  MOV R94, R6 ;  /* 0x00000006005e7202 */ /* 0x000fe20000000f00 */
[----:B------:R-:W-:Y:S02]  /*ce4a0*/  IMAD.MOV.U32 R95, RZ, RZ, R7 ;  /* 0x000000ffff5f7224 */ /* 0x000fe400078e0007 */
[----:B------:R-:W-:Y:S01]  /*ce4b0*/  HMMA.1688.F32.TF32 R4, R240, R88, R84 ;  /* 0x00000058f004723c */ /* 0x000fe20000081054 */
[----:B------:R-:W1:Y:S09]  /*ce4c0*/  LDSM.16.M88.4 R84, [R17+0x26080] ;  /* 0x026080001154783b */ /* 0x000e720000000200 */
[----:B------:R-:W-:Y:S01]  /*ce4d0*/  MOV R118, R172 ;  /* 0x000000ac00767202 */ /* 0x000fe20000000f00 */
[----:B------:R-:W-:-:S02]  /*ce4e0*/  IMAD.MOV.U32 R119, RZ, RZ, R173 ;  /* 0x000000ffff777224 */ /* 0x000fc400078e00ad */
[----:B------:R-:W-:Y:S01]  /*ce4f0*/  IMAD.MOV.U32 R122, RZ, RZ, R174 ;  /* 0x000000ffff7a7224 */ /* 0x000fe200078e00ae */
[----:B------:R-:W-:Y:S01]  /*ce500*/  MOV R123, R175 ;  /* 0x000000af007b7202 */ /* 0x000fe20000000f00 */
[----:B------:R-:W-:Y:S02]  /*ce510*/  IMAD.MOV.U32 R187, RZ, RZ, R16 ;  /* 0x000000ffffbb7224 */ /* 0x000fe400078e0010 */
[----:B------:R-:W4:Y:S01]  /*ce520*/  LDSM.16.M88.4 R16, [R17+0x3f080] ;  /* 0x03f080001110783b */ /* 0x000f220000000200 */
[C---:B-1----:R-:W-:Y:S08]  /*ce530*/  HMMA.1688.F32.TF32 R172, R240.reuse, R84, R196 ;  /* 0x00000054f0ac723c */ /* 0x042ff000000810c4 */
[C---:B------:R-:W-:Y:S08]  /*ce540*/  HMMA.1688.F32.TF32 R184, R240.reuse, R80, R184 ;  /* 0x00000050f0b8723c */ /* 0x040ff000000810b8 */
[----:B------:R-:W-:Y:S08]  /*ce550*/  HMMA.1688.F32.TF32 R176, R240, R76, R180 ;  /* 0x0000004cf0b0723c */ /* 0x000ff000000810b4 */
[----:B------:R-:W-:Y:S01]  /*ce560*/  MOV R102, R172 ;  /* 0x000000ac00667202 */ /* 0x000fe20000000f00 */
[----:B------:R-:W-:-:S02]  /*ce570*/  IMAD.MOV.U32 R106, RZ, RZ, R173 ;  /* 0x000000ffff6a7224 */ /* 0x000fc400078e00ad */
[----:B------:R-:W-:Y:S01]  /*ce580*/  IMAD.MOV.U32 R107, RZ, RZ, R174 ;  /* 0x000000ffff6b7224 */ /* 0x000fe200078e00ae */
[----:B------:R-:W-:Y:S02]  /*ce590*/  MOV R103, R175 ;  /* 0x000000af00677202 */ /* 0x000fe40000000f00 */
[C---:B------:R-:W-:Y:S01]  /*ce5a0*/  HMMA.1688.F32.TF32 R172, R240.reuse, R72, R200 ;  /* 0x00000048f0ac723c */ /* 0x040fe200000810c8 */
[----:B----4-:R-:W-:Y:S01]  /*ce5b0*/  STL [R1+0xafbc], R18 ;  /* 0x00afbc1201007387 */ /* 0x010fe20000100800 */
[----:B------:R-:W-:Y:S02]  /*ce5c0*/  STL [R1+0xafb8], R19 ;  /* 0x00afb81301007387 */ /* 0x000fe40000100800 */
[----:B------:R-:W-:Y:S02]  /*ce5d0*/  STL.64 [R1+0x1160], R184 ;  /* 0x001160b801007387 */ /* 0x000fe40000100a00 */
[----:B------:R-:W-:Y:S03]  /*ce5e0*/  STL.64 [R1+0x1168], R186 ;  /* 0x001168ba01007387 */ /* 0x000fe60000100a00 */
[----:B------:R-:W-:Y:S11]  /*ce5f0*/  STL.64 [R1+0x1150], R176 ;  /* 0x001150b001007387 */ /* 0x000ff60000100a00 */
[----:B------:R-:W-:Y:S04]  /*ce600*/  @!UPT UIADD3 URZ, URZ, URZ, URZ ;  /* 0x0000003f3f3ff290 */ /* 0x000fe8000fffe03f */
[----:B------:R-:W-:Y:S02]  /*ce610*/  IMAD.MOV.U32 R74, RZ, RZ, R172 ;  /* 0x000000ffff4a7224 */ /* 0x000fe400078e00ac */
[----:B------:R-:W-:Y:S01]  /*ce620*/  IMAD.MOV.U32 R75, RZ, RZ, R173 ;  /* 0x000000ffff4b7224 */ /* 0x000fe200078e00ad */
[----:B------:R-:W-:Y:S01]  /*ce630*/  MOV R70, R174 ;  /* 0x000000ae00467202 */ /* 0x000fe20000000f00 */
[----:B------:R-:W-:Y:S02]  /*ce640*/  IMAD.MOV.U32 R71, RZ, RZ, R175 ;  /* 0x000000ffff477224 */ /* 0x000fe400078e00af */
[C---:B------:R-:W-:Y:S01]  /*ce650*/  HMMA.1688.F32.TF32 R172, R240.reuse, R64, R216 ;  /* 0x00000040f0ac723c */ /* 0x040fe200000810d8 */
[----:B------:R-:W-:Y:S02]  /*ce660*/  STL.64 [R1+0x1158], R178 ;  /* 0x001158b201007387 */ /* 0x000fe40000100a00 */
[----:B------:R-:W-:Y:S02]  /*ce670*/  STL [R1+0xb084], R71 ;  /* 0x00b0844701007387 */ /* 0x000fe40000100800 */
[----:B------:R-:W-:Y:S02]  /*ce680*/  STL [R1+0xb080], R70 ;  /* 0x00b0804601007387 */ /* 0x000fe40000100800 */
[----:B------:R1:W-:Y:S01]  /*ce690*/  STL [R1+0xb07c], R75 ;  /* 0x00b07c4b01007387 */ /* 0x0003e20000100800 */
[----:B------:R4:W-:Y:S11]  /*ce6a0*/  STL [R1+0xb078], R74 ;  /* 0x00b0784a01007387 */ /* 0x0009f60000100800 */
[----:B------:R-:W-:Y:S05]  /*ce6b0*/  @!UPT UIADD3 URZ, URZ, URZ, URZ ;  /* 0x0000003f3f3ff290 */ /* 0x000fea000fffe03f */
[----:B-1----:R-:W-:Y:S01]  /*ce6c0*/  IMAD.MOV.U32 R75, RZ, RZ, R172 ;  /* 0x000000ffff4b7224 */ /* 0x002fe200078e00ac */
[----:B----4-:R-:W-:Y:S01]  /*ce6d0*/  MOV R74, R173 ;  /* 0x000000ad004a7202 */ /* 0x010fe20000000f00 */
[----:B------:R-:W-:Y:S02]  /*ce6e0*/  IMAD.MOV.U32 R42, RZ, RZ, R174 ;  /* 0x000000ffff2a7224 */ /* 0x000fe400078e00ae */
[----:B------:R-:W-:Y:S01]  /*ce6f0*/  IMAD.MOV.U32 R43, RZ, RZ, R175 ;  /* 0x000000ffff2b7224 */ /* 0x000fe200078e00af */
[C---:B------:R-:W-:Y:S11]  /*ce700*/  HMMA.1688.F32.TF32 R176, R240.reuse, R68, R212 ;  /* 0x00000044f0b0723c */ /* 0x040ff600000810d4 */
[----:B------:R-:W-:Y:S11]  /*ce710*/  @!UPT UIADD3 URZ, URZ, URZ, URZ ;  /* 0x0000003f3f3ff290 */ /* 0x000ff6000fffe03f */
[----:B------:R-:W-:Y:S01]  /*ce720*/  @!UPT UIADD3 URZ, URZ, URZ, URZ ;  /* 0x0000003f3f3ff290 */ /* 0x000fe2000fffe03f */
[----:B------:R1:W-:Y:S01]  /*ce730*/  STL.64 [R1+0x1130], R176 ;  /* 0x001130b001007387 */ /* 0x0003e20000100a00 */
[----:B------:R4:W-:Y:S02]  /*ce740*/  STL.64 [R1+0x1138], R178 ;  /* 0x001138b201007387 */ /* 0x0009e40000100a00 */
[----:B------:R-:W-:Y:S02]  /*ce750*/  STL [R1+0xb094], R43 ;  /* 0x00b0942b01007387 */ /* 0x000fe40000100800 */
[----:B------:R-:W-:Y:S01]  /*ce760*/  STL [R1+0xb090], R42 ;  /* 0x00b0902a01007387 */ /* 0x000fe20000100800 */
[----:B------:R1:W-:Y:S01]  /*ce770*/  STL [R1+0xb08c], R74 ;  /* 0x00b08c4a01007387 */ /* 0x0003e20000100800 */
[----:B------:R1:W-:Y:S01]  /*ce780*/  STL [R1+0xb088], R75 ;  /* 0x00b0884b01007387 */ /* 0x0003e20000100800 */
[C---:B--2---:R-:W-:Y:S11]  /*ce790*/  HMMA.1688.F32.TF32 R172, R240.reuse, R60, R228 ;  /* 0x0000003cf0ac723c */ /* 0x044ff600000810e4 */
[----:B------:R-:W-:Y:S11]  /*ce7a0*/  @!UPT UIADD3 URZ, URZ, URZ, URZ ;  /* 0x0000003f3f3ff290 */ /* 0x000ff6000fffe03f */
[----:B------:R-:W-:Y:S02]  /*ce7b0*/  @!UPT UIADD3 URZ, URZ, URZ, URZ ;  /* 0x0000003f3f3ff290 */ /* 0x000fe4000fffe03f */
[----:B------:R-:W-:Y:S01]  /*ce7c0*/  MOV R46, R172 ;  /* 0x000000ac002e7202 */ /* 0x000fe20000000f00 */
[----:B------:R-:W-:Y:S02]  /*ce7d0*/  IMAD.MOV.U32 R47, RZ, RZ, R173 ;  /* 0x000000ffff2f7224 */ /* 0x000fe400078e00ad */
[----:B------:R-:W-:Y:S01]  /*ce7e0*/  IMAD.MOV.U32 R50, RZ, RZ, R174 ;  /* 0x000000ffff327224 */ /* 0x000fe200078e00ae */
[----:B------:R-:W-:Y:S02]  /*ce7f0*/  MOV R51, R175 ;  /* 0x000000af00337202 */ /* 0x000fe40000000f00 */
[C---:B---3--:R-:W-:Y:S01]  /*ce800*/  HMMA.1688.F32.TF32 R172, R240.reuse, R56, R232 ;  /* 0x00000038f0ac723c */ /* 0x048fe200000810e8 */
[----:B------:R2:W-:Y:S01]  /*ce810*/  STL [R1+0xb09c], R47 ;  /* 0x00b09c2f01007387 */ /* 0x0005e20000100800 */
[----:B------:R3:W-:Y:S02]  /*ce820*/  STL [R1+0xb098], R46 ;  /* 0x00b0982e01007387 */ /* 0x0007e40000100800 */
[----:B------:R-:W2:Y:S02]  /*ce830*/  LDL.LU R212, [R1+0xd50] ;  /* 0x000d500001d47983 */ /* 0x000ea40000300800 */
[----:B------:R-:W2:Y:S01]  /*ce840*/  LDL.LU R213, [R1+0xd54] ;  /* 0x000d540001d57983 */ /* 0x000ea20000300800 */
[----:B------:R-:W2:Y:S01]  /*ce850*/  LDL.LU R214, [R1+0xd58] ;  /* 0x000d580001d67983 */ /* 0x000ea20000300800 */
[----:B------:R-:W2:Y:S11]  /*ce860*/  LDL.LU R215, [R1+0xd5c] ;  /* 0x000d5c0001d77983 */ /* 0x000eb60000300800 */
[----:B------:R-:W-:Y:S05]  /*ce870*/  @!UPT UIADD3 URZ, URZ, URZ, URZ ;  /* 0x0000003f3f3ff290 */ /* 0x000fea000fffe03f */
[----:B------:R-:W-:Y:S02]  /*ce880*/  IMAD.MOV.U32 R54, RZ, RZ, R172 ;  /* 0x000000ffff367224 */ /* 0x000fe400078e00ac */
[----:B------:R-:W-:Y:S01]  /*ce890*/  IMAD.MOV.U32 R55, RZ, RZ, R173 ;  /* 0x000000ffff377224 */ /* 0x000fe200078e00ad */
[----:B------:R-:W2:Y:S01]  /*ce8a0*/  LDL.LU R172, [R1+0xe40] ;  /* 0x000e400001ac7983 */ /* 0x000ea20000300800 */
[----:B------:R-:W-:Y:S01]  /*ce8b0*/  MOV R58, R174 ;  /* 0x000000ae003a7202 */ /* 0x000fe20000000f00 */
[----:B------:R-:W2:Y:S02]  /*ce8c0*/  LDL.LU R173, [R1+0xe44] ;  /* 0x000e440001ad7983 */ /* 0x000ea40000300800 */
[----:B------:R-:W-:Y:S01]  /*ce8d0*/  IMAD.MOV.U32 R59, RZ, RZ, R175 ;  /* 0x000000ffff3b7224 */ /* 0x000fe200078e00af */
[----:B------:R-:W2:Y:S01]  /*ce8e0*/  LDL.LU R174, [R1+0xe48] ;  /* 0x000e480001ae7983 */ /* 0x000ea20000300800 */
[----:B------:R-:W2:Y:S02]  /*ce8f0*/  LDL.LU R175, [R1+0xe4c] ;  /* 0x000e4c0001af7983 */ /* 0x000ea40000300800 */
        /* <DEDUP_REMOVED lines=18> */
[----:B----4-:R-:W4:Y:S01]  /*cea20*/  LDL.LU R178, [R1+0xda8] ;  /* 0x000da80001b27983 */ /* 0x010f220000300800 */
        /* <DEDUP_REMOVED lines=14> */
[C---:B---3--:R-:W-:Y:S08]  /*ceb10*/  HMMA.1688.F32.TF32 R232, R240.reuse, R48, R232 ;  /* 0x00000030f0e8723c */ /* 0x048ff000000810e8 */
[C---:B------:R-:W-:Y:S08]  /*ceb20*/  HMMA.1688.F32.TF32 R216, R240.reuse, R44, R216 ;  /* 0x0000002cf0d8723c */ /* 0x040ff000000810d8 */
[----:B----4-:R-:W-:Y:S01]  /*ceb30*/  HMMA.1688.F32.TF32 R184, R240, R40, R184 ;  /* 0x00000028f0b8723c */ /* 0x010fe200000810b8 */
[----:B------:R-:W-:-:S02]  /*ceb40*/  IMAD.MOV.U32 R71, RZ, RZ, R174 ;  /* 0x000000ffff477224 */ /* 0x000fc400078e00ae */
[----:B------:R-:W-:Y:S02]  /*ceb50*/  IMAD.MOV.U32 R70, RZ, RZ, R175 ;  /* 0x000000ffff467224 */ /* 0x000fe400078e00af */
[----:B------:R-:W-:Y:S01]  /*ceb60*/  IMAD.MOV.U32 R74, RZ, RZ, R172 ;  /* 0x000000ffff4a7224 */ /* 0x000fe200078e00ac */
[----:B------:R-:W-:Y:S01]  /*ceb70*/  MOV R75, R173 ;  /* 0x000000ad004b7202 */ /* 0x000fe20000000f00 */
[----:B------:R-:W2:Y:S01]  /*ceb80*/  LDL.LU.64 R174, [R1+0xb690] ;  /* 0x00b6900001ae7983 */ /* 0x000ea20000300a00 */
[----:B------:R-:W-:Y:S01]  /*ceb90*/  HMMA.1688.F32.TF32 R196, R240, R36, R196 ;  /* 0x00000024f0c4723c */ /* 0x000fe200000810c4 */
[----:B------:R-:W3:Y:S01]  /*ceba0*/  LDL.LU.64 R172, [R1+0xb688] ;  /* 0x00b6880001ac7983 */ /* 0x000ee20000300a00 */
[----:B------:R-:W-:Y:S01]  /*cebb0*/  MOV R62, R232 ;  /* 0x000000e8003e7202 */ /* 0x000fe20000000f00 */
[----:B------:R-:W-:Y:S01]  /*cebc0*/  IMAD.MOV.U32 R82, RZ, RZ, R233 ;  /* 0x000000ffff527224 */ /* 0x000fe200078e00e9 */
[----:B------:R-:W4:Y:S01]  /*cebd0*/  LDL.LU R232, [R1+0xd40] ;  /* 0x000d400001e87983 */ /* 0x000f220000300800 */
[----:B------:R-:W-:-:S02]  /*cebe0*/  IMAD.MOV.U32 R83, RZ, RZ, R234 ;  /* 0x000000ffff537224 */ /* 0x000fc400078e00ea */
[----:B------:R-:W4:Y:S01]  /*cebf0*/  LDL.LU R233, [R1+0xd44] ;  /* 0x000d440001e97983 */ /* 0x000f220000300800 */
[----:B------:R-:W-:Y:S01]  /*cec00*/  MOV R63, R235 ;  /* 0x000000eb003f7202 */ /* 0x000fe20000000f00 */
[----:B------:R-:W4:Y:S01]  /*cec10*/  LDL.LU R234, [R1+0xd48] ;  /* 0x000d480001ea7983 */ /* 0x000f220000300800 */
[C---:B------:R-:W-:Y:S01]  /*cec20*/  HMMA.1688.F32.TF32 R176, R240.reuse, R32, R176 ;  /* 0x00000020f0b0723c */ /* 0x040fe200000810b0 */
[----:B------:R-:W4:Y:S07]  /*cec30*/  LDL.LU R235, [R1+0xd4c] ;  /* 0x000d4c0001eb7983 */ /* 0x000f2e0000300800 */
[C---:B------:R-:W-:Y:S08]  /*cec40*/  HMMA.1688.F32.TF32 R180, R240.reuse, R28, R180 ;  /* 0x0000001cf0b4723c */ /* 0x040ff000000810b4 */
[C---:B------:R-:W-:Y:S08]  /*cec50*/  HMMA.1688.F32.TF32 R200, R240.reuse, R24, R200 ;  /* 0x00000018f0c8723c */ /* 0x040ff000000810c8 */
[----:B------:R-:W-:Y:S01]  /*cec60*/  HMMA.1688.F32.TF32 R228, R240, R20, R228 ;  /* 0x00000014f0e4723c */ /* 0x000fe200000810e4 */
[----:B------:R-:W-:-:S02]  /*cec70*/  IMAD.MOV.U32 R66, RZ, RZ, R216 ;  /* 0x000000ffff427224 */ /* 0x000fc400078e00d8 */
[----:B------:R-:W-:Y:S01]  /*cec80*/  IMAD.MOV.U32 R67, RZ, RZ, R217 ;  /* 0x000000ffff437224 */ /* 0x000fe200078e00d9 */
[----:B------:R-:W2:Y:S01]  /*cec90*/  LDL.LU R216, [R1+0xd30] ;  /* 0x000d300001d87983 */ /* 0x000ea20000300800 */
[----:B------:R-:W-:Y:S01]  /*ceca0*/  MOV R78, R218 ;  /* 0x000000da004e7202 */ /* 0x000fe20000000f00 */
[----:B------:R-:W2:Y:S02]  /*cecb0*/  LDL.LU R217, [R1+0xd34] ;  /* 0x000d340001d97983 */ /* 0x000ea40000300800 */
[----:B------:R-:W-:Y:S01]  /*cecc0*/  HMMA.1688.F32.TF32 R212, R240, R204, R212 ;  /* 0x000000ccf0d4723c */ /* 0x000fe200000810d4 */
[----:B------:R-:W-:Y:S01]  /*cecd0*/  IMAD.MOV.U32 R79, RZ, RZ, R219 ;  /* 0x000000ffff4f7224 */ /* 0x000fe200078e00db */
[----:B------:R-:W2:Y:S01]  /*cece0*/  LDL.LU R218, [R1+0xd38] ;  /* 0x000d380001da7983 */ /* 0x000ea20000300800 */
[----:B------:R-:W2:Y:S02]  /*cecf0*/  LDL.LU R219, [R1+0xd3c] ;  /* 0x000d3c0001db7983 */ /* 0x000ea40000300800 */
[----:B------:R-:W-:-:S02]  /*ced00*/  IMAD.MOV.U32 R43, RZ, RZ, R186 ;  /* 0x000000ffff2b7224 */ /* 0x000fc400078e00ba */
[----:B------:R-:W-:Y:S02]  /*ced10*/  IMAD.MOV.U32 R42, RZ, RZ, R187 ;  /* 0x000000ffff2a7224 */ /* 0x000fe400078e00bb */
[----:B------:R-:W-:Y:S01]  /*ced20*/  IMAD.MOV.U32 R47, RZ, RZ, R184 ;  /* 0x000000ffff2f7224 */ /* 0x000fe200078e00b8 */
[----:B------:R-:W-:Y:S01]  /*ced30*/  MOV R46, R185 ;  /* 0x000000b9002e7202 */ /* 0x000fe20000000f00 */
[----:B------:R-:W3:Y:S01]  /*ced40*/  LDL.LU.64 R186, [R1+0xb680] ;  /* 0x00b6800001ba7983 */ /* 0x000ee20000300a00 */
[----:B------:R-:W3:Y:S02]  /*ced50*/  LDL.LU.64 R184, [R1+0xb678] ;  /* 0x00b6780001b87983 */ /* 0x000ee40000300a00 */
[----:B------:R-:W-:Y:S02]  /*ced60*/  STL.64 [R1+0x10b0], R196 ;  /* 0x0010b0c401007387 */ /* 0x000fe40000100a00 */
[----:B------:R1:W-:Y:S02]  /*ced70*/  STL.64 [R1+0x10b8], R198 ;  /* 0x0010b8c601007387 */ /* 0x0003e40000100a00 */
[----:B-1----:R-:W3:Y:S01]  /*ced80*/  LDL.LU.64 R198, [R1+0xb670] ;  /* 0x00b6700001c67983 */ /* 0x002ee20000300a00 */
[----:B------:R-:W3:Y:S02]  /*ced90*/  LDL.LU.64 R196, [R1+0xb668] ;  /* 0x00b6680001c47983 */ /* 0x000ee40000300a00 */
[----:B------:R1:W-:Y:S02]  /*ceda0*/  STL.64 [R1+0x10a0], R176 ;  /* 0x0010a0b001007387 */ /* 0x0003e40000100a00 */
[----:B------:R-:W-:Y:S01]  /*cedb0*/  STL.64 [R1+0x10a8], R178 ;  /* 0x0010a8b201007387 */ /* 0x000fe20000100a00 */
[----:B-1----:R-:W3:Y:S01]  /*cedc0*/  LDL.LU.64 R176, [R1+0xb660] ;  /* 0x00b6600001b07983 */ /* 0x002ee20000300a00 */
[----:B------:R-:W-:Y:S02]  /*cedd0*/  STL.64 [R1+0x1090], R180 ;  /* 0x001090b401007387 */ /* 0x000fe40000100a00 */
[----:B------:R1:W-:Y:S02]  /*cede0*/  STL.64 [R1+0x1098], R182 ;  /* 0x001098b601007387 */ /* 0x0003e40000100a00 */
[----:B------:R-:W-:Y:S01]  /*cedf0*/  IMAD.MOV.U32 R31, RZ, RZ, R212 ;  /* 0x000000ffff1f7224 */ /* 0x000fe200078e00d4 */
[----:B-1----:R-:W3:Y:S01]  /*cee00*/  LDL.LU.64 R182, [R1+0xb658] ;  /* 0x00b6580001b67983 */ /* 0x002ee20000300a00 */
[----:B------:R-:W3:Y:S02]  /*cee10*/  LDL.LU.64 R180, [R1+0xb650] ;  /* 0x00b6500001b47983 */ /* 0x000ee40000300a00 */
[----:B------:R-:W-:Y:S02]  /*cee20*/  STL.64 [R1+0x1080], R200 ;  /* 0x001080c801007387 */ /* 0x000fe40000100a00 */
[----:B------:R1:W-:Y:S01]  /*cee30*/  STL.64 [R1+0x1088], R202 ;  /* 0x001088ca01007387 */ /* 0x0003e20000100a00 */
[----:B------:R-:W-:Y:S01]  /*cee40*/  MOV R23, R213 ;  /* 0x000000d500177202 */ /* 0x000fe20000000f00 */
[----:B------:R-:W-:-:S02]  /*cee50*/  IMAD.MOV.U32 R26, RZ, RZ, R214 ;  /* 0x000000ffff1a7224 */ /* 0x000fc400078e00d6 */
[----:B------:R-:W-:Y:S01]  /*cee60*/  IMAD.MOV.U32 R27, RZ, RZ, R215 ;  /* 0x000000ffff1b7224 */ /* 0x000fe200078e00d7 */
[----:B-1----:R-:W3:Y:S01]  /*cee70*/  LDL.LU.64 R202, [R1+0xb648] ;  /* 0x00b6480001ca7983 */ /* 0x002ee20000300a00 */
[----:B------:R-:W3:Y:S02]  /*cee80*/  LDL.LU.64 R200, [R1+0xb640] ;  /* 0x00b6400001c87983 */ /* 0x000ee40000300a00 */
[----:B------:R1:W-:Y:S02]  /*cee90*/  STL.64 [R1+0x1070], R228 ;  /* 0x001070e401007387 */ /* 0x0003e40000100a00 */
[----:B------:R1:W-:Y:S02]  /*ceea0*/  STL.64 [R1+0x1078], R230 ;  /* 0x001078e601007387 */ /* 0x0003e40000100a00 */
[----:B-1----:R-:W3:Y:S01]  /*ceeb0*/  LDL.LU.64 R228, [R1+0xb638] ;  /* 0x00b6380001e47983 */ /* 0x002ee20000300a00 */
[----:B------:R-:W-:Y:S01]  /*ceec0*/  MOV R231, R204 ;  /* 0x000000cc00e77202 */ /* 0x000fe20000000f00 */
[----:B------:R-:W-:-:S02]  /*ceed0*/  IMAD.MOV.U32 R230, RZ, RZ, R205 ;  /* 0x000000ffffe67224 */ /* 0x000fc400078e00cd */
[----:B------:R-:W3:Y:S01]  /*ceee0*/  LDL.LU.64 R206, [R1+0xb630] ;  /* 0x00b6300001ce7983 */ /* 0x000ee20000300a00 */
[----:B------:R-:W3:Y:S01]  /*ceef0*/  LDL.LU.64 R204, [R1+0xb628] ;  /* 0x00b6280001cc7983 */ /* 0x000ee20000300a00 */
[----:B------:R-:W3:Y:S02]  /*cef00*/  LDL.LU R212, [R1+0xd20] ;  /* 0x000d200001d47983 */ /* 0x000ee40000300800 */
[----:B------:R-:W3:Y:S02]  /*cef10*/  LDL.LU R213, [R1+0xd24] ;  /* 0x000d240001d57983 */ /* 0x000ee40000300800 */
[----:B------:R-:W3:Y:S01]  /*cef20*/  LDL.LU R214, [R1+0xd28] ;  /* 0x000d280001d67983 */ /* 0x000ee20000300800 */
[----:B------:R-:W3:Y:S01]  /*cef30*/  LDL.LU R215, [R1+0xd2c] ;  /* 0x000d2c0001d77983 */ /* 0x000ee20000300800 */
[----:B------:R-:W-:Y:S02]  /*cef40*/  STL [R1+0xafcc], R27 ;  /* 0x00afcc1b01007387 */ /* 0x000fe40000100800 */
[----:B------:R-:W-:Y:S02]  /*cef50*/  STL [R1+0xafc8], R26 ;  /* 0x00afc81a01007387 */ /* 0x000fe40000100800 */
[----:B------:R-:W-:Y:S01]  /*cef60*/  STL [R1+0xafc4], R23 ;  /* 0x00afc41701007387 */ /* 0x000fe20000100800 */
[----:B------:R-:W-:Y:S01]  /*cef70*/  STL [R1+0xafc0], R31 ;  /* 0x00afc01f01007387 */ /* 0x000fe20000100800 */
[----:B------:R-:W-:Y:S01]  /*cef80*/  MOV R2, R224 ;  /* 0x000000e000027202 */ /* 0x000fe20000000f00 */
[----:B------:R-:W-:Y:S01]  /*cef90*/  IMAD.MOV.U32 R179, RZ, RZ, R220 ;  /* 0x000000ffffb37224 */ /* 0x000fe200078e00dc */
[----:B------:R-:W-:Y:S01]  /*cefa0*/  MOV R178, R221 ;  /* 0x000000dd00b27202 */ /* 0x000fe20000000f00 */
[----:B------:R-:W-:Y:S01]  /*cefb0*/  IMAD.MOV.U32 R170, RZ, RZ, R208 ;  /* 0x000000ffffaa7224 */ /* 0x000fe200078e00d0 */
[----:B------:R-:W-:Y:S01]  /*cefc0*/  MOV R150, R209 ;  /* 0x000000d100967202 */ /* 0x000fe20000000f00 */
[C---:B----4-:R-:W-:Y:S08]  /*cefd0*/  HMMA.1688.F32.TF32 R232, R240.reuse, R224, R232 ;  /* 0x000000e0f0e8723c */ /* 0x050ff000000810e8 */
[----:B--2---:R-:W-:Y:S11]  /*cefe0*/  HMMA.1688.F32.TF32 R216, R240, R220, R216 ;  /* 0x000000dcf0d8723c */ /* 0x004ff600000810d8 */
[----:B------:R-:W-:Y:S04]  /*ceff0*/  @!UPT UIADD3 URZ, URZ, URZ, URZ ;  /* 0x0000003f3f3ff290 */ /* 0x000fe8000fffe03f */
[----:B------:R-:W-:Y:S01]  /*cf000*/  STL.64 [R1+0x1050], R232 ;  /* 0x001050e801007387 */ /* 0x000fe20000100a00 */
[----:B------:R1:W-:Y:S03]  /*cf010*/  STL.64 [R1+0x1058], R234 ;  /* 0x001058ea01007387 */ /* 0x0003e60000100a00 */
[----:B-1----:R-:W2:Y:S01]  /*cf020*/  LDL.LU R235, [R1+0xb620] ;  /* 0x00b6200001eb7983 */ /* 0x002ea20000300800 */
[----:B------:R-:W4:Y:S02]  /*cf030*/  LDL.LU.64 R232, [R1+0xb618] ;  /* 0x00b6180001e87983 */ /* 0x000f240000300a00 */
[----:B------:R-:W-:Y:S02]  /*cf040*/  IMAD.MOV.U32 R234, RZ, RZ, R225 ;  /* 0x000000ffffea7224 */ /* 0x000fe400078e00e1 */
[----:B------:R-:W2:Y:S01]  /*cf050*/  LDL.LU R224, [R1+0xd10] ;  /* 0x000d100001e07983 */ /* 0x000ea20000300800 */
[----:B------:R-:W2:Y:S01]  /*cf060*/  LDL.LU R225, [R1+0xd14] ;  /* 0x000d140001e17983 */ /* 0x000ea20000300800 */
[----:B------:R-:W2:Y:S02]  /*cf070*/  LDL.LU R226, [R1+0xd18] ;  /* 0x000d180001e27983 */ /* 0x000ea40000300800 */
[----:B------:R-:W2:Y:S02]  /*cf080*/  LDL.LU R227, [R1+0xd1c] ;  /* 0x000d1c0001e37983 */ /* 0x000ea40000300800 */
[----:B------:R-:W4:Y:S01]  /*cf090*/  LDL.LU R220, [R1+0xd00] ;  /* 0x000d000001dc7983 */ /* 0x000f220000300800 */
[----:B------:R-:W4:Y:S01]  /*cf0a0*/  LDL.LU R221, [R1+0xd04] ;  /* 0x000d040001dd7983 */ /* 0x000f220000300800 */
[----:B------:R-:W4:Y:S02]  /*cf0b0*/  LDL.LU R222, [R1+0xd08] ;  /* 0x000d080001de7983 */ /* 0x000f240000300800 */
[----:B------:R-:W-:-:S02]  /*cf0c0*/  IMAD.MOV.U32 R27, RZ, RZ, R216 ;  /* 0x000000ffff1b7224 */ /* 0x000fc400078e00d8 */
[----:B------:R-:W4:Y:S02]  /*cf0d0*/  LDL.LU R223, [R1+0xd0c] ;  /* 0x000d0c0001df7983 */ /* 0x000f240000300800 */
[----:B------:R-:W-:Y:S01]  /*cf0e0*/  IMAD.MOV.U32 R26, RZ, RZ, R217 ;  /* 0x000000ffff1a7224 */ /* 0x000fe200078e00d9 */
[----:B------:R-:W4:Y:S01]  /*cf0f0*/  LDL.LU R216, [R1+0xcf0] ;  /* 0x000cf00001d87983 */ /* 0x000f220000300800 */
[----:B------:R-:W-:Y:S01]  /*cf100*/  MOV R23, R218 ;  /* 0x000000da00177202 */ /* 0x000fe20000000f00 */
[----:B------:R-:W4:Y:S02]  /*cf110*/  LDL.LU R217, [R1+0xcf4] ;  /* 0x000cf40001d97983 */ /* 0x000f240000300800 */
[----:B------:R-:W-:Y:S01]  /*cf120*/  IMAD.MOV.U32 R31, RZ, RZ, R219 ;  /* 0x000000ffff1f7224 */ /* 0x000fe200078e00db */
[----:B------:R-:W4:Y:S01]  /*cf130*/  LDL.LU R218, [R1+0xcf8] ;  /* 0x000cf80001da7983 */ /* 0x000f220000300800 */
[----:B------:R-:W4:Y:S02]  /*cf140*/  LDL.LU R219, [R1+0xcfc] ;  /* 0x000cfc0001db7983 */ /* 0x000f240000300800 */
[----:B------:R-:W-:Y:S02]  /*cf150*/  STL [R1+0xafdc], R27 ;  /* 0x00afdc1b01007387 */ /* 0x000fe40000100800 */
[----:B------:R-:W-:Y:S01]  /*cf160*/  STL [R1+0xafd8], R26 ;  /* 0x00afd81a01007387 */ /* 0x000fe20000100800 */
[----:B------:R1:W-:Y:S01]  /*cf170*/  STL [R1+0xafd4], R23 ;  /* 0x00afd41701007387 */ /* 0x0003e20000100800 */
[----:B------:R1:W-:Y:S02]  /*cf180*/  STL [R1+0xafd0], R31 ;  /* 0x00afd01f01007387 */ /* 0x0003e40000100800 */
[----:B------:R-:W4:Y:S01]  /*cf190*/  LDL.LU.64 R210, [R1+0xb610] ;  /* 0x00b6100001d27983 */ /* 0x000f220000300a00 */
[C---:B---3--:R-:W-:Y:S01]  /*cf1a0*/  HMMA.1688.F32.TF32 R212, R240.reuse, R208, R212 ;  /* 0x000000d0f0d4723c */ /* 0x048fe200000810d4 */
[----:B------:R-:W3:Y:S11]  /*cf1b0*/  LDL.LU.64 R208, [R1+0xb608] ;  /* 0x00b6080001d07983 */ /* 0x000ef60000300a00 */
[----:B------:R-:W-:Y:S11]  /*cf1c0*/  @!UPT UIADD3 URZ, URZ, URZ, URZ ;  /* 0x0000003f3f3ff290 */ /* 0x000ff6000fffe03f */
[----:B------:R-:W-:Y:S01]  /*cf1d0*/  @!UPT UIADD3 URZ, URZ, URZ, URZ ;  /* 0x0000003f3f3ff290 */ /* 0x000fe2000fffe03f */
[----:B------:R-:W-:Y:S02]  /*cf1e0*/  IMAD.MOV.U32 R18, RZ, RZ, R212 ;  /* 0x000000ffff127224 */ /* 0x000fe400078e00d4 */
[----:B------:R-:W-:Y:S01]  /*cf1f0*/  IMAD.MOV.U32 R19, RZ, RZ, R213 ;  /* 0x000000ffff137224 */ /* 0x000fe200078e00d5 */
[----:B------:R-:W3:Y:S01]  /*cf200*/  LDL.LU R212, [R1+0xce0] ;  /* 0x000ce00001d47983 */ /* 0x000ee20000300800 */
[----:B------:R-:W-:Y:S01]  /*cf210*/  MOV R14, R214 ;  /* 0x000000d6000e7202 */ /* 0x000fe20000000f00 */
[----:B------:R-:W3:Y:S02]  /*cf220*/  LDL.LU R213, [R1+0xce4] ;  /* 0x000ce40001d57983 */ /* 0x000ee40000300800 */
[----:B------:R-:W-:Y:S01]  /*cf230*/  IMAD.MOV.U32 R15, RZ, RZ, R215 ;  /* 0x000000ffff0f7224 */ /* 0x000fe200078e00d7 */
[----:B------:R-:W3:Y:S01]  /*cf240*/  LDL.LU R214, [R1+0xce8] ;  /* 0x000ce80001d67983 */ /* 0x000ee20000300800 */
[----:B------:R-:W3:Y:S03]  /*cf250*/  LDL.LU R215, [R1+0xcec] ;  /* 0x000cec0001d77983 */ /* 0x000ee60000300800 */
[----:B------:R-:W-:Y:S01]  /*cf260*/  STL [R1+0xafec], R15 ;  /* 0x00afec0f01007387 */ /* 0x000fe20000100800 */
[----:B------:R-:W-:Y:S02]  /*cf270*/  STL [R1+0xafe8], R14 ;  /* 0x00afe80e01007387 */ /* 0x000fe40000100800 */
[----:B------:R-:W-:Y:S02]  /*cf280*/  STL [R1+0xafe4], R19 ;  /* 0x00afe41301007387 */ /* 0x000fe40000100800 */
[----:B------:R-:W-:Y:S01]  /*cf290*/  STL [R1+0xafe0], R18 ;  /* 0x00afe01201007387 */ /* 0x000fe20000100800 */
[C---:B--2---:R-:W-:Y:S08]  /*cf2a0*/  HMMA.1688.F32.TF32 R224, R240.reuse, R248, R224 ;  /* 0x000000f8f0e0723c */ /* 0x044ff000000810e0 */
[C---:B----4-:R-:W-:Y:S11]  /*cf2b0*/  HMMA.1688.F32.TF32 R220, R240.reuse, R244, R220 ;  /* 0x000000f4f0dc723c */ /* 0x050ff600000810dc */
[----:B------:R-:W-:Y:S04]  /*cf2c0*/  @!UPT UIADD3 URZ, URZ, URZ, URZ ;  /* 0x0000003f3f3ff290 */ /* 0x000fe8000fffe03f */
[----:B------:R2:W-:Y:S01]  /*cf2d0*/  STL.64 [R1+0x1028], R226 ;  /* 0x001028e201007387 */ /* 0x0005e20000100a00 */
[----:B-1----:R-:W-:Y:S01]  /*cf2e0*/  IMAD.MOV.U32 R23, RZ, RZ, R224 ;  /* 0x000000ffff177224 */ /* 0x002fe200078e00e0 */
[----:B------:R-:W-:Y:S01]  /*cf2f0*/  MOV R31, R225 ;  /* 0x000000e1001f7202 */ /* 0x000fe20000000f00 */
[----:B------:R-:W4:Y:S01]  /*cf300*/  LDL.LU R224, [R1+0x8d0] ;  /* 0x0008d00001e07983 */ /* 0x000f220000300800 */
[----:B------:R-:W4:Y:S04]  /*cf310*/  LDL.LU R225, [R1+0x8d4] ;  /* 0x0008d40001e17983 */ /* 0x000f280000300800 */
[----:B--2---:R-:W4:Y:S01]  /*cf320*/  LDL.LU R226, [R1+0x8d8] ;  /* 0x0008d80001e27983 */ /* 0x004f220000300800 */
[----:B------:R-:W4:Y:S01]  /*cf330*/  LDL.LU R227, [R1+0x8dc] ;  /* 0x0008dc0001e37983 */ /* 0x000f220000300800 */
[----:B------:R-:W-:Y:S01]  /*cf340*/  HMMA.1688.F32.TF32 R216, R240, R8, R216 ;  /* 0x00000008f0d8723c */ /* 0x000fe200000810d8 */
[----:B------:R-:W-:Y:S01]  /*cf350*/  IMAD.MOV.U32 R247, RZ, RZ, R223 ;  /* 0x000000fffff77224 */ /* 0x000fe200078e00df */
[----:B------:R-:W-:Y:S01]  /*cf360*/  MOV R246, R222 ;  /* 0x000000de00f67202 */ /* 0x000fe20000000f00 */
[----:B------:R-:W-:Y:S01]  /*cf370*/  IMAD.MOV.U32 R11, RZ, RZ, R221 ;  /* 0x000000ffff0b7224 */ /* 0x000fe200078e00dd */
[----:B------:R1:W-:Y:S01]  /*cf380*/  STL [R1+0xaff4], R31 ;  /* 0x00aff41f01007387 */ /* 0x0003e20000100800 */
[----:B------:R-:W-:-:S02]  /*cf390*/  IMAD.MOV.U32 R10, RZ, RZ, R220 ;  /* 0x000000ffff0a7224 */ /* 0x000fc400078e00dc */
[----:B------:R2:W-:Y:S02]  /*cf3a0*/  STL [R1+0xaff0], R23 ;  /* 0x00aff01701007387 */ /* 0x0005e40000100800 */
[----:B------:R-:W-:Y:S01]  /*cf3b0*/  STL [R1+0xb004], R247 ;  /* 0x00b004f701007387 */ /* 0x000fe20000100800 */
[----:B------:R-:W-:Y:S01]  /*cf3c0*/  STL [R1+0xb000], R246 ;  /* 0x00b000f601007387 */ /* 0x000fe20000100800 */
[----:B------:R-:W-:Y:S02]  /*cf3d0*/  STL [R1+0xaffc], R11 ;  /* 0x00affc0b01007387 */ /* 0x000fe40000100800 */
[----:B------:R-:W-:Y:S02]  /*cf3e0*/  STL [R1+0xaff8], R10 ;  /* 0x00aff80a01007387 */ /* 0x000fe40000100800 */
[----:B------:R-:W4:Y:S01]  /*cf3f0*/  LDL.LU R220, [R1+0x230] ;  /* 0x0002300001dc7983 */ /* 0x000f220000300800 */
[----:B------:R-:W4:Y:S01]  /*cf400*/  LDL.LU R221, [R1+0x234] ;  /* 0x0002340001dd7983 */ /* 0x000f220000300800 */
[----:B------:R-:W4:Y:S02]  /*cf410*/  LDL.LU R222, [R1+0x238] ;  /* 0x0002380001de7983 */ /* 0x000f240000300800 */
[----:B------:R-:W4:Y:S05]  /*cf420*/  LDL.LU R223, [R1+0x23c] ;  /* 0x00023c0001df7983 */ /* 0x000f2a0000300800 */
[----:B------:R-:W-:Y:S01]  /*cf430*/  IMAD.MOV.U32 R19, RZ, RZ, R216 ;  /* 0x000000ffff137224 */ /* 0x000fe200078e00d8 */
[----:B------:R-:W-:Y:S01]  /*cf440*/  MOV R18, R217 ;  /* 0x000000d900127202 */ /* 0x000fe20000000f00 */
[----:B------:R-:W4:Y:S01]  /*cf450*/  LDL.LU R216, [R1+0x220] ;  /* 0x0002200001d87983 */ /* 0x000f220000300800 */
[----:B---3--:R-:W-:Y:S01]  /*cf460*/  HMMA.1688.F32.TF32 R212, R240, R12, R212 ;  /* 0x0000000cf0d4723c */ /* 0x008fe200000810d4 */
[----:B------:R-:W-:-:S02]  /*cf470*/  IMAD.MOV.U32 R27, RZ, RZ, R218 ;  /* 0x000000ffff1b7224 */ /* 0x000fc400078e00da */
[----:B------:R-:W3:Y:S01]  /*cf480*/  LDL.LU R217, [R1+0x224] ;  /* 0x0002240001d97983 */ /* 0x000ee20000300800 */
[----:B------:R-:W-:Y:S02]  /*cf490*/  IMAD.MOV.U32 R26, RZ, RZ, R219 ;  /* 0x000000ffff1a7224 */ /* 0x000fe400078e00db */
[----:B------:R-:W3:Y:S02]  /*cf4a0*/  LDL.LU R218, [R1+0x228] ;  /* 0x0002280001da7983 */ /* 0x000ee40000300800 */
[----:B------:R-:W3:Y:S11]  /*cf4b0*/  LDL.LU R219, [R1+0x22c] ;  /* 0x00022c0001db7983 */ /* 0x000ef60000300800 */
[----:B------:R-:W-:Y:S05]  /*cf4c0*/  @!UPT UIADD3 URZ, URZ, URZ, URZ ;  /* 0x0000003f3f3ff290 */ /* 0x000fea000fffe03f */
[----:B------:R-:W-:Y:S01]  /*cf4d0*/  IMAD.MOV.U32 R15, RZ, RZ, R214 ;  /* 0x000000ffff0f7224 */ /* 0x000fe200078e00d6 */
[----:B------:R-:W-:Y:S02]  /*cf4e0*/  MOV R14, R215 ;  /* 0x000000d7000e7202 */ /* 0x000fe40000000f00 */
[----:B-1----:R-:W-:Y:S01]  /*cf4f0*/  MOV R31, R212 ;  /* 0x000000d4001f7202 */ /* 0x002fe20000000f00 */
[----:B--2---:R-:W-:Y:S01]  /*cf500*/  IMAD.MOV.U32 R23, RZ, RZ, R213 ;  /* 0x000000ffff177224 */ /* 0x004fe200078e00d5 */
[----:B------:R-:W2:Y:S01]  /*cf510*/  LDL.LU.64 R214, [R1+0xb600] ;  /* 0x00b6000001d67983 */ /* 0x000ea20000300a00 */
[----:B------:R-:W2:Y:S02]  /*cf520*/  LDL.LU.64 R212, [R1+0xb5f8] ;  /* 0x00b5f80001d47983 */ /* 0x000ea40000300a00 */
[----:B------:R-:W-:Y:S02]  /*cf530*/  STL.64 [R1+0xb4f0], R14 ;  /* 0x00b4f00e01007387 */ /* 0x000fe40000100a00 */
[----:B------:R1:W-:Y:S02]  /*cf540*/  STL.64 [R1+0xb4e8], R12 ;  /* 0x00b4e80c01007387 */ /* 0x0003e40000100a00 */
[----:B-1----:R-:W2:Y:S01]  /*cf550*/  LDL.LU R12, [R1+0x240] ;  /* 0x00024000010c7983 */ /* 0x002ea20000300800 */
[----:B------:R-:W2:Y:S02]  /*cf560*/  LDL.LU R13, [R1+0x244] ;  /* 0x00024400010d7983 */ /* 0x000ea40000300800 */
[----:B------:R-:W2:Y:S02]  /*cf570*/  LDL.LU R14, [R1+0x248] ;  /* 0x00024800010e7983 */ /* 0x000ea40000300800 */
[----:B------:R-:W2:Y:S02]  /*cf580*/  LDL.LU R15, [R1+0x24c] ;  /* 0x00024c00010f7983 */ /* 0x000ea40000300800 */
[----:B------:R-:W-:Y:S01]  /*cf590*/  IMAD.MOV.U32 R98, RZ, RZ, R4 ;  /* 0x000000ffff627224 */ /* 0x000fe200078e0004 */
[----:B------:R-:W-:Y:S01]  /*cf5a0*/  MOV R110, R5 ;  /* 0x00000005006e7202 */ /* 0x000fe20000000f00 */
[----:B------:R-:W-:-:S02]  /*cf5b0*/  IMAD.MOV.U32 R111, RZ, RZ, R6 ;  /* 0x000000ffff6f7224 */ /* 0x000fc400078e0006 */
[----:B------:R-:W-:Y:S01]  /*cf5c0*/  IMAD.MOV.U32 R99, RZ, RZ, R7 ;  /* 0x000000ffff637224 */ /* 0x000fe200078e0007 */
[----:B------:R-:W-:Y:S04]  /*cf5d0*/  LDS R4, [R239+0x82000] ;  /* 0x08200000ef047984 */ /* 0x000fe80000000800 */
[----:B------:R-:W-:Y:S04]  /*cf5e0*/  LDS R6, [R239+0x82400] ;  /* 0x08240000ef067984 */ /* 0x000fe80000000800 */
[----:B------:R-:W-:Y:S04]  /*cf5f0*/  LDS R5, [R252+0x82000] ;  /* 0x08200000fc057984 */ /* 0x000fe80000000800 */
[----:B------:R-:W1:Y:S01]  /*cf600*/  LDS R7, [R252+0x82400] ;  /* 0x08240000fc077984 */ /* 0x000e620000000800 */
[----:B----4-:R-:W-:Y:S03]  /*cf610*/  HMMA.1688.F32.TF32 R240, R240, R16, R224 ;  /* 0x00000010f0f0723c */ /* 0x010fe600000810e0 */
[----:B------:R-:W4:Y:S01]  /*cf620*/  LDL.LU.64 R226, [R1+0xb5f0] ;  /* 0x00b5f00001e27983 */ /* 0x000f220000300a00 */
[----:B------:R-:W4:Y:S11]  /*cf630*/  LDL.LU.64 R224, [R1+0xb5e8] ;  /* 0x00b5e80001e07983 */ /* 0x000f360000300a00 */
[----:B------:R-:W-:Y:S09]  /*cf640*/  @!UPT UIADD3 URZ, URZ, URZ, URZ ;  /* 0x0000003f3f3ff290 */ /* 0x000ff2000fffe03f */
[----:B------:R-:W-:Y:S02]  /*cf650*/  IMAD.MOV.U32 R247, RZ, RZ, R240 ;  /* 0x000000fffff77224 */ /* 0x000fe400078e00f0 */
[----:B------:R-:W-:Y:S01]  /*cf660*/  IMAD.MOV.U32 R246, RZ, RZ, R241 ;  /* 0x000000fffff67224 */ /* 0x000fe200078e00f1 */
[----:B------:R-:W-:Y:S01]  /*cf670*/  MOV R11, R242 ;  /* 0x000000f2000b7202 */ /* 0x000fe20000000f00 */
[----:B------:R-:W-:-:S03]  /*cf680*/  IMAD.MOV.U32 R10, RZ, RZ, R243 ;  /* 0x000000ffff0a7224 */ /* 0x000fc600078e00f3 */
[----:B------:R-:W-:Y:S01]  /*cf690*/  STL.64 [R1+0xb510], R246 ;  /* 0x00b510f601007387 */ /* 0x000fe20000100a00 */
[----:B------:R-:W-:Y:S02]  /*cf6a0*/  STL.64 [R1+0xb508], R244 ;  /* 0x00b508f401007387 */ /* 0x000fe40000100a00 */
[----:B------:R-:W-:Y:S02]  /*cf6b0*/  STL.64 [R1+0xb500], R10 ;  /* 0x00b5000a01007387 */ /* 0x000fe40000100a00 */
[----:B------:R1:W-:Y:S02]  /*cf6c0*/  STL.64 [R1+0xb4f8], R8 ;  /* 0x00b4f80801007387 */ /* 0x0003e40000100a00 */
[C---:B-1----:R-:W-:Y:S01]  /*cf6d0*/  HMMA.1688.F32.TF32 R8, R4.reuse, R232, R220 ;  /* 0x000000e80408723c */ /* 0x042fe200000810dc */
[----:B------:R-:W-:Y:S01]  /*cf6e0*/  STL.64 [R1+0xb4e0], R18 ;  /* 0x00b4e01201007387 */ /* 0x000fe20000100a00 */
[----:B------:R-:W-:Y:S11]  /*cf6f0*/  STL.64 [R1+0xb4d8], R16 ;  /* 0x00b4d81001007387 */ /* 0x000ff60000100a00 */
[----:B------:R-:W-:Y:S11]  /*cf700*/  @!UPT UIADD3 URZ, URZ, URZ, URZ ;  /* 0x0000003f3f3ff290 */ /* 0x000ff6000fffe03f */
[----:B------:R-:W-:Y:S01]  /*cf710*/  MOV R22, R8 ;  /* 0x0000000800167202 */ /* 0x000fe20000000f00 */
[----:B------:R-:W-:Y:S02]  /*cf720*/  IMAD.MOV.U32 R30, RZ, RZ, R9 ;  /* 0x000000ffff1e7224 */ /* 0x000fe400078e0009 */
[----:B------:R-:W-:Y:S01]  /*cf730*/  IMAD.MOV.U32 R34, RZ, RZ, R10 ;  /* 0x000000ffff227224 */ /* 0x000fe200078e000a */
[----:B------:R-:W-:Y:S02]  /*cf740*/  MOV R35, R11 ;  /* 0x0000000b00237202 */ /* 0x000fe40000000f00 */
[C---:B---3--:R-:W-:Y:S08]  /*cf750*/  HMMA.1688.F32.TF32 R8, R4.reuse, R228, R216 ;  /* 0x000000e40408723c */ /* 0x048ff000000810d8 */
[----:B--2---:R-:W-:Y:S11]  /*cf760*/  HMMA.1688.F32.TF32 R12, R4, R236, R12 ;  /* 0x000000ec040c723c */ /* 0x004ff6000008100c */
[----:B------:R-:W-:Y:S11]  /*cf770*/  @!UPT UIADD3 URZ, URZ, URZ, URZ ;  /* 0x0000003f3f3ff290 */ /* 0x000ff6000fffe03f */
[----:B------:R-:W-:Y:S02]  /*cf780*/  @!UPT UIADD3 URZ, URZ, URZ, URZ ;  /* 0x0000003f3f3ff290 */ /* 0x000fe4000fffe03f */
[----:B------:R-:W-:Y:S01]  /*cf790*/  IMAD.MOV.U32 R250, RZ, RZ, R12 ;  /* 0x000000fffffa7224 */ /* 0x000fe200078e000c */
[----:B------:R-:W-:-:S05]  /*cf7a0*/  MOV R251, R13 ;  /* 0x0000000d00fb7202 */ /* 0x000fca0000000f00 */
[----:B------:R-:W-:Y:S01]  /*cf7b0*/  STL.64 [R1+0xb520], R250 ;  /* 0x00b520fa01007387 */ /* 0x000fe20000100a00 */
[----:B------:R-:W-:Y:S02]  /*cf7c0*/  STL.64 [R1+0xb518], R248 ;  /* 0x00b518f801007387 */ /* 0x000fe40000100a00 */
[----:B------:R-:W-:Y:S02]  /*cf7d0*/  STL [R1+0xb4d0], R239 ;  /* 0x00b4d0ef01007387 */ /* 0x000fe40000100800 */
[----:B------:R1:W-:Y:S01]  /*cf7e0*/  STL.64 [R1+0xb4c8], R236 ;  /* 0x00b4c8ec01007387 */ /* 0x0003e20000100a00 */
[----:B------:R-:W-:Y:S01]  /*cf7f0*/  STL [R1+0xb4c0], R235 ;  /* 0x00b4c0eb01007387 */ /* 0x000fe20000100800 */
[----:B------:R-:W-:Y:S02]  /*cf800*/  STL.64 [R1+0xb4b8], R232 ;  /* 0x00b4b8e801007387 */ /* 0x000fe40000100a00 */
[----:B------:R-:W4:Y:S02]  /*cf810*/  LDL.LU R220, [R1+0x210] ;  /* 0x0002100001dc7983 */ /* 0x000f240000300800 */
[----:B------:R2:W-:Y:S01]  /*cf820*/  STL.64 [R1+0xf70], R8 ;  /* 0x000f700801007387 */ /* 0x0005e20000100a00 */
[----:B------:R3:W-:Y:S01]  /*cf830*/  STL.64 [R1+0xf78], R10 ;  /* 0x000f780a01007387 */ /* 0x0007e20000100a00 */
        /* <DEDUP_REMOVED lines=11> */
[----:B-1----:R-:W4:Y:S01]  /*cf8f0*/  LDL.LU R236, [R1+0x1d0] ;  /* 0x0001d00001ec7983 */ /* 0x002f220000300800 */
        /* <DEDUP_REMOVED lines=11> */
[----:B--2---:R-:W2:Y:S01]  /*cf9b0*/  LDL.LU R8, [R1+0x1a0] ;  /* 0x0001a00001087983 */ /* 0x004ea20000300800 */
[----:B------:R-:W2:Y:S02]  /*cf9c0*/  LDL.LU R9, [R1+0x1a4] ;  /* 0x0001a40001097983 */ /* 0x000ea40000300800 */
[----:B---3--:R-:W2:Y:S02]  /*cf9d0*/  LDL.LU R10, [R1+0x1a8] ;  /* 0x0001a800010a7983 */ /* 0x008ea40000300800 */
[----:B------:R-:W2:Y:S01]  /*cf9e0*/  LDL.LU R11, [R1+0x1ac] ;  /* 0x0001ac00010b7983 */ /* 0x000ea20000300800 */
[----:B------:R-:W3:Y:S01]  /*cf9f0*/  LDL.LU R240, [R1+0x180] ;  /* 0x0001800001f07983 */ /* 0x000ee20000300800 */
[----:B------:R-:W3:Y:S02]  /*cfa00*/  LDL.LU R241, [R1+0x184] ;  /* 0x0001840001f17983 */ /* 0x000ee40000300800 */
[----:B------:R-:W3:Y:S02]  /*cfa10*/  LDL.LU R242, [R1+0x188] ;  /* 0x0001880001f27983 */ /* 0x000ee40000300800 */
[----:B------:R-:W3:Y:S01]  /*cfa20*/  LDL.LU R243, [R1+0x18c] ;  /* 0x00018c0001f37983 */ /* 0x000ee20000300800 */
[----:B------:R-:W2:Y:S01]  /*cfa30*/  LDL.LU R12, [R1+0x170] ;  /* 0x00017000010c7983 */ /* 0x000ea20000300800 */
[----:B------:R-:W-:-:S02]  /*cfa40*/  IMAD.MOV.U32 R38, RZ, RZ, R14 ;  /* 0x000000ffff267224 */ /* 0x000fc400078e000e */
[----:B------:R-:W2:Y:S02]  /*cfa50*/  LDL.LU R13, [R1+0x174] ;  /* 0x00017400010d7983 */ /* 0x000ea40000300800 */
[----:B------:R-:W-:Y:S01]  /*cfa60*/  IMAD.MOV.U32 R39, RZ, RZ, R15 ;  /* 0x000000ffff277224 */ /* 0x000fe200078e000f */
[----:B------:R-:W2:Y:S01]  /*cfa70*/  LDL.LU R14, [R1+0x178] ;  /* 0x00017800010e7983 */ /* 0x000ea20000300800 */
[----:B------:R-:W2:Y:S02]  /*cfa80*/  LDL.LU R15, [R1+0x17c] ;  /* 0x00017c00010f7983 */ /* 0x000ea40000300800 */
[----:B------:R-:W-:Y:S01]  /*cfa90*/  STL.64 [R1+0xb4b0], R228 ;  /* 0x00b4b0e401007387 */ /* 0x000fe20000100a00 */
[C---:B----4-:R-:W-:Y:S11]  /*cfaa0*/  HMMA.1688.F32.TF32 R220, R4.reuse, R224, R220 ;  /* 0x000000e004dc723c */ /* 0x050ff600000810dc */
[----:B------:R-:W-:Y:S11]  /*cfab0*/  @!UPT UIADD3 URZ, URZ, URZ, URZ ;  /* 0x0000003f3f3ff290 */ /* 0x000ff6000fffe03f */
[----:B------:R-:W-:Y:S01]  /*cfac0*/  @!UPT UIADD3 URZ, URZ, URZ, URZ ;  /* 0x0000003f3f3ff290 */ /* 0x000fe2000fffe03f */
[----:B------:R-:W-:Y:S01]  /*cfad0*/  STL.64 [R1+0xf50], R220 ;  /* 0x000f50dc01007387 */ /* 0x000fe20000100a00 */
[----:B------:R1:W-:Y:S03]  /*cfae0*/  STL.64 [R1+0xf58], R222 ;  /* 0x000f58de01007387 */ /* 0x0003e60000100a00 */
[----:B-1----:R-:W4:Y:S01]  /*cfaf0*/  LDL.LU.64 R222, [R1+0xb5e0] ;  /* 0x00b5e00001de7983 */ /* 0x002f220000300a00 */
[----:B------:R-:W2:Y:S02]  /*cfb00*/  LDL.LU.64 R220, [R1+0xb5d8] ;  /* 0x00b5d80001dc7983 */ /* 0x000ea40000300a00 */
        /* <DEDUP_REMOVED lines=11> */
[----:B-1----:R-:W2:Y:S01]  /*cfbc0*/  LDL.LU.64 R218, [R1+0xb5d0] ;  /* 0x00b5d00001da7983 */ /* 0x002ea20000300a00 */
[----:B------:R-:W3:Y:S02]  /*cfbd0*/  LDL.LU.64 R216, [R1+0xb5c8] ;  /* 0x00b5c80001d87983 */ /* 0x000ee40000300a00 */
[----:B----4-:R-:W-:Y:S02]  /*cfbe0*/  STL.64 [R1+0xb498], R222 ;  /* 0x00b498de01007387 */ /* 0x010fe40000100a00 */
[----:B------:R1:W-:Y:S02]  /*cfbf0*/  STL.64 [R1+0xb490], R220 ;  /* 0x00b490dc01007387 */ /* 0x0003e40000100a00 */
[----:B-1----:R-:W4:Y:S01]  /*cfc00*/  LDL.LU R220, [R1+0x1f0] ;  /* 0x0001f00001dc7983 */ /* 0x002f220000300800 */
[----:B------:R-:W4:Y:S02]  /*cfc10*/  LDL.LU R221, [R1+0x1f4] ;  /* 0x0001f40001dd7983 */ /* 0x000f240000300800 */
[----:B------:R-:W4:Y:S02]  /*cfc20*/  LDL.LU R222, [R1+0x1f8] ;  /* 0x0001f80001de7983 */ /* 0x000f240000300800 */
[----:B------:R-:W4:Y:S01]  /*cfc30*/  LDL.LU R223, [R1+0x1fc] ;  /* 0x0001fc0001df7983 */ /* 0x000f220000300800 */
[C---:B------:R-:W-:Y:S08]  /*cfc40*/  HMMA.1688.F32.TF32 R16, R4.reuse, R200, R16 ;  /* 0x000000c80410723c */ /* 0x040ff00000081010 */
[C---:B------:R-:W-:Y:S01]  /*cfc50*/  HMMA.1688.F32.TF32 R8, R4.reuse, R196, R8 ;  /* 0x000000c40408723c */ /* 0x040fe20000081008 */
[----:B--2---:R-:W-:Y:S01]  /*cfc60*/  STL.64 [R1+0xb488], R218 ;  /* 0x00b488da01007387 */ /* 0x004fe20000100a00 */
[----:B---3--:R1:W-:Y:S06]  /*cfc70*/  STL.64 [R1+0xb480], R216 ;  /* 0x00b480d801007387 */ /* 0x0083ec0000100a00 */
[C---:B----4-:R-:W-:Y:S08]  /*cfc80*/  HMMA.1688.F32.TF32 R220, R4.reuse, R216, R220 ;  /* 0x000000d804dc723c */ /* 0x050ff000000810dc */
        /* <DEDUP_REMOVED lines=39> */
[----:B------:R-:W2:Y:S01]  /*cff00*/  LDL.LU R244, [R1+0x70] ;  /* 0x0000700001f47983 */ /* 0x000ea20000300800 */
[C---:B-1----:R-:W-:Y:S11]  /*cff10*/  HMMA.1688.F32.TF32 R8, R4.reuse, R184, R12 ;  /* 0x000000b80408723c */ /* 0x042ff6000008100c */
[----:B------:R-:W-:Y:S11]  /*cff20*/  @!UPT UIADD3 URZ, URZ, URZ, URZ ;  /* 0x0000003f3f3ff290 */ /* 0x000ff6000fffe03f */
[----:B------:R-:W-:Y:S01]  /*cff30*/  @!UPT UIADD3 URZ, URZ, URZ, URZ ;  /* 0x0000003f3f3ff290 */ /* 0x000fe2000fffe03f */
[----:B------:R1:W-:Y:S01]  /*cff40*/  STL.64 [R1+0xe20], R8 ;  /* 0x000e200801007387 */ /* 0x0003e20000100a00 */
[----:B------:R3:W-:Y:S02]  /*cff50*/  STL.64 [R1+0xe28], R10 ;  /* 0x000e280a01007387 */ /* 0x0007e40000100a00 */
[----:B------:R-:W2:Y:S02]  /*cff60*/  LDL.LU R245, [R1+0x74] ;  /* 0x0000740001f57983 */ /* 0x000ea40000300800 */
[----:B------:R-:W2:Y:S01]  /*cff70*/  LDL.LU R246, [R1+0x78] ;  /* 0x0000780001f67983 */ /* 0x000ea20000300800 */
[----:B------:R-:W2:Y:S01]  /*cff80*/  LDL.LU R247, [R1+0x7c] ;  /* 0x00007c0001f77983 */ /* 0x000ea20000300800 */
[----:B------:R-:W4:Y:S02]  /*cff90*/  LDL.LU R16, [R1+0x90] ;  /* 0x0000900001107983 */ /* 0x000f240000300800 */
[----:B------:R-:W4:Y:S02]  /*cffa0*/  LDL.LU R17, [R1+0x94] ;  /* 0x0000940001117983 */ /* 0x000f240000300800 */
[----:B------:R-:W4:Y:S01]  /*cffb0*/  LDL.LU R18, [R1+0x98] ;  /* 0x0000980001127983 */ /* 0x000f220000300800 */
[----:B------:R-:W4:Y:S01]  /*cffc0*/  LDL.LU R19, [R1+0x9c] ;  /* 0x00009c0001137983 */ /* 0x000f220000300800 */
        /* <DEDUP_REMOVED lines=48> */
[----:B-1----:R-:W2:Y:S02]  /*d02d0*/  LDL.LU R8, [R1+0x80] ;  /* 0x0000800001087983 */ /* 0x002ea40000300800 */
[----:B------:R-:W2:Y:S02]  /*d02e0*/  LDL.LU R9, [R1+0x84] ;  /* 0x0000840001097983 */ /* 0x000ea40000300800 */
[----:B---3--:R-:W3:Y:S01]  /*d02f0*/  LDL.LU R10, [R1+0x88] ;  /* 0x00008800010a7983 */ /* 0x008ee20000300800 */
        /* <DEDUP_REMOVED lines=9> */
[----:B------:R-:W-:Y:S02]  /*d0390*/  STL.64 [R1+0xb590], R186 ;  /* 0x00b590ba01007387 */ /* 0x000fe40000100a00 */
[----:B------:R1:W-:Y:S02]  /*d03a0*/  STL.64 [R1+0xb588], R184 ;  /* 0x00b588b801007387 */ /* 0x0003e40000100a00 */
[----:B-1----:R-:W2:Y:S01]  /*d03b0*/  LDL.LU R184, [R1+0x160] ;  /* 0x0001600001b87983 */ /* 0x002ea20000300800 */
[----:B------:R-:W2:Y:S02]  /*d03c0*/  LDL.LU R185, [R1+0x164] ;  /* 0x0001640001b97983 */ /* 0x000ea40000300800 */
[----:B------:R-:W2:Y:S02]  /*d03d0*/  LDL.LU R186, [R1+0x168] ;  /* 0x0001680001ba7983 */ /* 0x000ea40000300800 */
[----:B------:R-:W2:Y:S01]  /*d03e0*/  LDL.LU R187, [R1+0x16c] ;  /* 0x00016c0001bb7983 */ /* 0x000ea20000300800 */
[----:B------:R-:W-:Y:S01]  /*d03f0*/  STL.64 [R1+0xb5a0], R182 ;  /* 0x00b5a0b601007387 */ /* 0x000fe20000100a00 */
[----:B------:R-:W-:Y:S01]  /*d0400*/  STL.64 [R1+0xb598], R180 ;  /* 0x00b598b401007387 */ /* 0x000fe20000100a00 */
[C---:B--2---:R-:W-:Y:S11]  /*d0410*/  HMMA.1688.F32.TF32 R184, R4.reuse, R180, R184 ;  /* 0x000000b404b8723c */ /* 0x044ff600000810b8 */
[----:B------:R-:W-:Y:S11]  /*d0420*/  @!UPT UIADD3 URZ, URZ, URZ, URZ ;  /* 0x0000003f3f3ff290 */ /* 0x000ff6000fffe03f */
[----:B------:R-:W-:Y:S01]  /*d0430*/  @!UPT UIADD3 URZ, URZ, URZ, URZ ;  /* 0x0000003f3f3ff290 */ /* 0x000fe2000fffe03f */
[----:B------:R-:W-:Y:S01]  /*d0440*/  STL.64 [R1+0xe00], R184 ;  /* 0x000e00b801007387 */ /* 0x000fe20000100a00 */
[----:B------:R1:W-:Y:S02]  /*d0450*/  STL.64 [R1+0xe08], R186 ;  /* 0x000e08ba01007387 */ /* 0x0003e40000100a00 */
[C---:B-1----:R-:W-:Y:S01]  /*d0460*/  HMMA.1688.F32.TF32 R184, R4.reuse, R176, R188 ;  /* 0x000000b004b8723c */ /* 0x042fe200000810bc */
[----:B------:R-:W-:Y:S07]  /*d0470*/  STL.64 [R1+0xb468], R174 ;  /* 0x00b468ae01007387 */ /* 0x000fee0000100a00 */
[C---:B------:R-:W-:Y:S11]  /*d0480*/  HMMA.1688.F32.TF32 R180, R4.reuse, R172, R192 ;  /* 0x000000ac04b4723c */ /* 0x040ff600000810c0 */
[----:B------:R-:W-:Y:S04]  /*d0490*/  @!UPT UIADD3 URZ, URZ, URZ, URZ ;  /* 0x0000003f3f3ff290 */ /* 0x000fe8000fffe03f */
[----:B------:R-:W-:Y:S01]  /*d04a0*/  STL.64 [R1+0xde0], R184 ;  /* 0x000de0b801007387 */ /* 0x000fe20000100a00 */
[----:B------:R-:W-:Y:S02]  /*d04b0*/  STL.64 [R1+0xde8], R186 ;  /* 0x000de8ba01007387 */ /* 0x000fe40000100a00 */
[----:B------:R1:W-:Y:S02]  /*d04c0*/  STL.64 [R1+0xb460], R172 ;  /* 0x00b460ac01007387 */ /* 0x0003e40000100a00 */
[C---:B-1----:R-:W-:Y:S03]  /*d04d0*/  HMMA.1688.F32.TF32 R172, R4.reuse, R168, R196 ;  /* 0x000000a804ac723c */ /* 0x042fe600000810c4 */
[----:B------:R-:W-:Y:S05]  /*d04e0*/  STL.64 [R1+0xdc0], R180 ;  /* 0x000dc0b401007387 */ /* 0x000fea0000100a00 */
[C---:B------:R-:W-:Y:S01]  /*d04f0*/  HMMA.1688.F32.TF32 R184, R4.reuse, R164, R200 ;  /* 0x000000a404b8723c */ /* 0x040fe200000810c8 */
[----:B------:R1:W-:Y:S07]  /*d0500*/  STL.64 [R1+0xdc8], R182 ;  /* 0x000dc8b601007387 */ /* 0x0003ee0000100a00 */
        /* <DEDUP_REMOVED lines=17> */
[C---:B----4-:R-:W-:Y:S08]  /*d0620*/  HMMA.1688.F32.TF32 R16, R4.reuse, R128, R16 ;  /* 0x000000800410723c */ /* 0x050ff00000081010 */
[C---:B-1----:R-:W-:Y:S08]  /*d0630*/  HMMA.1688.F32.TF32 R184, R4.reuse, R140, R224 ;  /* 0x0000008c04b8723c */ /* 0x042ff000000810e0 */
[C---:B--2---:R-:W-:Y:S01]  /*d0640*/  HMMA.1688.F32.TF32 R180, R4.reuse, R136, R236 ;  /* 0x0000008804b4723c */ /* 0x044fe200000810ec */
[----:B------:R-:W-:Y:S01]  /*d0650*/  STL.64 [R1+0xd30], R172 ;  /* 0x000d30ac01007387 */ /* 0x000fe20000100a00 */
[----:B------:R1:W-:Y:S06]  /*d0660*/  STL.64 [R1+0xd38], R174 ;  /* 0x000d38ae01007387 */ /* 0x0003ec0000100a00 */
[C---:B---3--:R-:W-:Y:S08]  /*d0670*/  HMMA.1688.F32.TF32 R8, R4.reuse, R124, R8 ;  /* 0x0000007c0408723c */ /* 0x048ff00000081008 */
[C---:B-1----:R-:W-:Y:S01]  /*d0680*/  HMMA.1688.F32.TF32 R172, R4.reuse, R132, R248 ;  /* 0x0000008404ac723c */ /* 0x042fe200000810f8 */
[----:B------:R-:W-:Y:S01]  /*d0690*/  STL.64 [R1+0xd20], R184 ;  /* 0x000d20b801007387 */ /* 0x000fe20000100a00 */
[----:B------:R-:W-:Y:S05]  /*d06a0*/  STL.64 [R1+0xd28], R186 ;  /* 0x000d28ba01007387 */ /* 0x000fea0000100a00 */
[----:B------:R-:W-:Y:S02]  /*d06b0*/  STL.64 [R1+0xd10], R180 ;  /* 0x000d10b401007387 */ /* 0x000fe40000100a00 */
[----:B------:R-:W-:Y:S01]  /*d06c0*/  STL.64 [R1+0xd18], R182 ;  /* 0x000d18b601007387 */ /* 0x000fe20000100a00 */
[----:B------:R-:W-:Y:S11]  /*d06d0*/  STL.64 [R1+0xb458], R130 ;  /* 0x00b4588201007387 */ /* 0x000ff60000100a00 */
[----:B------:R-:W-:Y:S02]  /*d06e0*/  @!UPT UIADD3 URZ, URZ, URZ, URZ ;  /* 0x0000003f3f3ff290 */ /* 0x000fe4000fffe03f */
        /* <DEDUP_REMOVED lines=8> */
[----:B------:R1:W-:Y:S02]  /*d0770*/  STL.64 [R1+0xce8], R10 ;  /* 0x000ce80a01007387 */ /* 0x0003e40000100a00 */
[C---:B-1----:R-:W-:Y:S02]  /*d0780*/  HMMA.1688.F32.TF32 R8, R4.reuse, R120, R244 ;  /* 0x000000780408723c */ /* 0x042fe400000810f4 */
[----:B------:R-:W-:Y:S01]  /*d0790*/  STL.64 [R1+0xb438], R122 ;  /* 0x00b4387a01007387 */ /* 0x000fe20000100a00 */
[----:B------:R-:W-:Y:S11]  /*d07a0*/  STL.64 [R1+0xb430], R120 ;  /* 0x00b4307801007387 */ /* 0x000ff60000100a00 */
[----:B------:R-:W-:Y:S09]  /*d07b0*/  @!UPT UIADD3 URZ, URZ, URZ, URZ ;  /* 0x0000003f3f3ff290 */ /* 0x000ff2000fffe03f */
        /* <DEDUP_REMOVED lines=9> */
[----:B------:R-:W2:Y:S11]  /*d0850*/  LDL.LU R12, [R1+0x3a0] ;  /* 0x0003a000010c7983 */ /* 0x000eb60000300800 */
[----:B------:R-:W-:Y:S11]  /*d0860*/  @!UPT UIADD3 URZ, URZ, URZ, URZ ;  /* 0x0000003f3f3ff290 */ /* 0x000ff6000fffe03f */
[----:B------:R1:W-:Y:S01]  /*d0870*/  STL.64 [R1+0xcb0], R8 ;  /* 0x000cb00801007387 */ /* 0x0003e20000100a00 */
[----:B------:R3:W-:Y:S02]  /*d0880*/  STL.64 [R1+0xcb8], R10 ;  /* 0x000cb80a01007387 */ /* 0x0007e40000100a00 */
[----:B------:R-:W2:Y:S02]  /*d0890*/  LDL.LU R13, [R1+0x3a4] ;  /* 0x0003a400010d7983 */ /* 0x000ea40000300800 */
[----:B------:R-:W2:Y:S01]  /*d08a0*/  LDL.LU R14, [R1+0x3a8] ;  /* 0x0003a800010e7983 */ /* 0x000ea20000300800 */
[----:B------:R-:W2:Y:S04]  /*d08b0*/  LDL.LU R15, [R1+0x3ac] ;  /* 0x0003ac00010f7983 */ /* 0x000ea80000300800 */
[----:B-1----:R-:W4:Y:S01]  /*d08c0*/  LDL.LU R8, [R1+0x380] ;  /* 0x0003800001087983 */ /* 0x002f220000300800 */
[----:B------:R-:W4:Y:S02]  /*d08d0*/  LDL.LU R9, [R1+0x384] ;  /* 0x0003840001097983 */ /* 0x000f240000300800 */
[----:B---3--:R-:W4:Y:S02]  /*d08e0*/  LDL.LU R10, [R1+0x388] ;  /* 0x00038800010a7983 */ /* 0x008f240000300800 */
[----:B------:R-:W4:Y:S01]  /*d08f0*/  LDL.LU R11, [R1+0x38c] ;  /* 0x00038c00010b7983 */ /* 0x000f220000300800 */
[----:B------:R-:W3:Y:S01]  /*d0900*/  LDL.LU R16, [R1+0x370] ;  /* 0x0003700001107983 */ /* 0x000ee20000300800 */
[----:B------:R-:W3:Y:S02]  /*d0910*/  LDL.LU R17, [R1+0x374] ;  /* 0x0003740001117983 */ /* 0x000ee40000300800 */
[----:B------:R-:W3:Y:S02]  /*d0920*/  LDL.LU R18, [R1+0x378] ;  /* 0x0003780001127983 */ /* 0x000ee40000300800 */
[----:B------:R-:W3:Y:S01]  /*d0930*/  LDL.LU R19, [R1+0x37c] ;  /* 0x00037c0001137983 */ /* 0x000ee20000300800 */
        /* <DEDUP_REMOVED lines=76> */
[----:B------:R-:W-:Y:S01]  /*d0e00*/  STL.64 [R1+0xb418], R114 ;  /* 0x00b4187201007387 */ /* 0x000fe20000100a00 */
[----:B------:R2:W-:Y:S02]  /*d0e10*/  STL.64 [R1+0xb410], R112 ;  /* 0x00b4107001007387 */ /* 0x0005e40000100a00 */
[----:B------:R-:W-:Y:S02]  /*d0e20*/  STL.64 [R1+0xb408], R110 ;  /* 0x00b4086e01007387 */ /* 0x000fe40000100a00 */
[----:B------:R3:W-:Y:S01]  /*d0e30*/  STL.64 [R1+0xb400], R108 ;  /* 0x00b4006c01007387 */ /* 0x0007e20000100a00 */
[C---:B--2---:R-:W-:Y:S01]  /*d0e40*/  HMMA.1688.F32.TF32 R112, R4.reuse, R108, R240 ;  /* 0x0000006c0470723c */ /* 0x044fe200000810f0 */
[----:B------:R-:W-:Y:S04]  /*d0e50*/  LDS R240, [R0+0x82080] ;  /* 0x0820800000f07984 */ /* 0x000fe80000000800 */
[----:B------:R-:W-:Y:S04]  /*d0e60*/  LDS R242, [R0+0x82480] ;  /* 0x0824800000f27984 */ /* 0x000fe80000000800 */
[----:B------:R-:W-:Y:S04]  /*d0e70*/  LDS R241, [R3+0x82080] ;  /* 0x0820800003f17984 */ /* 0x000fe80000000800 */
[----:B------:R-:W1:Y:S01]  /*d0e80*/  LDS R243, [R3+0x82480] ;  /* 0x0824800003f37984 */ /* 0x000e620000000800 */
[C---:B---3--:R-:W-:Y:S09]  /*d0e90*/  HMMA.1688.F32.TF32 R108, R4.reuse, R100, R128 ;  /* 0x00000064046c723c */ /* 0x048ff20000081080 */
[----:B------:R-:W-:Y:S01]  /*d0ea0*/  STL.64 [R1+0xca0], R112 ;  /* 0x000ca07001007387 */ /* 0x000fe20000100a00 */
[----:B------:R2:W-:Y:S02]  /*d0eb0*/  STL.64 [R1+0xca8], R114 ;  /* 0x000ca87201007387 */ /* 0x0005e40000100a00 */
[C---:B--2---:R-:W-:Y:S01]  /*d0ec0*/  HMMA.1688.F32.TF32 R112, R4.reuse, R104, R124 ;  /* 0x000000680470723c */ /* 0x044fe2000008107c */
[----:B------:R-:W-:Y:S11]  /*d0ed0*/  STL.64 [R1+0xb3f8], R102 ;  /* 0x00b3f86601007387 */ /* 0x000ff60000100a00 */
[----:B------:R-:W-:Y:S11]  /*d0ee0*/  @!UPT UIADD3 URZ, URZ, URZ, URZ ;  /* 0x0000003f3f3ff290 */ /* 0x000ff6000fffe03f */
[----:B------:R-:W-:Y:S01]  /*d0ef0*/  STL.64 [R1+0xc90], R112 ;  /* 0x000c907001007387 */ /* 0x000fe20000100a00 */
[----:B------:R-:W-:Y:S02]  /*d0f00*/  STL.64 [R1+0xc98], R114 ;  /* 0x000c987201007387 */ /* 0x000fe40000100a00 */
[----:B------:R4:W-:Y:S02]  /*d0f10*/  STL.64 [R1+0xb3f0], R100 ;  /* 0x00b3f06401007387 */ /* 0x0009e40000100a00 */
[----:B------:R-:W-:Y:S01]  /*d0f20*/  STL.64 [R1+0xc80], R108 ;  /* 0x000c806c01007387 */ /* 0x000fe20000100a00 */
[----:B------:R2:W-:Y:S01]  /*d0f30*/  STL.64 [R1+0xc88], R110 ;  /* 0x000c886e01007387 */ /* 0x0005e20000100a00 */
[C---:B----4-:R-:W-:Y:S08]  /*d0f40*/  HMMA.1688.F32.TF32 R100, R4.reuse, R92, R180 ;  /* 0x0000005c0464723c */ /* 0x050ff000000810b4 */
[C---:B--2---:R-:W-:Y:S08]  /*d0f50*/  HMMA.1688.F32.TF32 R108, R4.reuse, R96, R172 ;  /* 0x00000060046c723c */ /* 0x044ff000000810ac */
[C---:B------:R-:W-:Y:S11]  /*d0f60*/  HMMA.1688.F32.TF32 R112, R4.reuse, R88, R184 ;  /* 0x000000580470723c */ /* 0x040ff600000810b8 */
[----:B------:R-:W-:Y:S04]  /*d0f70*/  @!UPT UIADD3 URZ, URZ, URZ, URZ ;  /* 0x0000003f3f3ff290 */ /* 0x000fe8000fffe03f */
[----:B------:R-:W-:Y:S01]  /*d0f80*/  STL.64 [R1+0xc70], R108 ;  /* 0x000c706c01007387 */ /* 0x000fe20000100a00 */
[----:B------:R2:W-:Y:S02]  /*d0f90*/  STL.64 [R1+0xc78], R110 ;  /* 0x000c786e01007387 */ /* 0x0005e40000100a00 */
[----:B------:R-:W-:Y:S02]  /*d0fa0*/  STL.64 [R1+0xc60], R100 ;  /* 0x000c606401007387 */ /* 0x000fe40000100a00 */
[----:B------:R3:W-:Y:S01]  /*d0fb0*/  STL.64 [R1+0xc68], R102 ;  /* 0x000c686601007387 */ /* 0x0007e20000100a00 */
[C---:B--2---:R-:W-:Y:S08]  /*d0fc0*/  HMMA.1688.F32.TF32 R108, R4.reuse, R84, R188 ;  /* 0x00000054046c723c */ /* 0x044ff000000810bc */
[C---:B---3--:R-:W-:Y:S01]  /*d0fd0*/  HMMA.1688.F32.TF32 R100, R4.reuse, R80, R192 ;  /* 0x000000500464723c */ /* 0x048fe200000810c0 */
[----:B------:R-:W-:Y:S01]  /*d0fe0*/  STL.64 [R1+0xc50], R112 ;  /* 0x000c507001007387 */ /* 0x000fe20000100a00 */
[----:B------:R2:W-:Y:S06]  /*d0ff0*/  STL.64 [R1+0xc58], R114 ;  /* 0x000c587201007387 */ /* 0x0005ec0000100a00 */
[C---:B--2---:R-:W-:Y:S07]  /*d1000*/  HMMA.1688.F32.TF32 R112, R4.reuse, R76, R196 ;  /* 0x0000004c0470723c */ /* 0x044fee00000810c4 */
[----:B------:R-:W-:Y:S01]  /*d1010*/  STL.64 [R1+0xaa0], R108 ;  /* 0x000aa06c01007387 */ /* 0x000fe20000100a00 */
[----:B------:R2:W-:Y:S07]  /*d1020*/  STL.64 [R1+0xaa8], R110 ;  /* 0x000aa86e01007387 */ /* 0x0005ee0000100a00 */
        /* <DEDUP_REMOVED lines=30> */
[C---:B---3--:R-:W-:Y:S08]  /*d1210*/  HMMA.1688.F32.TF32 R100, R4.reuse, R32, R8 ;  /* 0x000000200464723c */ /* 0x048ff00000081008 */
[C---:B------:R-:W-:Y:S08]  /*d1220*/  HMMA.1688.F32.TF32 R16, R4.reuse, R28, R244 ;  /* 0x0000001c0410723c */ /* 0x040ff000000810f4 */
[----:B------:R-:W-:Y:S01]  /*d1230*/  HMMA.1688.F32.TF32 R8, R4, R24, R12 ;  /* 0x000000180408723c */ /* 0x000fe2000008100c */
[----:B------:R2:W-:Y:S01]  /*d1240*/  STL.64 [R1+0x8a0], R112 ;  /* 0x0008a07001007387 */ /* 0x0005e20000100a00 */
[----:B------:R3:W-:Y:S03]  /*d1250*/  STL.64 [R1+0x8a8], R114 ;  /* 0x0008a87201007387 */ /* 0x0007e60000100a00 */
[----:B------:R-:W-:Y:S01]  /*d1260*/  STL.64 [R1+0x890], R108 ;  /* 0x0008906c01007387 */ /* 0x000fe20000100a00 */
[----:B------:R-:W-:Y:S02]  /*d1270*/  STL.64 [R1+0x898], R110 ;  /* 0x0008986e01007387 */ /* 0x000fe40000100a00 */
[----:B------:R2:W-:Y:S02]  /*d1280*/  STL.64 [R1+0x880], R100 ;  /* 0x0008806401007387 */ /* 0x0005e40000100a00 */
[----:B------:R1:W-:Y:S01]  /*d1290*/  STL.64 [R1+0x888], R102 ;  /* 0x0008886601007387 */ /* 0x0003e20000100a00 */
[----:B------:R-:W4:Y:S04]  /*d12a0*/  LDL.LU R128, [R1+0x1610] ;  /* 0x0016100001807983 */ /* 0x000f280000300800 */
[----:B------:R1:W-:Y:S02]  /*d12b0*/  STL.64 [R1+0x870], R16 ;  /* 0x0008701001007387 */ /* 0x0003e40000100a00 */
[----:B------:R1:W-:Y:S06]  /*d12c0*/  STL.64 [R1+0x878], R18 ;  /* 0x0008781201007387 */ /* 0x0003ec0000100a00 */
        /* <DEDUP_REMOVED lines=15> */
[----:B-1----:R-:W3:Y:S02]  /*d13c0*/  LDL.LU R102, [R1+0x1678] ;  /* 0x0016780001667983 */ /* 0x002ee40000300800 */
        /* <DEDUP_REMOVED lines=32> */
[----:B------:R-:W2:Y:S02]  /*d15d0*/  LDL.LU R247, [R1+0x40c] ;  /* 0x00040c0001f77983 */ /* 0x000ea40000300800 */
[----:B------:R-:W-:-:S02]  /*d15e0*/  IMAD.MOV.U32 R248, RZ, RZ, R170 ;  /* 0x000000fffff87224 */ /* 0x000fc400078e00aa */
[----:B------:R-:W-:Y:S01]  /*d15f0*/  IMAD.MOV.U32 R249, RZ, RZ, R150 ;  /* 0x000000fffff97224 */ /* 0x000fe200078e0096 */
[----:B------:R-:W2:Y:S01]  /*d1600*/  LDL.LU R170, [R1+0xb5c0] ;  /* 0x00b5c00001aa7983 */ /* 0x000ea20000300800 */
[----:B------:R-:W2:Y:S02]  /*d1610*/  LDL.LU R150, [R1+0xb5bc] ;  /* 0x00b5bc0001967983 */ /* 0x000ea40000300800 */
[----:B------:R-:W2:Y:S02]  /*d1620*/  LDL.LU R208, [R1+0x3f0] ;  /* 0x0003f00001d07983 */ /* 0x000ea40000300800 */
[----:B------:R-:W2:Y:S01]  /*d1630*/  LDL.LU R209, [R1+0x3f4] ;  /* 0x0003f40001d17983 */ /* 0x000ea20000300800 */
[----:B------:R-:W2:Y:S01]  /*d1640*/  LDL.LU R210, [R1+0x3f8] ;  /* 0x0003f80001d27983 */ /* 0x000ea20000300800 */
[----:B------:R-:W2:Y:S01]  /*d1650*/  LDL.LU R211, [R1+0x3fc] ;  /* 0x0003fc0001d37983 */ /* 0x000ea20000300800 */
[----:B------:R-:W-:Y:S01]  /*d1660*/  MOV R204, R179 ;  /* 0x000000b300cc7202 */ /* 0x000fe20000000f00 */
[----:B------:R-:W-:Y:S01]  /*d1670*/  IMAD.MOV.U32 R205, RZ, RZ, R178 ;  /* 0x000000ffffcd7224 */ /* 0x000fe200078e00b2 */
[----:B------:R-:W2:Y:S01]  /*d1680*/  LDL.LU R179, [R1+0xb5b8] ;  /* 0x00b5b80001b37983 */ /* 0x000ea20000300800 */
[----:B------:R-:W2:Y:S02]  /*d1690*/  LDL.LU R178, [R1+0xb5b4] ;  /* 0x00b5b40001b27983 */ /* 0x000ea40000300800 */
[----:B------:R-:W2:Y:S02]  /*d16a0*/  LDL.LU R200, [R1+0x3e0] ;  /* 0x0003e00001c87983 */ /* 0x000ea40000300800 */
[----:B------:R-:W2:Y:S01]  /*d16b0*/  LDL.LU R201, [R1+0x3e4] ;  /* 0x0003e40001c97983 */ /* 0x000ea20000300800 */
[----:B------:R-:W2:Y:S01]  /*d16c0*/  LDL.LU R202, [R1+0x3e8] ;  /* 0x0003e80001ca7983 */ /* 0x000ea20000300800 */
[----:B------:R-:W2:Y:S02]  /*d16d0*/  LDL.LU R203, [R1+0x3ec] ;  /* 0x0003ec0001cb7983 */ /* 0x000ea40000300800 */
[----:B------:R-:W-:-:S02]  /*d16e0*/  IMAD.MOV.U32 R196, RZ, RZ, R2 ;  /* 0x000000ffffc47224 */ /* 0x000fc400078e0002 */
        /* <DEDUP_REMOVED lines=13> */
[----:B------:R-:W4:Y:S02]  /*d17c0*/  LDL.LU R8, [R1+0x410] ;  /* 0x0004100001087983 */ /* 0x000f240000300800 */
[----:B------:R-:W4:Y:S02]  /*d17d0*/  LDL.LU R9, [R1+0x414] ;  /* 0x0004140001097983 */ /* 0x000f240000300800 */
[----:B------:R-:W4:Y:S02]  /*d17e0*/  LDL.LU R10, [R1+0x418] ;  /* 0x00041800010a7983 */ /* 0x000f240000300800 */
[----:B------:R-:W-:-:S02]  /*d17f0*/  IMAD.MOV.U32 R188, RZ, RZ, R231 ;  /* 0x000000ffffbc7224 */ /* 0x000fc400078e00e7 */
[----:B------:R-:W-:Y:S01]  /*d1800*/  IMAD.MOV.U32 R189, RZ, RZ, R230 ;  /* 0x000000ffffbd7224 */ /* 0x000fe200078e00e6 */
[----:B--2---:R-:W-:Y:S02]  /*d1810*/  MOV R11, R2 ;  /* 0x00000002000b7202 */ /* 0x004fe40000000f00 */
[----:B------:R-:W2:Y:S01]  /*d1820*/  LDL.LU R2, [R1+0xb5ac] ;  /* 0x00b5ac0001027983 */ /* 0x000ea20000300800 */
[----:B------:R-:W2:Y:S02]  /*d1830*/  LDL.LU R228, [R1+0x16d0] ;  /* 0x0016d00001e47983 */ /* 0x000ea40000300800 */
[----:B------:R-:W2:Y:S02]  /*d1840*/  LDL.LU R229, [R1+0x16d4] ;  /* 0x0016d40001e57983 */ /* 0x000ea40000300800 */
[----:B------:R-:W2:Y:S01]  /*d1850*/  LDL.LU R230, [R1+0x16d8] ;  /* 0x0016d80001e67983 */ /* 0x000ea20000300800 */
[----:B------:R-:W2:Y:S01]  /*d1860*/  LDL.LU R231, [R1+0x16dc] ;  /* 0x0016dc0001e77983 */ /* 0x000ea20000300800 */
[----:B------:R-:W2:Y:S01]  /*d1870*/  LDL.LU R232, [R1+0x16e0] ;  /* 0x0016e00001e87983 */ /* 0x000ea20000300800 */
[C---:B---3--:R-:W-:Y:S01]  /*d1880*/  HMMA.1688.F32.TF32 R180, R4.reuse, R20, R180 ;  /* 0x0000001404b4723c */ /* 0x048fe200000810b4 */
[----:B------:R-:W-:Y:S01]  /*d1890*/  MOV R197, R234 ;  /* 0x000000ea00c57202 */ /* 0x000fe20000000f00 */
[----:B------:R-:W3:Y:S01]  /*d18a0*/  LDL.LU R233, [R1+0x16e4] ;  /* 0x0016e40001e97983 */ /* 0x000ee20000300800 */
[----:B------:R-:W3:Y:S02]  /*d18b0*/  LDL.LU R234, [R1+0x16e8] ;  /* 0x0016e80001ea7983 */ /* 0x000ee40000300800 */
[----:B------:R-:W3:Y:S03]  /*d18c0*/  LDL.LU R235, [R1+0x16ec] ;  /* 0x0016ec0001eb7983 */ /* 0x000ee60000300800 */
[C---:B------:R-:W-:Y:S01]  /*d18d0*/  HMMA.1688.F32.TF32 R188, R4.reuse, R188, R184 ;  /* 0x000000bc04bc723c */ /* 0x040fe200000810b8 */
[----:B------:R-:W3:Y:S01]  /*d18e0*/  LDL.LU R216, [R1+0x16a0] ;  /* 0x0016a00001d87983 */ /* 0x000ee20000300800 */
[----:B------:R-:W3:Y:S02]  /*d18f0*/  LDL.LU R217, [R1+0x16a4] ;  /* 0x0016a40001d97983 */ /* 0x000ee40000300800 */
[----:B------:R-:W3:Y:S02]  /*d1900*/  LDL.LU R218, [R1+0x16a8] ;  /* 0x0016a80001da7983 */ /* 0x000ee40000300800 */
[----:B------:R-:W3:Y:S01]  /*d1910*/  LDL.LU R219, [R1+0x16ac] ;  /* 0x0016ac0001db7983 */ /* 0x000ee20000300800 */
[----:B------:R-:W3:Y:S01]  /*d1920*/  LDL.LU R116, [R1+0x1640] ;  /* 0x0016400001747983 */ /* 0x000ee20000300800 */
[----:B------:R-:W3:Y:S01]  /*d1930*/  LDL.LU R117, [R1+0x1644] ;  /* 0x0016440001757983 */ /* 0x000ee20000300800 */
[C---:B----4-:R-:W-:Y:S01]  /*d1940*/  HMMA.1688.F32.TF32 R196, R4.reuse, R196, R192 ;  /* 0x000000c404c4723c */ /* 0x050fe200000810c0 */
[----:B------:R-:W4:Y:S01]  /*d1950*/  LDL.LU R118, [R1+0x1648] ;  /* 0x0016480001767983 */ /* 0x000f220000300800 */
[----:B------:R-:W4:Y:S01]  /*d1960*/  LDL.LU R119, [R1+0x164c] ;  /* 0x00164c0001777983 */ /* 0x000f220000300800 */
[----:B------:R-:W3:Y:S02]  /*d1970*/  LDL.LU R124, [R1+0x1620] ;  /* 0x00162000017c7983 */ /* 0x000ee40000300800 */
[----:B------:R-:W3:Y:S02]  /*d1980*/  LDL.LU R125, [R1+0x1624] ;  /* 0x00162400017d7983 */ /* 0x000ee40000300800 */
[----:B------:R-:W3:Y:S01]  /*d1990*/  LDL.LU R126, [R1+0x1628] ;  /* 0x00162800017e7983 */ /* 0x000ee20000300800 */
[----:B------:R-:W3:Y:S01]  /*d19a0*/  LDL.LU R127, [R1+0x162c] ;  /* 0x00162c00017f7983 */ /* 0x000ee20000300800 */
[C---:B------:R-:W-:Y:S01]  /*d19b0*/  HMMA.1688.F32.TF32 R204, R4.reuse, R204, R200 ;  /* 0x000000cc04cc723c */ /* 0x040fe200000810c8 */
[----:B------:R-:W3:Y:S02]  /*d19c0*/  LDL.LU R172, [R1+0x1600] ;  /* 0x0016000001ac7983 */ /* 0x000ee40000300800 */
[----:B------:R-:W3:Y:S01]  /*d19d0*/  LDL.LU R173, [R1+0x1604] ;  /* 0x0016040001ad7983 */ /* 0x000ee20000300800 */
[----:B------:R-:W3:Y:S04]  /*d19e0*/  LDL.LU R174, [R1+0x1608] ;  /* 0x0016080001ae7983 */ /* 0x000ee80000300800 */
[----:B------:R-:W-:Y:S01]  /*d19f0*/  HMMA.1688.F32.TF32 R248, R4, R248, R208 ;  /* 0x000000f804f8723c */ /* 0x000fe200000810d0 */
[----:B--2---:R-:W-:-:S02]  /*d1a00*/  IMAD.MOV.U32 R175, RZ, RZ, R2 ;  /* 0x000000ffffaf7224 */ /* 0x004fc400078e0002 */
[----:B------:R-:W2:Y:S01]  /*d1a10*/  LDL.LU R2, [R1+0xb5a8] ;  /* 0x00b5a80001027983 */ /* 0x000ea20000300800 */
[----:B------:R-:W-:Y:S02]  /*d1a20*/  STL.64 [R1+0x850], R180 ;  /* 0x000850b401007387 */ /* 0x000fe40000100a00 */
[----:B------:R1:W-:Y:S02]  /*d1a30*/  STL.64 [R1+0x858], R182 ;  /* 0x000858b601007387 */ /* 0x0003e40000100a00 */
[----:B-1----:R-:W2:Y:S01]  /*d1a40*/  LDL.LU.64 R182, [R1+0xb5a0] ;  /* 0x00b5a00001b67983 */ /* 0x002ea20000300a00 */
[----:B------:R-:W2:Y:S02]  /*d1a50*/  LDL.LU.64 R180, [R1+0xb598] ;  /* 0x00b5980001b47983 */ /* 0x000ea40000300a00 */
[----:B------:R-:W2:Y:S02]  /*d1a60*/  LDL.LU.64 R186, [R1+0xb590] ;  /* 0x00b5900001ba7983 */ /* 0x000ea40000300a00 */
[----:B------:R-:W2:Y:S01]  /*d1a70*/  LDL.LU.64 R184, [R1+0xb588] ;  /* 0x00b5880001b87983 */ /* 0x000ea20000300a00 */
[----:B------:R-:W-:Y:S01]  /*d1a80*/  STL.64 [R1+0x840], R188 ;  /* 0x000840bc01007387 */ /* 0x000fe20000100a00 */
[----:B------:R1:W-:Y:S03]  /*d1a90*/  STL.64 [R1+0x848], R190 ;  /* 0x000848be01007387 */ /* 0x0003e60000100a00 */
[----:B-1----:R-:W2:Y:S01]  /*d1aa0*/  LDL.LU.64 R190, [R1+0xb580] ;  /* 0x00b5800001be7983 */ /* 0x002ea20000300a00 */
[----:B------:R-:W2:Y:S02]  /*d1ab0*/  LDL.LU.64 R188, [R1+0xb578] ;  /* 0x00b5780001bc7983 */ /* 0x000ea40000300a00 */
[----:B------:R-:W2:Y:S02]  /*d1ac0*/  LDL.LU.64 R194, [R1+0xb570] ;  /* 0x00b5700001c27983 */ /* 0x000ea40000300a00 */
[----:B------:R-:W2:Y:S01]  /*d1ad0*/  LDL.LU.64 R192, [R1+0xb568] ;  /* 0x00b5680001c07983 */ /* 0x000ea20000300a00 */
[----:B------:R-:W-:Y:S01]  /*d1ae0*/  STL.64 [R1+0x830], R196 ;  /* 0x000830c401007387 */ /* 0x000fe20000100a00 */
[----:B------:R1:W-:Y:S03]  /*d1af0*/  STL.64 [R1+0x838], R198 ;  /* 0x000838c601007387 */ /* 0x0003e60000100a00 */
[----:B-1----:R-:W2:Y:S01]  /*d1b00*/  LDL.LU.64 R198, [R1+0xb560] ;  /* 0x00b5600001c67983 */ /* 0x002ea20000300a00 */
[----:B------:R-:W4:Y:S02]  /*d1b10*/  LDL.LU.64 R196, [R1+0xb558] ;  /* 0x00b5580001c47983 */ /* 0x000f240000300a00 */
        /* <DEDUP_REMOVED lines=12> */
[C---:B--2---:R-:W-:Y:S11]  /*d1be0*/  HMMA.1688.F32.TF32 R244, R4.reuse, R248, R244 ;  /* 0x000000f804f4723c */ /* 0x044ff600000810f4 */
[----:B------:R-:W-:Y:S11]  /*d1bf0*/  @!UPT UIADD3 URZ, URZ, URZ, URZ ;  /* 0x0000003f3f3ff290 */ /* 0x000ff6000fffe03f */
[----:B------:R-:W-:Y:S01]  /*d1c00*/  @!UPT UIADD3 URZ, URZ, URZ, URZ ;  /* 0x0000003f3f3ff290 */ /* 0x000fe2000fffe03f */
        /* <DEDUP_REMOVED lines=25> */
[----:B--2---:R-:W-:Y:S01]  /*d1da0*/  HMMA.1688.F32.TF32 R4, R4, R16, R236 ;  /* 0x000000100404723c */ /* 0x004fe200000810ec */
[----:B------:R-:W2:Y:S01]  /*d1db0*/  LDL.LU R239, [R1+0xb4d0] ;  /* 0x00b4d00001ef7983 */ /* 0x000ea20000300800 */
[----:B------:R-:W3:Y:S11]  /*d1dc0*/  LDL.LU.64 R236, [R1+0xb4c8] ;  /* 0x00b4c80001ec7983 */ /* 0x000ef60000300a00 */
[----:B------:R-:W-:Y:S10]  /*d1dd0*/  @!UPT UIADD3 URZ, URZ, URZ, URZ ;  /* 0x0000003f3f3ff290 */ /* 0x000ff4000fffe03f */
[----:B------:R1:W-:Y:S01]  /*d1de0*/  STL.64 [R1+0x5e0], R4 ;  /* 0x0005e00401007387 */ /* 0x0003e20000100a00 */
[----:B------:R4:W-:Y:S03]  /*d1df0*/  STL.64 [R1+0x5e8], R6 ;  /* 0x0005e80601007387 */ /* 0x0009e60000100a00 */
[----:B-1----:R-:W2:Y:S01]  /*d1e00*/  LDL.LU R4, [R1+0x1680] ;  /* 0x0016800001047983 */ /* 0x002ea20000300800 */
[----:B------:R-:W2:Y:S02]  /*d1e10*/  LDL.LU R5, [R1+0x1684] ;  /* 0x0016840001057983 */ /* 0x000ea40000300800 */
[----:B----4-:R-:W2:Y:S01]  /*d1e20*/  LDL.LU R6, [R1+0x1688] ;  /* 0x0016880001067983 */ /* 0x010ea20000300800 */
[C---:B---3--:R-:W-:Y:S11]  /*d1e30*/  HMMA.1688.F32.TF32 R232, R240.reuse, R236, R232 ;  /* 0x000000ecf0e8723c */ /* 0x048ff600000810e8 */
[----:B------:R-:W-:Y:S11]  /*d1e40*/  @!UPT UIADD3 URZ, URZ, URZ, URZ ;  /* 0x0000003f3f3ff290 */ /* 0x000ff6000fffe03f */
[----:B------:R-:W-:Y:S01]  /*d1e50*/  @!UPT UIADD3 URZ, URZ, URZ, URZ ;  /* 0x0000003f3f3ff290 */ /* 0x000fe2000fffe03f */
[----:B------:R-:W-:Y:S01]  /*d1e60*/  STL.64 [R1+0x5d0], R232 ;  /* 0x0005d0e801007387 */ /* 0x000fe20000100a00 */
[----:B------:R1:W-:Y:S03]  /*d1e70*/  STL.64 [R1+0x5d8], R234 ;  /* 0x0005d8ea01007387 */ /* 0x0003e60000100a00 */
[----:B-1----:R-:W3:Y:S01]  /*d1e80*/  LDL.LU R235, [R1+0xb4c0] ;  /* 0x00b4c00001eb7983 */ /* 0x002ee20000300800 */
[----:B------:R-:W4:Y:S02]  /*d1e90*/  LDL.LU.64 R232, [R1+0xb4b8] ;  /* 0x00b4b80001e87983 */ /* 0x000f240000300a00 */
[C---:B----4-:R-:W-:Y:S11]  /*d1ea0*/  HMMA.1688.F32.TF32 R228, R240.reuse, R232, R228 ;  /* 0x000000e8f0e4723c */ /* 0x050ff600000810e4 */
[----:B------:R-:W-:Y:S11]  /*d1eb0*/  @!UPT UIADD3 URZ, URZ, URZ, URZ ;  /* 0x0000003f3f3ff290 */ /* 0x000ff6000fffe03f */
[----:B------:R-:W-:Y:S01]  /*d1ec0*/  @!UPT UIADD3 URZ, URZ, URZ, URZ ;  /* 0x0000003f3f3ff290 */ /* 0x000fe2000fffe03f */
[----:B------:R1:W-:Y:S01]  /*d1ed0*/  STL.64 [R1+0x5c0], R228 ;  /* 0x0005c0e401007387 */ /* 0x0003e20000100a00 */
[----:B------:R-:W-:Y:S03]  /*d1ee0*/  STL.64 [R1+0x5c8], R230 ;  /* 0x0005c8e601007387 */ /* 0x000fe60000100a00 */
[----:B-1----:R-:W4:Y:S02]  /*d1ef0*/  LDL.LU.64 R228, [R1+0xb4b0] ;  /* 0x00b4b00001e47983 */ /* 0x002f240000300a00 */
[C---:B----4-:R-:W-:Y:S11]  /*d1f00*/  HMMA.1688.F32.TF32 R224, R240.reuse, R228, R224 ;  /* 0x000000e4f0e0723c */ /* 0x050ff600000810e0 */
[----:B------:R-:W-:Y:S11]  /*d1f10*/  @!UPT UIADD3 URZ, URZ, URZ, URZ ;  /* 0x0000003f3f3ff290 */ /* 0x000ff6000fffe03f */
[----:B------:R-:W-:Y:S01]  /*d1f20*/  @!UPT UIADD3 URZ, URZ, URZ, URZ ;  /* 0x0000003f3f3ff290 */ /* 0x000fe2000fffe03f */
[----:B------:R-:W-:Y:S01]  /*d1f30*/  STL.64 [R1+0x5b0], R224 ;  /* 0x0005b0e001007387 */ /* 0x000fe20000100a00 */
[----:B------:R1:W-:Y:S03]  /*d1f40*/  STL.64 [R1+0x5b8], R226 ;  /* 0x0005b8e201007387 */ /* 0x0003e60000100a00 */
[----:B-1----:R-:W4:Y:S01]  /*d1f50*/  LDL.LU.64 R226, [R1+0xb4a8] ;  /* 0x00b4a80001e27983 */ /* 0x002f220000300a00 */
        /* <DEDUP_REMOVED lines=15> */
[----:B--2---:R-:W-:Y:S11]  /*d2050*/  HMMA.1688.F32.TF32 R212, R240, R216, R212 ;  /* 0x000000d8f0d4723c */ /* 0x004ff600000810d4 */
[----:B------:R-:W-:Y:S11]  /*d2060*/  @!UPT UIADD3 URZ, URZ, URZ, URZ ;  /* 0x0000003f3f3ff290 */ /* 0x000ff6000fffe03f */
[----:B------:R-:W-:Y:S01]  /*d2070*/  @!UPT UIADD3 URZ, URZ, URZ, URZ ;  /* 0x0000003f3f3ff290 */ /* 0x000fe2000fffe03f */
[----:B------:R-:W-:Y:S01]  /*d2080*/  STL.64 [R1+0x580], R212 ;  /* 0x000580d401007387 */ /* 0x000fe20000100a00 */
[----:B------:R1:W-:Y:S03]  /*d2090*/  STL.64 [R1+0x588], R214 ;  /* 0x000588d601007387 */ /* 0x0003e60000100a00 */
[----:B-1----:R-:W2:Y:S01]  /*d20a0*/  LDL.LU.64 R214, [R1+0xb478] ;  /* 0x00b4780001d67983 */ /* 0x002ea20000300a00 */
[----:B------:R-:W2:Y:S02]  /*d20b0*/  LDL.LU.64 R212, [R1+0xb470] ;  /* 0x00b4700001d47983 */ /* 0x000ea40000300a00 */
[----:B------:R-:W-:-:S07]  /*d20c0*/  IMAD.MOV.U32 R7, RZ, RZ, R2 ;  /* 0x000000ffff077224 */ /* 0x000fce00078e0002 */
[C---:B--2---:R-:W-:Y:S11]  /*d20d0*/  HMMA.1688.F32.TF32 R4, R240.reuse, R212, R4 ;  /* 0x000000d4f004723c */ /* 0x044ff60000081004 */
        /* <DEDUP_REMOVED lines=8> */
[----:B------:R1:W-:Y:S01]  /*d2160*/  STL [R1+0x568], R6 ;  /* 0x0005680601007387 */ /* 0x0003e20000100800 */
[----:B------:R-:W-:Y:S02]  /*d2170*/  MOV R2, R7 ;  /* 0x0000000700027202 */ /* 0x000fe40000000f00 */
[C---:B-1----:R-:W-:Y:S03]  /*d2180*/  HMMA.1688.F32.TF32 R4, R240.reuse, R200, R112 ;  /* 0x000000c8f004723c */ /* 0x042fe60000081070 */
[----:B------:R1:W-:Y:S11]  /*d2190*/  STL [R1+0xae28], R2 ;  /* 0x00ae280201007387 */ /* 0x0003f60000100800 */
[----:B------:R-:W-:Y:S09]  /*d21a0*/  @!UPT UIADD3 URZ, URZ, URZ, URZ ;  /* 0x0000003f3f3ff290 */ /* 0x000ff2000fffe03f */
[----:B------:R-:W-:Y:S01]  /*d21b0*/  STL.64 [R1+0x540], R4 ;  /* 0x0005400401007387 */ /* 0x000fe20000100a00 */
[----:B------:R-:W-:Y:S02]  /*d21c0*/  STL.64 [R1+0x550], R100 ;  /* 0x0005506401007387 */ /* 0x000fe40000100a00 */
[----:B------:R-:W-:Y:S02]  /*d21d0*/  STL.64 [R1+0x558], R102 ;  /* 0x0005586601007387 */ /* 0x000fe40000100a00 */
[----:B------:R2:W-:Y:S02]  /*d21e0*/  STL [R1+0x548], R6 ;  /* 0x0005480601007387 */ /* 0x0005e40000100800 */
[----:B-1----:R-:W-:Y:S02]  /*d21f0*/  IMAD.MOV.U32 R2, RZ, RZ, R7 ;  /* 0x000000ffff027224 */ /* 0x002fe400078e0007 */
[C---:B--2---:R-:W-:Y:S08]  /*d2200*/  HMMA.1688.F32.TF32 R4, R240.reuse, R196, R116 ;  /* 0x000000c4f004723c */ /* 0x044ff00000081074 */
[C---:B------:R-:W-:Y:S01]  /*d2210*/  HMMA.1688.F32.TF32 R108, R240.reuse, R192, R120 ;  /* 0x000000c0f06c723c */ /* 0x040fe20000081078 */
[----:B------:R-:W-:Y:S07]  /*d2220*/  STL [R1+0xae2c], R2 ;  /* 0x00ae2c0201007387 */ /* 0x000fee0000100800 */
[C---:B------:R-:W-:Y:S07]  /*d2230*/  HMMA.1688.F32.TF32 R100, R240.reuse, R188, R124 ;  /* 0x000000bcf064723c */ /* 0x040fee000008107c */
[----:B------:R-:W-:Y:S01]  /*d2240*/  STL.64 [R1+0x530], R4 ;  /* 0x0005300401007387 */ /* 0x000fe20000100a00 */
[----:B------:R1:W-:Y:S02]  /*d2250*/  STL.64 [R1+0x538], R6 ;  /* 0x0005380601007387 */ /* 0x0003e40000100a00 */
[C---:B-1----:R-:W-:Y:S05]  /*d2260*/  HMMA.1688.F32.TF32 R4, R240.reuse, R184, R128 ;  /* 0x000000b8f004723c */ /* 0x042fea0000081080 */
[----:B------:R-:W-:Y:S01]  /*d2270*/  STL.64 [R1+0x520], R108 ;  /* 0x0005206c01007387 */ /* 0x000fe20000100a00 */
[----:B------:R-:W-:Y:S02]  /*d2280*/  STL.64 [R1+0x528], R110 ;  /* 0x0005286e01007387 */ /* 0x000fe40000100a00 */
[----:B------:R-:W-:Y:S05]  /*d2290*/  STL.64 [R1+0xb3e8], R186 ;  /* 0x00b3e8ba01007387 */ /* 0x000fea0000100a00 */
[----:B------:R-:W-:Y:S01]  /*d22a0*/  STL.64 [R1+0x510], R100 ;  /* 0x0005106401007387 */ /* 0x000fe20000100a00 */
[----:B------:R-:W-:Y:S01]  /*d22b0*/  STL.64 [R1+0x518], R102 ;  /* 0x0005186601007387 */ /* 0x000fe20000100a00 */
[----:B------:R-:W-:Y:S08]  /*d22c0*/  STL.64 [R1+0xb3e0], R184 ;  /* 0x00b3e0b801007387 */ /* 0x000ff00000100a00 */
        /* <DEDUP_REMOVED lines=23> */
[----:B-1----:R-:W3:Y:S02]  /*d2440*/  LDL.LU R4, [R1+0x15c0] ;  /* 0x0015c00001047983 */ /* 0x002ee40000300800 */
        /* <DEDUP_REMOVED lines=28> */
[----:B------:R-:W4:Y:S01]  /*d2610*/  LDL.LU R183, [R1+0x15ec] ;  /* 0x0015ec0001b77983 */ /* 0x000f220000300800 */
        /* <DEDUP_REMOVED lines=8> */
[----:B------:R4:W-:Y:S01]  /*d26a0*/  STL.64 [R1+0xb3c0], R176 ;  /* 0x00b3c0b001007387 */ /* 0x0009e20000100a00 */
[C---:B---3--:R-:W-:Y:S11]  /*d26b0*/  HMMA.1688.F32.TF32 R4, R240.reuse, R164, R4 ;  /* 0x000000a4f004723c */ /* 0x048ff60000081004 */
[----:B------:R-:W-:Y:S11]  /*d26c0*/  @!UPT UIADD3 URZ, URZ, URZ, URZ ;  /* 0x0000003f3f3ff290 */ /* 0x000ff6000fffe03f */
[----:B------:R-:W-:Y:S02]  /*d26d0*/  @!UPT UIADD3 URZ, URZ, URZ, URZ ;  /* 0x0000003f3f3ff290 */ /* 0x000fe4000fffe03f */
[----:B------:R-:W-:Y:S01]  /*d26e0*/  IMAD.MOV.U32 R2, RZ, RZ, R6 ;  /* 0x000000ffff027224 */ /* 0x000fe200078e0006 */
[C---:B----4-:R-:W-:Y:S01]  /*d26f0*/  HMMA.1688.F32.TF32 R176, R240.reuse, R172, R180 ;  /* 0x000000acf0b0723c */ /* 0x050fe200000810b4 */
[----:B--2---:R-:W-:Y:S01]  /*d2700*/  STL.64 [R1+0xb3b8], R174 ;  /* 0x00b3b8ae01007387 */ /* 0x004fe20000100a00 */
[----:B------:R1:W-:Y:S06]  /*d2710*/  STL.64 [R1+0xb3b0], R172 ;  /* 0x00b3b0ac01007387 */ /* 0x0003ec0000100a00 */
[C---:B-1----:R-:W-:Y:S11]  /*d2720*/  HMMA.1688.F32.TF32 R172, R240.reuse, R168, R184 ;  /* 0x000000a8f0ac723c */ /* 0x042ff600000810b8 */
        /* <DEDUP_REMOVED lines=8> */
[----:B------:R1:W-:Y:S02]  /*d27b0*/  STL [R1+0x4bc], R7 ;  /* 0x0004bc0701007387 */ /* 0x0003e40000100800 */
[C---:B-1----:R-:W-:Y:S01]  /*d27c0*/  HMMA.1688.F32.TF32 R4, R240.reuse, R160, R100 ;  /* 0x000000a0f004723c */ /* 0x042fe20000081064 */
[----:B------:R-:W-:Y:S01]  /*d27d0*/  STL.64 [R1+0xb398], R166 ;  /* 0x00b398a601007387 */ /* 0x000fe20000100a00 */
[----:B------:R-:W-:Y:S02]  /*d27e0*/  STL.64 [R1+0xb390], R164 ;  /* 0x00b390a401007387 */ /* 0x000fe40000100a00 */
[----:B------:R-:W-:Y:S02]  /*d27f0*/  STL.64 [R1+0xb388], R162 ;  /* 0x00b388a201007387 */ /* 0x000fe40000100a00 */
[----:B------:R-:W-:Y:S11]  /*d2800*/  STL.64 [R1+0xb380], R160 ;  /* 0x00b380a001007387 */ /* 0x000ff60000100a00 */
[----:B------:R-:W-:Y:S06]  /*d2810*/  @!UPT UIADD3 URZ, URZ, URZ, URZ ;  /* 0x0000003f3f3ff290 */ /* 0x000fec000fffe03f */
        /* <DEDUP_REMOVED lines=22> */
[----:B------:R-:W-:Y:S06]  /*d2980*/  STL.64 [R1+0xb340], R144 ;  /* 0x00b3409001007387 */ /* 0x000fec0000100a00 */
[C---:B------:R-:W-:Y:S11]  /*d2990*/  HMMA.1688.F32.TF32 R100, R240.reuse, R140, R124 ;  /* 0x0000008cf064723c */ /* 0x040ff6000008107c */
[----:B------:R-:W-:Y:S04]  /*d29a0*/  @!UPT UIADD3 URZ, URZ, URZ, URZ ;  /* 0x0000003f3f3ff290 */ /* 0x000fe8000fffe03f */
[----:B------:R-:W-:Y:S01]  /*d29b0*/  STL.64 [R1+0x460], R4 ;  /* 0x0004600401007387 */ /* 0x000fe20000100a00 */
[----:B------:R1:W-:Y:S02]  /*d29c0*/  STL.64 [R1+0x468], R6 ;  /* 0x0004680601007387 */ /* 0x0003e40000100a00 */
[----:B------:R-:W2:Y:S01]  /*d29d0*/  LDL.LU R172, [R1+0x1840] ;  /* 0x0018400001ac7983 */ /* 0x000ea20000300800 */
[C---:B-1----:R-:W-:Y:S04]  /*d29e0*/  HMMA.1688.F32.TF32 R4, R240.reuse, R136, R128 ;  /* 0x00000088f004723c */ /* 0x042fe80000081080 */
[----:B------:R-:W-:Y:S01]  /*d29f0*/  STL.64 [R1+0x450], R100 ;  /* 0x0004506401007387 */ /* 0x000fe20000100a00 */
[----:B------:R-:W-:Y:S11]  /*d2a00*/  STL.64 [R1+0x458], R102 ;  /* 0x0004586601007387 */ /* 0x000ff60000100a00 */
[----:B------:R-:W-:Y:S07]  /*d2a10*/  @!UPT UIADD3 URZ, URZ, URZ, URZ ;  /* 0x0000003f3f3ff290 */ /* 0x000fee000fffe03f */
        /* <DEDUP_REMOVED lines=49> */
[----:B-1----:R-:W4:Y:S02]  /*d2d30*/  LDL.LU R4, [R1+0x14e0] ;  /* 0x0014e00001047983 */ /* 0x002f240000300800 */
[----:B------:R-:W4:Y:S02]  /*d2d40*/  LDL.LU R5, [R1+0x14e4] ;  /* 0x0014e40001057983 */ /* 0x000f240000300800 */
[----:B---3--:R-:W3:Y:S01]  /*d2d50*/  LDL.LU R6, [R1+0x14e8] ;  /* 0x0014e80001067983 */ /* 0x008ee20000300800 */
        /* <DEDUP_REMOVED lines=38> */
[----:B------:R-:W4:Y:S02]  /*d2fc0*/  LDL.LU.64 R124, [R1+0xb440] ;  /* 0x00b44000017c7983 */ /* 0x000f240000300a00 */
        /* <DEDUP_REMOVED lines=27> */
[----:B------:R-:W2:Y:S01]  /*d3180*/  LDL.LU.64 R108, [R1+0xb400] ;  /* 0x00b40000016c7983 */ /* 0x000ea20000300a00 */
[C---:B---3--:R-:W-:Y:S08]  /*d3190*/  HMMA.1688.F32.TF32 R100, R240.reuse, R104, R100 ;  /* 0x00000068f064723c */ /* 0x048ff00000081064 */
[C---:B--2---:R-:W-:Y:S11]  /*d31a0*/  HMMA.1688.F32.TF32 R4, R240.reuse, R108, R4 ;  /* 0x0000006cf004723c */ /* 0x044ff60000081004 */
[----:B------:R-:W-:Y:S11]  /*d31b0*/  @!UPT UIADD3 URZ, URZ, URZ, URZ ;  /* 0x0000003f3f3ff290 */ /* 0x000ff6000fffe03f */
[----:B------:R-:W-:Y:S01]  /*d31c0*/  @!UPT UIADD3 URZ, URZ, URZ, URZ ;  /* 0x0000003f3f3ff290 */ /* 0x000fe2000fffe03f */
[----:B------:R-:W-:Y:S01]  /*d31d0*/  STL.64 [R1+0x3d0], R4 ;  /* 0x0003d00401007387 */ /* 0x000fe20000100a00 */
[----:B------:R-:W-:Y:S02]  /*d31e0*/  STL.64 [R1+0x3d8], R6 ;  /* 0x0003d80601007387 */ /* 0x000fe40000100a00 */
[----:B------:R-:W-:Y:S02]  /*d31f0*/  STL.64 [R1+0x7c0], R100 ;  /* 0x0007c06401007387 */ /* 0x000fe40000100a00 */
[----:B------:R1:W-:Y:S01]  /*d3200*/  STL.64 [R1+0x7c8], R102 ;  /* 0x0007c86601007387 */ /* 0x0003e20000100a00 */
[----:B------:R-:W-:Y:S04]  /*d3210*/  LDS R4, [R239+0x82080] ;  /* 0x08208000ef047984 */ /* 0x000fe80000000800 */
[----:B------:R-:W-:Y:S04]  /*d3220*/  LDS R6, [R239+0x82480] ;  /* 0x08248000ef067984 */ /* 0x000fe80000000800 */
[----:B------:R-:W-:Y:S04]  /*d3230*/  LDS R5, [R252+0x82080] ;  /* 0x08208000fc057984 */ /* 0x000fe80000000800 */
[----:B------:R-:W2:Y:S04]  /*d3240*/  LDS R7, [R252+0x82480] ;  /* 0x08248000fc077984 */ /* 0x000ea80000000800 */
[----:B-1----:R-:W3:Y:S01]  /*d3250*/  LDL.LU.64 R102, [R1+0xb3f8] ;  /* 0x00b3f80001667983 */ /* 0x002ee20000300a00 */
[----:B------:R-:W2:Y:S02]  /*d3260*/  LDL.LU.64 R100, [R1+0xb3f0] ;  /* 0x00b3f00001647983 */ /* 0x000ea40000300a00 */
[C---:B--2---:R-:W-:Y:S11]  /*d3270*/  HMMA.1688.F32.TF32 R144, R240.reuse, R100, R144 ;  /* 0x00000064f090723c */ /* 0x044ff60000081090 */
[----:B------:R-:W-:Y:S11]  /*d3280*/  @!UPT UIADD3 URZ, URZ, URZ, URZ ;  /* 0x0000003f3f3ff290 */ /* 0x000ff6000fffe03f */
[----:B------:R-:W-:Y:S01]  /*d3290*/  @!UPT UIADD3 URZ, URZ, URZ, URZ ;  /* 0x0000003f3f3ff290 */ /* 0x000fe2000fffe03f */
[----:B------:R-:W-:Y:S01]  /*d32a0*/  STL.64 [R1+0x7b0], R144 ;  /* 0x0007b09001007387 */ /* 0x000fe20000100a00 */
[----:B------:R1:W-:Y:S02]  /*d32b0*/  STL.64 [R1+0x7b8], R146 ;  /* 0x0007b89201007387 */ /* 0x0003e40000100a00 */
[C---:B-1----:R-:W-:Y:S08]  /*d32c0*/  HMMA.1688.F32.TF32 R144, R240.reuse, R96, R148 ;  /* 0x00000060f090723c */ /* 0x042ff00000081094 */
[C---:B------:R-:W-:Y:S08]  /*d32d0*/  HMMA.1688.F32.TF32 R148, R240.reuse, R92, R152 ;  /* 0x0000005cf094723c */ /* 0x040ff00000081098 */
[C---:B------:R-:W-:Y:S07]  /*d32e0*/  HMMA.1688.F32.TF32 R152, R240.reuse, R84, R160 ;  /* 0x00000054f098723c */ /* 0x040fee00000810a0 */
[----:B------:R-:W-:Y:S01]  /*d32f0*/  STL.64 [R1+0x7a0], R144 ;  /* 0x0007a09001007387 */ /* 0x000fe20000100a00 */
[----:B------:R1:W-:Y:S02]  /*d3300*/  STL.64 [R1+0x7a8], R146 ;  /* 0x0007a89201007387 */ /* 0x0003e40000100a00 */
[C---:B-1----:R-:W-:Y:S05]  /*d3310*/  HMMA.1688.F32.TF32 R144, R240.reuse, R88, R156 ;  /* 0x00000058f090723c */ /* 0x042fea000008109c */
[----:B------:R-:W-:Y:S01]  /*d3320*/  STL.64 [R1+0x790], R148 ;  /* 0x0007909401007387 */ /* 0x000fe20000100a00 */
[----:B------:R1:W-:Y:S02]  /*d3330*/  STL.64 [R1+0x798], R150 ;  /* 0x0007989601007387 */ /* 0x0003e40000100a00 */
[C---:B-1----:R-:W-:Y:S11]  /*d3340*/  HMMA.1688.F32.TF32 R148, R240.reuse, R80, R164 ;  /* 0x00000050f094723c */ /* 0x042ff600000810a4 */
[----:B------:R-:W-:Y:S04]  /*d3350*/  @!UPT UIADD3 URZ, URZ, URZ, URZ ;  /* 0x0000003f3f3ff290 */ /* 0x000fe8000fffe03f */
[----:B------:R-:W-:Y:S01]  /*d3360*/  STL.64 [R1+0x780], R144 ;  /* 0x0007809001007387 */ /* 0x000fe20000100a00 */
[----:B------:R1:W-:Y:S02]  /*d3370*/  STL.64 [R1+0x788], R146 ;  /* 0x0007889201007387 */ /* 0x0003e40000100a00 */
[C---:B-1----:R-:W-:Y:S01]  /*d3380*/  HMMA.1688.F32.TF32 R144, R240.reuse, R76, R168 ;  /* 0x0000004cf090723c */ /* 0x042fe200000810a8 */
[----:B------:R-:W-:Y:S01]  /*d3390*/  STL.64 [R1+0x770], R152 ;  /* 0x0007709801007387 */ /* 0x000fe20000100a00 */
[----:B------:R-:W-:Y:S02]  /*d33a0*/  STL.64 [R1+0x778], R154 ;  /* 0x0007789a01007387 */ /* 0x000fe40000100a00 */
[----:B------:R-:W-:Y:S02]  /*d33b0*/  STL.64 [R1+0xb338], R78 ;  /* 0x00b3384e01007387 */ /* 0x000fe40000100a00 */
[----:B------:R-:W-:Y:S01]  /*d33c0*/  STL.64 [R1+0x760], R148 ;  /* 0x0007609401007387 */ /* 0x000fe20000100a00 */
[----:B------:R-:W-:Y:S01]  /*d33d0*/  STL.64 [R1+0x768], R150 ;  /* 0x0007689601007387 */ /* 0x000fe20000100a00 */
[----:B------:R1:W-:Y:S02]  /*d33e0*/  STL.64 [R1+0xb330], R76 ;  /* 0x00b3304c01007387 */ /* 0x0003e40000100a00 */
[C---:B-1----:R-:W-:Y:S11]  /*d33f0*/  HMMA.1688.F32.TF32 R76, R240.reuse, R72, R172 ;  /* 0x00000048f04c723c */ /* 0x042ff600000810ac */
[----:B------:R-:W-:Y:S02]  /*d3400*/  @!UPT UIADD3 URZ, URZ, URZ, URZ ;  /* 0x0000003f3f3ff290 */ /* 0x000fe4000fffe03f */
[----:B------:R-:W-:Y:S01]  /*d3410*/  STL.64 [R1+0x750], R144 ;  /* 0x0007509001007387 */ /* 0x000fe20000100a00 */
[----:B------:R-:W-:Y:S02]  /*d3420*/  STL.64 [R1+0x758], R146 ;  /* 0x0007589201007387 */ /* 0x000fe40000100a00 */
[----:B------:R-:W-:Y:S02]  /*d3430*/  STL.64 [R1+0xb328], R74 ;  /* 0x00b3284a01007387 */ /* 0x000fe40000100a00 */
[----:B------:R1:W-:Y:S02]  /*d3440*/  STL.64 [R1+0xb320], R72 ;  /* 0x00b3204801007387 */ /* 0x0003e40000100a00 */
[C---:B-1----:R-:W-:Y:S03]  /*d3450*/  HMMA.1688.F32.TF32 R72, R240.reuse, R68, R176 ;  /* 0x00000044f048723c */ /* 0x042fe600000810b0 */
[----:B------:R-:W-:Y:S01]  /*d3460*/  STL.64 [R1+0x740], R76 ;  /* 0x0007404c01007387 */ /* 0x000fe20000100a00 */
[----:B------:R-:W-:Y:S02]  /*d3470*/  STL.64 [R1+0x748], R78 ;  /* 0x0007484e01007387 */ /* 0x000fe40000100a00 */
[----:B------:R-:W-:Y:S02]  /*d3480*/  STL.64 [R1+0xb318], R70 ;  /* 0x00b3184601007387 */ /* 0x000fe40000100a00 */
        /* <DEDUP_REMOVED lines=8> */
[----:B------:R1:W-:Y:S01]  /*d3510*/  STL.64 [R1+0x720], R68 ;  /* 0x0007204401007387 */ /* 0x0003e20000100a00 */
[----:B------:R2:W-:Y:S02]  /*d3520*/  STL.64 [R1+0x728], R70 ;  /* 0x0007284601007387 */ /* 0x0005e40000100a00 */
[----:B------:R-:W3:Y:S11]  /*d3530*/  LDL.LU R172, [R1+0x1750] ;  /* 0x0017500001ac7983 */ /* 0x000ef60000300800 */
[----:B------:R-:W-:Y:S06]  /*d3540*/  @!UPT UIADD3 URZ, URZ, URZ, URZ ;  /* 0x0000003f3f3ff290 */ /* 0x000fec000fffe03f */
[----:B------:R1:W-:Y:S01]  /*d3550*/  STL.64 [R1+0x710], R64 ;  /* 0x0007104001007387 */ /* 0x0003e20000100a00 */
        /* <DEDUP_REMOVED lines=18> */
[----:B--2---:R-:W3:Y:S01]  /*d3680*/  LDL.LU R70, [R1+0x17e8] ;  /* 0x0017e80001467983 */ /* 0x004ee20000300800 */
[----:B------:R-:W3:Y:S01]  /*d3690*/  LDL.LU R71, [R1+0x17ec] ;  /* 0x0017ec0001477983 */ /* 0x000ee20000300800 */
        /* <DEDUP_REMOVED lines=24> */
[----:B------:R-:W3:Y:S02]  /*d3820*/  LDL.LU.64 R168, [R1+0x30] ;  /* 0x0000300001a87983 */ /* 0x000ee40000300a00 */
[----:B------:R-:W3:Y:S02]  /*d3830*/  LDL.LU.64 R176, [R1+0x20] ;  /* 0x0000200001b07983 */ /* 0x000ee40000300a00 */
[----:B------:R-:W3:Y:S01]  /*d3840*/  LDL.LU R180, [R1+0x1740] ;  /* 0x0017400001b47983 */ /* 0x000ee20000300800 */
[----:B------:R-:W3:Y:S01]  /*d3850*/  LDL.LU R181, [R1+0x1744] ;  /* 0x0017440001b57983 */ /* 0x000ee20000300800 */
[----:B------:R-:W3:Y:S02]  /*d3860*/  LDL.LU R182, [R1+0x1748] ;  /* 0x0017480001b67983 */ /* 0x000ee40000300800 */
[----:B------:R-:W3:Y:S02]  /*d3870*/  LDL.LU R183, [R1+0x174c] ;  /* 0x00174c0001b77983 */ /* 0x000ee40000300800 */
[----:B------:R-:W3:Y:S01]  /*d3880*/  LDL.LU.64 R184, [R1+0x10] ;  /* 0x0000100001b87983 */ /* 0x000ee20000300a00 */
[----:B------:R-:W-:Y:S01]  /*d3890*/  STL.64 [R1+0xb2f8], R62 ;  /* 0x00b2f83e01007387 */ /* 0x000fe20000100a00 */
[----:B------:R1:W-:Y:S03]  /*d38a0*/  STL.64 [R1+0xb2f0], R60 ;  /* 0x00b2f03c01007387 */ /* 0x0003e60000100a00 */
[----:B-1----:R-:W3:Y:S01]  /*d38b0*/  LDL.LU R60, [R1+0x1800] ;  /* 0x00180000013c7983 */ /* 0x002ee20000300800 */
[----:B------:R-:W3:Y:S02]  /*d38c0*/  LDL.LU R61, [R1+0x1804] ;  /* 0x00180400013d7983 */ /* 0x000ee40000300800 */
[----:B------:R-:W3:Y:S02]  /*d38d0*/  LDL.LU R62, [R1+0x1808] ;  /* 0x00180800013e7983 */ /* 0x000ee40000300800 */
[----:B------:R-:W3:Y:S01]  /*d38e0*/  LDL.LU R63, [R1+0x180c] ;  /* 0x00180c00013f7983 */ /* 0x000ee20000300800 */
[C---:B--2---:R-:W-:Y:S08]  /*d38f0*/  HMMA.1688.F32.TF32 R64, R240.reuse, R52, R64 ;  /* 0x00000034f040723c */ /* 0x044ff00000081040 */
[C---:B---3--:R-:W-:Y:S11]  /*d3900*/  HMMA.1688.F32.TF32 R60, R240.reuse, R56, R60 ;  /* 0x00000038f03c723c */ /* 0x048ff6000008103c */
[----:B------:R-:W-:Y:S11]  /*d3910*/  @!UPT UIADD3 URZ, URZ, URZ, URZ ;  /* 0x0000003f3f3ff290 */ /* 0x000ff6000fffe03f */
[----:B------:R-:W-:Y:S01]  /*d3920*/  @!UPT UIADD3 URZ, URZ, URZ, URZ ;  /* 0x0000003f3f3ff290 */ /* 0x000fe2000fffe03f */
[----:B------:R-:W-:Y:S01]  /*d3930*/  STL.64 [R1+0x700], R60 ;  /* 0x0007003c01007387 */ /* 0x000fe20000100a00 */
        /* <DEDUP_REMOVED lines=25> */
[----:B------:R1:W-:Y:S02]  /*d3ad0*/  STL.64 [R1+0x6b8], R42 ;  /* 0x0006b82a01007387 */ /* 0x0003e40000100a00 */
[----:B------:R-:W-:Y:S02]  /*d3ae0*/  STL.64 [R1+0xb2a0], R34 ;  /* 0x00b2a02201007387 */ /* 0x000fe40000100a00 */
[----:B------:R2:W-:Y:S02]  /*d3af0*/  STL.64 [R1+0xb298], R32 ;  /* 0x00b2982001007387 */ /* 0x0005e40000100a00 */
[C---:B-1----:R-:W-:Y:S08]  /*d3b00*/  HMMA.1688.F32.TF32 R40, R240.reuse, R28, R152 ;  /* 0x0000001cf028723c */ /* 0x042ff00000081098 */
[C---:B--2---:R-:W-:Y:S07]  /*d3b10*/  HMMA.1688.F32.TF32 R32, R240.reuse, R20, R160 ;  /* 0x00000014f020723c */ /* 0x044fee00000810a0 */
[----:B------:R-:W-:Y:S01]  /*d3b20*/  STL.64 [R1+0x6a0], R36 ;  /* 0x0006a02401007387 */ /* 0x000fe20000100a00 */
[----:B------:R1:W-:Y:S02]  /*d3b30*/  STL.64 [R1+0x6a8], R38 ;  /* 0x0006a82601007387 */ /* 0x0003e40000100a00 */
[C---:B-1----:R-:W-:Y:S05]  /*d3b40*/  HMMA.1688.F32.TF32 R36, R240.reuse, R24, R156 ;  /* 0x00000018f024723c */ /* 0x042fea000008109c */
[----:B------:R-:W-:Y:S01]  /*d3b50*/  STL.64 [R1+0x690], R40 ;  /* 0x0006902801007387 */ /* 0x000fe20000100a00 */
[----:B------:R-:W-:Y:S02]  /*d3b60*/  STL.64 [R1+0x698], R42 ;  /* 0x0006982a01007387 */ /* 0x000fe40000100a00 */
[----:B------:R-:W-:Y:S11]  /*d3b70*/  STL.64 [R1+0xb288], R22 ;  /* 0x00b2881601007387 */ /* 0x000ff60000100a00 */
[----:B------:R-:W-:Y:S04]  /*d3b80*/  @!UPT UIADD3 URZ, URZ, URZ, URZ ;  /* 0x0000003f3f3ff290 */ /* 0x000fe8000fffe03f */
[----:B------:R-:W-:Y:S01]  /*d3b90*/  STL.64 [R1+0x680], R36 ;  /* 0x0006802401007387 */ /* 0x000fe20000100a00 */
[----:B------:R-:W-:Y:S02]  /*d3ba0*/  STL.64 [R1+0x688], R38 ;  /* 0x0006882601007387 */ /* 0x000fe40000100a00 */
[----:B------:R-:W-:Y:S02]  /*d3bb0*/  STL.64 [R1+0xb280], R20 ;  /* 0x00b2801401007387 */ /* 0x000fe40000100a00 */
        /* <DEDUP_REMOVED lines=13> */
[----:B------:R-:W-:Y:S02]  /*d3c90*/  IMAD.MOV.U32 R230, RZ, RZ, R184 ;  /* 0x000000ffffe67224 */ /* 0x000fe400078e00b8 */
[----:B------:R-:W-:Y:S02]  /*d3ca0*/  IMAD.MOV.U32 R238, RZ, RZ, R185 ;  /* 0x000000ffffee7224 */ /* 0x000fe400078e00b9 */
[----:B------:R-:W-:Y:S01]  /*d3cb0*/  IMAD.MOV.U32 R234, RZ, RZ, R176 ;  /* 0x000000ffffea7224 */ /* 0x000fe200078e00b0 */
[----:B------:R-:W-:Y:S11]  /*d3cc0*/  MOV R231, R177 ;  /* 0x000000b100e77202 */ /* 0x000ff60000000f00 */
[----:B------:R-:W-:Y:S06]  /*d3cd0*/  @!UPT UIADD3 URZ, URZ, URZ, URZ ;  /* 0x0000003f3f3ff290 */ /* 0x000fec000fffe03f */
[----:B------:R-:W-:Y:S01]  /*d3ce0*/  STL.64 [R1+0x640], R32 ;  /* 0x0006402001007387 */ /* 0x000fe20000100a00 */
[----:B------:R1:W-:Y:S02]  /*d3cf0*/  STL.64 [R1+0x648], R34 ;  /* 0x0006482201007387 */ /* 0x0003e40000100a00 */
        /* <DEDUP_REMOVED lines=32> */
[----:B------:R-:W1:Y:S02]  /*d3f00*/  LDL.LU R44, [R1+0x1730] ;  /* 0x00173000012c7983 */ /* 0x000e640000300800 */
[----:B------:R-:W1:Y:S01]  /*d3f10*/  LDL.LU R45, [R1+0x1734] ;  /* 0x00173400012d7983 */ /* 0x000e620000300800 */
[----:B------:R-:W1:Y:S01]  /*d3f20*/  LDL.LU R46, [R1+0x1738] ;  /* 0x00173800012e7983 */ /* 0x000e620000300800 */
[----:B------:R-:W1:Y:S02]  /*d3f30*/  LDL.LU R47, [R1+0x173c] ;  /* 0x00173c00012f7983 */ /* 0x000e640000300800 */
[----:B------:R-:W1:Y:S02]  /*d3f40*/  LDL.LU.64 R48, [R1] ;  /* 0x0000000001307983 */ /* 0x000e640000300a00 */
        /* <DEDUP_REMOVED lines=34> */
[C---:B-1----:R-:W-:Y:S11]  /*d4170*/  HMMA.1688.F32.TF32 R32, R240.reuse, R48, R44 ;  /* 0x00000030f020723c */ /* 0x042ff6000008102c */
[----:B------:R-:W-:Y:S11]  /*d4180*/  @!UPT UIADD3 URZ, URZ, URZ, URZ ;  /* 0x0000003f3f3ff290 */ /* 0x000ff6000fffe03f */
[----:B------:R-:W-:Y:S01]  /*d4190*/  @!UPT UIADD3 URZ, URZ, URZ, URZ ;  /* 0x0000003f3f3ff290 */ /* 0x000fe2000fffe03f */
[----:B------:R-:W-:Y:S01]  /*d41a0*/  STL.64 [R1+0x630], R32 ;  /* 0x0006302001007387 */ /* 0x000fe20000100a00 */
[----:B------:R2:W-:Y:S02]  /*d41b0*/  STL.64 [R1+0x638], R34 ;  /* 0x0006382201007387 */ /* 0x0005e40000100a00 */
[C---:B--2---:R-:W-:Y:S01]  /*d41c0*/  HMMA.1688.F32.TF32 R32, R240.reuse, R248, R60 ;  /* 0x000000f8f020723c */ /* 0x044fe2000008103c */
        /* <DEDUP_REMOVED lines=19> */
[----:B------:R1:W-:Y:S03]  /*d4300*/  STL.64 [R1+0xb270], R12 ;  /* 0x00b2700c01007387 */ /* 0x0003e60000100a00 */
[----:B------:R-:W-:Y:S01]  /*d4310*/  STL.64 [R1+0x5f0], R8 ;  /* 0x0005f00801007387 */ /* 0x000fe20000100a00 */
[----:B------:R2:W-:Y:S01]  /*d4320*/  STL.64 [R1+0x5f8], R10 ;  /* 0x0005f80a01007387 */ /* 0x0005e20000100a00 */
[----:B-1----:R-:W-:Y:S08]  /*d4330*/  HMMA.1688.F32.TF32 R12, R240, R16, R76 ;  /* 0x00000010f00c723c */ /* 0x002ff0000008104c */
[C---:B--2---:R-:W-:Y:S08]  /*d4340*/  HMMA.1688.F32.TF32 R8, R4.reuse, R236, R144 ;  /* 0x000000ec0408723c */ /* 0x044ff00000081090 */
[C---:B------:R-:W-:Y:S07]  /*d4350*/  HMMA.1688.F32.TF32 R32, R4.reuse, R232, R148 ;  /* 0x000000e80420723c */ /* 0x040fee0000081094 */
[----:B------:R-:W-:Y:S01]  /*d4360*/  STL.64 [R1+0x3c0], R12 ;  /* 0x0003c00c01007387 */ /* 0x000fe20000100a00 */
[----:B------:R-:W-:Y:S07]  /*d4370*/  STL.64 [R1+0x3c8], R14 ;  /* 0x0003c80e01007387 */ /* 0x000fee0000100a00 */
[----:B------:R-:W-:Y:S02]  /*d4380*/  STL.64 [R1+0x3b0], R8 ;  /* 0x0003b00801007387 */ /* 0x000fe40000100a00 */
[----:B------:R1:W-:Y:S02]  /*d4390*/  STL.64 [R1+0x3b8], R10 ;  /* 0x0003b80a01007387 */ /* 0x0003e40000100a00 */
[C---:B-1----:R-:W-:Y:S08]  /*d43a0*/  HMMA.1688.F32.TF32 R8, R4.reuse, R224, R156 ;  /* 0x000000e00408723c */ /* 0x042ff0000008109c */
[C---:B------:R-:W-:Y:S01]  /*d43b0*/  HMMA.1688.F32.TF32 R12, R4.reuse, R228, R152 ;  /* 0x000000e4040c723c */ /* 0x040fe20000081098 */
[----:B------:R-:W-:Y:S01]  /*d43c0*/  STL.64 [R1+0x3a0], R32 ;  /* 0x0003a02001007387 */ /* 0x000fe20000100a00 */
[----:B------:R1:W-:Y:S06]  /*d43d0*/  STL.64 [R1+0x3a8], R34 ;  /* 0x0003a82201007387 */ /* 0x0003ec0000100a00 */
[----:B-1----:R-:W-:Y:S08]  /*d43e0*/  HMMA.1688.F32.TF32 R32, R4, R220, R160 ;  /* 0x000000dc0420723c */ /* 0x002ff000000810a0 */
[----:B------:R-:W-:Y:S01]  /*d43f0*/  IMAD.MOV.U32 R237, RZ, RZ, R8 ;  /* 0x000000ffffed7224 */ /* 0x000fe200078e0008 */
[----:B------:R-:W-:Y:S01]  /*d4400*/  MOV R236, R9 ;  /* 0x0000000900ec7202 */ /* 0x000fe20000000f00 */
[----:B------:R-:W-:-:S02]  /*d4410*/  IMAD.MOV.U32 R225, RZ, RZ, R10 ;  /* 0x000000ffffe17224 */ /* 0x000fc400078e000a */
[----:B------:R-:W-:Y:S02]  /*d4420*/  IMAD.MOV.U32 R224, RZ, RZ, R11 ;  /* 0x000000ffffe07224 */ /* 0x000fe400078e000b */
[C---:B------:R-:W-:Y:S01]  /*d4430*/  HMMA.1688.F32.TF32 R8, R4.reuse, R216, R164 ;  /* 0x000000d80408723c */ /* 0x040fe200000810a4 */
[----:B------:R-:W-:Y:S01]  /*d4440*/  STL.64 [R1+0x390], R12 ;  /* 0x0003900c01007387 */ /* 0x000fe20000100a00 */
[----:B------:R1:W-:Y:S07]  /*d4450*/  STL.64 [R1+0x398], R14 ;  /* 0x0003980e01007387 */ /* 0x0003ee0000100a00 */
[----:B------:R-:W-:Y:S01]  /*d4460*/  STL.64 [R1+0x370], R32 ;  /* 0x0003702001007387 */ /* 0x000fe20000100a00 */
[----:B------:R-:W-:Y:S02]  /*d4470*/  STL.64 [R1+0x378], R34 ;  /* 0x0003782201007387 */ /* 0x000fe40000100a00 */
[----:B------:R-:W-:Y:S01]  /*d4480*/  STL.64 [R1+0xb1e8], R214 ;  /* 0x00b1e8d601007387 */ /* 0x000fe20000100a00 */
[C---:B-1----:R-:W-:Y:S10]  /*d4490*/  HMMA.1688.F32.TF32 R12, R4.reuse, R212, R168 ;  /* 0x000000d4040c723c */ /* 0x042ff400000810a8 */
[----:B------:R-:W-:Y:S01]  /*d44a0*/  STL.64 [R1+0x360], R8 ;  /* 0x0003600801007387 */ /* 0x000fe20000100a00 */
[----:B------:R1:W-:Y:S02]  /*d44b0*/  STL.64 [R1+0x368], R10 ;  /* 0x0003680a01007387 */ /* 0x0003e40000100a00 */
[C---:B-1----:R-:W-:Y:S08]  /*d44c0*/  HMMA.1688.F32.TF32 R8, R4.reuse, R208, R172 ;  /* 0x000000d00408723c */ /* 0x042ff000000810ac */
[C---:B---3--:R-:W-:Y:S02]  /*d44d0*/  HMMA.1688.F32.TF32 R32, R4.reuse, R204, R176 ;  /* 0x000000cc0420723c */ /* 0x048fe400000810b0 */
[----:B------:R-:W-:Y:S01]  /*d44e0*/  STL.64 [R1+0x350], R12 ;  /* 0x0003500c01007387 */ /* 0x000fe20000100a00 */
[----:B------:R1:W-:Y:S05]  /*d44f0*/  STL.64 [R1+0x358], R14 ;  /* 0x0003580e01007387 */ /* 0x0003ea0000100a00 */
[C---:B-1----:R-:W-:Y:S07]  /*d4500*/  HMMA.1688.F32.TF32 R12, R4.reuse, R200, R180 ;  /* 0x000000c8040c723c */ /* 0x042fee00000810b4 */
[----:B------:R-:W-:Y:S01]  /*d4510*/  STL.64 [R1+0x340], R8 ;  /* 0x0003400801007387 */ /* 0x000fe20000100a00 */
[----:B------:R1:W-:Y:S02]  /*d4520*/  STL.64 [R1+0x348], R10 ;  /* 0x0003480a01007387 */ /* 0x0003e40000100a00 */
[----:B-1----:R-:W-:Y:S05]  /*d4530*/  HMMA.1688.F32.TF32 R8, R4, R196, R184 ;  /* 0x000000c40408723c */ /* 0x002fea00000810b8 */
[----:B------:R-:W-:Y:S01]  /*d4540*/  STL.64 [R1+0x320], R32 ;  /* 0x0003202001007387 */ /* 0x000fe20000100a00 */
[----:B------:R-:W-:Y:S02]  /*d4550*/  STL.64 [R1+0x328], R34 ;  /* 0x0003282201007387 */ /* 0x000fe40000100a00 */
[----:B------:R-:W2:Y:S05]  /*d4560*/  LDL.LU R68, [R1+0xb20] ;  /* 0x000b200001447983 */ /* 0x000eaa0000300800 */
[----:B------:R-:W-:Y:S01]  /*d4570*/  STL.64 [R1+0x310], R12 ;  /* 0x0003100c01007387 */ /* 0x000fe20000100a00 */
[----:B------:R-:W-:Y:S09]  /*d4580*/  STL.64 [R1+0x318], R14 ;  /* 0x0003180e01007387 */ /* 0x000ff20000100a00 */
        /* <DEDUP_REMOVED lines=113> */
[----:B------:R-:W-:Y:S04]  /*d4ca0*/  @!UPT UIADD3 URZ, URZ, URZ, URZ ;  /* 0x0000003f3f3ff290 */ /* 0x000fe8000fffe03f */
[----:B------:R1:W-:Y:S01]  /*d4cb0*/  STL.64 [R1+0x2f0], R76 ;  /* 0x0002f04c01007387 */ /* 0x0003e20000100a00 */
[----:B------:R2:W-:Y:S03]  /*d4cc0*/  STL.64 [R1+0x2f8], R78 ;  /* 0x0002f84e01007387 */ /* 0x0005e60000100a00 */
[----:B-1----:R-:W3:Y:S01]  /*d4cd0*/  LDL.LU R76, [R1+0xb10] ;  /* 0x000b1000014c7983 */ /* 0x002ee20000300800 */
[----:B------:R-:W3:Y:S02]  /*d4ce0*/  LDL.LU R77, [R1+0xb14] ;  /* 0x000b1400014d7983 */ /* 0x000ee40000300800 */
[----:B--2---:R-:W3:Y:S02]  /*d4cf0*/  LDL.LU R78, [R1+0xb18] ;  /* 0x000b1800014e7983 */ /* 0x004ee40000300800 */
[----:B------:R-:W3:Y:S01]  /*d4d00*/  LDL.LU R79, [R1+0xb1c] ;  /* 0x000b1c00014f7983 */ /* 0x000ee20000300800 */
        /* <DEDUP_REMOVED lines=74> */
[C---:B------:R-:W-:Y:S08]  /*d51b0*/  HMMA.1688.F32.TF32 R32, R4.reuse, R120, R32 ;  /* 0x000000780420723c */ /* 0x040ff00000081020 */
        /* <DEDUP_REMOVED lines=10> */
[C---:B-1----:R-:W-:Y:S08]  /*d5260*/  HMMA.1688.F32.TF32 R212, R4.reuse, R132, R8 ;  /* 0x0000008404d4723c */ /* 0x042ff00000081008 */
[----:B------:R-:W-:Y:S01]  /*d5270*/  HMMA.1688.F32.TF32 R8, R4, R124, R248 ;  /* 0x0000007c0408723c */ /* 0x000fe200000810f8 */
[----:B------:R-:W-:Y:S01]  /*d5280*/  STL.64 [R1+0x210], R240 ;  /* 0x000210f001007387 */ /* 0x000fe20000100a00 */
[----:B------:R-:W-:Y:S02]  /*d5290*/  STL.64 [R1+0x218], R242 ;  /* 0x000218f201007387 */ /* 0x000fe40000100a00 */
[----:B------:R-:W-:Y:S04]  /*d52a0*/  LDS R240, [R0+0x82800] ;  /* 0x0828000000f07984 */ /* 0x000fe80000000800 */
[----:B------:R-:W-:Y:S04]  /*d52b0*/  LDS R242, [R0+0x82c00] ;  /* 0x082c000000f27984 */ /* 0x000fe80000000800 */
[----:B------:R-:W-:Y:S01]  /*d52c0*/  IMAD.MOV.U32 R249, RZ, RZ, R20 ;  /* 0x000000fffff97224 */ /* 0x000fe200078e0014 */
[----:B------:R-:W-:Y:S01]  /*d52d0*/  LDS R241, [R3+0x82800] ;  /* 0x0828000003f17984 */ /* 0x000fe20000000800 */
[----:B------:R-:W-:-:S03]  /*d52e0*/  MOV R248, R21 ;  /* 0x0000001500f87202 */ /* 0x000fc60000000f00 */
[----:B------:R-:W1:Y:S04]  /*d52f0*/  LDS R243, [R3+0x82c00] ;  /* 0x082c000003f37984 */ /* 0x000e680000000800 */
[----:B------:R-:W-:Y:S01]  /*d5300*/  STL.64 [R1+0x200], R212 ;  /* 0x000200d401007387 */ /* 0x000fe20000100a00 */
[----:B------:R-:W-:Y:S02]  /*d5310*/  STL.64 [R1+0x208], R214 ;  /* 0x000208d601007387 */ /* 0x000fe40000100a00 */
[----:B------:R-:W-:Y:S02]  /*d5320*/  STL.64 [R1+0x1f0], R12 ;  /* 0x0001f00c01007387 */ /* 0x000fe40000100a00 */
[----:B------:R2:W-:Y:S01]  /*d5330*/  STL.64 [R1+0x1f8], R14 ;  /* 0x0001f80e01007387 */ /* 0x0005e20000100a00 */
[----:B------:R-:W-:Y:S01]  /*d5340*/  STL.64 [R1+0x1e0], R8 ;  /* 0x0001e00801007387 */ /* 0x000fe20000100a00 */
        /* <DEDUP_REMOVED lines=22> */
[----:B------:R-:W-:Y:S11]  /*d54b0*/  STL.64 [R1+0x178], R34 ;  /* 0x0001782201007387 */ /* 0x000ff60000100a00 */
[----:B------:R-:W-:Y:S02]  /*d54c0*/  @!UPT UIADD3 URZ, URZ, URZ, URZ ;  /* 0x0000003f3f3ff290 */ /* 0x000fe4000fffe03f */
[----:B------:R-:W-:Y:S01]  /*d54d0*/  STL.64 [R1+0x160], R12 ;  /* 0x0001600c01007387 */ /* 0x000fe20000100a00 */
[----:B------:R-:W-:Y:S07]  /*d54e0*/  STL.64 [R1+0x168], R14 ;  /* 0x0001680e01007387 */ /* 0x000fee0000100a00 */
[----:B------:R-:W-:Y:S02]  /*d54f0*/  STL.64 [R1+0x150], R8 ;  /* 0x0001500801007387 */ /* 0x000fe40000100a00 */
[----:B------:R2:W-:Y:S02]  /*d5500*/  STL.64 [R1+0x158], R10 ;  /* 0x0001580a01007387 */ /* 0x0005e40000100a00 */
[C---:B--2---:R-:W-:Y:S11]  /*d5510*/  HMMA.1688.F32.TF32 R8, R4.reuse, R84, R76 ;  /* 0x000000540408723c */ /* 0x044ff6000008104c */
[----:B------:R-:W-:Y:S11]  /*d5520*/  @!UPT UIADD3 URZ, URZ, URZ, URZ ;  /* 0x0000003f3f3ff290 */ /* 0x000ff6000fffe03f */
[----:B------:R-:W-:Y:S01]  /*d5530*/  @!UPT UIADD3 URZ, URZ, URZ, URZ ;  /* 0x0000003f3f3ff290 */ /* 0x000fe2000fffe03f */
[----:B------:R2:W-:Y:S01]  /*d5540*/  STL.64 [R1+0x140], R8 ;  /* 0x0001400801007387 */ /* 0x0005e20000100a00 */
[----:B------:R3:W-:Y:S02]  /*d5550*/  STL.64 [R1+0x148], R10 ;  /* 0x0001480a01007387 */ /* 0x0007e40000100a00 */
        /* <DEDUP_REMOVED lines=16> */
[----:B--2---:R-:W2:Y:S02]  /*d5660*/  LDL.LU R8, [R1+0xa30] ;  /* 0x000a300001087983 */ /* 0x004ea40000300800 */
[----:B------:R-:W2:Y:S01]  /*d5670*/  LDL.LU R9, [R1+0xa34] ;  /* 0x000a340001097983 */ /* 0x000ea20000300800 */
[----:B---3--:R-:W2:Y:S01]  /*d5680*/  LDL.LU R10, [R1+0xa38] ;  /* 0x000a3800010a7983 */ /* 0x008ea20000300800 */
        /* <DEDUP_REMOVED lines=41> */
[----:B------:R1:W-:Y:S02]  /*d5920*/  STL.64 [R1+0xb0e8], R86 ;  /* 0x00b0e85601007387 */ /* 0x0003e40000100a00 */
[----:B------:R-:W3:Y:S01]  /*d5930*/  LDL.LU R84, [R1+0x9d0] ;  /* 0x0009d00001547983 */ /* 0x000ee20000300800 */
[----:B------:R-:W3:Y:S04]  /*d5940*/  LDL.LU R85, [R1+0x9d4] ;  /* 0x0009d40001557983 */ /* 0x000ee80000300800 */
[----:B-1----:R-:W3:Y:S01]  /*d5950*/  LDL.LU R86, [R1+0x9d8] ;  /* 0x0009d80001567983 */ /* 0x002ee20000300800 */
        /* <DEDUP_REMOVED lines=8> */
[----:B------:R1:W-:Y:S02]  /*d59e0*/  STL.64 [R1+0xb0f0], R82 ;  /* 0x00b0f05201007387 */ /* 0x0003e40000100a00 */
[----:B------:R-:W2:Y:S01]  /*d59f0*/  LDL.LU R80, [R1+0xab0] ;  /* 0x000ab00001507983 */ /* 0x000ea20000300800 */
[----:B------:R-:W2:Y:S04]  /*d5a00*/  LDL.LU R81, [R1+0xab4] ;  /* 0x000ab40001517983 */ /* 0x000ea80000300800 */
[----:B-1----:R-:W2:Y:S01]  /*d5a10*/  LDL.LU R82, [R1+0xab8] ;  /* 0x000ab80001527983 */ /* 0x002ea20000300800 */
[----:B------:R-:W2:Y:S01]  /*d5a20*/  LDL.LU R83, [R1+0xabc] ;  /* 0x000abc0001537983 */ /* 0x000ea20000300800 */
[C---:B---3--:R-:W-:Y:S11]  /*d5a30*/  HMMA.1688.F32.TF32 R72, R4.reuse, R76, R72 ;  /* 0x0000004c0448723c */ /* 0x048ff60000081048 */
[----:B------:R-:W-:Y:S11]  /*d5a40*/  @!UPT UIADD3 URZ, URZ, URZ, URZ ;  /* 0x0000003f3f3ff290 */ /* 0x000ff6000fffe03f */
[----:B------:R-:W-:Y:S01]  /*d5a50*/  @!UPT UIADD3 URZ, URZ, URZ, URZ ;  /* 0x0000003f3f3ff290 */ /* 0x000fe2000fffe03f */
[----:B------:R-:W-:Y:S01]  /*d5a60*/  STL.64 [R1+0x120], R72 ;  /* 0x0001204801007387 */ /* 0x000fe20000100a00 */
[----:B------:R1:W-:Y:S03]  /*d5a70*/  STL.64 [R1+0x128], R74 ;  /* 0x0001284a01007387 */ /* 0x0003e60000100a00 */
[----:B-1----:R-:W3:Y:S01]  /*d5a80*/  LDL.LU.64 R74, [R1+0xb328] ;  /* 0x00b32800014a7983 */ /* 0x002ee20000300a00 */
        /* <DEDUP_REMOVED lines=23> */
[C---:B------:R-:W-:Y:S08]  /*d5c00*/  HMMA.1688.F32.TF32 R48, R4.reuse, R52, R48 ;  /* 0x000000340430723c */ /* 0x040ff00000081030 */
[C---:B--2---:R-:W-:Y:S11]  /*d5c10*/  HMMA.1688.F32.TF32 R80, R4.reuse, R60, R80 ;  /* 0x0000003c0450723c */ /* 0x044ff60000081050 */
[----:B------:R-:W-:Y:S11]  /*d5c20*/  @!UPT UIADD3 URZ, URZ, URZ, URZ ;  /* 0x0000003f3f3ff290 */ /* 0x000ff6000fffe03f */
[----:B------:R-:W-:Y:S01]  /*d5c30*/  @!UPT UIADD3 URZ, URZ, URZ, URZ ;  /* 0x0000003f3f3ff290 */ /* 0x000fe2000fffe03f */
[----:B------:R1:W-:Y:S01]  /*d5c40*/  STL.64 [R1+0xe0], R80 ;  /* 0x0000e05001007387 */ /* 0x0003e20000100a00 */
[----:B------:R-:W-:Y:S02]  /*d5c50*/  STL.64 [R1+0xe8], R82 ;  /* 0x0000e85201007387 */ /* 0x000fe40000100a00 */
[----:B-1----:R-:W-:Y:S02]  /*d5c60*/  IMAD.MOV.U32 R80, RZ, RZ, R234 ;  /* 0x000000ffff507224 */ /* 0x002fe400078e00ea */
[----:B------:R-:W2:Y:S01]  /*d5c70*/  LDL.LU R234, [R1+0xb2ec] ;  /* 0x00b2ec0001ea7983 */ /* 0x000ea20000300800 */
[----:B------:R1:W-:Y:S02]  /*d5c80*/  STL.64 [R1+0xd0], R8 ;  /* 0x0000d00801007387 */ /* 0x0003e40000100a00 */
[----:B------:R3:W-:Y:S01]  /*d5c90*/  STL.64 [R1+0xd8], R10 ;  /* 0x0000d80a01007387 */ /* 0x0007e20000100a00 */
[----:B------:R-:W-:Y:S02]  /*d5ca0*/  MOV R81, R231 ;  /* 0x000000e700517202 */ /* 0x000fe40000000f00 */
[----:B------:R-:W2:Y:S04]  /*d5cb0*/  LDL.LU R231, [R1+0xb2e8] ;  /* 0x00b2e80001e77983 */ /* 0x000ea80000300800 */
[----:B-1----:R-:W2:Y:S01]  /*d5cc0*/  LDL.LU R8, [R1+0x980] ;  /* 0x0009800001087983 */ /* 0x002ea20000300800 */
[----:B------:R-:W2:Y:S02]  /*d5cd0*/  LDL.LU R9, [R1+0x984] ;  /* 0x0009840001097983 */ /* 0x000ea40000300800 */
[----:B---3--:R-:W2:Y:S02]  /*d5ce0*/  LDL.LU R10, [R1+0x988] ;  /* 0x00098800010a7983 */ /* 0x008ea40000300800 */
[----:B------:R-:W2:Y:S01]  /*d5cf0*/  LDL.LU R11, [R1+0x98c] ;  /* 0x00098c00010b7983 */ /* 0x000ea20000300800 */
        /* <DEDUP_REMOVED lines=34> */
[----:B--2---:R-:W-:Y:S11]  /*d5f20*/  HMMA.1688.F32.TF32 R84, R4, R32, R84 ;  /* 0x000000200454723c */ /* 0x004ff60000081054 */
[----:B------:R-:W-:Y:S11]  /*d5f30*/  @!UPT UIADD3 URZ, URZ, URZ, URZ ;  /* 0x0000003f3f3ff290 */ /* 0x000ff6000fffe03f */
[----:B------:R-:W-:Y:S01]  /*d5f40*/  @!UPT UIADD3 URZ, URZ, URZ, URZ ;  /* 0x0000003f3f3ff290 */ /* 0x000fe2000fffe03f */
[----:B------:R1:W-:Y:S01]  /*d5f50*/  STL.64 [R1+0x70], R84 ;  /* 0x0000705401007387 */ /* 0x0003e20000100a00 */
[----:B------:R-:W-:Y:S02]  /*d5f60*/  STL.64 [R1+0x78], R86 ;  /* 0x0000785601007387 */ /* 0x000fe40000100a00 */
[----:B-1----:R-:W-:Y:S02]  /*d5f70*/  IMAD.MOV.U32 R84, RZ, RZ, R230 ;  /* 0x000000ffff547224 */ /* 0x002fe400078e00e6 */
[----:B------:R-:W2:Y:S01]  /*d5f80*/  LDL.LU R230, [R1+0xb294] ;  /* 0x00b2940001e67983 */ /* 0x000ea20000300800 */
[----:B------:R1:W-:Y:S02]  /*d5f90*/  STL.64 [R1+0x60], R244 ;  /* 0x000060f401007387 */ /* 0x0003e40000100a00 */
[----:B------:R3:W-:Y:S02]  /*d5fa0*/  STL.64 [R1+0x68], R246 ;  /* 0x000068f601007387 */ /* 0x0007e40000100a00 */
[----:B------:R-:W-:-:S02]  /*d5fb0*/  IMAD.MOV.U32 R85, RZ, RZ, R238 ;  /* 0x000000ffff557224 */ /* 0x000fc400078e00ee */
        /* <DEDUP_REMOVED lines=8> */
[----:B------:R-:W2:Y:S01]  /*d6040*/  LDL.LU.64 R20, [R1+0xb280] ;  /* 0x00b2800001147983 */ /* 0x000ea20000300a00 */
[C---:B------:R-:W-:Y:S11]  /*d6050*/  HMMA.1688.F32.TF32 R212, R4.reuse, R248, R212 ;  /* 0x000000f804d4723c */ /* 0x040ff600000810d4 */
[----:B------:R-:W-:Y:S11]  /*d6060*/  @!UPT UIADD3 URZ, URZ, URZ, URZ ;  /* 0x0000003f3f3ff290 */ /* 0x000ff6000fffe03f */
[----:B------:R-:W-:Y:S02]  /*d6070*/  @!UPT UIADD3 URZ, URZ, URZ, URZ ;  /* 0x0000003f3f3ff290 */ /* 0x000fe4000fffe03f */
[----:B------:R-:W-:Y:S01]  /*d6080*/  MOV R197, R212 ;  /* 0x000000d400c57202 */ /* 0x000fe20000000f00 */
[----:B------:R-:W-:Y:S02]  /*d6090*/  IMAD.MOV.U32 R196, RZ, RZ, R213 ;  /* 0x000000ffffc47224 */ /* 0x000fe400078e00d5 */
[----:B------:R-:W-:Y:S02]  /*d60a0*/  IMAD.MOV.U32 R212, RZ, RZ, R239 ;  /* 0x000000ffffd47224 */ /* 0x000fe400078e00ef */
[----:B------:R-:W-:Y:S01]  /*d60b0*/  IMAD.MOV.U32 R213, RZ, RZ, R252 ;  /* 0x000000ffffd57224 */ /* 0x000fe200078e00fc */
[C---:B--2---:R-:W-:Y:S11]  /*d60c0*/  HMMA.1688.F32.TF32 R12, R4.reuse, R20, R12 ;  /* 0x00000014040c723c */ /* 0x044ff6000008100c */
[----:B------:R-:W-:Y:S11]  /*d60d0*/  @!UPT UIADD3 URZ, URZ, URZ, URZ ;  /* 0x0000003f3f3ff290 */ /* 0x000ff6000fffe03f */
[----:B------:R-:W-:Y:S01]  /*d60e0*/  @!UPT UIADD3 URZ, URZ, URZ, URZ ;  /* 0x0000003f3f3ff290 */ /* 0x000fe2000fffe03f */
[----:B------:R-:W-:Y:S01]  /*d60f0*/  STL.64 [R1+0x40], R12 ;  /* 0x0000400c01007387 */ /* 0x000fe20000100a00 */
[----:B------:R1:W-:Y:S03]  /*d6100*/  STL.64 [R1+0x48], R14 ;  /* 0x0000480e01007387 */ /* 0x0003e60000100a00 */
[----:B-1----:R-:W2:Y:S01]  /*d6110*/  LDL.LU.64 R14, [R1+0xb278] ;  /* 0x00b27800010e7983 */ /* 0x002ea20000300a00 */
[----:B------:R-:W2:Y:S02]  /*d6120*/  LDL.LU.64 R12, [R1+0xb270] ;  /* 0x00b27000010c7983 */ /* 0x000ea40000300a00 */
[----:B------:R-:W2:Y:S02]  /*d6130*/  LDL.LU R239, [R1+0xb26c] ;  /* 0x00b26c0001ef7983 */ /* 0x000ea40000300800 */
[----:B------:R-:W2:Y:S01]  /*d6140*/  LDL.LU R252, [R1+0xb268] ;  /* 0x00b2680001fc7983 */ /* 0x000ea20000300800 */
[----:B------:R-:W2:Y:S01]  /*d6150*/  LDL.LU R248, [R1+0x960] ;  /* 0x0009600001f87983 */ /* 0x000ea20000300800 */
[----:B------:R-:W2:Y:S02]  /*d6160*/  LDL.LU R249, [R1+0x964] ;  /* 0x0009640001f97983 */ /* 0x000ea40000300800 */
[----:B------:R-:W2:Y:S02]  /*d6170*/  LDL.LU R250, [R1+0x968] ;  /* 0x0009680001fa7983 */ /* 0x000ea40000300800 */
[----:B------:R-:W2:Y:S01]  /*d6180*/  LDL.LU R251, [R1+0x96c] ;  /* 0x00096c0001fb7983 */ /* 0x000ea20000300800 */
[C---:B------:R-:W-:Y:S08]  /*d6190*/  HMMA.1688.F32.TF32 R80, R4.reuse, R80, R8 ;  /* 0x000000500450723c */ /* 0x040ff00000081008 */
[----:B------:R-:W-:Y:S01]  /*d61a0*/  HMMA.1688.F32.TF32 R84, R4, R84, R244 ;  /* 0x000000540454723c */ /* 0x000fe200000810f4 */
[----:B------:R-:W-:Y:S01]  /*d61b0*/  MOV R192, R215 ;  /* 0x000000d700c07202 */ /* 0x000fe20000000f00 */
[----:B------:R-:W-:-:S04]  /*d61c0*/  IMAD.MOV.U32 R193, RZ, RZ, R214 ;  /* 0x000000ffffc17224 */ /* 0x000fc800078e00d6 */
[----:B------:R-:W-:Y:S01]  /*d61d0*/  STL [R1+0xab80], R192 ;  /* 0x00ab80c001007387 */ /* 0x000fe20000100800 */
[----:B------:R-:W-:Y:S02]  /*d61e0*/  STL [R1+0xab7c], R193 ;  /* 0x00ab7cc101007387 */ /* 0x000fe40000100800 */
[----:B------:R-:W-:Y:S02]  /*d61f0*/  STL [R1+0xab78], R196 ;  /* 0x00ab78c401007387 */ /* 0x000fe40000100800 */
[----:B------:R-:W-:Y:S01]  /*d6200*/  STL [R1+0xab74], R197 ;  /* 0x00ab74c501007387 */ /* 0x000fe20000100800 */
[----:B------:R-:W3:Y:S01]  /*d6210*/  LDL.LU.64 R10, [R1+0xb260] ;  /* 0x00b26000010a7983 */ /* 0x000ee20000300a00 */
[----:B------:R-:W3:Y:S03]  /*d6220*/  LDL.LU.64 R8, [R1+0xb258] ;  /* 0x00b2580001087983 */ /* 0x000ee60000300a00 */
[----:B------:R-:W-:-:S02]  /*d6230*/  MOV R209, R80 ;  /* 0x0000005000d17202 */ /* 0x000fc40000000f00 */
[----:B------:R-:W-:Y:S01]  /*d6240*/  MOV R204, R83 ;  /* 0x0000005300cc7202 */ /* 0x000fe20000000f00 */
[----:B------:R-:W-:Y:S02]  /*d6250*/  IMAD.MOV.U32 R208, RZ, RZ, R81 ;  /* 0x000000ffffd07224 */ /* 0x000fe400078e0051 */
[----:B------:R-:W-:Y:S01]  /*d6260*/  IMAD.MOV.U32 R205, RZ, RZ, R82 ;  /* 0x000000ffffcd7224 */ /* 0x000fe200078e0052 */
[----:B------:R-:W3:Y:S01]  /*d6270*/  LDL.LU R80, [R1+0x950] ;  /* 0x0009500001507983 */ /* 0x000ee20000300800 */
[----:B------:R-:W3:Y:S02]  /*d6280*/  LDL.LU R81, [R1+0x954] ;  /* 0x0009540001517983 */ /* 0x000ee40000300800 */
[----:B------:R-:W3:Y:S02]  /*d6290*/  LDL.LU R82, [R1+0x958] ;  /* 0x0009580001527983 */ /* 0x000ee40000300800 */
[----:B------:R-:W3:Y:S01]  /*d62a0*/  LDL.LU R83, [R1+0x95c] ;  /* 0x00095c0001537983 */ /* 0x000ee20000300800 */
[----:B------:R-:W-:Y:S01]  /*d62b0*/  STL [R1+0xab90], R204 ;  /* 0x00ab90cc01007387 */ /* 0x000fe20000100800 */
[----:B------:R1:W-:Y:S02]  /*d62c0*/  STL [R1+0xab8c], R205 ;  /* 0x00ab8ccd01007387 */ /* 0x0003e40000100800 */
[----:B------:R1:W-:Y:S02]  /*d62d0*/  STL [R1+0xab88], R208 ;  /* 0x00ab88d001007387 */ /* 0x0003e40000100800 */
[----:B------:R1:W-:Y:S01]  /*d62e0*/  STL [R1+0xab84], R209 ;  /* 0x00ab84d101007387 */ /* 0x0003e20000100800 */
[----:B------:R-:W3:Y:S01]  /*d62f0*/  LDL.LU.64 R246, [R1+0xb250] ;  /* 0x00b2500001f67983 */ /* 0x000ee20000300a00 */
[----:B------:R-:W3:Y:S02]  /*d6300*/  LDL.LU.64 R244, [R1+0xb248] ;  /* 0x00b2480001f47983 */ /* 0x000ee40000300a00 */
[----:B------:R-:W-:-:S02]  /*d6310*/  IMAD.MOV.U32 R221, RZ, RZ, R84 ;  /* 0x000000ffffdd7224 */ /* 0x000fc400078e0054 */
[----:B------:R-:W-:Y:S02]  /*d6320*/  IMAD.MOV.U32 R216, RZ, RZ, R87 ;  /* 0x000000ffffd87224 */ /* 0x000fe400078e0057 */
[----:B------:R-:W-:Y:S01]  /*d6330*/  IMAD.MOV.U32 R220, RZ, RZ, R85 ;  /* 0x000000ffffdc7224 */ /* 0x000fe200078e0055 */
[----:B------:R-:W-:Y:S01]  /*d6340*/  MOV R217, R86 ;  /* 0x0000005600d97202 */ /* 0x000fe20000000f00 */
        /* <DEDUP_REMOVED lines=8> */
[C---:B--2---:R-:W-:Y:S01]  /*d63d0*/  HMMA.1688.F32.TF32 R212, R4.reuse, R212, R248 ;  /* 0x000000d404d4723c */ /* 0x044fe200000810f8 */
[----:B------:R-:W2:Y:S01]  /*d63e0*/  LDL.LU.64 R250, [R1+0xb240] ;  /* 0x00b2400001fa7983 */ /* 0x000ea20000300a00 */
[----:B------:R-:W2:Y:S11]  /*d63f0*/  LDL.LU.64 R248, [R1+0xb238] ;  /* 0x00b2380001f87983 */ /* 0x000eb60000300a00 */
[----:B------:R-:W-:Y:S11]  /*d6400*/  @!UPT UIADD3 URZ, URZ, URZ, URZ ;  /* 0x0000003f3f3ff290 */ /* 0x000ff6000fffe03f */
[----:B------:R-:W-:Y:S02]  /*d6410*/  IMAD.MOV.U32 R228, RZ, RZ, R215 ;  /* 0x000000ffffe47224 */ /* 0x000fe400078e00d7 */
[----:B------:R-:W-:Y:S02]  /*d6420*/  IMAD.MOV.U32 R233, RZ, RZ, R212 ;  /* 0x000000ffffe97224 */ /* 0x000fe400078e00d4 */
[----:B------:R-:W-:Y:S01]  /*d6430*/  IMAD.MOV.U32 R229, RZ, RZ, R214 ;  /* 0x000000ffffe57224 */ /* 0x000fe200078e00d6 */
[----:B------:R-:W-:Y:S01]  /*d6440*/  MOV R232, R213 ;  /* 0x000000d500e87202 */ /* 0x000fe20000000f00 */
[----:B------:R-:W4:Y:S01]  /*d6450*/  LDL.LU R212, [R1+0x930] ;  /* 0x0009300001d47983 */ /* 0x000f220000300800 */
[----:B------:R-:W4:Y:S02]  /*d6460*/  LDL.LU R213, [R1+0x934] ;  /* 0x0009340001d57983 */ /* 0x000f240000300800 */
[----:B------:R-:W4:Y:S02]  /*d6470*/  LDL.LU R214, [R1+0x938] ;  /* 0x0009380001d67983 */ /* 0x000f240000300800 */
[----:B------:R-:W-:Y:S01]  /*d6480*/  STL [R1+0xabb0], R228 ;  /* 0x00abb0e401007387 */ /* 0x000fe20000100800 */
[----:B------:R1:W-:Y:S01]  /*d6490*/  STL [R1+0xabac], R229 ;  /* 0x00abace501007387 */ /* 0x0003e20000100800 */
[----:B---3--:R-:W-:Y:S01]  /*d64a0*/  HMMA.1688.F32.TF32 R84, R4, R244, R84 ;  /* 0x000000f40454723c */ /* 0x008fe20000081054 */
[----:B------:R-:W-:-:S02]  /*d64b0*/  MOV R215, R252 ;  /* 0x000000fc00d77202 */ /* 0x000fc40000000f00 */
[----:B------:R3:W-:Y:S01]  /*d64c0*/  STL [R1+0xaba8], R232 ;  /* 0x00aba8e801007387 */ /* 0x0007e20000100800 */
[----:B------:R1:W-:Y:S11]  /*d64d0*/  STL [R1+0xaba4], R233 ;  /* 0x00aba4e901007387 */ /* 0x0003f60000100800 */
[----:B------:R-:W-:Y:S09]  /*d64e0*/  @!UPT UIADD3 URZ, URZ, URZ, URZ ;  /* 0x0000003f3f3ff290 */ /* 0x000ff2000fffe03f */
[----:B-1----:R-:W-:Y:S01]  /*d64f0*/  IMAD.MOV.U32 R205, RZ, RZ, R84 ;  /* 0x000000ffffcd7224 */ /* 0x002fe200078e0054 */
[----:B------:R-:W-:Y:S01]  /*d6500*/  MOV R208, R85 ;  /* 0x0000005500d07202 */ /* 0x000fe20000000f00 */
[----:B------:R-:W-:Y:S02]  /*d6510*/  IMAD.MOV.U32 R209, RZ, RZ, R86 ;  /* 0x000000ffffd17224 */ /* 0x000fe400078e0056 */
[----:B------:R-:W-:Y:S01]  /*d6520*/  IMAD.MOV.U32 R192, RZ, RZ, R87 ;  /* 0x000000ffffc07224 */ /* 0x000fe200078e0057 */
[C---:B--2---:R-:W-:Y:S11]  /*d6530*/  HMMA.1688.F32.TF32 R80, R4.reuse, R248, R80 ;  /* 0x000000f80450723c */ /* 0x044ff60000081050 */
[----:B------:R-:W-:Y:S11]  /*d6540*/  @!UPT UIADD3 URZ, URZ, URZ, URZ ;  /* 0x0000003f3f3ff290 */ /* 0x000ff6000fffe03f */
[----:B------:R-:W-:Y:S02]  /*d6550*/  @!UPT UIADD3 URZ, URZ, URZ, URZ ;  /* 0x0000003f3f3ff290 */ /* 0x000fe4000fffe03f */
[----:B------:R-:W-:Y:S02]  /*d6560*/  IMAD.MOV.U32 R193, RZ, RZ, R80 ;  /* 0x000000ffffc17224 */ /* 0x000fe400078e0050 */
[----:B------:R-:W-:Y:S02]  /*d6570*/  IMAD.MOV.U32 R252, RZ, RZ, R83 ;  /* 0x000000fffffc7224 */ /* 0x000fe400078e0053 */
[----:B------:R-:W-:Y:S01]  /*d6580*/  IMAD.MOV.U32 R196, RZ, RZ, R81 ;  /* 0x000000ffffc47224 */ /* 0x000fe200078e0051 */
[----:B------:R-:W-:Y:S01]  /*d6590*/  MOV R197, R82 ;  /* 0x0000005200c57202 */ /* 0x000fe20000000f00 */
[----:B------:R-:W2:Y:S01]  /*d65a0*/  LDL.LU R80, [R1+0x920] ;  /* 0x0009200001507983 */ /* 0x000ea20000300800 */
[----:B------:R-:W2:Y:S02]  /*d65b0*/  LDL.LU R81, [R1+0x924] ;  /* 0x0009240001517983 */ /* 0x000ea40000300800 */
[----:B------:R-:W2:Y:S02]  /*d65c0*/  LDL.LU R82, [R1+0x928] ;  /* 0x0009280001527983 */ /* 0x000ea40000300800 */
[----:B------:R-:W2:Y:S01]  /*d65d0*/  LDL.LU R83, [R1+0x92c] ;  /* 0x00092c0001537983 */ /* 0x000ea20000300800 */
[----:B------:R-:W-:Y:S01]  /*d65e0*/  STL [R1+0xabc0], R252 ;  /* 0x00abc0fc01007387 */ /* 0x000fe20000100800 */
[----:B------:R1:W-:Y:S02]  /*d65f0*/  STL [R1+0xabbc], R197 ;  /* 0x00abbcc501007387 */ /* 0x0003e40000100800 */
[----:B------:R1:W-:Y:S02]  /*d6600*/  STL [R1+0xabb8], R196 ;  /* 0x00abb8c401007387 */ /* 0x0003e40000100800 */
[----:B------:R1:W-:Y:S01]  /*d6610*/  STL [R1+0xabb4], R193 ;  /* 0x00abb4c101007387 */ /* 0x0003e20000100800 */
[----:B------:R-:W3:Y:S01]  /*d6620*/  LDL.LU R84, [R1+0x8f0] ;  /* 0x0008f00001547983 */ /* 0x000ee20000300800 */
[----:B------:R-:W3:Y:S02]  /*d6630*/  LDL.LU R85, [R1+0x8f4] ;  /* 0x0008f40001557983 */ /* 0x000ee40000300800 */
[----:B------:R-:W3:Y:S02]  /*d6640*/  LDL.LU R86, [R1+0x8f8] ;  /* 0x0008f80001567983 */ /* 0x000ee40000300800 */
[----:B------:R-:W3:Y:S01]  /*d6650*/  LDL.LU R87, [R1+0x8fc] ;  /* 0x0008fc0001577983 */ /* 0x000ee20000300800 */
[C---:B----4-:R-:W-:Y:S01]  /*d6660*/  HMMA.1688.F32.TF32 R212, R4.reuse, R8, R212 ;  /* 0x0000000804d4723c */ /* 0x050fe200000810d4 */
[----:B------:R-:W-:Y:S01]  /*d6670*/  STL [R1+0xabd0], R192 ;  /* 0x00abd0c001007387 */ /* 0x000fe20000100800 */
[----:B------:R4:W-:Y:S02]  /*d6680*/  STL [R1+0xabcc], R209 ;  /* 0x00abccd101007387 */ /* 0x0009e40000100800 */
[----:B------:R1:W-:Y:S02]  /*d6690*/  STL [R1+0xabc8], R208 ;  /* 0x00abc8d001007387 */ /* 0x0003e40000100800 */
[----:B------:R1:W-:Y:S11]  /*d66a0*/  STL [R1+0xabc4], R205 ;  /* 0x00abc4cd01007387 */ /* 0x0003f60000100800 */
[----:B------:R-:W-:Y:S07]  /*d66b0*/  @!UPT UIADD3 URZ, URZ, URZ, URZ ;  /* 0x0000003f3f3ff290 */ /* 0x000fee000fffe03f */
[----:B------:R-:W-:Y:S02]  /*d66c0*/  MOV R217, R212 ;  /* 0x000000d400d97202 */ /* 0x000fe40000000f00 */
[----:B------:R-:W-:Y:S01]  /*d66d0*/  MOV R204, R215 ;  /* 0x000000d700cc7202 */ /* 0x000fe20000000f00 */
[----:B------:R-:W-:Y:S02]  /*d66e0*/  IMAD.MOV.U32 R220, RZ, RZ, R213 ;  /* 0x000000ffffdc7224 */ /* 0x000fe400078e00d5 */
[----:B------:R-:W-:Y:S01]  /*d66f0*/  IMAD.MOV.U32 R221, RZ, RZ, R214 ;  /* 0x000000ffffdd7224 */ /* 0x000fe200078e00d6 */
[----:B------:R-:W4:Y:S01]  /*d6700*/  LDL.LU R212, [R1+0x910] ;  /* 0x0009100001d47983 */ /* 0x000f220000300800 */
[----:B------:R-:W4:Y:S02]  /*d6710*/  LDL.LU R213, [R1+0x914] ;  /* 0x0009140001d57983 */ /* 0x000f240000300800 */
[----:B------:R-:W4:Y:S02]  /*d6720*/  LDL.LU R214, [R1+0x918] ;  /* 0x0009180001d67983 */ /* 0x000f240000300800 */
[----:B------:R-:W4:Y:S01]  /*d6730*/  LDL.LU R215, [R1+0x91c] ;  /* 0x00091c0001d77983 */ /* 0x000f220000300800 */
[----:B------:R-:W-:Y:S01]  /*d6740*/  STL [R1+0xabe0], R204 ;  /* 0x00abe0cc01007387 */ /* 0x000fe20000100800 */
[----:B------:R-:W-:Y:S02]  /*d6750*/  STL [R1+0xabdc], R221 ;  /* 0x00abdcdd01007387 */ /* 0x000fe40000100800 */
[----:B------:R-:W-:Y:S02]  /*d6760*/  STL [R1+0xabd8], R220 ;  /* 0x00abd8dc01007387 */ /* 0x000fe40000100800 */
[----:B------:R-:W-:Y:S01]  /*d6770*/  STL [R1+0xabd4], R217 ;  /* 0x00abd4d901007387 */ /* 0x000fe20000100800 */
[C---:B--2---:R-:W-:Y:S08]  /*d6780*/  HMMA.1688.F32.TF32 R80, R4.reuse, R12, R80 ;  /* 0x0000000c0450723c */ /* 0x044ff00000081050 */
[----:B---3--:R-:W-:Y:S11]  /*d6790*/  HMMA.1688.F32.TF32 R4, R4, R16, R84 ;  /* 0x000000100404723c */ /* 0x008ff60000081054 */
[----:B------:R-:W-:Y:S05]  /*d67a0*/  @!UPT UIADD3 URZ, URZ, URZ, URZ ;  /* 0x0000003f3f3ff290 */ /* 0x000fea000fffe03f */
[----:B------:R-:W-:Y:S02]  /*d67b0*/  IMAD.MOV.U32 R229, RZ, RZ, R80 ;  /* 0x000000ffffe57224 */ /* 0x000fe400078e0050 */
[----:B------:R-:W-:Y:S02]  /*d67c0*/  IMAD.MOV.U32 R216, RZ, RZ, R83 ;  /* 0x000000ffffd87224 */ /* 0x000fe400078e0053 */
[----:B------:R-:W-:Y:S01]  /*d67d0*/  IMAD.MOV.U32 R232, RZ, RZ, R81 ;  /* 0x000000ffffe87224 */ /* 0x000fe200078e0051 */
[----:B------:R-:W-:Y:S01]  /*d67e0*/  MOV R233, R82 ;  /* 0x0000005200e97202 */ /* 0x000fe20000000f00 */
[----:B------:R-:W2:Y:S01]  /*d67f0*/  LDL.LU R80, [R1+0xb40] ;  /* 0x000b400001507983 */ /* 0x000ea20000300800 */
[----:B------:R-:W2:Y:S02]  /*d6800*/  LDL.LU R81, [R1+0xb44] ;  /* 0x000b440001517983 */ /* 0x000ea40000300800 */
[----:B------:R-:W2:Y:S02]  /*d6810*/  LDL.LU R82, [R1+0xb48] ;  /* 0x000b480001527983 */ /* 0x000ea40000300800 */
[----:B------:R-:W-:-:S02]  /*d6820*/  IMAD.MOV.U32 R83, RZ, RZ, R238 ;  /* 0x000000ffff537224 */ /* 0x000fc400078e00ee */
[----:B------:R-:W4:Y:S01]  /*d6830*/  LDL.LU R238, [R1+0xb234] ;  /* 0x00b2340001ee7983 */ /* 0x000f220000300800 */
[----:B------:R-:W-:Y:S02]  /*d6840*/  STL [R1+0xabf0], R216 ;  /* 0x00abf0d801007387 */ /* 0x000fe40000100800 */
[----:B------:R-:W-:Y:S02]  /*d6850*/  STL [R1+0xabec], R233 ;  /* 0x00abece901007387 */ /* 0x000fe40000100800 */
[----:B------:R-:W-:Y:S01]  /*d6860*/  STL [R1+0xabe8], R232 ;  /* 0x00abe8e801007387 */ /* 0x000fe20000100800 */
[----:B-1----:R-:W-:Y:S01]  /*d6870*/  MOV R197, R4 ;  /* 0x0000000400c57202 */ /* 0x002fe20000000f00 */
[----:B------:R-:W-:Y:S01]  /*d6880*/  STL [R1+0xabe4], R229 ;  /* 0x00abe4e501007387 */ /* 0x000fe20000100800 */
[----:B------:R-:W-:Y:S02]  /*d6890*/  IMAD.MOV.U32 R4, RZ, RZ, R239 ;  /* 0x000000ffff047224 */ /* 0x000fe400078e00ef */
[----:B------:R-:W4:Y:S01]  /*d68a0*/  LDL.LU R239, [R1+0xb230] ;  /* 0x00b2300001ef7983 */ /* 0x000f220000300800 */
[----:B------:R-:W-:Y:S01]  /*d68b0*/  MOV R228, R7 ;  /* 0x0000000700e47202 */ /* 0x000fe20000000f00 */
[----:B------:R-:W-:-:S02]  /*d68c0*/  IMAD.MOV.U32 R196, RZ, RZ, R5 ;  /* 0x000000ffffc47224 */ /* 0x000fc400078e0005 */
[----:B------:R-:W-:Y:S01]  /*d68d0*/  IMAD.MOV.U32 R193, RZ, RZ, R6 ;  /* 0x000000ffffc17224 */ /* 0x000fe200078e0006 */
[----:B------:R-:W3:Y:S01]  /*d68e0*/  LDL.LU R5, [R1+0xb34] ;  /* 0x000b340001057983 */ /* 0x000ee20000300800 */
[----:B------:R-:W3:Y:S02]  /*d68f0*/  LDL.LU R6, [R1+0xb38] ;  /* 0x000b380001067983 */ /* 0x000ee40000300800 */
[----:B------:R-:W3:Y:S02]  /*d6900*/  LDL.LU R7, [R1+0xb3c] ;  /* 0x000b3c0001077983 */ /* 0x000ee40000300800 */
[----:B------:R-:W-:Y:S01]  /*d6910*/  STL [R1+0xac00], R228 ;  /* 0x00ac00e401007387 */ /* 0x000fe20000100800 */
[----:B------:R-:W-:Y:S01]  /*d6920*/  STL [R1+0xabfc], R193 ;  /* 0x00abfcc101007387 */ /* 0x000fe20000100800 */
[----:B------:R-:W-:Y:S02]  /*d6930*/  STL [R1+0xabf8], R196 ;  /* 0x00abf8c401007387 */ /* 0x000fe40000100800 */
[----:B------:R-:W-:Y:S01]  /*d6940*/  STL [R1+0xabf4], R197 ;  /* 0x00abf4c501007387 */ /* 0x000fe20000100800 */
[----:B----4-:R-:W-:Y:S11]  /*d6950*/  HMMA.1688.F32.TF32 R84, R240, R238, R212 ;  /* 0x000000eef054723c */ /* 0x010ff600000810d4 */
[----:B------:R-:W-:Y:S11]  /*d6960*/  @!UPT UIADD3 URZ, URZ, URZ, URZ ;  /* 0x0000003f3f3ff290 */ /* 0x000ff6000fffe03f */
[----:B------:R-:W-:Y:S02]  /*d6970*/  @!UPT UIADD3 URZ, URZ, URZ, URZ ;  /* 0x0000003f3f3ff290 */ /* 0x000fe4000fffe03f */
[----:B------:R-:W-:Y:S01]  /*d6980*/  IMAD.MOV.U32 R209, RZ, RZ, R84 ;  /* 0x000000ffffd17224 */ /* 0x000fe200078e0054 */
[----:B------:R-:W-:Y:S02]  /*d6990*/  MOV R84, R231 ;  /* 0x000000e700547202 */ /* 0x000fe40000000f00 */
[----:B------:R-:W4:Y:S01]  /*d69a0*/  LDL.LU R231, [R1+0xb22c] ;  /* 0x00b22c0001e77983 */ /* 0x000f220000300800 */
[----:B------:R-:W-:Y:S01]  /*d69b0*/  MOV R208, R85 ;  /* 0x0000005500d07202 */ /* 0x000fe20000000f00 */
[----:B------:R-:W-:Y:S02]  /*d69c0*/  IMAD.MOV.U32 R205, RZ, RZ, R86 ;  /* 0x000000ffffcd7224 */ /* 0x000fe400078e0056 */
[----:B------:R-:W-:Y:S01]  /*d69d0*/  IMAD.MOV.U32 R252, RZ, RZ, R87 ;  /* 0x000000fffffc7224 */ /* 0x000fe200078e0057 */
[----:B------:R-:W2:Y:S01]  /*d69e0*/  LDL.LU R85, [R1+0xb74] ;  /* 0x000b740001557983 */ /* 0x000ea20000300800 */
[----:B------:R-:W-:Y:S02]  /*d69f0*/  IMAD.MOV.U32 R86, RZ, RZ, R234 ;  /* 0x000000ffff567224 */ /* 0x000fe400078e00ea */
[----:B------:R-:W3:Y:S02]  /*d6a00*/  LDL.LU R234, [R1+0xb228] ;  /* 0x00b2280001ea7983 */ /* 0x000ee40000300800 */
[----:B------:R-:W-:-:S02]  /*d6a10*/  IMAD.MOV.U32 R87, RZ, RZ, R235 ;  /* 0x000000ffff577224 */ /* 0x000fc400078e00eb */
[----:B------:R-:W3:Y:S01]  /*d6a20*/  LDL.LU R235, [R1+0xb224] ;  /* 0x00b2240001eb7983 */ /* 0x000ee20000300800 */
[----:B------:R-:W2:Y:S01]  /*d6a30*/  LDL.LU R212, [R1+0xb50] ;  /* 0x000b500001d47983 */ /* 0x000ea20000300800 */
[----:B------:R-:W-:Y:S02]  /*d6a40*/  MOV R213, R230 ;  /* 0x000000e600d57202 */ /* 0x000fe40000000f00 */
[----:B------:R-:W2:Y:S01]  /*d6a50*/  LDL.LU R230, [R1+0xb220] ;  /* 0x00b2200001e67983 */ /* 0x000ea20000300800 */
[----:B----4-:R-:W-:-:S03]  /*d6a60*/  IMAD.MOV.U32 R214, RZ, RZ, R231 ;  /* 0x000000ffffd67224 */ /* 0x010fc600078e00e7 */
[----:B------:R-:W2:Y:S01]  /*d6a70*/  LDL.LU R231, [R1+0xb21c] ;  /* 0x00b21c0001e77983 */ /* 0x000ea20000300800 */
[----:B------:R-:W4:Y:S01]  /*d6a80*/  LDL.LU R215, [R1+0xb5c] ;  /* 0x000b5c0001d77983 */ /* 0x000f220000300800 */
[C---:B---3--:R-:W-:Y:S02]  /*d6a90*/  HMMA.1688.F32.TF32 R4, R240.reuse, R234, R4 ;  /* 0x000000eaf004723c */ /* 0x048fe40000081004 */
[----:B------:R-:W-:Y:S01]  /*d6aa0*/  STL.64 [R1+0xaf28], R238 ;  /* 0x00af28ee01007387 */ /* 0x000fe20000100a00 */
[----:B------:R1:W-:Y:S02]  /*d6ab0*/  STL.64 [R1+0xaf20], R236 ;  /* 0x00af20ec01007387 */ /* 0x0003e40000100a00 */
[----:B------:R-:W-:Y:S01]  /*d6ac0*/  STL [R1+0xac04], R209 ;  /* 0x00ac04d101007387 */ /* 0x000fe20000100800 */
[----:B-1----:R-:W3:Y:S01]  /*d6ad0*/  LDL.LU R236, [R1+0xb80] ;  /* 0x000b800001ec7983 */ /* 0x002ee20000300800 */
[----:B------:R-:W3:Y:S02]  /*d6ae0*/  LDL.LU R237, [R1+0xb84] ;  /* 0x000b840001ed7983 */ /* 0x000ee40000300800 */
[----:B------:R-:W3:Y:S02]  /*d6af0*/  LDL.LU R238, [R1+0xb88] ;  /* 0x000b880001ee7983 */ /* 0x000ee40000300800 */
[----:B------:R-:W3:Y:S11]  /*d6b00*/  LDL.LU R239, [R1+0xb8c] ;  /* 0x000b8c0001ef7983 */ /* 0x000ef60000300800 */
[----:B------:R-:W-:Y:S02]  /*d6b10*/  @!UPT UIADD3 URZ, URZ, URZ, URZ ;  /* 0x0000003f3f3ff290 */ /* 0x000fe4000fffe03f */
[----:B------:R-:W-:Y:S01]  /*d6b20*/  IMAD.MOV.U32 R221, RZ, RZ, R4 ;  /* 0x000000ffffdd7224 */ /* 0x000fe200078e0004 */
[----:B------:R-:W-:Y:S01]  /*d6b30*/  MOV R220, R5 ;  /* 0x0000000500dc7202 */ /* 0x000fe20000000f00 */
[----:B------:R-:W-:Y:S02]  /*d6b40*/  IMAD.MOV.U32 R217, RZ, RZ, R6 ;  /* 0x000000ffffd97224 */ /* 0x000fe400078e0006 */
[----:B------:R-:W-:Y:S02]  /*d6b50*/  IMAD.MOV.U32 R192, RZ, RZ, R7 ;  /* 0x000000ffffc07224 */ /* 0x000fe400078e0007 */
[----:B--2---:R-:W-:Y:S07]  /*d6b60*/  HMMA.1688.F32.TF32 R4, R240, R230, R80 ;  /* 0x000000e6f004723c */ /* 0x004fee0000081050 */
[----:B------:R-:W-:-:S02]  /*d6b70*/  IMAD.MOV.U32 R80, RZ, RZ, R222 ;  /* 0x000000ffff507224 */ /* 0x000fc400078e00de */
[----:B------:R-:W-:Y:S01]  /*d6b80*/  IMAD.MOV.U32 R81, RZ, RZ, R206 ;  /* 0x000000ffff517224 */ /* 0x000fe200078e00ce */
[----:B------:R-:W-:Y:S01]  /*d6b90*/  MOV R82, R226 ;  /* 0x000000e200527202 */ /* 0x000fe20000000f00 */
[----:B------:R-:W-:Y:S11]  /*d6ba0*/  IMAD.MOV.U32 R83, RZ, RZ, R227 ;  /* 0x000000ffff537224 */ /* 0x000ff600078e00e3 */
[----:B------:R-:W-:Y:S02]  /*d6bb0*/  @!UPT UIADD3 URZ, URZ, URZ, URZ ;  /* 0x0000003f3f3ff290 */ /* 0x000fe4000fffe03f */
[----:B------:R-:W-:Y:S01]  /*d6bc0*/  MOV R233, R4 ;  /* 0x0000000400e97202 */ /* 0x000fe20000000f00 */
[----:B------:R-:W-:Y:S02]  /*d6bd0*/  IMAD.MOV.U32 R232, RZ, RZ, R5 ;  /* 0x000000ffffe87224 */ /* 0x000fe400078e0005 */
[----:B------:R-:W-:Y:S01]  /*d6be0*/  IMAD.MOV.U32 R229, RZ, RZ, R6 ;  /* 0x000000ffffe57224 */ /* 0x000fe200078e0006 */
[----:B------:R-:W2:Y:S01]  /*d6bf0*/  LDL.LU R4, [R1+0xb90] ;  /* 0x000b900001047983 */ /* 0x000ea20000300800 */
[----:B------:R-:W-:Y:S01]  /*d6c00*/  IMAD.MOV.U32 R5, RZ, RZ, R219 ;  /* 0x000000ffff057224 */ /* 0x000fe200078e00db */
[----:B------:R-:W-:Y:S01]  /*d6c10*/  MOV R204, R7 ;  /* 0x0000000700cc7202 */ /* 0x000fe20000000f00 */
[----:B------:R-:W2:Y:S02]  /*d6c20*/  LDL.LU R219, [R1+0xb218] ;  /* 0x00b2180001db7983 */ /* 0x000ea40000300800 */
[----:B------:R-:W-:Y:S01]  /*d6c30*/  IMAD.MOV.U32 R6, RZ, RZ, R223 ;  /* 0x000000ffff067224 */ /* 0x000fe200078e00df */
[----:B------:R-:W-:Y:S01]  /*d6c40*/  MOV R7, R218 ;  /* 0x000000da00077202 */ /* 0x000fe20000000f00 */
[----:B------:R-:W3:Y:S01]  /*d6c50*/  LDL.LU R223, [R1+0xb214] ;  /* 0x00b2140001df7983 */ /* 0x000ee20000300800 */
[----:B------:R-:W3:Y:S02]  /*d6c60*/  LDL.LU R218, [R1+0xb210] ;  /* 0x00b2100001da7983 */ /* 0x000ee40000300800 */
[----:B------:R-:W4:Y:S02]  /*d6c70*/  LDL.LU R222, [R1+0xb20c] ;  /* 0x00b20c0001de7983 */ /* 0x000f240000300800 */
[----:B------:R-:W4:Y:S01]  /*d6c80*/  LDL.LU R206, [R1+0xb208] ;  /* 0x00b2080001ce7983 */ /* 0x000f220000300800 */
[----:B------:R-:W4:Y:S01]  /*d6c90*/  LDL.LU R226, [R1+0xb204] ;  /* 0x00b2040001e27983 */ /* 0x000f220000300800 */
[----:B------:R-:W4:Y:S02]  /*d6ca0*/  LDL.LU R227, [R1+0xb200] ;  /* 0x00b2000001e37983 */ /* 0x000f240000300800 */
[----:B------:R2:W-:Y:S02]  /*d6cb0*/  STL.64 [R1+0xaf38], R234 ;  /* 0x00af38ea01007387 */ /* 0x0005e40000100a00 */
[----:B------:R3:W-:Y:S02]  /*d6cc0*/  STL.64 [R1+0xaf30], R232 ;  /* 0x00af30e801007387 */ /* 0x0007e40000100a00 */
[----:B--2---:R-:W-:-:S02]  /*d6cd0*/  IMAD.MOV.U32 R235, RZ, RZ, R219 ;  /* 0x000000ffffeb7224 */ /* 0x004fc400078e00db */
[----:B---3--:R-:W-:Y:S01]  /*d6ce0*/  IMAD.MOV.U32 R232, RZ, RZ, R218 ;  /* 0x000000ffffe87224 */ /* 0x008fe200078e00da */
[----:B----4-:R-:W-:Y:S01]  /*d6cf0*/  MOV R233, R222 ;  /* 0x000000de00e97202 */ /* 0x010fe20000000f00 */
[----:B------:R-:W2:Y:S01]  /*d6d00*/  LDL.LU R218, [R1+0xb1fc] ;  /* 0x00b1fc0001da7983 */ /* 0x000ea20000300800 */
[----:B------:R-:W3:Y:S02]  /*d6d10*/  LDL.LU R222, [R1+0xb1f8] ;  /* 0x00b1f80001de7983 */ /* 0x000ee40000300800 */
[----:B------:R-:W-:Y:S01]  /*d6d20*/  IMAD.MOV.U32 R234, RZ, RZ, R223 ;  /* 0x000000ffffea7224 */ /* 0x000fe200078e00df */
[C---:B------:R-:W-:Y:S01]  /*d6d30*/  HMMA.1688.F32.TF32 R212, R240.reuse, R226, R212 ;  /* 0x000000e2f0d4723c */ /* 0x040fe200000810d4 */
[----:B------:R-:W3:Y:S01]  /*d6d40*/  LDL.LU R223, [R1+0xb1f4] ;  /* 0x00b1f40001df7983 */ /* 0x000ee20000300800 */
[----:B------:R-:W2:Y:S11]  /*d6d50*/  LDL.LU R219, [R1+0xb1f0] ;  /* 0x00b1f00001db7983 */ /* 0x000eb60000300800 */
[----:B------:R-:W-:Y:S11]  /*d6d60*/  @!UPT UIADD3 URZ, URZ, URZ, URZ ;  /* 0x0000003f3f3ff290 */ /* 0x000ff6000fffe03f */
[----:B------:R-:W-:Y:S01]  /*d6d70*/  IMAD.MOV.U32 R197, RZ, RZ, R214 ;  /* 0x000000ffffc57224 */ /* 0x000fe200078e00d6 */
[----:B------:R-:W-:Y:S02]  /*d6d80*/  MOV R216, R215 ;  /* 0x000000d700d87202 */ /* 0x000fe40000000f00 */
[----:B------:R-:W4:Y:S01]  /*d6d90*/  LDL.LU.64 R214, [R1+0xb1e8] ;  /* 0x00b1e80001d67983 */ /* 0x000f220000300a00 */
[----:B------:R-:W-:Y:S02]  /*d6da0*/  STL.64 [R1+0xaf18], R226 ;  /* 0x00af18e201007387 */ /* 0x000fe40000100a00 */
[----:B------:R3:W-:Y:S02]  /*d6db0*/  STL.64 [R1+0xaf10], R224 ;  /* 0x00af10e001007387 */ /* 0x0007e40000100a00 */
[C---:B---3--:R-:W-:Y:S08]  /*d6dc0*/  HMMA.1688.F32.TF32 R224, R240.reuse, R222, R232 ;  /* 0x000000def0e0723c */ /* 0x048ff000000810e8 */
[----:B--2---:R-:W-:Y:S01]  /*d6dd0*/  HMMA.1688.F32.TF32 R84, R240, R218, R84 ;  /* 0x000000daf054723c */ /* 0x004fe20000081054 */
[----:B------:R-:W-:Y:S01]  /*d6de0*/  STL.64 [R1+0xaf08], R222 ;  /* 0x00af08de01007387 */ /* 0x000fe20000100a00 */
[----:B------:R1:W-:Y:S11]  /*d6df0*/  STL.64 [R1+0xaf00], R220 ;  /* 0x00af00dc01007387 */ /* 0x0003f60000100a00 */
[----:B------:R-:W-:Y:S02]  /*d6e00*/  @!UPT UIADD3 URZ, URZ, URZ, URZ ;  /* 0x0000003f3f3ff290 */ /* 0x000fe4000fffe03f */
[----:B------:R-:W-:Y:S01]  /*d6e10*/  STL.64 [R1+0x960], R224 ;  /* 0x000960e001007387 */ /* 0x000fe20000100a00 */
[----:B------:R-:W-:Y:S08]  /*d6e20*/  STL.64 [R1+0x968], R226 ;  /* 0x000968e201007387 */ /* 0x000ff00000100a00 */
[----:B------:R-:W-:Y:S02]  /*d6e30*/  IMAD.MOV.U32 R188, RZ, RZ, R84 ;  /* 0x000000ffffbc7224 */ /* 0x000fe400078e0054 */
[----:B----4-:R-:W-:-:S02]  /*d6e40*/  IMAD.MOV.U32 R84, RZ, RZ, R215 ;  /* 0x000000ffff547224 */ /* 0x010fc400078e00d7 */
[----:B------:R-:W1:Y:S01]  /*d6e50*/  LDL.LU R215, [R1+0xb1e4] ;  /* 0x00b1e40001d77983 */ /* 0x000e620000300800 */
[----:B------:R-:W-:Y:S01]  /*d6e60*/  IMAD.MOV.U32 R189, RZ, RZ, R85 ;  /* 0x000000ffffbd7224 */ /* 0x000fe200078e0055 */
[----:B------:R-:W-:Y:S02]  /*d6e70*/  MOV R209, R86 ;  /* 0x0000005600d17202 */ /* 0x000fe40000000f00 */
[----:B------:R-:W-:Y:S01]  /*d6e80*/  MOV R85, R210 ;  /* 0x000000d200557202 */ /* 0x000fe20000000f00 */
[----:B------:R-:W-:Y:S01]  /*d6e90*/  IMAD.MOV.U32 R86, RZ, RZ, R211 ;  /* 0x000000ffff567224 */ /* 0x000fe200078e00d3 */
[----:B------:R-:W2:Y:S01]  /*d6ea0*/  LDL.LU R210, [R1+0xb1e0] ;  /* 0x00b1e00001d27983 */ /* 0x000ea20000300800 */
[----:B------:R-:W2:Y:S02]  /*d6eb0*/  LDL.LU R211, [R1+0xb1dc] ;  /* 0x00b1dc0001d37983 */ /* 0x000ea40000300800 */
[----:B------:R-:W-:Y:S02]  /*d6ec0*/  IMAD.MOV.U32 R228, RZ, RZ, R87 ;  /* 0x000000ffffe47224 */ /* 0x000fe400078e0057 */
[----:B------:R-:W-:-:S02]  /*d6ed0*/  IMAD.MOV.U32 R87, RZ, RZ, R207 ;  /* 0x000000ffff577224 */ /* 0x000fc400078e00cf */
[----:B------:R-:W3:Y:S01]  /*d6ee0*/  LDL.LU R207, [R1+0xb1d8] ;  /* 0x00b1d80001cf7983 */ /* 0x000ee20000300800 */
[----:B------:R-:W-:Y:S02]  /*d6ef0*/  STL.64 [R1+0xaf48], R230 ;  /* 0x00af48e601007387 */ /* 0x000fe40000100a00 */
[----:B------:R-:W-:Y:S02]  /*d6f00*/  STL.64 [R1+0xaf40], R228 ;  /* 0x00af40e401007387 */ /* 0x000fe40000100a00 */
[----:B------:R-:W-:Y:S01]  /*d6f10*/  STL.64 [R1+0xaef8], R218 ;  /* 0x00aef8da01007387 */ /* 0x000fe20000100a00 */
[----:B------:R-:W-:Y:S01]  /*d6f20*/  STL.64 [R1+0xaef0], R216 ;  /* 0x00aef0d801007387 */ /* 0x000fe20000100a00 */
[----:B------:R-:W-:Y:S02]  /*d6f30*/  IMAD.MOV.U32 R234, RZ, RZ, R202 ;  /* 0x000000ffffea7224 */ /* 0x000fe400078e00ca */
[----:B------:R-:W-:Y:S01]  /*d6f40*/  IMAD.MOV.U32 R235, RZ, RZ, R203 ;  /* 0x000000ffffeb7224 */ /* 0x000fe200078e00cb */
[C---:B-1----:R-:W-:Y:S11]  /*d6f50*/  HMMA.1688.F32.TF32 R220, R240.reuse, R214, R236 ;  /* 0x000000d6f0dc723c */ /* 0x042ff600000810ec */
[----:B------:R-:W-:Y:S11]  /*d6f60*/  @!UPT UIADD3 URZ, URZ, URZ, URZ ;  /* 0x0000003f3f3ff290 */ /* 0x000ff6000fffe03f */
[----:B------:R-:W-:Y:S01]  /*d6f70*/  @!UPT UIADD3 URZ, URZ, URZ, URZ ;  /* 0x0000003f3f3ff290 */ /* 0x000fe2000fffe03f */
[----:B------:R1:W-:Y:S01]  /*d6f80*/  STL.64 [R1+0x948], R222 ;  /* 0x000948de01007387 */ /* 0x0003e20000100a00 */
[----:B--2---:R-:W-:Y:S01]  /*d6f90*/  STL.64 [R1+0xaf58], R210 ;  /* 0x00af58d201007387 */ /* 0x004fe20000100a00 */
[----:B------:R-:W-:Y:S01]  /*d6fa0*/  MOV R168, R220 ;  /* 0x000000dc00a87202 */ /* 0x000fe20000000f00 */
[----:B------:R-:W-:Y:S02]  /*d6fb0*/  STL.64 [R1+0xaf50], R208 ;  /* 0x00af50d001007387 */ /* 0x000fe40000100a00 */
[----:B------:R-:W-:Y:S01]  /*d6fc0*/  IMAD.MOV.U32 R169, RZ, RZ, R221 ;  /* 0x000000ffffa97224 */ /* 0x000fe200078e00dd */
[----:B------:R-:W2:Y:S01]  /*d6fd0*/  LDL.LU R220, [R1+0xbc0] ;  /* 0x000bc00001dc7983 */ /* 0x000ea20000300800 */
[----:B------:R-:W2:Y:S03]  /*d6fe0*/  LDL.LU R221, [R1+0xbc4] ;  /* 0x000bc40001dd7983 */ /* 0x000ea60000300800 */
[----:B-1----:R-:W2:Y:S01]  /*d6ff0*/  LDL.LU R222, [R1+0xbc8] ;  /* 0x000bc80001de7983 */ /* 0x002ea20000300800 */
[----:B------:R-:W2:Y:S02]  /*d7000*/  LDL.LU R223, [R1+0xbcc] ;  /* 0x000bcc0001df7983 */ /* 0x000ea40000300800 */
[----:B------:R-:W4:Y:S02]  /*d7010*/  LDL.LU R232, [R1+0xbe0] ;  /* 0x000be00001e87983 */ /* 0x000f240000300800 */
[----:B------:R-:W4:Y:S01]  /*d7020*/  LDL.LU R233, [R1+0xbe4] ;  /* 0x000be40001e97983 */ /* 0x000f220000300800 */
[----:B------:R-:W2:Y:S01]  /*d7030*/  LDL.LU R202, [R1+0xb1d4] ;  /* 0x00b1d40001ca7983 */ /* 0x000ea20000300800 */
[----:B------:R-:W2:Y:S01]  /*d7040*/  LDL.LU R203, [R1+0xb1d0] ;  /* 0x00b1d00001cb7983 */ /* 0x000ea20000300800 */
[C---:B------:R-:W-:Y:S01]  /*d7050*/  HMMA.1688.F32.TF32 R4, R240.reuse, R210, R4 ;  /* 0x000000d2f004723c */ /* 0x040fe20000081004 */
[----:B------:R-:W4:Y:S01]  /*d7060*/  LDL.LU R224, [R1+0xbd0] ;  /* 0x000bd00001e07983 */ /* 0x000f220000300800 */
[----:B------:R-:W4:Y:S01]  /*d7070*/  LDL.LU R225, [R1+0xbd4] ;  /* 0x000bd40001e17983 */ /* 0x000f220000300800 */
[----:B------:R-:W4:Y:S02]  /*d7080*/  LDL.LU R226, [R1+0xbd8] ;  /* 0x000bd80001e27983 */ /* 0x000f240000300800 */
[----:B------:R-:W4:Y:S11]  /*d7090*/  LDL.LU R227, [R1+0xbdc] ;  /* 0x000bdc0001e37983 */ /* 0x000f360000300800 */
[----:B------:R-:W-:Y:S08]  /*d70a0*/  @!UPT UIADD3 URZ, URZ, URZ, URZ ;  /* 0x0000003f3f3ff290 */ /* 0x000ff0000fffe03f */
[----:B------:R-:W-:Y:S01]  /*d70b0*/  IMAD.MOV.U32 R172, RZ, RZ, R4 ;  /* 0x000000ffffac7224 */ /* 0x000fe200078e0004 */
[----:B------:R-:W-:Y:S01]  /*d70c0*/  MOV R173, R5 ;  /* 0x0000000500ad7202 */ /* 0x000fe20000000f00 */
[----:B------:R-:W-:Y:S02]  /*d70d0*/  IMAD.MOV.U32 R185, RZ, RZ, R6 ;  /* 0x000000ffffb97224 */ /* 0x000fe400078e0006 */
[----:B------:R-:W-:Y:S02]  /*d70e0*/  IMAD.MOV.U32 R184, RZ, RZ, R7 ;  /* 0x000000ffffb87224 */ /* 0x000fe400078e0007 */
[----:B---3--:R-:W-:Y:S01]  /*d70f0*/  HMMA.1688.F32.TF32 R4, R240, R206, R80 ;  /* 0x000000cef004723c */ /* 0x008fe20000081050 */
[----:B------:R-:W-:Y:S01]  /*d7100*/  STL.64 [R1+0xaf78], R206 ;  /* 0x00af78ce01007387 */ /* 0x000fe20000100a00 */
[----:B------:R-:W-:Y:S02]  /*d7110*/  STL.64 [R1+0xaf70], R204 ;  /* 0x00af70cc01007387 */ /* 0x000fe40000100a00 */
[----:B------:R-:W3:Y:S02]  /*d7120*/  LDL.LU R236, [R1+0xbf0] ;  /* 0x000bf00001ec7983 */ /* 0x000ee40000300800 */
[----:B------:R-:W3:Y:S11]  /*d7130*/  LDL.LU R237, [R1+0xbf4] ;  /* 0x000bf40001ed7983 */ /* 0x000ef60000300800 */
[----:B------:R-:W-:Y:S07]  /*d7140*/  @!UPT UIADD3 URZ, URZ, URZ, URZ ;  /* 0x0000003f3f3ff290 */ /* 0x000fee000fffe03f */
[----:B------:R-:W-:Y:S01]  /*d7150*/  MOV R165, R4 ;  /* 0x0000000400a57202 */ /* 0x000fe20000000f00 */
[----:B------:R-:W-:Y:S02]  /*d7160*/  IMAD.MOV.U32 R164, RZ, RZ, R5 ;  /* 0x000000ffffa47224 */ /* 0x000fe400078e0005 */
[----:B------:R-:W-:Y:S01]  /*d7170*/  IMAD.MOV.U32 R161, RZ, RZ, R6 ;  /* 0x000000ffffa17224 */ /* 0x000fe200078e0006 */
[----:B------:R-:W-:Y:S01]  /*d7180*/  MOV R160, R7 ;  /* 0x0000000700a07202 */ /* 0x000fe20000000f00 */
[----:B------:R-:W-:Y:S02]  /*d7190*/  IMAD.MOV.U32 R238, RZ, RZ, R174 ;  /* 0x000000ffffee7224 */ /* 0x000fe400078e00ae */
[----:B------:R-:W-:Y:S01]  /*d71a0*/  IMAD.MOV.U32 R239, RZ, RZ, R175 ;  /* 0x000000ffffef7224 */ /* 0x000fe200078e00af */
[----:B------:R-:W3:Y:S01]  /*d71b0*/  LDL.LU R174, [R1+0xb1cc] ;  /* 0x00b1cc0001ae7983 */ /* 0x000ee20000300800 */
[----:B------:R-:W3:Y:S02]  /*d71c0*/  LDL.LU R175, [R1+0xb1c8] ;  /* 0x00b1c80001af7983 */ /* 0x000ee40000300800 */
[----:B------:R-:W-:-:S02]  /*d71d0*/  IMAD.MOV.U32 R80, RZ, RZ, R186 ;  /* 0x000000ffff507224 */ /* 0x000fc400078e00ba */
[----:B------:R-:W-:Y:S01]  /*d71e0*/  IMAD.MOV.U32 R81, RZ, RZ, R198 ;  /* 0x000000ffff517224 */ /* 0x000fe200078e00c6 */
[----:B------:R-:W-:Y:S01]  /*d71f0*/  MOV R82, R199 ;  /* 0x000000c700527202 */ /* 0x000fe20000000f00 */
[----:B------:R-:W-:Y:S01]  /*d7200*/  IMAD.MOV.U32 R83, RZ, RZ, R187 ;  /* 0x000000ffff537224 */ /* 0x000fe200078e00bb */
[----:B--2---:R-:W-:Y:S07]  /*d7210*/  HMMA.1688.F32.TF32 R4, R240, R202, R84 ;  /* 0x000000caf004723c */ /* 0x004fee0000081054 */
[----:B------:R-:W-:Y:S01]  /*d7220*/  IMAD.MOV.U32 R84, RZ, RZ, R190 ;  /* 0x000000ffff547224 */ /* 0x000fe200078e00be */
[----:B------:R-:W-:Y:S01]  /*d7230*/  MOV R85, R194 ;  /* 0x000000c200557202 */ /* 0x000fe20000000f00 */
[----:B------:R-:W-:Y:S11]  /*d7240*/  IMAD.MOV.U32 R86, RZ, RZ, R195 ;  /* 0x000000ffff567224 */ /* 0x000ff600078e00c3 */
[----:B------:R-:W-:Y:S04]  /*d7250*/  @!UPT UIADD3 URZ, URZ, URZ, URZ ;  /* 0x0000003f3f3ff290 */ /* 0x000fe8000fffe03f */
[----:B------:R-:W-:Y:S01]  /*d7260*/  MOV R157, R4 ;  /* 0x00000004009d7202 */ /* 0x000fe20000000f00 */
[----:B------:R-:W-:Y:S01]  /*d7270*/  IMAD.MOV.U32 R156, RZ, RZ, R5 ;  /* 0x000000ffff9c7224 */ /* 0x000fe200078e0005 */
[----:B------:R-:W-:Y:S01]  /*d7280*/  MOV R4, R178 ;  /* 0x000000b200047202 */ /* 0x000fe20000000f00 */
[----:B------:R-:W-:Y:S01]  /*d7290*/  IMAD.MOV.U32 R153, RZ, RZ, R6 ;  /* 0x000000ffff997224 */ /* 0x000fe200078e0006 */
[----:B------:R-:W2:Y:S01]  /*d72a0*/  LDL.LU R178, [R1+0xb1c4] ;  /* 0x00b1c40001b27983 */ /* 0x000ea20000300800 */
[----:B------:R-:W-:Y:S01]  /*d72b0*/  IMAD.MOV.U32 R5, RZ, RZ, R179 ;  /* 0x000000ffff057224 */ /* 0x000fe200078e00b3 */
[----:B------:R-:W-:Y:S01]  /*d72c0*/  MOV R152, R7 ;  /* 0x0000000700987202 */ /* 0x000fe20000000f00 */
[----:B------:R-:W2:Y:S02]  /*d72d0*/  LDL.LU R179, [R1+0xb1c0] ;  /* 0x00b1c00001b37983 */ /* 0x000ea40000300800 */
[----:B------:R-:W-:Y:S01]  /*d72e0*/  IMAD.MOV.U32 R6, RZ, RZ, R182 ;  /* 0x000000ffff067224 */ /* 0x000fe200078e00b6 */
[----:B------:R-:W-:Y:S01]  /*d72f0*/  MOV R7, R183 ;  /* 0x000000b700077202 */ /* 0x000fe20000000f00 */
[----:B------:R-:W2:Y:S01]  /*d7300*/  LDL.LU R182, [R1+0xb1bc] ;  /* 0x00b1bc0001b67983 */ /* 0x000ea20000300800 */
[----:B------:R-:W2:Y:S02]  /*d7310*/  LDL.LU R183, [R1+0xb1b8] ;  /* 0x00b1b80001b77983 */ /* 0x000ea40000300800 */
[----:B------:R-:W3:Y:S02]  /*d7320*/  LDL.LU R186, [R1+0xb1b4] ;  /* 0x00b1b40001ba7983 */ /* 0x000ee40000300800 */
[----:B------:R-:W2:Y:S01]  /*d7330*/  LDL.LU R198, [R1+0xb1b0] ;  /* 0x00b1b00001c67983 */ /* 0x000ea20000300800 */
[----:B------:R-:W2:Y:S01]  /*d7340*/  LDL.LU R199, [R1+0xb1ac] ;  /* 0x00b1ac0001c77983 */ /* 0x000ea20000300800 */
[----:B------:R-:W3:Y:S02]  /*d7350*/  LDL.LU R187, [R1+0xb1a8] ;  /* 0x00b1a80001bb7983 */ /* 0x000ee40000300800 */
[----:B------:R-:W3:Y:S02]  /*d7360*/  LDL.LU R190, [R1+0xb1a4] ;  /* 0x00b1a40001be7983 */ /* 0x000ee40000300800 */
[----:B------:R-:W4:Y:S01]  /*d7370*/  LDL.LU R194, [R1+0xb1a0] ;  /* 0x00b1a00001c27983 */ /* 0x000f220000300800 */
[----:B------:R-:W4:Y:S01]  /*d7380*/  LDL.LU R195, [R1+0xb19c] ;  /* 0x00b19c0001c37983 */ /* 0x000f220000300800 */
[----:B------:R-:W-:-:S02]  /*d7390*/  IMAD.MOV.U32 R87, RZ, RZ, R191 ;  /* 0x000000ffff577224 */ /* 0x000fc400078e00bf */
[----:B------:R-:W3:Y:S02]  /*d73a0*/  LDL.LU R191, [R1+0xb198] ;  /* 0x00b1980001bf7983 */ /* 0x000ee40000300800 */
[----:B------:R-:W-:Y:S01]  /*d73b0*/  IMAD.MOV.U32 R196, RZ, RZ, R213 ;  /* 0x000000ffffc47224 */ /* 0x000fe200078e00d5 */
[----:B------:R4:W-:Y:S01]  /*d73c0*/  STL.64 [R1+0xb008], R202 ;  /* 0x00b008ca01007387 */ /* 0x0009e20000100a00 */
[----:B------:R-:W-:Y:S01]  /*d73d0*/  MOV R228, R118 ;  /* 0x0000007600e47202 */ /* 0x000fe20000000f00 */
[----:B------:R-:W-:Y:S02]  /*d73e0*/  IMAD.MOV.U32 R229, RZ, RZ, R119 ;  /* 0x000000ffffe57224 */ /* 0x000fe400078e0077 */
[----:B------:R-:W-:Y:S01]  /*d73f0*/  IMAD.MOV.U32 R230, RZ, RZ, R122 ;  /* 0x000000ffffe67224 */ /* 0x000fe200078e007a */
[----:B------:R-:W-:Y:S01]  /*d7400*/  MOV R231, R123 ;  /* 0x0000007b00e77202 */ /* 0x000fe20000000f00 */
[----:B--2---:R-:W-:Y:S01]  /*d7410*/  STL.64 [R1+0xb028], R198 ;  /* 0x00b028c601007387 */ /* 0x004fe20000100a00 */
[----:B------:R3:W-:Y:S01]  /*d7420*/  STL.64 [R1+0xb020], R196 ;  /* 0x00b020c401007387 */ /* 0x0007e20000100a00 */
[C---:B----4-:R-:W-:Y:S08]  /*d7430*/  HMMA.1688.F32.TF32 R200, R240.reuse, R194, R224 ;  /* 0x000000c2f0c8723c */ /* 0x050ff000000810e0 */
[----:B------:R-:W-:Y:S01]  /*d7440*/  HMMA.1688.F32.TF32 R204, R240, R198, R220 ;  /* 0x000000c6f0cc723c */ /* 0x000fe200000810dc */
[----:B------:R-:W-:-:S02]  /*d7450*/  IMAD.MOV.U32 R224, RZ, RZ, R134 ;  /* 0x000000ffffe07224 */ /* 0x000fc400078e0086 */
[----:B------:R-:W-:Y:S01]  /*d7460*/  IMAD.MOV.U32 R225, RZ, RZ, R130 ;  /* 0x000000ffffe17224 */ /* 0x000fe200078e0082 */
[----:B------:R-:W2:Y:S01]  /*d7470*/  LDL.LU R134, [R1+0xb194] ;  /* 0x00b1940001867983 */ /* 0x000ea20000300800 */
[----:B------:R-:W4:Y:S01]  /*d7480*/  LDL.LU R130, [R1+0xb190] ;  /* 0x00b1900001827983 */ /* 0x000f220000300800 */
[----:B------:R-:W-:Y:S01]  /*d7490*/  MOV R226, R127 ;  /* 0x0000007f00e27202 */ /* 0x000fe20000000f00 */
[----:B------:R-:W-:Y:S01]  /*d74a0*/  IMAD.MOV.U32 R227, RZ, RZ, R126 ;  /* 0x000000ffffe37224 */ /* 0x000fe200078e007e */
[----:B------:R-:W2:Y:S01]  /*d74b0*/  LDL.LU R127, [R1+0xb18c] ;  /* 0x00b18c00017f7983 */ /* 0x000ea20000300800 */
[----:B------:R-:W2:Y:S02]  /*d74c0*/  LDL.LU R126, [R1+0xb188] ;  /* 0x00b18800017e7983 */ /* 0x000ea40000300800 */
[----:B------:R-:W-:Y:S01]  /*d74d0*/  IMAD.MOV.U32 R220, RZ, RZ, R147 ;  /* 0x000000ffffdc7224 */ /* 0x000fe200078e0093 */
[----:B------:R-:W-:Y:S01]  /*d74e0*/  MOV R221, R146 ;  /* 0x0000009200dd7202 */ /* 0x000fe20000000f00 */
[----:B------:R-:W2:Y:S01]  /*d74f0*/  LDL.LU R147, [R1+0xb184] ;  /* 0x00b1840001937983 */ /* 0x000ea20000300800 */
[----:B------:R-:W2:Y:S02]  /*d7500*/  LDL.LU R146, [R1+0xb180] ;  /* 0x00b1800001927983 */ /* 0x000ea40000300800 */
[----:B------:R-:W-:-:S02]  /*d7510*/  IMAD.MOV.U32 R222, RZ, RZ, R143 ;  /* 0x000000ffffde7224 */ /* 0x000fc400078e008f */
[----:B------:R-:W-:Y:S01]  /*d7520*/  IMAD.MOV.U32 R223, RZ, RZ, R142 ;  /* 0x000000ffffdf7224 */ /* 0x000fe200078e008e */
[----:B------:R-:W2:Y:S01]  /*d7530*/  LDL.LU R143, [R1+0xb17c] ;  /* 0x00b17c00018f7983 */ /* 0x000ea20000300800 */
[----:B------:R-:W2:Y:S02]  /*d7540*/  LDL.LU R142, [R1+0xb178] ;  /* 0x00b17800018e7983 */ /* 0x000ea40000300800 */
[----:B------:R-:W2:Y:S02]  /*d7550*/  LDL.LU R118, [R1+0xb174] ;  /* 0x00b1740001767983 */ /* 0x000ea40000300800 */
[----:B------:R-:W4:Y:S01]  /*d7560*/  LDL.LU R119, [R1+0xb170] ;  /* 0x00b1700001777983 */ /* 0x000f220000300800 */
[----:B------:R-:W4:Y:S01]  /*d7570*/  LDL.LU R122, [R1+0xb16c] ;  /* 0x00b16c00017a7983 */ /* 0x000f220000300800 */
[----:B------:R-:W4:Y:S01]  /*d7580*/  LDL.LU R123, [R1+0xb168] ;  /* 0x00b16800017b7983 */ /* 0x000f220000300800 */
[----:B---3--:R-:W-:Y:S01]  /*d7590*/  HMMA.1688.F32.TF32 R196, R240, R190, R232 ;  /* 0x000000bef0c4723c */ /* 0x008fe200000810e8 */
[----:B------:R-:W-:-:S02]  /*d75a0*/  IMAD.MOV.U32 R149, RZ, RZ, R200 ;  /* 0x000000ffff957224 */ /* 0x000fc400078e00c8 */
[----:B------:R-:W-:Y:S01]  /*d75b0*/  IMAD.MOV.U32 R148, RZ, RZ, R201 ;  /* 0x000000ffff947224 */ /* 0x000fe200078e00c9 */
[----:B------:R-:W-:Y:S01]  /*d75c0*/  MOV R145, R202 ;  /* 0x000000ca00917202 */ /* 0x000fe20000000f00 */
[----:B------:R-:W-:Y:S11]  /*d75d0*/  IMAD.MOV.U32 R144, RZ, RZ, R203 ;  /* 0x000000ffff907224 */ /* 0x000ff600078e00cb */
[----:B------:R-:W-:Y:S08]  /*d75e0*/  @!UPT UIADD3 URZ, URZ, URZ, URZ ;  /* 0x0000003f3f3ff290 */ /* 0x000ff0000fffe03f */
[----:B------:R-:W-:Y:S01]  /*d75f0*/  IMAD.MOV.U32 R93, RZ, RZ, R196 ;  /* 0x000000ffff5d7224 */ /* 0x000fe200078e00c4 */
[----:B------:R-:W-:Y:S01]  /*d7600*/  MOV R92, R197 ;  /* 0x000000c5005c7202 */ /* 0x000fe20000000f00 */
[----:B------:R-:W-:Y:S02]  /*d7610*/  IMAD.MOV.U32 R89, RZ, RZ, R198 ;  /* 0x000000ffff597224 */ /* 0x000fe400078e00c6 */
[----:B------:R-:W-:Y:S02]  /*d7620*/  IMAD.MOV.U32 R88, RZ, RZ, R199 ;  /* 0x000000ffff587224 */ /* 0x000fe400078e00c7 */
[C---:B------:R-:W-:Y:S01]  /*d7630*/  HMMA.1688.F32.TF32 R196, R240.reuse, R186, R236 ;  /* 0x000000baf0c4723c */ /* 0x040fe200000810ec */
        /* <DEDUP_REMOVED lines=8> */
[----:B------:R-:W-:Y:S01]  /*d76c0*/  HMMA.1688.F32.TF32 R4, R240, R182, R4 ;  /* 0x000000b6f004723c */ /* 0x000fe20000081004 */
[----:B--2---:R-:W-:Y:S01]  /*d76d0*/  IMAD.MOV.U32 R203, RZ, RZ, R118 ;  /* 0x000000ffffcb7224 */ /* 0x004fe200078e0076 */
[----:B----4-:R-:W-:Y:S01]  /*d76e0*/  MOV R202, R119 ;  /* 0x0000007700ca7202 */ /* 0x010fe20000000f00 */
[----:B------:R-:W-:-:S02]  /*d76f0*/  IMAD.MOV.U32 R201, RZ, RZ, R122 ;  /* 0x000000ffffc97224 */ /* 0x000fc400078e007a */
[----:B------:R-:W-:Y:S02]  /*d7700*/  IMAD.MOV.U32 R200, RZ, RZ, R123 ;  /* 0x000000ffffc87224 */ /* 0x000fe400078e007b */
[----:B------:R-:W2:Y:S01]  /*d7710*/  LDL.LU R123, [R1+0xb164] ;  /* 0x00b16400017b7983 */ /* 0x000ea20000300800 */
[----:B------:R-:W4:Y:S02]  /*d7720*/  LDL.LU R122, [R1+0xb160] ;  /* 0x00b16000017a7983 */ /* 0x000f240000300800 */
[----:B------:R-:W3:Y:S02]  /*d7730*/  LDL.LU R119, [R1+0xb15c] ;  /* 0x00b15c0001777983 */ /* 0x000ee40000300800 */
[----:B------:R-:W3:Y:S11]  /*d7740*/  LDL.LU R118, [R1+0xb158] ;  /* 0x00b1580001767983 */ /* 0x000ef60000300800 */
[----:B------:R-:W-:Y:S01]  /*d7750*/  @!UPT UIADD3 URZ, URZ, URZ, URZ ;  /* 0x0000003f3f3ff290 */ /* 0x000fe2000fffe03f */
[----:B------:R-:W-:Y:S02]  /*d7760*/  IMAD.MOV.U32 R109, RZ, RZ, R4 ;  /* 0x000000ffff6d7224 */ /* 0x000fe400078e0004 */
[----:B------:R-:W-:Y:S01]  /*d7770*/  IMAD.MOV.U32 R108, RZ, RZ, R5 ;  /* 0x000000ffff6c7224 */ /* 0x000fe200078e0005 */
[----:B------:R-:W-:Y:S01]  /*d7780*/  MOV R105, R6 ;  /* 0x0000000600697202 */ /* 0x000fe20000000f00 */
[----:B------:R-:W-:Y:S02]  /*d7790*/  IMAD.MOV.U32 R104, RZ, RZ, R7 ;  /* 0x000000ffff687224 */ /* 0x000fe400078e0007 */
[----:B------:R-:W-:Y:S01]  /*d77a0*/  HMMA.1688.F32.TF32 R4, R240, R178, R80 ;  /* 0x000000b2f004723c */ /* 0x000fe20000081050 */
[----:B------:R-:W3:Y:S01]  /*d77b0*/  LDL.LU R80, [R1+0xc40] ;  /* 0x000c400001507983 */ /* 0x000ee20000300800 */
[----:B------:R-:W3:Y:S02]  /*d77c0*/  LDL.LU R81, [R1+0xc44] ;  /* 0x000c440001517983 */ /* 0x000ee40000300800 */
[----:B------:R-:W3:Y:S01]  /*d77d0*/  LDL.LU R82, [R1+0xc48] ;  /* 0x000c480001527983 */ /* 0x000ee20000300800 */
[----:B------:R-:W-:Y:S01]  /*d77e0*/  MOV R101, R196 ;  /* 0x000000c400657202 */ /* 0x000fe20000000f00 */
[----:B------:R-:W3:Y:S01]  /*d77f0*/  LDL.LU R83, [R1+0xc4c] ;  /* 0x000c4c0001537983 */ /* 0x000ee20000300800 */
[----:B------:R-:W-:-:S02]  /*d7800*/  IMAD.MOV.U32 R100, RZ, RZ, R197 ;  /* 0x000000ffff647224 */ /* 0x000fc400078e00c5 */
[----:B------:R-:W3:Y:S02]  /*d7810*/  LDL.LU R196, [R1+0xdb0] ;  /* 0x000db00001c47983 */ /* 0x000ee40000300800 */
[----:B------:R-:W-:Y:S01]  /*d7820*/  IMAD.MOV.U32 R97, RZ, RZ, R198 ;  /* 0x000000ffff617224 */ /* 0x000fe200078e00c6 */
[----:B------:R-:W3:Y:S01]  /*d7830*/  LDL.LU R197, [R1+0xdb4] ;  /* 0x000db40001c57983 */ /* 0x000ee20000300800 */
[----:B------:R-:W-:Y:S01]  /*d7840*/  MOV R96, R199 ;  /* 0x000000c700607202 */ /* 0x000fe20000000f00 */
[----:B------:R-:W3:Y:S02]  /*d7850*/  LDL.LU R198, [R1+0xdb8] ;  /* 0x000db80001c67983 */ /* 0x000ee40000300800 */
[----:B------:R-:W3:Y:S01]  /*d7860*/  LDL.LU R199, [R1+0xdbc] ;  /* 0x000dbc0001c77983 */ /* 0x000ee20000300800 */
[----:B------:R-:W-:Y:S01]  /*d7870*/  MOV R208, R126 ;  /* 0x0000007e00d07202 */ /* 0x000fe20000000f00 */
[----:B------:R-:W-:Y:S02]  /*d7880*/  IMAD.MOV.U32 R209, RZ, RZ, R127 ;  /* 0x000000ffffd17224 */ /* 0x000fe400078e007f */
[----:B------:R-:W-:-:S04]  /*d7890*/  IMAD.MOV.U32 R210, RZ, RZ, R130 ;  /* 0x000000ffffd27224 */ /* 0x000fc800078e0082 */
[----:B------:R-:W-:Y:S01]  /*d78a0*/  IMAD.MOV.U32 R117, RZ, RZ, R4 ;  /* 0x000000ffff757224 */ /* 0x000fe200078e0004 */
[----:B------:R-:W-:Y:S01]  /*d78b0*/  MOV R116, R5 ;  /* 0x0000000500747202 */ /* 0x000fe20000000f00 */
[----:B------:R-:W-:Y:S02]  /*d78c0*/  IMAD.MOV.U32 R113, RZ, RZ, R6 ;  /* 0x000000ffff717224 */ /* 0x000fe400078e0006 */
[----:B------:R-:W-:Y:S02]  /*d78d0*/  IMAD.MOV.U32 R112, RZ, RZ, R7 ;  /* 0x000000ffff707224 */ /* 0x000fe400078e0007 */
[----:B------:R-:W-:Y:S01]  /*d78e0*/  HMMA.1688.F32.TF32 R4, R240, R174, R84 ;  /* 0x000000aef004723c */ /* 0x000fe20000081054 */
[----:B------:R-:W-:Y:S02]  /*d78f0*/  MOV R181, R204 ;  /* 0x000000cc00b57202 */ /* 0x000fe40000000f00 */
[----:B------:R-:W-:Y:S01]  /*d7900*/  MOV R211, R134 ;  /* 0x0000008600d37202 */ /* 0x000fe20000000f00 */
[----:B------:R-:W-:-:S02]  /*d7910*/  IMAD.MOV.U32 R180, RZ, RZ, R205 ;  /* 0x000000ffffb47224 */ /* 0x000fc400078e00cd */
[----:B------:R-:W-:Y:S02]  /*d7920*/  IMAD.MOV.U32 R204, RZ, RZ, R142 ;  /* 0x000000ffffcc7224 */ /* 0x000fe400078e008e */
[----:B------:R-:W-:Y:S02]  /*d7930*/  IMAD.MOV.U32 R177, RZ, RZ, R206 ;  /* 0x000000ffffb17224 */ /* 0x000fe400078e00ce */
[----:B------:R-:W-:Y:S01]  /*d7940*/  IMAD.MOV.U32 R205, RZ, RZ, R143 ;  /* 0x000000ffffcd7224 */ /* 0x000fe200078e008f */
[----:B------:R-:W-:Y:S02]  /*d7950*/  MOV R176, R207 ;  /* 0x000000cf00b07202 */ /* 0x000fe40000000f00 */
[----:B------:R-:W-:Y:S01]  /*d7960*/  MOV R206, R146 ;  /* 0x0000009200ce7202 */ /* 0x000fe20000000f00 */
[----:B------:R-:W-:Y:S02]  /*d7970*/  IMAD.MOV.U32 R207, RZ, RZ, R147 ;  /* 0x000000ffffcf7224 */ /* 0x000fe400078e0093 */
[----:B------:R-:W-:Y:S01]  /*d7980*/  IMAD.MOV.U32 R216, RZ, RZ, R150 ;  /* 0x000000ffffd87224 */ /* 0x000fe200078e0096 */
[----:B------:R-:W-:Y:S01]  /*d7990*/  MOV R217, R170 ;  /* 0x000000aa00d97202 */ /* 0x000fe20000000f00 */
[----:B------:R-:W-:-:S02]  /*d79a0*/  IMAD.MOV.U32 R218, RZ, RZ, R171 ;  /* 0x000000ffffda7224 */ /* 0x000fc400078e00ab */
[----:B--2---:R-:W-:Y:S02]  /*d79b0*/  IMAD.MOV.U32 R87, RZ, RZ, R123 ;  /* 0x000000ffff577224 */ /* 0x004fe400078e007b */
[----:B----4-:R-:W-:Y:S01]  /*d79c0*/  IMAD.MOV.U32 R86, RZ, RZ, R122 ;  /* 0x000000ffff567224 */ /* 0x010fe200078e007a */
[----:B---3--:R-:W-:Y:S01]  /*d79d0*/  MOV R85, R119 ;  /* 0x0000007700557202 */ /* 0x008fe20000000f00 */
[----:B------:R-:W-:Y:S02]  /*d79e0*/  IMAD.MOV.U32 R84, RZ, RZ, R118 ;  /* 0x000000ffff547224 */ /* 0x000fe400078e0076 */
[----:B------:R-:W2:Y:S01]  /*d79f0*/  LDL.LU R118, [R1+0xb154] ;  /* 0x00b1540001767983 */ /* 0x000ea20000300800 */
[----:B------:R-:W2:Y:S02]  /*d7a00*/  LDL.LU R119, [R1+0xb150] ;  /* 0x00b1500001777983 */ /* 0x000ea40000300800 */
[----:B------:R-:W3:Y:S02]  /*d7a10*/  LDL.LU R122, [R1+0xb14c] ;  /* 0x00b14c00017a7983 */ /* 0x000ee40000300800 */
[----:B------:R-:W3:Y:S01]  /*d7a20*/  LDL.LU R123, [R1+0xb148] ;  /* 0x00b14800017b7983 */ /* 0x000ee20000300800 */
        /* <DEDUP_REMOVED lines=12> */
[----:B------:R-:W-:-:S02]  /*d7af0*/  IMAD.MOV.U32 R219, RZ, RZ, R151 ;  /* 0x000000ffffdb7224 */ /* 0x000fc400078e0097 */
[----:B------:R-:W-:Y:S01]  /*d7b00*/  IMAD.MOV.U32 R124, RZ, RZ, R5 ;  /* 0x000000ffff7c7224 */ /* 0x000fe200078e0005 */
[----:B------:R-:W3:Y:S01]  /*d7b10*/  LDL.LU R151, [R1+0xb118] ;  /* 0x00b1180001977983 */ /* 0x000ee20000300800 */
[----:B------:R-:W-:Y:S01]  /*d7b20*/  MOV R4, R154 ;  /* 0x0000009a00047202 */ /* 0x000fe20000000f00 */
[----:B------:R-:W-:Y:S02]  /*d7b30*/  IMAD.MOV.U32 R121, RZ, RZ, R6 ;  /* 0x000000ffff797224 */ /* 0x000fe400078e0006 */
[----:B------:R-:W3:Y:S02]  /*d7b40*/  LDL.LU R154, [R1+0xb114] ;  /* 0x00b11400019a7983 */ /* 0x000ee40000300800 */
[----:B------:R-:W-:Y:S01]  /*d7b50*/  IMAD.MOV.U32 R5, RZ, RZ, R155 ;  /* 0x000000ffff057224 */ /* 0x000fe200078e009b */
[----:B------:R-:W-:Y:S01]  /*d7b60*/  MOV R120, R7 ;  /* 0x0000000700787202 */ /* 0x000fe20000000f00 */
[----:B------:R-:W3:Y:S01]  /*d7b70*/  LDL.LU R155, [R1+0xb110] ;  /* 0x00b11000019b7983 */ /* 0x000ee20000300800 */
[----:B------:R-:W-:-:S02]  /*d7b80*/  IMAD.MOV.U32 R6, RZ, RZ, R166 ;  /* 0x000000ffff067224 */ /* 0x000fc400078e00a6 */
[----:B------:R-:W3:Y:S01]  /*d7b90*/  LDL.LU R166, [R1+0xb10c] ;  /* 0x00b10c0001a67983 */ /* 0x000ee20000300800 */
[----:B------:R-:W-:Y:S02]  /*d7ba0*/  MOV R7, R167 ;  /* 0x000000a700077202 */ /* 0x000fe40000000f00 */
[----:B------:R-:W3:Y:S01]  /*d7bb0*/  LDL.LU R167, [R1+0xb108] ;  /* 0x00b1080001a77983 */ /* 0x000ee20000300800 */
[----:B--2---:R-:W-:Y:S11]  /*d7bc0*/  HMMA.1688.F32.TF32 R232, R240, R170, R232 ;  /* 0x000000aaf0e8723c */ /* 0x004ff600000810e8 */
[----:B------:R-:W-:Y:S11]  /*d7bd0*/  @!UPT UIADD3 URZ, URZ, URZ, URZ ;  /* 0x0000003f3f3ff290 */ /* 0x000ff6000fffe03f */
[----:B------:R-:W-:Y:S02]  /*d7be0*/  @!UPT UIADD3 URZ, URZ, URZ, URZ ;  /* 0x0000003f3f3ff290 */ /* 0x000fe4000fffe03f */
[----:B------:R-:W-:Y:S02]  /*d7bf0*/  IMAD.MOV.U32 R133, RZ, RZ, R232 ;  /* 0x000000ffff857224 */ /* 0x000fe400078e00e8 */
[----:B------:R-:W-:Y:S02]  /*d7c00*/  IMAD.MOV.U32 R132, RZ, RZ, R233 ;  /* 0x000000ffff847224 */ /* 0x000fe400078e00e9 */
[----:B------:R-:W-:Y:S01]  /*d7c10*/  IMAD.MOV.U32 R232, RZ, RZ, R162 ;  /* 0x000000ffffe87224 */ /* 0x000fe200078e00a2 */
[----:B------:R-:W-:Y:S01]  /*d7c20*/  MOV R233, R163 ;  /* 0x000000a300e97202 */ /* 0x000fe20000000f00 */
[----:B------:R-:W2:Y:S01]  /*d7c30*/  LDL.LU R162, [R1+0xb104] ;  /* 0x00b1040001a27983 */ /* 0x000ea20000300800 */
[----:B------:R-:W-:Y:S01]  /*d7c40*/  MOV R129, R234 ;  /* 0x000000ea00817202 */ /* 0x000fe20000000f00 */
[----:B------:R-:W2:Y:S02]  /*d7c50*/  LDL.LU R163, [R1+0xb100] ;  /* 0x00b1000001a37983 */ /* 0x000ea40000300800 */
[----:B------:R-:W-:-:S02]  /*d7c60*/  IMAD.MOV.U32 R128, RZ, RZ, R235 ;  /* 0x000000ffff807224 */ /* 0x000fc400078e00eb */
[----:B------:R-:W-:Y:S02]  /*d7c70*/  IMAD.MOV.U32 R234, RZ, RZ, R158 ;  /* 0x000000ffffea7224 */ /* 0x000fe400078e009e */
[----:B------:R-:W-:Y:S01]  /*d7c80*/  IMAD.MOV.U32 R235, RZ, RZ, R159 ;  /* 0x000000ffffeb7224 */ /* 0x000fe200078e009f */
[----:B------:R-:W4:Y:S01]  /*d7c90*/  LDL.LU R158, [R1+0xb0fc] ;  /* 0x00b0fc00019e7983 */ /* 0x000f220000300800 */
[----:B------:R-:W4:Y:S01]  /*d7ca0*/  LDL.LU R159, [R1+0xb0f8] ;  /* 0x00b0f800019f7983 */ /* 0x000f220000300800 */
[C---:B---3--:R-:W-:Y:S08]  /*d7cb0*/  HMMA.1688.F32.TF32 R80, R240.reuse, R166, R80 ;  /* 0x000000a6f050723c */ /* 0x048ff00000081050 */
[C---:B------:R-:W-:Y:S11]  /*d7cc0*/  HMMA.1688.F32.TF32 R200, R240.reuse, R154, R200 ;  /* 0x0000009af0c8723c */ /* 0x040ff600000810c8 */
[----:B------:R-:W-:Y:S05]  /*d7cd0*/  @!UPT UIADD3 URZ, URZ, URZ, URZ ;  /* 0x0000003f3f3ff290 */ /* 0x000fea000fffe03f */
[----:B------:R-:W-:Y:S01]  /*d7ce0*/  IMAD.MOV.U32 R137, RZ, RZ, R82 ;  /* 0x000000ffff897224 */ /* 0x000fe200078e0052 */
[----:B------:R-:W-:Y:S02]  /*d7cf0*/  MOV R136, R83 ;  /* 0x0000005300887202 */ /* 0x000fe40000000f00 */
[----:B------:R-:W3:Y:S01]  /*d7d00*/  LDL.LU.64 R82, [R1+0xb0f0] ;  /* 0x00b0f00001527983 */ /* 0x000ee20000300a00 */
[C---:B--2---:R-:W-:Y:S08]  /*d7d10*/  HMMA.1688.F32.TF32 R84, R240.reuse, R162, R84 ;  /* 0x000000a2f054723c */ /* 0x044ff00000081054 */
[C---:B----4-:R-:W-:Y:S11]  /*d7d20*/  HMMA.1688.F32.TF32 R196, R240.reuse, R158, R196 ;  /* 0x0000009ef0c4723c */ /* 0x050ff600000810c4 */
[----:B------:R-:W-:Y:S04]  /*d7d30*/  @!UPT UIADD3 URZ, URZ, URZ, URZ ;  /* 0x0000003f3f3ff290 */ /* 0x000fe8000fffe03f */
[----:B------:R-:W-:Y:S01]  /*d7d40*/  STL.64 [R1+0xb30], R84 ;  /* 0x000b305401007387 */ /* 0x000fe20000100a00 */
[----:B------:R1:W-:Y:S03]  /*d7d50*/  STL.64 [R1+0xb38], R86 ;  /* 0x000b385601007387 */ /* 0x0003e60000100a00 */
[----:B-1----:R-:W2:Y:S04]  /*d7d60*/  LDL.LU.64 R86, [R1+0xb0e8] ;  /* 0x00b0e80001567983 */ /* 0x002ea80000300a00 */
[----:B------:R-:W-:Y:S02]  /*d7d70*/  STL.64 [R1+0xb20], R196 ;  /* 0x000b20c401007387 */ /* 0x000fe40000100a00 */
[----:B------:R1:W-:Y:S02]  /*d7d80*/  STL.64 [R1+0xb28], R198 ;  /* 0x000b28c601007387 */ /* 0x0003e40000100a00 */
[----:B-1----:R-:W-:Y:S01]  /*d7d90*/  HMMA.1688.F32.TF32 R196, R240, R150, R236 ;  /* 0x00000096f0c4723c */ /* 0x002fe200000810ec */
[----:B------:R-:W-:Y:S01]  /*d7da0*/  STL.64 [R1+0xb10], R200 ;  /* 0x000b10c801007387 */ /* 0x000fe20000100a00 */
[----:B------:R-:W-:Y:S05]  /*d7db0*/  STL.64 [R1+0xb18], R202 ;  /* 0x000b18ca01007387 */ /* 0x000fea0000100a00 */
[----:B------:R-:W-:-:S02]  /*d7dc0*/  IMAD.MOV.U32 R236, RZ, RZ, R138 ;  /* 0x000000ffffec7224 */ /* 0x000fc400078e008a */
[----:B------:R-:W4:Y:S01]  /*d7dd0*/  LDL.LU R138, [R1+0xb0e4] ;  /* 0x00b0e400018a7983 */ /* 0x000f220000300800 */
[----:B------:R-:W-:Y:S11]  /*d7de0*/  IMAD.MOV.U32 R237, RZ, RZ, R139 ;  /* 0x000000ffffed7224 */ /* 0x000ff600078e008b */
[----:B------:R-:W-:Y:S02]  /*d7df0*/  @!UPT UIADD3 URZ, URZ, URZ, URZ ;  /* 0x0000003f3f3ff290 */ /* 0x000fe4000fffe03f */
[----:B------:R-:W-:Y:S01]  /*d7e00*/  STL.64 [R1+0xb00], R196 ;  /* 0x000b00c401007387 */ /* 0x000fe20000100a00 */
[----:B------:R1:W-:Y:S02]  /*d7e10*/  STL.64 [R1+0xb08], R198 ;  /* 0x000b08c601007387 */ /* 0x0003e40000100a00 */
[----:B------:R-:W4:Y:S01]  /*d7e20*/  LDL.LU R139, [R1+0xb0e0] ;  /* 0x00b0e000018b7983 */ /* 0x000f220000300800 */
[----:B------:R-:W-:Y:S01]  /*d7e30*/  MOV R238, R135 ;  /* 0x0000008700ee7202 */ /* 0x000fe20000000f00 */
[----:B------:R-:W-:Y:S01]  /*d7e40*/  IMAD.MOV.U32 R239, RZ, RZ, R131 ;  /* 0x000000ffffef7224 */ /* 0x000fe200078e0083 */
[----:B------:R-:W2:Y:S01]  /*d7e50*/  LDL.LU R135, [R1+0xb0dc] ;  /* 0x00b0dc0001877983 */ /* 0x000ea20000300800 */
[----:B------:R-:W2:Y:S01]  /*d7e60*/  LDL.LU R131, [R1+0xb0d8] ;  /* 0x00b0d80001837983 */ /* 0x000ea20000300800 */
[----:B-1----:R-:W-:Y:S01]  /*d7e70*/  HMMA.1688.F32.TF32 R196, R240, R146, R204 ;  /* 0x00000092f0c4723c */ /* 0x002fe200000810cc */
[----:B------:R-:W-:-:S07]  /*d7e80*/  MOV R193, R212 ;  /* 0x000000d400c17202 */ /* 0x000fce0000000f00 */
[C---:B------:R-:W-:Y:S01]  /*d7e90*/  HMMA.1688.F32.TF32 R200, R240.reuse, R142, R208 ;  /* 0x0000008ef0c8723c */ /* 0x040fe200000810d0 */
[----:B------:R-:W3:Y:S11]  /*d7ea0*/  LDL R212, [R1+0x1998] ;  /* 0x0019980001d47983 */ /* 0x000ef60000100800 */
[----:B------:R-:W-:Y:S03]  /*d7eb0*/  @!UPT UIADD3 URZ, URZ, URZ, URZ ;  /* 0x0000003f3f3ff290 */ /* 0x000fe6000fffe03f */
[----:B------:R-:W-:Y:S01]  /*d7ec0*/  STL.64 [R1+0xaf0], R196 ;  /* 0x000af0c401007387 */ /* 0x000fe20000100a00 */
[----:B------:R4:W-:Y:S02]  /*d7ed0*/  STL.64 [R1+0xaf8], R198 ;  /* 0x000af8c601007387 */ /* 0x0009e40000100a00 */
[----:B------:R-:W3:Y:S05]  /*d7ee0*/  LDL R213, [R1+0x199c] ;  /* 0x00199c0001d57983 */ /* 0x000eea0000100800 */
[----:B------:R-:W-:Y:S01]  /*d7ef0*/  STL.64 [R1+0xae0], R200 ;  /* 0x000ae0c801007387 */ /* 0x000fe20000100a00 */
[----:B------:R1:W-:Y:S01]  /*d7f00*/  STL.64 [R1+0xae8], R202 ;  /* 0x000ae8ca01007387 */ /* 0x0003e20000100a00 */
[C---:B------:R-:W-:Y:S11]  /*d7f10*/  HMMA.1688.F32.TF32 R4, R240.reuse, R122, R4 ;  /* 0x0000007af004723c */ /* 0x040ff60000081004 */
[----:B------:R-:W-:Y:S11]  /*d7f20*/  @!UPT UIADD3 URZ, URZ, URZ, URZ ;  /* 0x0000003f3f3ff290 */ /* 0x000ff6000fffe03f */
[----:B------:R-:W-:Y:S02]  /*d7f30*/  @!UPT UIADD3 URZ, URZ, URZ, URZ ;  /* 0x0000003f3f3ff290 */ /* 0x000fe4000fffe03f */
[----:B------:R-:W-:Y:S02]  /*d7f40*/  IMAD.MOV.U32 R52, RZ, RZ, R4 ;  /* 0x000000ffff347224 */ /* 0x000fe400078e0004 */
[----:B------:R-:W-:Y:S01]  /*d7f50*/  IMAD.MOV.U32 R53, RZ, RZ, R5 ;  /* 0x000000ffff357224 */ /* 0x000fe200078e0005 */
[----:B------:R-:W-:Y:S01]  /*d7f60*/  MOV R245, R6 ;  /* 0x0000000600f57202 */ /* 0x000fe20000000f00 */
[----:B------:R-:W-:Y:S02]  /*d7f70*/  IMAD.MOV.U32 R244, RZ, RZ, R7 ;  /* 0x000000fffff47224 */ /* 0x000fe400078e0007 */
[----:B------:R-:W-:Y:S01]  /*d7f80*/  IMAD.MOV.U32 R6, RZ, RZ, R114 ;  /* 0x000000ffff067224 */ /* 0x000fe200078e0072 */
[----:B------:R-:W-:Y:S01]  /*d7f90*/  MOV R7, R115 ;  /* 0x0000007300077202 */ /* 0x000fe20000000f00 */
[C---:B----4-:R-:W-:Y:S08]  /*d7fa0*/  HMMA.1688.F32.TF32 R196, R240.reuse, R138, R216 ;  /* 0x0000008af0c4723c */ /* 0x050ff000000810d8 */
[C---:B--2---:R-:W-:Y:S08]  /*d7fb0*/  HMMA.1688.F32.TF32 R204, R240.reuse, R134, R228 ;  /* 0x00000086f0cc723c */ /* 0x044ff000000810e4 */
[C---:B-1----:R-:W-:Y:S07]  /*d7fc0*/  HMMA.1688.F32.TF32 R200, R240.reuse, R130, R220 ;  /* 0x00000082f0c8723c */ /* 0x042fee00000810dc */
[----:B------:R-:W-:Y:S01]  /*d7fd0*/  STL.64 [R1+0xad0], R196 ;  /* 0x000ad0c401007387 */ /* 0x000fe20000100a00 */
[----:B------:R1:W-:Y:S02]  /*d7fe0*/  STL.64 [R1+0xad8], R198 ;  /* 0x000ad8c601007387 */ /* 0x0003e40000100a00 */
[C---:B-1----:R-:W-:Y:S05]  /*d7ff0*/  HMMA.1688.F32.TF32 R196, R240.reuse, R126, R224 ;  /* 0x0000007ef0c4723c */ /* 0x042fea00000810e0 */
[----:B------:R-:W-:Y:S01]  /*d8000*/  STL.64 [R1+0xac0], R204 ;  /* 0x000ac0cc01007387 */ /* 0x000fe20000100a00 */
[----:B------:R-:W-:Y:S07]  /*d8010*/  STL.64 [R1+0xac8], R206 ;  /* 0x000ac8ce01007387 */ /* 0x000fee0000100a00 */
[----:B------:R-:W-:Y:S02]  /*d8020*/  STL.64 [R1+0xab0], R200 ;  /* 0x000ab0c801007387 */ /* 0x000fe40000100a00 */
[----:B------:R-:W-:Y:S08]  /*d8030*/  STL.64 [R1+0xab8], R202 ;  /* 0x000ab8ca01007387 */ /* 0x000ff00000100a00 */
[----:B------:R1:W-:Y:S01]  /*d8040*/  STL.64 [R1+0xbb8], R198 ;  /* 0x000bb8c601007387 */ /* 0x0003e20000100a00 */
[----:B------:R-:W2:Y:S02]  /*d8050*/  LDL.LU R4, [R1+0xf30] ;  /* 0x000f300001047983 */ /* 0x000ea40000300800 */
[----:B------:R-:W2:Y:S02]  /*d8060*/  LDL.LU R5, [R1+0xf34] ;  /* 0x000f340001057983 */ /* 0x000ea40000300800 */
[----:B------:R-:W4:Y:S01]  /*d8070*/  LDL.LU R114, [R1+0xb0d4] ;  /* 0x00b0d40001727983 */ /* 0x000f220000300800 */
[----:B------:R-:W4:Y:S01]  /*d8080*/  LDL.LU R115, [R1+0xb0d0] ;  /* 0x00b0d00001737983 */ /* 0x000f220000300800 */
[----:B------:R-:W-:Y:S01]  /*d8090*/  IMAD.MOV.U32 R48, RZ, RZ, R196 ;  /* 0x000000ffff307224 */ /* 0x000fe200078e00c4 */
[----:B------:R-:W-:Y:S01]  /*d80a0*/  MOV R49, R197 ;  /* 0x000000c500317202 */ /* 0x000fe20000000f00 */
[----:B------:R2:W-:Y:S01]  /*d80b0*/  STL [R1+0xaabc], R53 ;  /* 0x00aabc3501007387 */ /* 0x0005e20000100800 */
[----:B-1----:R-:W-:Y:S01]  /*d80c0*/  HMMA.1688.F32.TF32 R196, R240, R118, R232 ;  /* 0x00000076f0c4723c */ /* 0x002fe200000810e8 */
[----:B------:R1:W-:Y:S01]  /*d80d0*/  STL [R1+0xaab8], R52 ;  /* 0x00aab83401007387 */ /* 0x0003e20000100800 */
        /* <DEDUP_REMOVED lines=12> */
[----:B------:R-:W-:-:S02]  /*d81a0*/  MOV R224, R90 ;  /* 0x0000005a00e07202 */ /* 0x000fc40000000f00 */
[----:B------:R-:W2:Y:S02]  /*d81b0*/  LDL.LU R90, [R1+0xb0cc] ;  /* 0x00b0cc00015a7983 */ /* 0x000ea40000300800 */
[----:B------:R-:W-:Y:S02]  /*d81c0*/  IMAD.MOV.U32 R225, RZ, RZ, R91 ;  /* 0x000000ffffe17224 */ /* 0x000fe400078e005b */
[----:B------:R-:W-:Y:S01]  /*d81d0*/  IMAD.MOV.U32 R226, RZ, RZ, R94 ;  /* 0x000000ffffe27224 */ /* 0x000fe200078e005e */
[----:B------:R-:W2:Y:S01]  /*d81e0*/  LDL.LU R91, [R1+0xb0c8] ;  /* 0x00b0c800015b7983 */ /* 0x000ea20000300800 */
[----:B------:R-:W2:Y:S01]  /*d81f0*/  LDL.LU R94, [R1+0xb0c4] ;  /* 0x00b0c400015e7983 */ /* 0x000ea20000300800 */
[----:B------:R-:W-:Y:S01]  /*d8200*/  MOV R227, R95 ;  /* 0x0000005f00e37202 */ /* 0x000fe20000000f00 */
[----:B------:R-:W-:Y:S01]  /*d8210*/  IMAD.MOV.U32 R232, RZ, RZ, R98 ;  /* 0x000000ffffe87224 */ /* 0x000fe200078e0062 */
[----:B------:R-:W2:Y:S01]  /*d8220*/  LDL.LU R95, [R1+0xb0c0] ;  /* 0x00b0c000015f7983 */ /* 0x000ea20000300800 */
[----:B------:R-:W-:Y:S01]  /*d8230*/  MOV R141, R80 ;  /* 0x00000050008d7202 */ /* 0x000fe20000000f00 */
[----:B------:R-:W-:-:S02]  /*d8240*/  IMAD.MOV.U32 R140, RZ, RZ, R81 ;  /* 0x000000ffff8c7224 */ /* 0x000fc400078e0051 */
[----:B------:R-:W2:Y:S02]  /*d8250*/  LDL.LU R98, [R1+0xb0bc] ;  /* 0x00b0bc0001627983 */ /* 0x000ea40000300800 */
[----:B------:R-:W-:Y:S02]  /*d8260*/  IMAD.MOV.U32 R233, RZ, RZ, R110 ;  /* 0x000000ffffe97224 */ /* 0x000fe400078e006e */
[----:B------:R-:W-:Y:S02]  /*d8270*/  IMAD.MOV.U32 R56, RZ, RZ, R196 ;  /* 0x000000ffff387224 */ /* 0x000fe400078e00c4 */
[----:B------:R-:W-:Y:S01]  /*d8280*/  IMAD.MOV.U32 R57, RZ, RZ, R197 ;  /* 0x000000ffff397224 */ /* 0x000fe200078e00c5 */
[----:B------:R-:W-:Y:S01]  /*d8290*/  MOV R81, R198 ;  /* 0x000000c600517202 */ /* 0x000fe20000000f00 */
[----:B------:R-:W-:Y:S01]  /*d82a0*/  IMAD.MOV.U32 R80, RZ, RZ, R199 ;  /* 0x000000ffff507224 */ /* 0x000fe200078e00c7 */
[----:B------:R-:W2:Y:S01]  /*d82b0*/  LDL.LU R110, [R1+0xb0b8] ;  /* 0x00b0b800016e7983 */ /* 0x000ea20000300800 */
[----:B------:R-:W-:-:S02]  /*d82c0*/  MOV R234, R111 ;  /* 0x0000006f00ea7202 */ /* 0x000fc40000000f00 */
[----:B------:R-:W2:Y:S02]  /*d82d0*/  LDL.LU R111, [R1+0xb0b4] ;  /* 0x00b0b400016f7983 */ /* 0x000ea40000300800 */
[----:B------:R-:W-:Y:S02]  /*d82e0*/  IMAD.MOV.U32 R235, RZ, RZ, R99 ;  /* 0x000000ffffeb7224 */ /* 0x000fe400078e0063 */
[----:B------:R-:W2:Y:S01]  /*d82f0*/  LDL.LU R99, [R1+0xb0b0] ;  /* 0x00b0b00001637983 */ /* 0x000ea20000300800 */
[----:B----4-:R-:W-:Y:S07]  /*d8300*/  HMMA.1688.F32.TF32 R196, R240, R114, R236 ;  /* 0x00000072f0c4723c */ /* 0x010fee00000810ec */
[----:B------:R-:W-:Y:S01]  /*d8310*/  IMAD.MOV.U32 R236, RZ, RZ, R102 ;  /* 0x000000ffffec7224 */ /* 0x000fe200078e0066 */
[----:B------:R-:W-:Y:S01]  /*d8320*/  MOV R237, R106 ;  /* 0x0000006a00ed7202 */ /* 0x000fe20000000f00 */
[----:B------:R-:W4:Y:S01]  /*d8330*/  LDL.LU R102, [R1+0xb0ac] ;  /* 0x00b0ac0001667983 */ /* 0x000f220000300800 */
[----:B------:R-:W2:Y:S02]  /*d8340*/  LDL.LU R106, [R1+0xb0a8] ;  /* 0x00b0a800016a7983 */ /* 0x000ea40000300800 */
[----:B------:R-:W-:-:S02]  /*d8350*/  IMAD.MOV.U32 R238, RZ, RZ, R107 ;  /* 0x000000ffffee7224 */ /* 0x000fc400078e006b */
[----:B------:R-:W2:Y:S01]  /*d8360*/  LDL.LU R107, [R1+0xb0a4] ;  /* 0x00b0a400016b7983 */ /* 0x000ea20000300800 */
[----:B------:R-:W-:Y:S02]  /*d8370*/  IMAD.MOV.U32 R239, RZ, RZ, R103 ;  /* 0x000000ffffef7224 */ /* 0x000fe400078e0067 */
[----:B------:R-:W4:Y:S07]  /*d8380*/  LDL.LU R103, [R1+0xb0a0] ;  /* 0x00b0a00001677983 */ /* 0x000f2e0000300800 */
[----:B------:R-:W-:Y:S01]  /*d8390*/  IMAD.MOV.U32 R60, RZ, RZ, R196 ;  /* 0x000000ffff3c7224 */ /* 0x000fe200078e00c4 */
[----:B------:R-:W-:Y:S01]  /*d83a0*/  MOV R61, R197 ;  /* 0x000000c5003d7202 */ /* 0x000fe20000000f00 */
[----:B------:R-:W-:-:S02]  /*d83b0*/  IMAD.MOV.U32 R73, RZ, RZ, R198 ;  /* 0x000000ffff497224 */ /* 0x000fc400078e00c6 */
[----:B------:R-:W-:Y:S02]  /*d83c0*/  IMAD.MOV.U32 R72, RZ, RZ, R199 ;  /* 0x000000ffff487224 */ /* 0x000fe400078e00c7 */
[C---:B--2---:R-:W-:Y:S11]  /*d83d0*/  HMMA.1688.F32.TF32 R196, R240.reuse, R106, R216 ;  /* 0x0000006af0c4723c */ /* 0x044ff600000810d8 */
[----:B------:R-:W-:Y:S11]  /*d83e0*/  @!UPT UIADD3 URZ, URZ, URZ, URZ ;  /* 0x0000003f3f3ff290 */ /* 0x000ff6000fffe03f */
[----:B------:R-:W-:Y:S02]  /*d83f0*/  @!UPT UIADD3 URZ, URZ, URZ, URZ ;  /* 0x0000003f3f3ff290 */ /* 0x000fe4000fffe03f */
[----:B------:R-:W-:Y:S02]  /*d8400*/  IMAD.MOV.U32 R37, RZ, RZ, R196 ;  /* 0x000000ffff257224 */ /* 0x000fe400078e00c4 */
        /* <DEDUP_REMOVED lines=30> */
[----:B-1----:R-:W-:Y:S02]  /*d85f0*/  IMAD.MOV.U32 R52, RZ, RZ, R199 ;  /* 0x000000ffff347224 */ /* 0x002fe400078e00c7 */
[----:B------:R-:W-:Y:S07]  /*d8600*/  HMMA.1688.F32.TF32 R196, R240, R86, R236 ;  /* 0x00000056f0c4723c */ /* 0x000fee00000810ec */
[----:B------:R-:W-:-:S02]  /*d8610*/  IMAD.MOV.U32 R236, RZ, RZ, R47 ;  /* 0x000000ffffec7224 */ /* 0x000fc400078e002f */
[----:B------:R-:W-:Y:S01]  /*d8620*/  IMAD.MOV.U32 R237, RZ, RZ, R46 ;  /* 0x000000ffffed7224 */ /* 0x000fe200078e002e */
[----:B------:R-:W2:Y:S01]  /*d8630*/  LDL.LU R47, [R1+0xb09c] ;  /* 0x00b09c00012f7983 */ /* 0x000ea20000300800 */
[----:B------:R-:W4:Y:S01]  /*d8640*/  LDL.LU R46, [R1+0xb098] ;  /* 0x00b09800012e7983 */ /* 0x000f220000300800 */
[----:B------:R-:W-:Y:S01]  /*d8650*/  MOV R238, R43 ;  /* 0x0000002b00ee7202 */ /* 0x000fe20000000f00 */
[----:B------:R-:W-:Y:S01]  /*d8660*/  IMAD.MOV.U32 R239, RZ, RZ, R42 ;  /* 0x000000ffffef7224 */ /* 0x000fe200078e002a */
[----:B------:R-:W4:Y:S01]  /*d8670*/  LDL.LU R43, [R1+0xb094] ;  /* 0x00b09400012b7983 */ /* 0x000f220000300800 */
[----:B------:R-:W4:Y:S02]  /*d8680*/  LDL.LU R42, [R1+0xb090] ;  /* 0x00b09000012a7983 */ /* 0x000f240000300800 */
[----:B------:R-:W-:Y:S01]  /*d8690*/  IMAD.MOV.U32 R220, RZ, RZ, R74 ;  /* 0x000000ffffdc7224 */ /* 0x000fe200078e004a */
[----:B------:R-:W-:-:S06]  /*d86a0*/  MOV R221, R75 ;  /* 0x0000004b00dd7202 */ /* 0x000fcc0000000f00 */
[----:B------:R-:W-:Y:S01]  /*d86b0*/  MOV R13, R196 ;  /* 0x000000c4000d7202 */ /* 0x000fe20000000f00 */
[----:B------:R-:W-:Y:S01]  /*d86c0*/  IMAD.MOV.U32 R12, RZ, RZ, R197 ;  /* 0x000000ffff0c7224 */ /* 0x000fe200078e00c5 */
[----:B------:R-:W4:Y:S01]  /*d86d0*/  LDL.LU R196, [R1+0x1160] ;  /* 0x0011600001c47983 */ /* 0x000f220000300800 */
[----:B------:R-:W-:Y:S02]  /*d86e0*/  IMAD.MOV.U32 R9, RZ, RZ, R198 ;  /* 0x000000ffff097224 */ /* 0x000fe400078e00c6 */
[----:B------:R-:W4:Y:S01]  /*d86f0*/  LDL.LU R197, [R1+0x1164] ;  /* 0x0011640001c57983 */ /* 0x000f220000300800 */
[----:B------:R-:W-:Y:S01]  /*d8700*/  MOV R8, R199 ;  /* 0x000000c700087202 */ /* 0x000fe20000000f00 */
[----:B------:R-:W4:Y:S01]  /*d8710*/  LDL.LU R198, [R1+0x1168] ;  /* 0x0011680001c67983 */ /* 0x000f220000300800 */
[----:B------:R-:W4:Y:S02]  /*d8720*/  LDL.LU R199, [R1+0x116c] ;  /* 0x00116c0001c77983 */ /* 0x000f240000300800 */
[----:B------:R-:W4:Y:S02]  /*d8730*/  LDL.LU R74, [R1+0xb08c] ;  /* 0x00b08c00014a7983 */ /* 0x000f240000300800 */
[----:B------:R-:W4:Y:S02]  /*d8740*/  LDL.LU R75, [R1+0xb088] ;  /* 0x00b08800014b7983 */ /* 0x000f240000300800 */
[----:B------:R-:W-:-:S02]  /*d8750*/  IMAD.MOV.U32 R222, RZ, RZ, R71 ;  /* 0x000000ffffde7224 */ /* 0x000fc400078e0047 */
[----:B------:R-:W-:Y:S01]  /*d8760*/  IMAD.MOV.U32 R223, RZ, RZ, R70 ;  /* 0x000000ffffdf7224 */ /* 0x000fe200078e0046 */
        /* <DEDUP_REMOVED lines=10> */
[----:B------:R-:W-:Y:S01]  /*d8810*/  MOV R218, R50 ;  /* 0x0000003200da7202 */ /* 0x000fe20000000f00 */
[----:B------:R-:W-:-:S02]  /*d8820*/  IMAD.MOV.U32 R219, RZ, RZ, R51 ;  /* 0x000000ffffdb7224 */ /* 0x000fc400078e0033 */
[----:B------:R-:W-:Y:S01]  /*d8830*/  IMAD.MOV.U32 R228, RZ, RZ, R54 ;  /* 0x000000ffffe47224 */ /* 0x000fe200078e0036 */
[----:B------:R-:W-:Y:S01]  /*d8840*/  MOV R229, R55 ;  /* 0x0000003700e57202 */ /* 0x000fe20000000f00 */
[----:B------:R-:W-:Y:S02]  /*d8850*/  IMAD.MOV.U32 R230, RZ, RZ, R58 ;  /* 0x000000ffffe67224 */ /* 0x000fe400078e003a */
[----:B------:R-:W-:Y:S01]  /*d8860*/  IMAD.MOV.U32 R231, RZ, RZ, R59 ;  /* 0x000000ffffe77224 */ /* 0x000fe200078e003b */
[----:B------:R-:W-:Y:S01]  /*d8870*/  MOV R224, R62 ;  /* 0x0000003e00e07202 */ /* 0x000fe20000000f00 */
[----:B---3--:R-:W-:Y:S02]  /*d8880*/  IMAD.MOV.U32 R225, RZ, RZ, R82 ;  /* 0x000000ffffe17224 */ /* 0x008fe400078e0052 */
[----:B------:R-:W-:Y:S02]  /*d8890*/  IMAD.MOV.U32 R226, RZ, RZ, R83 ;  /* 0x000000ffffe27224 */ /* 0x000fe400078e0053 */
[----:B--2---:R-:W-:-:S02]  /*d88a0*/  IMAD.MOV.U32 R217, RZ, RZ, R47 ;  /* 0x000000ffffd97224 */ /* 0x004fc400078e002f */
[----:B----4-:R-:W-:Y:S01]  /*d88b0*/  IMAD.MOV.U32 R216, RZ, RZ, R46 ;  /* 0x000000ffffd87224 */ /* 0x010fe200078e002e */
[----:B------:R-:W-:Y:S01]  /*d88c0*/  MOV R211, R43 ;  /* 0x0000002b00d37202 */ /* 0x000fe20000000f00 */
[----:B------:R-:W-:Y:S02]  /*d88d0*/  IMAD.MOV.U32 R210, RZ, RZ, R42 ;  /* 0x000000ffffd27224 */ /* 0x000fe400078e002a */
[----:B------:R-:W-:Y:S01]  /*d88e0*/  IMAD.MOV.U32 R209, RZ, RZ, R74 ;  /* 0x000000ffffd17224 */ /* 0x000fe200078e004a */
[----:B------:R-:W-:Y:S02]  /*d88f0*/  MOV R208, R75 ;  /* 0x0000004b00d07202 */ /* 0x000fe40000000f00 */
[----:B------:R-:W2:Y:S01]  /*d8900*/  LDL.LU R75, [R1+0xb07c] ;  /* 0x00b07c00014b7983 */ /* 0x000ea20000300800 */
[----:B------:R-:W3:Y:S02]  /*d8910*/  LDL.LU R74, [R1+0xb078] ;  /* 0x00b07800014a7983 */ /* 0x000ee40000300800 */
[----:B------:R-:W4:Y:S02]  /*d8920*/  LDL.LU R42, [R1+0xb074] ;  /* 0x00b07400012a7983 */ /* 0x000f240000300800 */
        /* <DEDUP_REMOVED lines=14> */
[----:B------:R-:W3:Y:S01]  /*d8a10*/  LDL.LU R63, [R1+0xb040] ;  /* 0x00b04000013f7983 */ /* 0x000ee20000300800 */
[----:B------:R-:W3:Y:S02]  /*d8a20*/  LDL.LU R66, [R1+0xb03c] ;  /* 0x00b03c0001427983 */ /* 0x000ee40000300800 */
[----:B------:R-:W-:Y:S01]  /*d8a30*/  IMAD.MOV.U32 R233, RZ, RZ, R67 ;  /* 0x000000ffffe97224 */ /* 0x000fe200078e0043 */
[----:B------:R-:W-:Y:S01]  /*d8a40*/  MOV R234, R78 ;  /* 0x0000004e00ea7202 */ /* 0x000fe20000000f00 */
[----:B------:R-:W3:Y:S01]  /*d8a50*/  LDL.LU R67, [R1+0xb038] ;  /* 0x00b0380001437983 */ /* 0x000ee20000300800 */
[----:B------:R-:W3:Y:S02]  /*d8a60*/  LDL.LU R78, [R1+0xb034] ;  /* 0x00b03400014e7983 */ /* 0x000ee40000300800 */
[----:B------:R-:W-:-:S02]  /*d8a70*/  IMAD.MOV.U32 R235, RZ, RZ, R79 ;  /* 0x000000ffffeb7224 */ /* 0x000fc400078e004f */
[----:B------:R-:W3:Y:S01]  /*d8a80*/  LDL.LU R79, [R1+0xb030] ;  /* 0x00b03000014f7983 */ /* 0x000ee20000300800 */
[C---:B--2---:R-:W-:Y:S11]  /*d8a90*/  HMMA.1688.F32.TF32 R196, R240.reuse, R82, R196 ;  /* 0x00000052f0c4723c */ /* 0x044ff600000810c4 */
[----:B------:R-:W-:Y:S11]  /*d8aa0*/  @!UPT UIADD3 URZ, URZ, URZ, URZ ;  /* 0x0000003f3f3ff290 */ /* 0x000ff6000fffe03f */
[----:B------:R-:W-:Y:S02]  /*d8ab0*/  @!UPT UIADD3 URZ, URZ, URZ, URZ ;  /* 0x0000003f3f3ff290 */ /* 0x000fe4000fffe03f */
[----:B------:R-:W-:Y:S02]  /*d8ac0*/  IMAD.MOV.U32 R17, RZ, RZ, R198 ;  /* 0x000000ffff117224 */ /* 0x000fe400078e00c6 */
[----:B------:R-:W-:Y:S02]  /*d8ad0*/  IMAD.MOV.U32 R16, RZ, RZ, R199 ;  /* 0x000000ffff107224 */ /* 0x000fe400078e00c7 */
[----:B------:R-:W-:Y:S01]  /*d8ae0*/  IMAD.MOV.U32 R21, RZ, RZ, R196 ;  /* 0x000000ffff157224 */ /* 0x000fe200078e00c4 */
[----:B------:R-:W-:Y:S01]  /*d8af0*/  MOV R20, R197 ;  /* 0x000000c500147202 */ /* 0x000fe20000000f00 */
[----:B------:R-:W2:Y:S01]  /*d8b00*/  LDL.LU.64 R198, [R1+0xb028] ;  /* 0x00b0280001c67983 */ /* 0x000ea20000300a00 */
[----:B------:R-:W2:Y:S02]  /*d8b10*/  LDL.LU.64 R196, [R1+0xb020] ;  /* 0x00b0200001c47983 */ /* 0x000ea40000300a00 */
[----:B------:R-:W-:Y:S02]  /*d8b20*/  STL.64 [R1+0xaee8], R82 ;  /* 0x00aee85201007387 */ /* 0x000fe40000100a00 */
[----:B------:R3:W-:Y:S02]  /*d8b30*/  STL.64 [R1+0xaee0], R80 ;  /* 0x00aee05001007387 */ /* 0x0007e40000100a00 */
[----:B---3--:R-:W-:Y:S01]  /*d8b40*/  MOV R80, R74 ;  /* 0x0000004a00507202 */ /* 0x008fe20000000f00 */
[----:B------:R-:W-:Y:S01]  /*d8b50*/  IMAD.MOV.U32 R81, RZ, RZ, R75 ;  /* 0x000000ffff517224 */ /* 0x000fe200078e004b */
[----:B------:R-:W3:Y:S01]  /*d8b60*/  LDL.LU R74, [R1+0xb01c] ;  /* 0x00b01c00014a7983 */ /* 0x000ee20000300800 */
[----:B------:R-:W3:Y:S02]  /*d8b70*/  LDL.LU R75, [R1+0xb018] ;  /* 0x00b01800014b7983 */ /* 0x000ee40000300800 */
[----:B------:R-:W-:Y:S01]  /*d8b80*/  IMAD.MOV.U32 R82, RZ, RZ, R70 ;  /* 0x000000ffff527224 */ /* 0x000fe200078e0046 */
[----:B------:R-:W-:Y:S01]  /*d8b90*/  MOV R83, R71 ;  /* 0x0000004700537202 */ /* 0x000fe20000000f00 */
[----:B------:R-:W2:Y:S01]  /*d8ba0*/  LDL.LU R70, [R1+0xb014] ;  /* 0x00b0140001467983 */ /* 0x000ea20000300800 */
[----:B------:R-:W2:Y:S01]  /*d8bb0*/  LDL.LU R71, [R1+0xb010] ;  /* 0x00b0100001477983 */ /* 0x000ea20000300800 */
[C---:B------:R-:W-:Y:S11]  /*d8bc0*/  HMMA.1688.F32.TF32 R200, R240.reuse, R78, R200 ;  /* 0x0000004ef0c8723c */ /* 0x040ff600000810c8 */
[----:B------:R-:W-:Y:S11]  /*d8bd0*/  @!UPT UIADD3 URZ, URZ, URZ, URZ ;  /* 0x0000003f3f3ff290 */ /* 0x000ff6000fffe03f */
[----:B------:R-:W-:Y:S01]  /*d8be0*/  @!UPT UIADD3 URZ, URZ, URZ, URZ ;  /* 0x0000003f3f3ff290 */ /* 0x000fe2000fffe03f */
[----:B------:R-:W-:Y:S01]  /*d8bf0*/  STL.64 [R1+0xd90], R200 ;  /* 0x000d90c801007387 */ /* 0x000fe20000100a00 */
[----:B------:R1:W-:Y:S03]  /*d8c00*/  STL.64 [R1+0xd98], R202 ;  /* 0x000d98ca01007387 */ /* 0x0003e60000100a00 */
[----:B-1----:R-:W4:Y:S01]  /*d8c10*/  LDL.LU.64 R202, [R1+0xb008] ;  /* 0x00b0080001ca7983 */ /* 0x002f220000300a00 */
[----:B------:R-:W-:Y:S02]  /*d8c20*/  STL.64 [R1+0xaed8], R78 ;  /* 0x00aed84e01007387 */ /* 0x000fe40000100a00 */
[----:B------:R3:W-:Y:S01]  /*d8c30*/  STL.64 [R1+0xaed0], R76 ;  /* 0x00aed04c01007387 */ /* 0x0007e20000100a00 */
[C---:B------:R-:W-:Y:S11]  /*d8c40*/  HMMA.1688.F32.TF32 R4, R240.reuse, R110, R4 ;  /* 0x0000006ef004723c */ /* 0x040ff60000081004 */
[----:B------:R-:W-:Y:S11]  /*d8c50*/  @!UPT UIADD3 URZ, URZ, URZ, URZ ;  /* 0x0000003f3f3ff290 */ /* 0x000ff6000fffe03f */
[----:B------:R-:W-:Y:S02]  /*d8c60*/  @!UPT UIADD3 URZ, URZ, URZ, URZ ;  /* 0x0000003f3f3ff290 */ /* 0x000fe4000fffe03f */
[----:B------:R-:W-:Y:S01]  /*d8c70*/  MOV R45, R4 ;  /* 0x00000004002d7202 */ /* 0x000fe20000000f00 */
[----:B------:R-:W-:Y:S01]  /*d8c80*/  IMAD.MOV.U32 R44, RZ, RZ, R5 ;  /* 0x000000ffff2c7224 */ /* 0x000fe200078e0005 */
[----:B---3--:R-:W-:Y:S01]  /*d8c90*/  HMMA.1688.F32.TF32 R76, R240, R74, R80 ;  /* 0x0000004af04c723c */ /* 0x008fe20000081050 */
[----:B------:R-:W-:Y:S01]  /*d8ca0*/  STL.64 [R1+0xaec8], R74 ;  /* 0x00aec84a01007387 */ /* 0x000fe20000100a00 */
[----:B------:R2:W-:Y:S02]  /*d8cb0*/  STL.64 [R1+0xaec0], R72 ;  /* 0x00aec04801007387 */ /* 0x0005e40000100a00 */
[----:B------:R-:W-:Y:S01]  /*d8cc0*/  IMAD.MOV.U32 R41, RZ, RZ, R6 ;  /* 0x000000ffff297224 */ /* 0x000fe200078e0006 */
[----:B------:R-:W-:Y:S01]  /*d8cd0*/  MOV R40, R7 ;  /* 0x0000000700287202 */ /* 0x000fe20000000f00 */
[----:B------:R-:W-:Y:S04]  /*d8ce0*/  LDS R4, [R212+0x82800] ;  /* 0x08280000d4047984 */ /* 0x000fe80000000800 */
[----:B------:R-:W-:Y:S01]  /*d8cf0*/  LDS R6, [R212+0x82c00] ;  /* 0x082c0000d4067984 */ /* 0x000fe20000000800 */
[----:B------:R-:W-:Y:S01]  /*d8d00*/  IMAD.MOV.U32 R80, RZ, RZ, R31 ;  /* 0x000000ffff507224 */ /* 0x000fe200078e001f */
[----:B------:R-:W-:Y:S01]  /*d8d10*/  MOV R81, R23 ;  /* 0x0000001700517202 */ /* 0x000fe20000000f00 */
[----:B------:R-:W-:-:S02]  /*d8d20*/  IMAD.MOV.U32 R82, RZ, RZ, R15 ;  /* 0x000000ffff527224 */ /* 0x000fc400078e000f */
[----:B------:R-:W-:Y:S01]  /*d8d30*/  IMAD.MOV.U32 R83, RZ, RZ, R14 ;  /* 0x000000ffff537224 */ /* 0x000fe200078e000e */
[----:B------:R-:W-:Y:S04]  /*d8d40*/  LDS R5, [R213+0x82800] ;  /* 0x08280000d5057984 */ /* 0x000fe80000000800 */
[----:B------:R-:W1:Y:S01]  /*d8d50*/  LDS R7, [R213+0x82c00] ;  /* 0x082c0000d5077984 */ /* 0x000e620000000800 */
[C---:B--2---:R-:W-:Y:S03]  /*d8d60*/  HMMA.1688.F32.TF32 R72, R240.reuse, R70, R204 ;  /* 0x00000046f048723c */ /* 0x044fe600000810cc */
[----:B------:R-:W-:Y:S01]  /*d8d70*/  STL.64 [R1+0x1690], R76 ;  /* 0x0016904c01007387 */ /* 0x000fe20000100a00 */
[----:B------:R-:W-:Y:S02]  /*d8d80*/  STL.64 [R1+0x1698], R78 ;  /* 0x0016984e01007387 */ /* 0x000fe40000100a00 */
[----:B------:R-:W-:Y:S02]  /*d8d90*/  STL.64 [R1+0xaeb8], R70 ;  /* 0x00aeb84601007387 */ /* 0x000fe40000100a00 */
[----:B------:R2:W-:Y:S02]  /*d8da0*/  STL.64 [R1+0xaeb0], R68 ;  /* 0x00aeb04401007387 */ /* 0x0005e40000100a00 */
[C---:B--2---:R-:W-:Y:S11]  /*d8db0*/  HMMA.1688.F32.TF32 R68, R240.reuse, R66, R208 ;  /* 0x00000042f044723c */ /* 0x044ff600000810d0 */
[----:B------:R-:W-:Y:S02]  /*d8dc0*/  @!UPT UIADD3 URZ, URZ, URZ, URZ ;  /* 0x0000003f3f3ff290 */ /* 0x000fe4000fffe03f */
[----:B------:R-:W-:Y:S01]  /*d8dd0*/  STL.64 [R1+0x1680], R72 ;  /* 0x0016804801007387 */ /* 0x000fe20000100a00 */
[----:B------:R-:W-:Y:S02]  /*d8de0*/  STL.64 [R1+0x1688], R74 ;  /* 0x0016884a01007387 */ /* 0x000fe40000100a00 */
[----:B------:R-:W-:Y:S02]  /*d8df0*/  STL.64 [R1+0xaea8], R66 ;  /* 0x00aea84201007387 */ /* 0x000fe40000100a00 */
[----:B------:R2:W-:Y:S02]  /*d8e00*/  STL.64 [R1+0xaea0], R64 ;  /* 0x00aea04001007387 */ /* 0x0005e40000100a00 */
        /* <DEDUP_REMOVED lines=27> */
[----:B----4-:R-:W-:Y:S11]  /*d8fc0*/  HMMA.1688.F32.TF32 R44, R240, R42, R236 ;  /* 0x0000002af02c723c */ /* 0x010ff600000810ec */
[----:B------:R-:W-:Y:S02]  /*d8fd0*/  @!UPT UIADD3 URZ, URZ, URZ, URZ ;  /* 0x0000003f3f3ff290 */ /* 0x000fe4000fffe03f */
[----:B------:R-:W-:Y:S01]  /*d8fe0*/  STL.64 [R1+0x1620], R48 ;  /* 0x0016203001007387 */ /* 0x000fe20000100a00 */
[----:B------:R-:W-:Y:S02]  /*d8ff0*/  STL.64 [R1+0x1628], R50 ;  /* 0x0016283201007387 */ /* 0x000fe40000100a00 */
[----:B------:R-:W-:Y:S02]  /*d9000*/  IMAD.MOV.U32 R216, RZ, RZ, R247 ;  /* 0x000000ffffd87224 */ /* 0x000fe400078e00f7 */
[----:B------:R-:W2:Y:S01]  /*d9010*/  LDL.LU R247, [R1+0xb004] ;  /* 0x00b0040001f77983 */ /* 0x000ea20000300800 */
[----:B------:R-:W-:Y:S01]  /*d9020*/  IMAD.MOV.U32 R217, RZ, RZ, R246 ;  /* 0x000000ffffd97224 */ /* 0x000fe200078e00f6 */
[----:B------:R-:W-:Y:S01]  /*d9030*/  MOV R218, R11 ;  /* 0x0000000b00da7202 */ /* 0x000fe20000000f00 */
[----:B------:R-:W-:Y:S02]  /*d9040*/  IMAD.MOV.U32 R219, RZ, RZ, R10 ;  /* 0x000000ffffdb7224 */ /* 0x000fe400078e000a */
[----:B------:R3:W-:Y:S01]  /*d9050*/  STL.64 [R1+0x1610], R44 ;  /* 0x0016102c01007387 */ /* 0x0007e20000100a00 */
[----:B------:R4:W-:Y:S02]  /*d9060*/  STL.64 [R1+0x1618], R46 ;  /* 0x0016182e01007387 */ /* 0x0009e40000100a00 */
[----:B------:R-:W2:Y:S02]  /*d9070*/  LDL.LU R246, [R1+0xb000] ;  /* 0x00b0000001f67983 */ /* 0x000ea40000300800 */
[----:B------:R-:W2:Y:S01]  /*d9080*/  LDL.LU R11, [R1+0xaffc] ;  /* 0x00affc00010b7983 */ /* 0x000ea20000300800 */
[----:B------:R-:W2:Y:S01]  /*d9090*/  LDL.LU R10, [R1+0xaff8] ;  /* 0x00aff800010a7983 */ /* 0x000ea20000300800 */
[----:B------:R-:W2:Y:S02]  /*d90a0*/  LDL.LU R31, [R1+0xaff4] ;  /* 0x00aff400011f7983 */ /* 0x000ea40000300800 */
[----:B------:R-:W3:Y:S02]  /*d90b0*/  LDL.LU R23, [R1+0xaff0] ;  /* 0x00aff00001177983 */ /* 0x000ee40000300800 */
[----:B------:R-:W4:Y:S01]  /*d90c0*/  LDL.LU R15, [R1+0xafec] ;  /* 0x00afec00010f7983 */ /* 0x000f220000300800 */
[----:B------:R-:W4:Y:S01]  /*d90d0*/  LDL.LU R14, [R1+0xafe8] ;  /* 0x00afe800010e7983 */ /* 0x000f220000300800 */
[----:B------:R-:W-:-:S02]  /*d90e0*/  MOV R76, R19 ;  /* 0x00000013004c7202 */ /* 0x000fc40000000f00 */
[----:B------:R-:W4:Y:S02]  /*d90f0*/  LDL.LU R19, [R1+0xafe4] ;  /* 0x00afe40001137983 */ /* 0x000f240000300800 */
[----:B------:R-:W-:Y:S02]  /*d9100*/  IMAD.MOV.U32 R77, RZ, RZ, R18 ;  /* 0x000000ffff4d7224 */ /* 0x000fe400078e0012 */
[----:B------:R-:W-:Y:S01]  /*d9110*/  IMAD.MOV.U32 R78, RZ, RZ, R27 ;  /* 0x000000ffff4e7224 */ /* 0x000fe200078e001b */
[----:B------:R-:W4:Y:S01]  /*d9120*/  LDL.LU R18, [R1+0xafe0] ;  /* 0x00afe00001127983 */ /* 0x000f220000300800 */
[----:B------:R-:W4:Y:S01]  /*d9130*/  LDL.LU R27, [R1+0xafdc] ;  /* 0x00afdc00011b7983 */ /* 0x000f220000300800 */
[----:B------:R-:W-:Y:S02]  /*d9140*/  MOV R79, R26 ;  /* 0x0000001a004f7202 */ /* 0x000fe40000000f00 */
[----:B------:R-:W4:Y:S01]  /*d9150*/  LDL.LU R26, [R1+0xafd8] ;  /* 0x00afd800011a7983 */ /* 0x000f220000300800 */
[----:B--2---:R-:W-:-:S02]  /*d9160*/  IMAD.MOV.U32 R69, RZ, RZ, R31 ;  /* 0x000000ffff457224 */ /* 0x004fc400078e001f */
[----:B---3--:R-:W-:Y:S02]  /*d9170*/  IMAD.MOV.U32 R68, RZ, RZ, R23 ;  /* 0x000000ffff447224 */ /* 0x008fe400078e0017 */
[----:B------:R-:W2:Y:S01]  /*d9180*/  LDL.LU R23, [R1+0xafd4] ;  /* 0x00afd40001177983 */ /* 0x000ea20000300800 */
[----:B------:R-:W3:Y:S02]  /*d9190*/  LDL.LU R31, [R1+0xafd0] ;  /* 0x00afd000011f7983 */ /* 0x000ee40000300800 */
[----:B------:R-:W3:Y:S02]  /*d91a0*/  LDL.LU R70, [R1+0x1028] ;  /* 0x0010280001467983 */ /* 0x000ee40000300800 */
[----:B------:R-:W3:Y:S01]  /*d91b0*/  LDL.LU R71, [R1+0x102c] ;  /* 0x00102c0001477983 */ /* 0x000ee20000300800 */
[----:B----4-:R-:W-:Y:S02]  /*d91c0*/  MOV R52, R27 ;  /* 0x0000001b00347202 */ /* 0x010fe40000000f00 */
[----:B------:R-:W4:Y:S01]  /*d91d0*/  LDL.LU R27, [R1+0xafcc] ;  /* 0x00afcc00011b7983 */ /* 0x000f220000300800 */
[----:B------:R-:W-:-:S02]  /*d91e0*/  IMAD.MOV.U32 R53, RZ, RZ, R26 ;  /* 0x000000ffff357224 */ /* 0x000fc400078e001a */
[----:B------:R-:W4:Y:S02]  /*d91f0*/  LDL.LU R26, [R1+0xafc8] ;  /* 0x00afc800011a7983 */ /* 0x000f240000300800 */
        /* <DEDUP_REMOVED lines=12> */
[----:B--2---:R-:W-:Y:S01]  /*d92c0*/  IMAD.MOV.U32 R54, RZ, RZ, R23 ;  /* 0x000000ffff367224 */ /* 0x004fe200078e0017 */
[----:B---3--:R-:W-:Y:S01]  /*d92d0*/  MOV R55, R31 ;  /* 0x0000001f00377202 */ /* 0x008fe20000000f00 */
[----:B------:R-:W2:Y:S01]  /*d92e0*/  LDL.LU R23, [R1+0xafc4] ;  /* 0x00afc40001177983 */ /* 0x000ea20000300800 */
        /* <DEDUP_REMOVED lines=25> */
[----:B------:R-:W2:Y:S02]  /*d9480*/  LDL.64 R50, [R1+0x28] ;  /* 0x0000280001327983 */ /* 0x000ea40000100a00 */
[----:B------:R-:W2:Y:S01]  /*d9490*/  LDL.64 R58, [R1+0x18] ;  /* 0x00001800013a7983 */ /* 0x000ea20000100a00 */
[----:B------:R-:W2:Y:S01]  /*d94a0*/  LDL.LU R18, [R1+0xafbc] ;  /* 0x00afbc0001127983 */ /* 0x000ea20000300800 */
[----:B------:R-:W2:Y:S02]  /*d94b0*/  LDL.LU R19, [R1+0xafb8] ;  /* 0x00afb80001137983 */ /* 0x000ea40000300800 */
[----:B------:R-:W2:Y:S02]  /*d94c0*/  LDL.LU R14, [R1+0xafb4] ;  /* 0x00afb400010e7983 */ /* 0x000ea40000300800 */
[----:B------:R-:W2:Y:S01]  /*d94d0*/  LDL.LU R15, [R1+0xafb0] ;  /* 0x00afb000010f7983 */ /* 0x000ea20000300800 */
[----:B------:R-:W2:Y:S01]  /*d94e0*/  LDL.64 R66, [R1+0x8] ;  /* 0x0000080001427983 */ /* 0x000ea20000100a00 */
        /* <DEDUP_REMOVED lines=8> */
[----:B------:R-:W-:-:S02]  /*d9570*/  IMAD.MOV.U32 R224, RZ, RZ, R22 ;  /* 0x000000ffffe07224 */ /* 0x000fc400078e0016 */
[----:B------:R-:W3:Y:S02]  /*d9580*/  LDL.LU R22, [R1+0xaf8c] ;  /* 0x00af8c0001167983 */ /* 0x000ee40000300800 */
[----:B------:R-:W-:Y:S01]  /*d9590*/  IMAD.MOV.U32 R225, RZ, RZ, R30 ;  /* 0x000000ffffe17224 */ /* 0x000fe200078e001e */
[----:B------:R-:W-:Y:S01]  /*d95a0*/  MOV R226, R34 ;  /* 0x0000002200e27202 */ /* 0x000fe20000000f00 */
[----:B------:R-:W3:Y:S01]  /*d95b0*/  LDL.LU R30, [R1+0xaf88] ;  /* 0x00af8800011e7983 */ /* 0x000ee20000300800 */
[----:B------:R-:W3:Y:S02]  /*d95c0*/  LDL.LU R34, [R1+0xaf84] ;  /* 0x00af840001227983 */ /* 0x000ee40000300800 */
[----:B------:R-:W-:Y:S02]  /*d95d0*/  IMAD.MOV.U32 R227, RZ, RZ, R35 ;  /* 0x000000ffffe37224 */ /* 0x000fe400078e0023 */
[----:B------:R-:W3:Y:S01]  /*d95e0*/  LDL.LU R35, [R1+0xaf80] ;  /* 0x00af800001237983 */ /* 0x000ee20000300800 */
[----:B------:R1:W-:Y:S02]  /*d95f0*/  STL.64 [R1+0xae48], R42 ;  /* 0x00ae482a01007387 */ /* 0x0003e40000100a00 */
[----:B------:R-:W-:Y:S01]  /*d9600*/  STL.64 [R1+0xae40], R40 ;  /* 0x00ae402801007387 */ /* 0x000fe20000100a00 */
[----:B-1----:R-:W3:Y:S01]  /*d9610*/  LDL.64 R42, [R1+0x38] ;  /* 0x00003800012a7983 */ /* 0x002ee20000100a00 */
[----:B--2---:R-:W-:Y:S11]  /*d9620*/  HMMA.1688.F32.TF32 R204, R240, R38, R204 ;  /* 0x00000026f0cc723c */ /* 0x004ff600000810cc */
[----:B------:R-:W-:Y:S11]  /*d9630*/  @!UPT UIADD3 URZ, URZ, URZ, URZ ;  /* 0x0000003f3f3ff290 */ /* 0x000ff6000fffe03f */
[----:B------:R-:W-:Y:S01]  /*d9640*/  @!UPT UIADD3 URZ, URZ, URZ, URZ ;  /* 0x0000003f3f3ff290 */ /* 0x000fe2000fffe03f */
[----:B------:R-:W-:Y:S01]  /*d9650*/  STL.64 [R1+0x1600], R204 ;  /* 0x001600cc01007387 */ /* 0x000fe20000100a00 */
[----:B------:R1:W-:Y:S03]  /*d9660*/  STL.64 [R1+0x1608], R206 ;  /* 0x001608ce01007387 */ /* 0x0003e60000100a00 */
[----:B-1----:R-:W2:Y:S01]  /*d9670*/  LDL.LU.64 R206, [R1+0xaf78] ;  /* 0x00af780001ce7983 */ /* 0x002ea20000300a00 */
[----:B------:R-:W2:Y:S02]  /*d9680*/  LDL.LU.64 R204, [R1+0xaf70] ;  /* 0x00af700001cc7983 */ /* 0x000ea40000300a00 */
[----:B------:R-:W-:Y:S02]  /*d9690*/  STL.64 [R1+0xae38], R38 ;  /* 0x00ae382601007387 */ /* 0x000fe40000100a00 */
[----:B------:R3:W-:Y:S02]  /*d96a0*/  STL.64 [R1+0xae30], R36 ;  /* 0x00ae302401007387 */ /* 0x0007e40000100a00 */
[----:B---3--:R-:W-:Y:S01]  /*d96b0*/  IMAD.MOV.U32 R36, RZ, RZ, R31 ;  /* 0x000000ffff247224 */ /* 0x008fe200078e001f */
[----:B------:R-:W-:Y:S01]  /*d96c0*/  MOV R37, R23 ;  /* 0x0000001700257202 */ /* 0x000fe20000000f00 */
[----:B------:R-:W3:Y:S01]  /*d96d0*/  LDL.LU R31, [R1+0xaf6c] ;  /* 0x00af6c00011f7983 */ /* 0x000ee20000300800 */
[----:B------:R-:W2:Y:S02]  /*d96e0*/  LDL.LU R23, [R1+0xaf68] ;  /* 0x00af680001177983 */ /* 0x000ea40000300800 */
[----:B----4-:R-:W-:-:S02]  /*d96f0*/  IMAD.MOV.U32 R38, RZ, RZ, R26 ;  /* 0x000000ffff267224 */ /* 0x010fc400078e001a */
[----:B------:R-:W-:Y:S01]  /*d9700*/  IMAD.MOV.U32 R39, RZ, RZ, R27 ;  /* 0x000000ffff277224 */ /* 0x000fe200078e001b */
[----:B------:R-:W4:Y:S01]  /*d9710*/  LDL.LU R26, [R1+0xaf64] ;  /* 0x00af6400011a7983 */ /* 0x000f220000300800 */
[----:B------:R-:W4:Y:S01]  /*d9720*/  LDL.LU R27, [R1+0xaf60] ;  /* 0x00af6000011b7983 */ /* 0x000f220000300800 */
[C---:B------:R-:W-:Y:S11]  /*d9730*/  HMMA.1688.F32.TF32 R208, R240.reuse, R34, R208 ;  /* 0x00000022f0d0723c */ /* 0x040ff600000810d0 */
[----:B------:R-:W-:Y:S11]  /*d9740*/  @!UPT UIADD3 URZ, URZ, URZ, URZ ;  /* 0x0000003f3f3ff290 */ /* 0x000ff6000fffe03f */
[----:B------:R-:W-:Y:S01]  /*d9750*/  @!UPT UIADD3 URZ, URZ, URZ, URZ ;  /* 0x0000003f3f3ff290 */ /* 0x000fe2000fffe03f */
[----:B------:R-:W-:Y:S01]  /*d9760*/  STL.64 [R1+0x15f0], R208 ;  /* 0x0015f0d001007387 */ /* 0x000fe20000100a00 */
[----:B------:R1:W-:Y:S03]  /*d9770*/  STL.64 [R1+0x15f8], R210 ;  /* 0x0015f8d201007387 */ /* 0x0003e60000100a00 */
[----:B-1----:R-:W4:Y:S01]  /*d9780*/  LDL.LU.64 R210, [R1+0xaf58] ;  /* 0x00af580001d27983 */ /* 0x002f220000300a00 */
[----:B------:R-:W4:Y:S01]  /*d9790*/  LDL.LU.64 R208, [R1+0xaf50] ;  /* 0x00af500001d07983 */ /* 0x000f220000300a00 */
[C---:B------:R-:W-:Y:S08]  /*d97a0*/  HMMA.1688.F32.TF32 R36, R240.reuse, R42, R36 ;  /* 0x0000002af024723c */ /* 0x040ff00000081024 */
[C---:B---3--:R-:W-:Y:S08]  /*d97b0*/  HMMA.1688.F32.TF32 R228, R240.reuse, R30, R228 ;  /* 0x0000001ef0e4723c */ /* 0x048ff000000810e4 */
[C---:B----4-:R-:W-:Y:S08]  /*d97c0*/  HMMA.1688.F32.TF32 R232, R240.reuse, R26, R232 ;  /* 0x0000001af0e8723c */ /* 0x050ff000000810e8 */
[----:B--2---:R-:W-:Y:S07]  /*d97d0*/  HMMA.1688.F32.TF32 R236, R240, R22, R236 ;  /* 0x00000016f0ec723c */ /* 0x004fee00000810ec */
[----:B------:R-:W-:Y:S01]  /*d97e0*/  STL.64 [R1+0x15e0], R228 ;  /* 0x0015e0e401007387 */ /* 0x000fe20000100a00 */
[----:B------:R1:W-:Y:S03]  /*d97f0*/  STL.64 [R1+0x15e8], R230 ;  /* 0x0015e8e601007387 */ /* 0x0003e60000100a00 */
[----:B-1----:R-:W2:Y:S01]  /*d9800*/  LDL.LU.64 R230, [R1+0xaf48] ;  /* 0x00af480001e67983 */ /* 0x002ea20000300a00 */
[----:B------:R-:W3:Y:S03]  /*d9810*/  LDL.LU.64 R228, [R1+0xaf40] ;  /* 0x00af400001e47983 */ /* 0x000ee60000300a00 */
[----:B------:R-:W-:Y:S01]  /*d9820*/  STL.64 [R1+0x15d0], R232 ;  /* 0x0015d0e801007387 */ /* 0x000fe20000100a00 */
[----:B------:R1:W-:Y:S03]  /*d9830*/  STL.64 [R1+0x15d8], R234 ;  /* 0x0015d8ea01007387 */ /* 0x0003e60000100a00 */
[----:B-1----:R-:W4:Y:S01]  /*d9840*/  LDL.LU.64 R234, [R1+0xaf38] ;  /* 0x00af380001ea7983 */ /* 0x002f220000300a00 */
[----:B------:R-:W2:Y:S03]  /*d9850*/  LDL.LU.64 R232, [R1+0xaf30] ;  /* 0x00af300001e87983 */ /* 0x000ea60000300a00 */
[----:B------:R-:W-:Y:S02]  /*d9860*/  STL.64 [R1+0x15c0], R236 ;  /* 0x0015c0ec01007387 */ /* 0x000fe40000100a00 */
[----:B------:R1:W-:Y:S02]  /*d9870*/  STL.64 [R1+0x15c8], R238 ;  /* 0x0015c8ee01007387 */ /* 0x0003e40000100a00 */
[----:B-1----:R-:W2:Y:S01]  /*d9880*/  LDL.LU.64 R238, [R1+0xaf28] ;  /* 0x00af280001ee7983 */ /* 0x002ea20000300a00 */
[----:B------:R-:W3:Y:S02]  /*d9890*/  LDL.LU.64 R236, [R1+0xaf20] ;  /* 0x00af200001ec7983 */ /* 0x000ee40000300a00 */
[----:B------:R1:W-:Y:S02]  /*d98a0*/  STL.64 [R1+0x15b0], R36 ;  /* 0x0015b02401007387 */ /* 0x0003e40000100a00 */
[----:B-1----:R-:W-:Y:S01]  /*d98b0*/  MOV R37, R42 ;  /* 0x0000002a00257202 */ /* 0x002fe20000000f00 */
[----:B------:R-:W-:-:S02]  /*d98c0*/  IMAD.MOV.U32 R36, RZ, RZ, R43 ;  /* 0x000000ffff247224 */ /* 0x000fc400078e002b */
[C---:B------:R-:W-:Y:S08]  /*d98d0*/  HMMA.1688.F32.TF32 R40, R240.reuse, R50, R44 ;  /* 0x00000032f028723c */ /* 0x040ff0000008102c */
[----:B------:R-:W-:Y:S01]  /*d98e0*/  HMMA.1688.F32.TF32 R44, R240, R58, R52 ;  /* 0x0000003af02c723c */ /* 0x000fe20000081034 */
[----:B------:R1:W-:Y:S02]  /*d98f0*/  STL.64 [R1+0x15b8], R38 ;  /* 0x0015b82601007387 */ /* 0x0003e40000100a00 */
[----:B-1----:R-:W-:Y:S01]  /*d9900*/  IMAD.MOV.U32 R39, RZ, RZ, R50 ;  /* 0x000000ffff277224 */ /* 0x002fe200078e0032 */
[----:B------:R-:W-:-:S11]  /*d9910*/  MOV R38, R51 ;  /* 0x0000003300267202 */ /* 0x000fd60000000f00 */
[----:B------:R-:W-:Y:S01]  /*d9920*/  STL.64 [R1+0x15a0], R40 ;  /* 0x0015a02801007387 */ /* 0x000fe20000100a00 */
[----:B------:R-:W-:Y:S07]  /*d9930*/  STL.64 [R1+0x15a8], R42 ;  /* 0x0015a82a01007387 */ /* 0x000fee0000100a00 */
[----:B------:R-:W-:Y:S02]  /*d9940*/  STL.64 [R1+0x1590], R44 ;  /* 0x0015902c01007387 */ /* 0x000fe40000100a00 */
[----:B------:R1:W-:Y:S01]  /*d9950*/  STL.64 [R1+0x1598], R46 ;  /* 0x0015982e01007387 */ /* 0x0003e20000100a00 */
[C---:B------:R-:W-:Y:S08]  /*d9960*/  HMMA.1688.F32.TF32 R48, R240.reuse, R250, R68 ;  /* 0x000000faf030723c */ /* 0x040ff00000081044 */
[C---:B-1----:R-:W-:Y:S08]  /*d9970*/  HMMA.1688.F32.TF32 R44, R240.reuse, R66, R60 ;  /* 0x00000042f02c723c */ /* 0x042ff0000008103c */
[C---:B------:R-:W-:Y:S11]  /*d9980*/  HMMA.1688.F32.TF32 R52, R240.reuse, R10, R76 ;  /* 0x0000000af034723c */ /* 0x040ff6000008104c */
[----:B------:R-:W-:Y:S04]  /*d9990*/  @!UPT UIADD3 URZ, URZ, URZ, URZ ;  /* 0x0000003f3f3ff290 */ /* 0x000fe8000fffe03f */
[----:B------:R-:W-:Y:S01]  /*d99a0*/  STL.64 [R1+0x1580], R44 ;  /* 0x0015802c01007387 */ /* 0x000fe20000100a00 */
[----:B------:R1:W-:Y:S02]  /*d99b0*/  STL.64 [R1+0x1588], R46 ;  /* 0x0015882e01007387 */ /* 0x0003e40000100a00 */
[----:B------:R-:W-:Y:S02]  /*d99c0*/  STL.64 [R1+0x1570], R48 ;  /* 0x0015703001007387 */ /* 0x000fe40000100a00 */
[----:B------:R1:W-:Y:S02]  /*d99d0*/  STL.64 [R1+0x1578], R50 ;  /* 0x0015783201007387 */ /* 0x0003e40000100a00 */
[C---:B-1----:R-:W-:Y:S08]  /*d99e0*/  HMMA.1688.F32.TF32 R44, R240.reuse, R246, R72 ;  /* 0x000000f6f02c723c */ /* 0x042ff00000081048 */
[C---:B------:R-:W-:Y:S11]  /*d99f0*/  HMMA.1688.F32.TF32 R48, R240.reuse, R14, R80 ;  /* 0x0000000ef030723c */ /* 0x040ff60000081050 */
[----:B------:R-:W-:Y:S04]  /*d9a00*/  @!UPT UIADD3 URZ, URZ, URZ, URZ ;  /* 0x0000003f3f3ff290 */ /* 0x000fe8000fffe03f */
[----:B------:R-:W-:Y:S01]  /*d9a10*/  STL.64 [R1+0x1560], R44 ;  /* 0x0015602c01007387 */ /* 0x000fe20000100a00 */
[----:B------:R1:W-:Y:S02]  /*d9a20*/  STL.64 [R1+0x1568], R46 ;  /* 0x0015682e01007387 */ /* 0x0003e40000100a00 */
[----:B------:R-:W-:Y:S02]  /*d9a30*/  STL.64 [R1+0x1550], R52 ;  /* 0x0015503401007387 */ /* 0x000fe40000100a00 */
[----:B------:R-:W-:Y:S01]  /*d9a40*/  STL.64 [R1+0x1558], R54 ;  /* 0x0015583601007387 */ /* 0x000fe20000100a00 */
[----:B------:R-:W-:Y:S02]  /*d9a50*/  STL.64 [R1+0xae20], R18 ;  /* 0x00ae201201007387 */ /* 0x000fe40000100a00 */
[----:B------:R-:W-:Y:S02]  /*d9a60*/  STL.64 [R1+0x1540], R48 ;  /* 0x0015403001007387 */ /* 0x000fe40000100a00 */
[----:B------:R-:W-:Y:S02]  /*d9a70*/  STL.64 [R1+0x1548], R50 ;  /* 0x0015483201007387 */ /* 0x000fe40000100a00 */
[----:B------:R2:W-:Y:S01]  /*d9a80*/  STL.64 [R1+0xae18], R16 ;  /* 0x00ae181001007387 */ /* 0x0005e20000100a00 */
[----:B-1----:R-:W-:Y:S11]  /*d9a90*/  HMMA.1688.F32.TF32 R44, R240, R18, R216 ;  /* 0x00000012f02c723c */ /* 0x002ff600000810d8 */
[----:B------:R-:W-:Y:S11]  /*d9aa0*/  @!UPT UIADD3 URZ, URZ, URZ, URZ ;  /* 0x0000003f3f3ff290 */ /* 0x000ff6000fffe03f */
[----:B------:R-:W-:Y:S01]  /*d9ab0*/  @!UPT UIADD3 URZ, URZ, URZ, URZ ;  /* 0x0000003f3f3ff290 */ /* 0x000fe2000fffe03f */
[----:B------:R-:W-:Y:S01]  /*d9ac0*/  STL.64 [R1+0x1260], R44 ;  /* 0x0012602c01007387 */ /* 0x000fe20000100a00 */
[----:B------:R-:W-:Y:S01]  /*d9ad0*/  STL.64 [R1+0x1268], R46 ;  /* 0x0012682e01007387 */ /* 0x000fe20000100a00 */
[----:B------:R-:W-:Y:S01]  /*d9ae0*/  MOV R43, R66 ;  /* 0x00000042002b7202 */ /* 0x000fe20000000f00 */
[----:B------:R-:W-:Y:S01]  /*d9af0*/  IMAD.MOV.U32 R42, RZ, RZ, R67 ;  /* 0x000000ffff2a7224 */ /* 0x000fe200078e0043 */
[C---:B--2---:R-:W-:Y:S01]  /*d9b00*/  HMMA.1688.F32.TF32 R16, R4.reuse, R238, R220 ;  /* 0x000000ee0410723c */ /* 0x044fe200000810dc */
[----:B------:R-:W-:Y:S01]  /*d9b10*/  STL.64 [R1+0xae10], R238 ;  /* 0x00ae10ee01007387 */ /* 0x000fe20000100a00 */
[----:B---3--:R-:W-:Y:S11]  /*d9b20*/  STL.64 [R1+0xae08], R236 ;  /* 0x00ae08ec01007387 */ /* 0x008ff60000100a00 */
[----:B------:R-:W-:Y:S10]  /*d9b30*/  @!UPT UIADD3 URZ, URZ, URZ, URZ ;  /* 0x0000003f3f3ff290 */ /* 0x000ff4000fffe03f */
[----:B------:R-:W-:Y:S01]  /*d9b40*/  STL.64 [R1+0x1250], R16 ;  /* 0x0012501001007387 */ /* 0x000fe20000100a00 */
[----:B------:R4:W-:Y:S02]  /*d9b50*/  STL.64 [R1+0x1258], R18 ;  /* 0x0012581201007387 */ /* 0x0009e40000100a00 */
[----:B------:R-:W2:Y:S01]  /*d9b60*/  LDL.LU R80, [R1+0xd60] ;  /* 0x000d600001507983 */ /* 0x000ea20000300800 */
[----:B----4-:R-:W-:Y:S11]  /*d9b70*/  HMMA.1688.F32.TF32 R16, R4, R234, R224 ;  /* 0x000000ea0410723c */ /* 0x010ff600000810e0 */
        /* <DEDUP_REMOVED lines=60> */
[----:B------:R-:W-:-:S02]  /*d9f40*/  IMAD.MOV.U32 R41, RZ, RZ, R58 ;  /* 0x000000ffff297224 */ /* 0x000fc400078e003a */
[----:B------:R-:W3:Y:S02]  /*d9f50*/  LDL.LU R57, [R1+0xe04] ;  /* 0x000e040001397983 */ /* 0x000ee40000300800 */
[----:B------:R-:W-:Y:S01]  /*d9f60*/  IMAD.MOV.U32 R40, RZ, RZ, R59 ;  /* 0x000000ffff287224 */ /* 0x000fe200078e003b */
[----:B------:R-:W3:Y:S01]  /*d9f70*/  LDL.LU R58, [R1+0xe08] ;  /* 0x000e0800013a7983 */ /* 0x000ee20000300800 */
[----:B------:R-:W3:Y:S02]  /*d9f80*/  LDL.LU R59, [R1+0xe0c] ;  /* 0x000e0c00013b7983 */ /* 0x000ee40000300800 */
[----:B------:R-:W3:Y:S02]  /*d9f90*/  LDL.LU R72, [R1+0xd80] ;  /* 0x000d800001487983 */ /* 0x000ee40000300800 */
[----:B------:R-:W3:Y:S01]  /*d9fa0*/  LDL.LU R73, [R1+0xd84] ;  /* 0x000d840001497983 */ /* 0x000ee20000300800 */
[----:B------:R-:W3:Y:S01]  /*d9fb0*/  LDL.LU R74, [R1+0xd88] ;  /* 0x000d8800014a7983 */ /* 0x000ee20000300800 */
[----:B------:R-:W3:Y:S02]  /*d9fc0*/  LDL.LU R75, [R1+0xd8c] ;  /* 0x000d8c00014b7983 */ /* 0x000ee40000300800 */
        /* <DEDUP_REMOVED lines=24> */
[----:B-1----:R-:W3:Y:S01]  /*da150*/  LDL.LU.64 R222, [R1+0xaf08] ;  /* 0x00af080001de7983 */ /* 0x002ee20000300a00 */
[----:B------:R-:W4:Y:S02]  /*da160*/  LDL.LU.64 R220, [R1+0xaf00] ;  /* 0x00af000001dc7983 */ /* 0x000f240000300a00 */
[----:B------:R-:W-:Y:S02]  /*da170*/  STL.64 [R1+0xade0], R226 ;  /* 0x00ade0e201007387 */ /* 0x000fe40000100a00 */
[----:B--2---:R1:W-:Y:S02]  /*da180*/  STL.64 [R1+0xadd8], R224 ;  /* 0x00add8e001007387 */ /* 0x0043e40000100a00 */
        /* <DEDUP_REMOVED lines=12> */
[----:B----4-:R2:W-:Y:S01]  /*da250*/  STL.64 [R1+0xadc8], R220 ;  /* 0x00adc8dc01007387 */ /* 0x0105e20000100a00 */
[C---:B------:R-:W-:Y:S08]  /*da260*/  HMMA.1688.F32.TF32 R48, R4.reuse, R190, R48 ;  /* 0x000000be0430723c */ /* 0x040ff00000081030 */
[C---:B--2---:R-:W-:Y:S01]  /*da270*/  HMMA.1688.F32.TF32 R220, R4.reuse, R218, R224 ;  /* 0x000000da04dc723c */ /* 0x044fe200000810e0 */
[----:B------:R-:W-:Y:S01]  /*da280*/  STL.64 [R1+0xadc0], R218 ;  /* 0x00adc0da01007387 */ /* 0x000fe20000100a00 */
[----:B---3--:R1:W-:Y:S06]  /*da290*/  STL.64 [R1+0xadb8], R216 ;  /* 0x00adb8d801007387 */ /* 0x0083ec0000100a00 */
        /* <DEDUP_REMOVED lines=21> */
[----:B------:R-:W-:Y:S02]  /*da3f0*/  STL.64 [R1+0x11c8], R214 ;  /* 0x0011c8d601007387 */ /* 0x000fe40000100a00 */
[----:B------:R-:W-:Y:S02]  /*da400*/  STL.64 [R1+0x11b0], R208 ;  /* 0x0011b0d001007387 */ /* 0x000fe40000100a00 */
[----:B------:R-:W-:Y:S03]  /*da410*/  STL.64 [R1+0x11b8], R210 ;  /* 0x0011b8d201007387 */ /* 0x000fe60000100a00 */
        /* <DEDUP_REMOVED lines=8> */
[C---:B--2---:R-:W-:Y:S07]  /*da4a0*/  HMMA.1688.F32.TF32 R44, R4.reuse, R174, R64 ;  /* 0x000000ae042c723c */ /* 0x044fee0000081040 */
        /* <DEDUP_REMOVED lines=13> */
[----:B------:R-:W-:Y:S02]  /*da580*/  STL.64 [R1+0x1138], R50 ;  /* 0x0011383201007387 */ /* 0x000fe40000100a00 */
[----:B------:R-:W2:Y:S05]  /*da590*/  LDL.LU R72, [R1+0xc70] ;  /* 0x000c700001487983 */ /* 0x000eaa0000300800 */
[----:B------:R1:W-:Y:S01]  /*da5a0*/  STL.64 [R1+0x1120], R44 ;  /* 0x0011202c01007387 */ /* 0x0003e20000100a00 */
[----:B------:R3:W-:Y:S07]  /*da5b0*/  STL.64 [R1+0x1128], R46 ;  /* 0x0011282e01007387 */ /* 0x0007ee0000100a00 */
        /* <DEDUP_REMOVED lines=19> */
[----:B---3--:R-:W2:Y:S01]  /*da6f0*/  LDL.LU R46, [R1+0xce8] ;  /* 0x000ce800012e7983 */ /* 0x008ea20000300800 */
[----:B------:R-:W2:Y:S01]  /*da700*/  LDL.LU R47, [R1+0xcec] ;  /* 0x000cec00012f7983 */ /* 0x000ea20000300800 */
[----:B------:R-:W3:Y:S02]  /*da710*/  LDL.LU R240, [R1+0xcf0] ;  /* 0x000cf00001f07983 */ /* 0x000ee40000300800 */
[----:B------:R-:W3:Y:S02]  /*da720*/  LDL.LU R241, [R1+0xcf4] ;  /* 0x000cf40001f17983 */ /* 0x000ee40000300800 */
[----:B------:R-:W3:Y:S01]  /*da730*/  LDL.LU R242, [R1+0xcf8] ;  /* 0x000cf80001f27983 */ /* 0x000ee20000300800 */
[----:B------:R-:W3:Y:S01]  /*da740*/  LDL.LU R243, [R1+0xcfc] ;  /* 0x000cfc0001f37983 */ /* 0x000ee20000300800 */
[----:B----4-:R-:W4:Y:S02]  /*da750*/  LDL.LU R16, [R1+0xd00] ;  /* 0x000d000001107983 */ /* 0x010f240000300800 */
        /* <DEDUP_REMOVED lines=45> */
[----:B------:R-:W-:Y:S02]  /*daa30*/  STL.64 [R1+0xad80], R150 ;  /* 0x00ad809601007387 */ /* 0x000fe40000100a00 */
[----:B------:R-:W-:Y:S01]  /*daa40*/  IMAD.MOV.U32 R215, RZ, RZ, R38 ;  /* 0x000000ffffd77224 */ /* 0x000fe200078e0026 */
[----:B------:R-:W-:Y:S01]  /*daa50*/  MOV R214, R39 ;  /* 0x0000002700d67202 */ /* 0x000fe20000000f00 */
[C---:B--2---:R-:W-:Y:S08]  /*daa60*/  HMMA.1688.F32.TF32 R208, R4.reuse, R154, R220 ;  /* 0x0000009a04d0723c */ /* 0x044ff000000810dc */
[C---:B-1----:R-:W-:Y:S11]  /*daa70*/  HMMA.1688.F32.TF32 R156, R4.reuse, R150, R224 ;  /* 0x00000096049c723c */ /* 0x042ff600000810e0 */
[----:B------:R-:W-:Y:S04]  /*daa80*/  @!UPT UIADD3 URZ, URZ, URZ, URZ ;  /* 0x0000003f3f3ff290 */ /* 0x000fe8000fffe03f */
[----:B------:R-:W-:Y:S01]  /*daa90*/  STL.64 [R1+0x1100], R208 ;  /* 0x001100d001007387 */ /* 0x000fe20000100a00 */
[----:B------:R-:W-:Y:S02]  /*daaa0*/  STL.64 [R1+0x1108], R210 ;  /* 0x001108d201007387 */ /* 0x000fe40000100a00 */
[----:B------:R3:W-:Y:S02]  /*daab0*/  STL.64 [R1+0xad78], R148 ;  /* 0x00ad789401007387 */ /* 0x0007e40000100a00 */
[C---:B---3--:R-:W-:Y:S03]  /*daac0*/  HMMA.1688.F32.TF32 R148, R4.reuse, R146, R228 ;  /* 0x000000920494723c */ /* 0x048fe600000810e4 */
[----:B------:R-:W-:Y:S01]  /*daad0*/  STL.64 [R1+0x10f0], R156 ;  /* 0x0010f09c01007387 */ /* 0x000fe20000100a00 */
[----:B------:R-:W-:Y:S02]  /*daae0*/  STL.64 [R1+0x10f8], R158 ;  /* 0x0010f89e01007387 */ /* 0x000fe40000100a00 */
[----:B------:R-:W-:Y:S02]  /*daaf0*/  STL.64 [R1+0xad70], R146 ;  /* 0x00ad709201007387 */ /* 0x000fe40000100a00 */
[----:B------:R1:W-:Y:S01]  /*dab00*/  STL.64 [R1+0xad68], R144 ;  /* 0x00ad689001007387 */ /* 0x0003e20000100a00 */
[C---:B----4-:R-:W-:Y:S08]  /*dab10*/  HMMA.1688.F32.TF32 R16, R4.reuse, R134, R16 ;  /* 0x000000860410723c */ /* 0x050ff00000081010 */
[C---:B-1----:R-:W-:Y:S06]  /*dab20*/  HMMA.1688.F32.TF32 R144, R4.reuse, R142, R232 ;  /* 0x0000008e0490723c */ /* 0x042fec00000810e8 */
[----:B------:R-:W-:Y:S01]  /*dab30*/  STL.64 [R1+0x10e0], R148 ;  /* 0x0010e09401007387 */ /* 0x000fe20000100a00 */
[----:B------:R1:W-:Y:S02]  /*dab40*/  STL.64 [R1+0x10e8], R150 ;  /* 0x0010e89601007387 */ /* 0x0003e40000100a00 */
[C---:B-1----:R-:W-:Y:S11]  /*dab50*/  HMMA.1688.F32.TF32 R148, R4.reuse, R138, R236 ;  /* 0x0000008a0494723c */ /* 0x042ff600000810ec */
[----:B------:R-:W-:Y:S03]  /*dab60*/  @!UPT UIADD3 URZ, URZ, URZ, URZ ;  /* 0x0000003f3f3ff290 */ /* 0x000fe6000fffe03f */
[----:B------:R-:W-:Y:S01]  /*dab70*/  STL.64 [R1+0x10d0], R144 ;  /* 0x0010d09001007387 */ /* 0x000fe20000100a00 */
[----:B------:R1:W-:Y:S01]  /*dab80*/  STL.64 [R1+0x10d8], R146 ;  /* 0x0010d89201007387 */ /* 0x0003e20000100a00 */
[C---:B------:R-:W-:Y:S08]  /*dab90*/  HMMA.1688.F32.TF32 R44, R4.reuse, R126, R44 ;  /* 0x0000007e042c723c */ /* 0x040ff0000008102c */
[----:B-1----:R-:W-:Y:S01]  /*daba0*/  HMMA.1688.F32.TF32 R144, R4, R130, R240 ;  /* 0x000000820490723c */ /* 0x002fe200000810f0 */
[----:B------:R-:W-:Y:S01]  /*dabb0*/  MOV R159, R36 ;  /* 0x00000024009f7202 */ /* 0x000fe20000000f00 */
[----:B------:R-:W-:-:S02]  /*dabc0*/  IMAD.MOV.U32 R158, RZ, RZ, R37 ;  /* 0x000000ffff9e7224 */ /* 0x000fc400078e0025 */
[----:B------:R-:W-:Y:S02]  /*dabd0*/  IMAD.MOV.U32 R223, RZ, RZ, R40 ;  /* 0x000000ffffdf7224 */ /* 0x000fe400078e0028 */
[----:B------:R-:W-:Y:S01]  /*dabe0*/  IMAD.MOV.U32 R222, RZ, RZ, R41 ;  /* 0x000000ffffde7224 */ /* 0x000fe200078e0029 */
[----:B------:R-:W-:Y:S01]  /*dabf0*/  MOV R231, R42 ;  /* 0x0000002a00e77202 */ /* 0x000fe20000000f00 */
[----:B------:R-:W-:Y:S01]  /*dac00*/  IMAD.MOV.U32 R230, RZ, RZ, R43 ;  /* 0x000000ffffe67224 */ /* 0x000fe200078e002b */
[----:B------:R-:W-:Y:S01]  /*dac10*/  STL.64 [R1+0x10c0], R148 ;  /* 0x0010c09401007387 */ /* 0x000fe20000100a00 */
[----:B------:R-:W-:Y:S02]  /*dac20*/  STL.64 [R1+0x10c8], R150 ;  /* 0x0010c89601007387 */ /* 0x000fe40000100a00 */
[----:B------:R-:W-:Y:S02]  /*dac30*/  STL.64 [R1+0x10b0], R16 ;  /* 0x0010b01001007387 */ /* 0x000fe40000100a00 */
[----:B------:R1:W-:Y:S01]  /*dac40*/  STL.64 [R1+0x10b8], R18 ;  /* 0x0010b81201007387 */ /* 0x0003e20000100a00 */
[----:B------:R-:W-:Y:S04]  /*dac50*/  LDS R240, [R0+0x82880] ;  /* 0x0828800000f07984 */ /* 0x000fe80000000800 */
[----:B------:R-:W-:Y:S04]  /*dac60*/  LDS R242, [R0+0x82c80] ;  /* 0x082c800000f27984 */ /* 0x000fe80000000800 */
[----:B------:R-:W-:Y:S04]  /*dac70*/  LDS R241, [R3+0x82880] ;  /* 0x0828800003f17984 */ /* 0x000fe80000000800 */
[----:B------:R-:W2:Y:S01]  /*dac80*/  LDS R243, [R3+0x82c80] ;  /* 0x082c800003f37984 */ /* 0x000ea20000000800 */
[C---:B-1----:R-:W-:Y:S03]  /*dac90*/  HMMA.1688.F32.TF32 R16, R4.reuse, R122, R48 ;  /* 0x0000007a0410723c */ /* 0x042fe60000081030 */
[----:B------:R-:W-:Y:S01]  /*daca0*/  STL.64 [R1+0x10a0], R144 ;  /* 0x0010a09001007387 */ /* 0x000fe20000100a00 */
[----:B------:R-:W-:Y:S04]  /*dacb0*/  STL.64 [R1+0x10a8], R146 ;  /* 0x0010a89201007387 */ /* 0x000fe80000100a00 */
        /* <DEDUP_REMOVED lines=12> */
[C---:B---3--:R-:W-:Y:S01]  /*dad80*/  HMMA.1688.F32.TF32 R44, R4.reuse, R102, R68 ;  /* 0x00000066042c723c */ /* 0x048fe20000081044 */
[----:B------:R-:W-:Y:S01]  /*dad90*/  STL.64 [R1+0x1050], R16 ;  /* 0x0010501001007387 */ /* 0x000fe20000100a00 */
[----:B------:R1:W-:Y:S06]  /*dada0*/  STL.64 [R1+0x1058], R18 ;  /* 0x0010581201007387 */ /* 0x0003ec0000100a00 */
[C---:B-1----:R-:W-:Y:S07]  /*dadb0*/  HMMA.1688.F32.TF32 R16, R4.reuse, R98, R72 ;  /* 0x000000620410723c */ /* 0x042fee0000081048 */
[----:B------:R-:W-:Y:S01]  /*dadc0*/  STL.64 [R1+0x1530], R48 ;  /* 0x0015303001007387 */ /* 0x000fe20000100a00 */
[----:B------:R-:W-:Y:S02]  /*dadd0*/  STL.64 [R1+0x1538], R50 ;  /* 0x0015383201007387 */ /* 0x000fe40000100a00 */
[----:B------:R-:W-:Y:S05]  /*dade0*/  STL.64 [R1+0xad60], R98 ;  /* 0x00ad606201007387 */ /* 0x000fea0000100a00 */
[----:B------:R-:W-:Y:S01]  /*dadf0*/  STL.64 [R1+0x1520], R44 ;  /* 0x0015202c01007387 */ /* 0x000fe20000100a00 */
[----:B------:R-:W-:Y:S01]  /*dae00*/  STL.64 [R1+0x1528], R46 ;  /* 0x0015282e01007387 */ /* 0x000fe20000100a00 */
[----:B------:R-:W-:Y:S06]  /*dae10*/  STL.64 [R1+0xad58], R96 ;  /* 0x00ad586001007387 */ /* 0x000fec0000100a00 */
        /* <DEDUP_REMOVED lines=195> */
[----:B-1----:R-:W2:Y:S01]  /*dba50*/  LDL.LU.64 R38, [R1+0xae38] ;  /* 0x00ae380001267983 */ /* 0x002ea20000300a00 */
[----:B------:R-:W3:Y:S01]  /*dba60*/  LDL.LU.64 R36, [R1+0xae30] ;  /* 0x00ae300001247983 */ /* 0x000ee20000300a00 */
[C---:B----4-:R-:W-:Y:S08]  /*dba70*/  HMMA.1688.F32.TF32 R16, R4.reuse, R10, R16 ;  /* 0x0000000a0410723c */ /* 0x050ff00000081010 */
        /* <DEDUP_REMOVED lines=35> */
[----:B-1----:R-:W-:Y:S01]  /*dbcb0*/  HMMA.1688.F32.TF32 R84, R4, R246, R236 ;  /* 0x000000f60454723c */ /* 0x002fe200000810ec */
[----:B------:R-:W-:Y:S01]  /*dbcc0*/  STL.64 [R1+0xad00], R246 ;  /* 0x00ad00f601007387 */ /* 0x000fe20000100a00 */
[----:B------:R1:W-:Y:S11]  /*dbcd0*/  STL.64 [R1+0xacf8], R244 ;  /* 0x00acf8f401007387 */ /* 0x0003f60000100a00 */
[----:B------:R-:W-:Y:S10]  /*dbce0*/  @!UPT UIADD3 URZ, URZ, URZ, URZ ;  /* 0x0000003f3f3ff290 */ /* 0x000ff4000fffe03f */
[----:B------:R2:W-:Y:S01]  /*dbcf0*/  STL.64 [R1+0xa70], R84 ;  /* 0x000a705401007387 */ /* 0x0005e20000100a00 */
[----:B------:R4:W-:Y:S02]  /*dbd00*/  STL.64 [R1+0xa78], R86 ;  /* 0x000a785601007387 */ /* 0x0009e40000100a00 */
[----:B------:R-:W3:Y:S02]  /*dbd10*/  LDL.LU R148, [R1+0x4c0] ;  /* 0x0004c00001947983 */ /* 0x000ee40000300800 */
[----:B------:R1:W-:Y:S01]  /*dbd20*/  STL.64 [R1+0xa60], R16 ;  /* 0x000a601001007387 */ /* 0x0003e20000100a00 */
[----:B------:R1:W-:Y:S01]  /*dbd30*/  STL.64 [R1+0xa68], R18 ;  /* 0x000a681201007387 */ /* 0x0003e20000100a00 */
        /* <DEDUP_REMOVED lines=19> */
[----:B-1----:R-:W3:Y:S01]  /*dbe70*/  LDL.LU R244, [R1+0x530] ;  /* 0x0005300001f47983 */ /* 0x002ee20000300800 */
[----:B------:R-:W3:Y:S02]  /*dbe80*/  LDL.LU R245, [R1+0x534] ;  /* 0x0005340001f57983 */ /* 0x000ee40000300800 */
[----:B------:R-:W3:Y:S02]  /*dbe90*/  LDL.LU R246, [R1+0x538] ;  /* 0x0005380001f67983 */ /* 0x000ee40000300800 */
[----:B------:R-:W3:Y:S01]  /*dbea0*/  LDL.LU R247, [R1+0x53c] ;  /* 0x00053c0001f77983 */ /* 0x000ee20000300800 */
[----:B--2---:R-:W2:Y:S01]  /*dbeb0*/  LDL.LU R84, [R1+0x510] ;  /* 0x0005100001547983 */ /* 0x004ea20000300800 */
[----:B------:R-:W2:Y:S02]  /*dbec0*/  LDL.LU R85, [R1+0x514] ;  /* 0x0005140001557983 */ /* 0x000ea40000300800 */
[----:B----4-:R-:W2:Y:S02]  /*dbed0*/  LDL.LU R86, [R1+0x518] ;  /* 0x0005180001567983 */ /* 0x010ea40000300800 */
[----:B------:R-:W2:Y:S01]  /*dbee0*/  LDL.LU R87, [R1+0x51c] ;  /* 0x00051c0001577983 */ /* 0x000ea20000300800 */
[----:B------:R-:W4:Y:S01]  /*dbef0*/  LDL.LU R208, [R1+0x570] ;  /* 0x0005700001d07983 */ /* 0x000f220000300800 */
[----:B------:R-:W4:Y:S02]  /*dbf00*/  LDL.LU R209, [R1+0x574] ;  /* 0x0005740001d17983 */ /* 0x000f240000300800 */
        /* <DEDUP_REMOVED lines=41> */
[----:B------:R-:W3:Y:S01]  /*dc1a0*/  LDL.LU R2, [R1+0xae2c] ;  /* 0x00ae2c0001027983 */ /* 0x000ee20000300800 */
[----:B------:R-:W4:Y:S02]  /*dc1b0*/  LDL.LU R159, [R1+0x4bc] ;  /* 0x0004bc00019f7983 */ /* 0x000f240000300800 */
[----:B------:R-:W-:Y:S02]  /*dc1c0*/  STL.64 [R1+0xad10], R10 ;  /* 0x00ad100a01007387 */ /* 0x000fe40000100a00 */
[----:B------:R1:W-:Y:S02]  /*dc1d0*/  STL.64 [R1+0xad08], R8 ;  /* 0x00ad080801007387 */ /* 0x0003e40000100a00 */
[----:B-1----:R-:W4:Y:S01]  /*dc1e0*/  LDL.LU R8, [R1+0x540] ;  /* 0x0005400001087983 */ /* 0x002f220000300800 */
[----:B------:R-:W4:Y:S02]  /*dc1f0*/  LDL.LU R9, [R1+0x544] ;  /* 0x0005440001097983 */ /* 0x000f240000300800 */
[----:B------:R-:W4:Y:S01]  /*dc200*/  LDL.LU R10, [R1+0x548] ;  /* 0x00054800010a7983 */ /* 0x000f220000300800 */
[----:B--2---:R-:W-:Y:S01]  /*dc210*/  HMMA.1688.F32.TF32 R16, R4, R14, R16 ;  /* 0x0000000e0410723c */ /* 0x004fe20000081010 */
[----:B---3--:R-:W-:-:S02]  /*dc220*/  IMAD.MOV.U32 R11, RZ, RZ, R2 ;  /* 0x000000ffff0b7224 */ /* 0x008fc400078e0002 */
[----:B------:R-:W2:Y:S11]  /*dc230*/  LDL.LU R2, [R1+0xae28] ;  /* 0x00ae280001027983 */ /* 0x000eb60000300800 */
[----:B------:R-:W-:Y:S09]  /*dc240*/  @!UPT UIADD3 URZ, URZ, URZ, URZ ;  /* 0x0000003f3f3ff290 */ /* 0x000ff2000fffe03f */
[----:B------:R-:W-:Y:S02]  /*dc250*/  STL.64 [R1+0xa50], R16 ;  /* 0x000a501001007387 */ /* 0x000fe40000100a00 */
[----:B------:R1:W-:Y:S02]  /*dc260*/  STL.64 [R1+0xa58], R18 ;  /* 0x000a581201007387 */ /* 0x0003e40000100a00 */
        /* <DEDUP_REMOVED lines=8> */
[----:B---3--:R-:W-:Y:S01]  /*dc2f0*/  HMMA.1688.F32.TF32 R4, R4, R18, R236 ;  /* 0x000000120404723c */ /* 0x008fe200000810ec */
[----:B------:R-:W3:Y:S01]  /*dc300*/  LDL.LU.64 R238, [R1+0xae10] ;  /* 0x00ae100001ee7983 */ /* 0x000ee20000300a00 */
[----:B------:R-:W2:Y:S11]  /*dc310*/  LDL.LU.64 R236, [R1+0xae08] ;  /* 0x00ae080001ec7983 */ /* 0x000eb60000300a00 */
[----:B------:R-:W-:Y:S10]  /*dc320*/  @!UPT UIADD3 URZ, URZ, URZ, URZ ;  /* 0x0000003f3f3ff290 */ /* 0x000ff4000fffe03f */
[----:B------:R1:W-:Y:S01]  /*dc330*/  STL.64 [R1+0x5e0], R4 ;  /* 0x0005e00401007387 */ /* 0x0003e20000100a00 */
[----:B------:R4:W-:Y:S03]  /*dc340*/  STL.64 [R1+0x5e8], R6 ;  /* 0x0005e80601007387 */ /* 0x0009e60000100a00 */
[----:B-1----:R-:W2:Y:S01]  /*dc350*/  LDL.LU R4, [R1+0x560] ;  /* 0x0005600001047983 */ /* 0x002ea20000300800 */
[----:B------:R-:W2:Y:S02]  /*dc360*/  LDL.LU R5, [R1+0x564] ;  /* 0x0005640001057983 */ /* 0x000ea40000300800 */
[----:B----4-:R-:W4:Y:S01]  /*dc370*/  LDL.LU R6, [R1+0x568] ;  /* 0x0005680001067983 */ /* 0x010f220000300800 */
        /* <DEDUP_REMOVED lines=42> */
[----:B---3--:R-:W-:Y:S11]  /*dc620*/  HMMA.1688.F32.TF32 R208, R240, R214, R208 ;  /* 0x000000d6f0d0723c */ /* 0x008ff600000810d0 */
[----:B------:R-:W-:Y:S11]  /*dc630*/  @!UPT UIADD3 URZ, URZ, URZ, URZ ;  /* 0x0000003f3f3ff290 */ /* 0x000ff6000fffe03f */
[----:B------:R-:W-:Y:S01]  /*dc640*/  @!UPT UIADD3 URZ, URZ, URZ, URZ ;  /* 0x0000003f3f3ff290 */ /* 0x000fe2000fffe03f */
[----:B------:R-:W-:Y:S01]  /*dc650*/  STL.64 [R1+0x570], R208 ;  /* 0x000570d001007387 */ /* 0x000fe20000100a00 */
[----:B------:R1:W-:Y:S03]  /*dc660*/  STL.64 [R1+0x578], R210 ;  /* 0x000578d201007387 */ /* 0x0003e60000100a00 */
[----:B-1----:R-:W4:Y:S01]  /*dc670*/  LDL.LU.64 R210, [R1+0xada0] ;  /* 0x00ada00001d27983 */ /* 0x002f220000300a00 */
[----:B------:R-:W3:Y:S01]  /*dc680*/  LDL.LU.64 R208, [R1+0xad98] ;  /* 0x00ad980001d07983 */ /* 0x000ee20000300a00 */
[----:B--2---:R-:W-:-:S07]  /*dc690*/  MOV R7, R2 ;  /* 0x0000000200077202 */ /* 0x004fce0000000f00 */
[C---:B----4-:R-:W-:Y:S01]  /*dc6a0*/  HMMA.1688.F32.TF32 R4, R240.reuse, R210, R4 ;  /* 0x000000d2f004723c */ /* 0x050fe20000081004 */
[----:B------:R-:W-:Y:S01]  /*dc6b0*/  STL.64 [R1+0xacd0], R210 ;  /* 0x00acd0d201007387 */ /* 0x000fe20000100a00 */
[----:B---3--:R-:W-:Y:S11]  /*dc6c0*/  STL.64 [R1+0xacc8], R208 ;  /* 0x00acc8d001007387 */ /* 0x008ff60000100a00 */
[----:B------:R-:W-:Y:S10]  /*dc6d0*/  @!UPT UIADD3 URZ, URZ, URZ, URZ ;  /* 0x0000003f3f3ff290 */ /* 0x000ff4000fffe03f */
[----:B------:R-:W-:Y:S01]  /*dc6e0*/  STL.64 [R1+0x560], R4 ;  /* 0x0005600401007387 */ /* 0x000fe20000100a00 */
[----:B------:R1:W-:Y:S02]  /*dc6f0*/  STL.64 [R1+0x568], R6 ;  /* 0x0005680601007387 */ /* 0x0003e40000100a00 */
[C---:B-1----:R-:W-:Y:S01]  /*dc700*/  HMMA.1688.F32.TF32 R4, R240.reuse, R206, R12 ;  /* 0x000000cef004723c */ /* 0x042fe2000008100c */
[----:B------:R-:W-:Y:S07]  /*dc710*/  STL.64 [R1+0xace0], R206 ;  /* 0x00ace0ce01007387 */ /* 0x000fee0000100a00 */
[C---:B------:R-:W-:Y:S01]  /*dc720*/  HMMA.1688.F32.TF32 R12, R240.reuse, R202, R8 ;  /* 0x000000caf00c723c */ /* 0x040fe20000081008 */
[----:B------:R-:W-:Y:S07]  /*dc730*/  STL.64 [R1+0xacd8], R204 ;  /* 0x00acd8cc01007387 */ /* 0x000fee0000100a00 */
[C---:B------:R-:W-:Y:S07]  /*dc740*/  HMMA.1688.F32.TF32 R8, R240.reuse, R198, R244 ;  /* 0x000000c6f008723c */ /* 0x040fee00000810f4 */
        /* <DEDUP_REMOVED lines=22> */
[----:B------:R-:W-:Y:S11]  /*dc8b0*/  STL.64 [R1+0x4e8], R14 ;  /* 0x0004e80e01007387 */ /* 0x000ff60000100a00 */
[----:B------:R-:W-:Y:S04]  /*dc8c0*/  @!UPT UIADD3 URZ, URZ, URZ, URZ ;  /* 0x0000003f3f3ff290 */ /* 0x000fe8000fffe03f */
[----:B------:R-:W-:Y:S01]  /*dc8d0*/  STL.64 [R1+0x4c0], R4 ;  /* 0x0004c00401007387 */ /* 0x000fe20000100a00 */
[----:B------:R-:W-:Y:S02]  /*dc8e0*/  STL.64 [R1+0x4d0], R8 ;  /* 0x0004d00801007387 */ /* 0x000fe40000100a00 */
[----:B------:R-:W-:Y:S02]  /*dc8f0*/  STL.64 [R1+0x4d8], R10 ;  /* 0x0004d80a01007387 */ /* 0x000fe40000100a00 */
[----:B------:R1:W-:Y:S02]  /*dc900*/  STL [R1+0x4c8], R6 ;  /* 0x0004c80601007387 */ /* 0x0003e40000100800 */
[----:B------:R-:W-:Y:S02]  /*dc910*/  IMAD.MOV.U32 R2, RZ, RZ, R7 ;  /* 0x000000ffff027224 */ /* 0x000fe400078e0007 */
[C---:B-1----:R-:W-:Y:S03]  /*dc920*/  HMMA.1688.F32.TF32 R4, R240.reuse, R166, R156 ;  /* 0x000000a6f004723c */ /* 0x042fe6000008109c */
[----:B------:R-:W-:Y:S01]  /*dc930*/  STL [R1+0xa9b0], R2 ;  /* 0x00a9b00201007387 */ /* 0x000fe20000100800 */
[----:B------:R-:W2:Y:S11]  /*dc940*/  LDL.LU R248, [R1+0x400] ;  /* 0x0004000001f87983 */ /* 0x000eb60000300800 */
[----:B------:R-:W-:Y:S08]  /*dc950*/  @!UPT UIADD3 URZ, URZ, URZ, URZ ;  /* 0x0000003f3f3ff290 */ /* 0x000ff0000fffe03f */
        /* <DEDUP_REMOVED lines=8> */
[----:B------:R-:W4:Y:S04]  /*dc9e0*/  LDL.LU R15, [R1+0x43c] ;  /* 0x00043c00010f7983 */ /* 0x000f280000300800 */
[----:B-1----:R-:W2:Y:S01]  /*dc9f0*/  LDL.LU R4, [R1+0x440] ;  /* 0x0004400001047983 */ /* 0x002ea20000300800 */
        /* <DEDUP_REMOVED lines=53> */
[C---:B---3--:R-:W-:Y:S01]  /*dcd50*/  HMMA.1688.F32.TF32 R148, R240.reuse, R154, R148 ;  /* 0x0000009af094723c */ /* 0x048fe20000081094 */
[----:B------:R-:W3:Y:S11]  /*dcd60*/  LDL.LU.64 R156, [R1+0xad88] ;  /* 0x00ad8800019c7983 */ /* 0x000ef60000300a00 */
[----:B------:R-:W-:Y:S11]  /*dcd70*/  @!UPT UIADD3 URZ, URZ, URZ, URZ ;  /* 0x0000003f3f3ff290 */ /* 0x000ff6000fffe03f */
[----:B------:R-:W-:Y:S01]  /*dcd80*/  @!UPT UIADD3 URZ, URZ, URZ, URZ ;  /* 0x0000003f3f3ff290 */ /* 0x000fe2000fffe03f */
[----:B------:R-:W-:Y:S01]  /*dcd90*/  IMAD.MOV.U32 R2, RZ, RZ, R151 ;  /* 0x000000ffff027224 */ /* 0x000fe200078e0097 */
[C---:B--2---:R-:W-:Y:S11]  /*dcda0*/  HMMA.1688.F32.TF32 R96, R240.reuse, R158, R96 ;  /* 0x0000009ef060723c */ /* 0x044ff60000081060 */
[----:B------:R-:W-:Y:S11]  /*dcdb0*/  @!UPT UIADD3 URZ, URZ, URZ, URZ ;  /* 0x0000003f3f3ff290 */ /* 0x000ff6000fffe03f */
[----:B------:R-:W-:Y:S01]  /*dcdc0*/  @!UPT UIADD3 URZ, URZ, URZ, URZ ;  /* 0x0000003f3f3ff290 */ /* 0x000fe2000fffe03f */
[----:B------:R1:W-:Y:S01]  /*dcdd0*/  STL.64 [R1+0x490], R96 ;  /* 0x0004906001007387 */ /* 0x0003e20000100a00 */
[----:B------:R2:W-:Y:S03]  /*dcde0*/  STL.64 [R1+0x498], R98 ;  /* 0x0004986201007387 */ /* 0x0005e60000100a00 */
[----:B-1----:R-:W3:Y:S01]  /*dcdf0*/  LDL.LU R96, [R1+0x7c0] ;  /* 0x0007c00001607983 */ /* 0x002ee20000300800 */
[----:B------:R-:W3:Y:S02]  /*dce00*/  LDL.LU R97, [R1+0x7c4] ;  /* 0x0007c40001617983 */ /* 0x000ee40000300800 */
[----:B--2---:R-:W3:Y:S02]  /*dce10*/  LDL.LU R98, [R1+0x7c8] ;  /* 0x0007c80001627983 */ /* 0x004ee40000300800 */
[----:B------:R-:W3:Y:S01]  /*dce20*/  LDL.LU R99, [R1+0x7cc] ;  /* 0x0007cc0001637983 */ /* 0x000ee20000300800 */
[----:B------:R-:W-:Y:S01]  /*dce30*/  STL.64 [R1+0x480], R148 ;  /* 0x0004809401007387 */ /* 0x000fe20000100a00 */
[----:B------:R1:W-:Y:S03]  /*dce40*/  STL [R1+0x488], R150 ;  /* 0x0004889601007387 */ /* 0x0003e60000100800 */
        /* <DEDUP_REMOVED lines=9> */
[C---:B------:R-:W-:Y:S08]  /*dcee0*/  HMMA.1688.F32.TF32 R208, R240.reuse, R142, R208 ;  /* 0x0000008ef0d0723c */ /* 0x040ff000000810d0 */
[C---:B--2---:R-:W-:Y:S11]  /*dcef0*/  HMMA.1688.F32.TF32 R204, R240.reuse, R146, R204 ;  /* 0x00000092f0cc723c */ /* 0x044ff600000810cc */
[----:B------:R-:W-:Y:S11]  /*dcf00*/  @!UPT UIADD3 URZ, URZ, URZ, URZ ;  /* 0x0000003f3f3ff290 */ /* 0x000ff6000fffe03f */
[----:B------:R-:W-:Y:S01]  /*dcf10*/  @!UPT UIADD3 URZ, URZ, URZ, URZ ;  /* 0x0000003f3f3ff290 */ /* 0x000fe2000fffe03f */
[----:B------:R-:W-:Y:S01]  /*dcf20*/  STL.64 [R1+0x460], R204 ;  /* 0x000460cc01007387 */ /* 0x000fe20000100a00 */
[----:B------:R1:W-:Y:S02]  /*dcf30*/  STL.64 [R1+0x468], R206 ;  /* 0x000468ce01007387 */ /* 0x0003e40000100a00 */
[C---:B-1----:R-:W-:Y:S08]  /*dcf40*/  HMMA.1688.F32.TF32 R204, R240.reuse, R138, R4 ;  /* 0x0000008af0cc723c */ /* 0x042ff00000081004 */
[C---:B----4-:R-:W-:Y:S01]  /*dcf50*/  HMMA.1688.F32.TF32 R4, R240.reuse, R134, R12 ;  /* 0x00000086f004723c */ /* 0x050fe2000008100c */
[----:B------:R-:W-:Y:S01]  /*dcf60*/  STL.64 [R1+0x450], R208 ;  /* 0x000450d001007387 */ /* 0x000fe20000100a00 */
[----:B------:R-:W-:Y:S02]  /*dcf70*/  STL.64 [R1+0x458], R210 ;  /* 0x000458d201007387 */ /* 0x000fe40000100a00 */
[----:B------:R-:W-:Y:S11]  /*dcf80*/  STL.64 [R1+0xacc0], R134 ;  /* 0x00acc08601007387 */ /* 0x000ff60000100a00 */
[----:B------:R-:W-:Y:S01]  /*dcf90*/  STL.64 [R1+0x440], R204 ;  /* 0x000440cc01007387 */ /* 0x000fe20000100a00 */
[----:B------:R-:W-:Y:S02]  /*dcfa0*/  STL.64 [R1+0x448], R206 ;  /* 0x000448ce01007387 */ /* 0x000fe40000100a00 */
[----:B------:R-:W-:Y:S05]  /*dcfb0*/  STL.64 [R1+0xacb8], R132 ;  /* 0x00acb88401007387 */ /* 0x000fea0000100a00 */
        /* <DEDUP_REMOVED lines=29> */
[C---:B---3--:R-:W-:Y:S11]  /*dd190*/  HMMA.1688.F32.TF32 R8, R240.reuse, R106, R96 ;  /* 0x0000006af008723c */ /* 0x048ff60000081060 */
[----:B------:R-:W-:Y:S04]  /*dd1a0*/  @!UPT UIADD3 URZ, URZ, URZ, URZ ;  /* 0x0000003f3f3ff290 */ /* 0x000fe8000fffe03f */
[----:B------:R-:W-:Y:S01]  /*dd1b0*/  STL.64 [R1+0x3e0], R4 ;  /* 0x0003e00401007387 */ /* 0x000fe20000100a00 */
[----:B------:R1:W-:Y:S02]  /*dd1c0*/  STL.64 [R1+0x3e8], R6 ;  /* 0x0003e80601007387 */ /* 0x0003e40000100a00 */
[C---:B-1----:R-:W-:Y:S01]  /*dd1d0*/  HMMA.1688.F32.TF32 R4, R240.reuse, R110, R92 ;  /* 0x0000006ef004723c */ /* 0x042fe2000008105c */
[----:B------:R-:W-:Y:S01]  /*dd1e0*/  STL.64 [R1+0xac60], R110 ;  /* 0x00ac606e01007387 */ /* 0x000fe20000100a00 */
[----:B------:R-:W-:Y:S11]  /*dd1f0*/  STL.64 [R1+0xac58], R108 ;  /* 0x00ac586c01007387 */ /* 0x000ff60000100a00 */
[----:B------:R-:W-:Y:S10]  /*dd200*/  @!UPT UIADD3 URZ, URZ, URZ, URZ ;  /* 0x0000003f3f3ff290 */ /* 0x000ff4000fffe03f */
[----:B------:R-:W-:Y:S01]  /*dd210*/  STL.64 [R1+0x3d0], R4 ;  /* 0x0003d00401007387 */ /* 0x000fe20000100a00 */
[----:B------:R-:W-:Y:S02]  /*dd220*/  STL.64 [R1+0x3d8], R6 ;  /* 0x0003d80601007387 */ /* 0x000fe40000100a00 */
[----:B------:R-:W2:Y:S02]  /*dd230*/  LDL.LU R244, [R1+0x680] ;  /* 0x0006800001f47983 */ /* 0x000ea40000300800 */
[----:B------:R1:W-:Y:S01]  /*dd240*/  STL.64 [R1+0xa40], R8 ;  /* 0x000a400801007387 */ /* 0x0003e20000100a00 */
[----:B------:R3:W-:Y:S01]  /*dd250*/  STL.64 [R1+0xa48], R10 ;  /* 0x000a480a01007387 */ /* 0x0007e20000100a00 */
[----:B------:R-:W2:Y:S02]  /*dd260*/  LDL.LU R245, [R1+0x684] ;  /* 0x0006840001f57983 */ /* 0x000ea40000300800 */
[----:B------:R-:W2:Y:S02]  /*dd270*/  LDL.LU R246, [R1+0x688] ;  /* 0x0006880001f67983 */ /* 0x000ea40000300800 */
[----:B------:R-:W2:Y:S01]  /*dd280*/  LDL.LU R247, [R1+0x68c] ;  /* 0x00068c0001f77983 */ /* 0x000ea20000300800 */
[----:B------:R-:W-:Y:S04]  /*dd290*/  LDS R4, [R212+0x82880] ;  /* 0x08288000d4047984 */ /* 0x000fe80000000800 */
[----:B------:R-:W-:Y:S04]  /*dd2a0*/  LDS R6, [R212+0x82c80] ;  /* 0x082c8000d4067984 */ /* 0x000fe80000000800 */
[----:B------:R-:W-:Y:S04]  /*dd2b0*/  LDS R5, [R213+0x82880] ;  /* 0x08288000d5057984 */ /* 0x000fe80000000800 */
[----:B------:R-:W4:Y:S04]  /*dd2c0*/  LDS R7, [R213+0x82c80] ;  /* 0x082c8000d5077984 */ /* 0x000f280000000800 */
[----:B-1----:R-:W2:Y:S01]  /*dd2d0*/  LDL.LU R8, [R1+0x690] ;  /* 0x0006900001087983 */ /* 0x002ea20000300800 */
[----:B------:R-:W2:Y:S02]  /*dd2e0*/  LDL.LU R9, [R1+0x694] ;  /* 0x0006940001097983 */ /* 0x000ea40000300800 */
[----:B---3--:R-:W3:Y:S02]  /*dd2f0*/  LDL.LU R10, [R1+0x698] ;  /* 0x00069800010a7983 */ /* 0x008ee40000300800 */
        /* <DEDUP_REMOVED lines=61> */
[----:B------:R-:W-:Y:S01]  /*dd6d0*/  STL.64 [R1+0xac50], R106 ;  /* 0x00ac506a01007387 */ /* 0x000fe20000100a00 */
[----:B------:R1:W-:Y:S03]  /*dd6e0*/  STL.64 [R1+0xac48], R104 ;  /* 0x00ac486801007387 */ /* 0x0003e60000100a00 */
        /* <DEDUP_REMOVED lines=37> */
[----:B------:R-:W-:Y:S02]  /*dd940*/  STL.64 [R1+0xac20], R94 ;  /* 0x00ac205e01007387 */ /* 0x000fe40000100a00 */
[----:B----4-:R1:W-:Y:S02]  /*dd950*/  STL.64 [R1+0xac18], R92 ;  /* 0x00ac185c01007387 */ /* 0x0103e40000100a00 */
[----:B-1----:R-:W4:Y:S01]  /*dd960*/  LDL.LU R92, [R1+0x770] ;  /* 0x00077000015c7983 */ /* 0x002f220000300800 */
[----:B------:R-:W4:Y:S02]  /*dd970*/  LDL.LU R93, [R1+0x774] ;  /* 0x00077400015d7983 */ /* 0x000f240000300800 */
[----:B------:R-:W4:Y:S02]  /*dd980*/  LDL.LU R94, [R1+0x778] ;  /* 0x00077800015e7983 */ /* 0x000f240000300800 */
[----:B------:R-:W4:Y:S01]  /*dd990*/  LDL.LU R95, [R1+0x77c] ;  /* 0x00077c00015f7983 */ /* 0x000f220000300800 */
        /* <DEDUP_REMOVED lines=45> */
[C---:B--2---:R-:W-:Y:S08]  /*ddc70*/  HMMA.1688.F32.TF32 R92, R240.reuse, R34, R12 ;  /* 0x00000022f05c723c */ /* 0x044ff0000008100c */
[C---:B------:R-:W-:Y:S01]  /*ddc80*/  HMMA.1688.F32.TF32 R12, R240.reuse, R26, R244 ;  /* 0x0000001af00c723c */ /* 0x040fe200000810f4 */
[----:B------:R-:W-:Y:S01]  /*ddc90*/  STL.64 [R1+0x12c0], R88 ;  /* 0x0012c05801007387 */ /* 0x000fe20000100a00 */
[----:B------:R1:W-:Y:S06]  /*ddca0*/  STL.64 [R1+0x12c8], R90 ;  /* 0x0012c85a01007387 */ /* 0x0003ec0000100a00 */
[C---:B-1----:R-:W-:Y:S08]  /*ddcb0*/  HMMA.1688.F32.TF32 R88, R240.reuse, R30, R8 ;  /* 0x0000001ef058723c */ /* 0x042ff00000081008 */
[C---:B------:R-:W-:Y:S01]  /*ddcc0*/  HMMA.1688.F32.TF32 R8, R240.reuse, R22, R248 ;  /* 0x00000016f008723c */ /* 0x040fe200000810f8 */
[----:B------:R1:W-:Y:S01]  /*ddcd0*/  STL.64 [R1+0x12b0], R96 ;  /* 0x0012b06001007387 */ /* 0x0003e20000100a00 */
[----:B------:R2:W-:Y:S02]  /*ddce0*/  STL.64 [R1+0x12b8], R98 ;  /* 0x0012b86201007387 */ /* 0x0005e40000100a00 */
[----:B------:R-:W-:Y:S02]  /*ddcf0*/  STL.64 [R1+0x12a0], R92 ;  /* 0x0012a05c01007387 */ /* 0x000fe40000100a00 */
[----:B------:R-:W-:Y:S09]  /*ddd00*/  STL.64 [R1+0x12a8], R94 ;  /* 0x0012a85e01007387 */ /* 0x000ff20000100a00 */
[----:B------:R-:W-:Y:S01]  /*ddd10*/  STL.64 [R1+0x1290], R88 ;  /* 0x0012905801007387 */ /* 0x000fe20000100a00 */
[----:B------:R-:W-:Y:S02]  /*ddd20*/  STL.64 [R1+0x1298], R90 ;  /* 0x0012985a01007387 */ /* 0x000fe40000100a00 */
[----:B------:R-:W4:Y:S02]  /*ddd30*/  LDL.LU R208, [R1+0x370] ;  /* 0x0003700001d07983 */ /* 0x000f240000300800 */
[----:B------:R1:W-:Y:S01]  /*ddd40*/  STL.64 [R1+0x1280], R12 ;  /* 0x0012800c01007387 */ /* 0x0003e20000100a00 */
[----:B------:R1:W-:Y:S02]  /*ddd50*/  STL.64 [R1+0x1288], R14 ;  /* 0x0012880e01007387 */ /* 0x0003e40000100a00 */
[----:B------:R-:W-:Y:S02]  /*ddd60*/  STL.64 [R1+0x1270], R8 ;  /* 0x0012700801007387 */ /* 0x000fe40000100a00 */
[----:B------:R1:W-:Y:S02]  /*ddd70*/  STL.64 [R1+0x1278], R10 ;  /* 0x0012780a01007387 */ /* 0x0003e40000100a00 */
[----:B------:R-:W4:Y:S01]  /*ddd80*/  LDL.LU R209, [R1+0x374] ;  /* 0x0003740001d17983 */ /* 0x000f220000300800 */
[----:B------:R-:W4:Y:S01]  /*ddd90*/  LDL.LU R210, [R1+0x378] ;  /* 0x0003780001d27983 */ /* 0x000f220000300800 */
[----:B------:R-:W4:Y:S02]  /*ddda0*/  LDL.LU R211, [R1+0x37c] ;  /* 0x00037c0001d37983 */ /* 0x000f240000300800 */
        /* <DEDUP_REMOVED lines=24> */
[----:B------:R-:W2:Y:S02]  /*ddf30*/  LDL.LU.64 R10, [R1+0x38] ;  /* 0x00003800010a7983 */ /* 0x000ea40000300a00 */
[----:B------:R-:W3:Y:S01]  /*ddf40*/  LDL.LU.64 R250, [R1+0x28] ;  /* 0x0000280001fa7983 */ /* 0x000ee20000300a00 */
[----:B------:R-:W4:Y:S01]  /*ddf50*/  LDL.LU R88, [R1+0x640] ;  /* 0x0006400001587983 */ /* 0x000f220000300800 */
[----:B------:R-:W4:Y:S02]  /*ddf60*/  LDL.LU R89, [R1+0x644] ;  /* 0x0006440001597983 */ /* 0x000f240000300800 */
[----:B------:R-:W4:Y:S02]  /*ddf70*/  LDL.LU R90, [R1+0x648] ;  /* 0x00064800015a7983 */ /* 0x000f240000300800 */
[----:B------:R-:W4:Y:S01]  /*ddf80*/  LDL.LU R91, [R1+0x64c] ;  /* 0x00064c00015b7983 */ /* 0x000f220000300800 */
[----:B------:R-:W4:Y:S01]  /*ddf90*/  LDL.LU.64 R94, [R1+0x18] ;  /* 0x00001800015e7983 */ /* 0x000f220000300a00 */
[----:B------:R-:W4:Y:S02]  /*ddfa0*/  LDL.LU.64 R102, [R1+0x8] ;  /* 0x0000080001667983 */ /* 0x000f240000300a00 */
        /* <DEDUP_REMOVED lines=21> */
[----:B---3--:R-:W-:Y:S01]  /*de100*/  HMMA.1688.F32.TF32 R244, R240, R250, R244 ;  /* 0x000000faf0f4723c */ /* 0x008fe200000810f4 */
[----:B------:R-:W-:-:S02]  /*de110*/  IMAD.MOV.U32 R201, RZ, RZ, R10 ;  /* 0x000000ffffc97224 */ /* 0x000fc400078e000a */
[----:B------:R-:W-:Y:S01]  /*de120*/  IMAD.MOV.U32 R200, RZ, RZ, R11 ;  /* 0x000000ffffc87224 */ /* 0x000fe200078e000b */
[----:B------:R-:W-:Y:S01]  /*de130*/  MOV R213, R250 ;  /* 0x000000fa00d57202 */ /* 0x000fe20000000f00 */
[----:B------:R-:W-:-:S10]  /*de140*/  IMAD.MOV.U32 R212, RZ, RZ, R251 ;  /* 0x000000ffffd47224 */ /* 0x000fd400078e00fb */
[----:B------:R-:W-:Y:S01]  /*de150*/  STL.64 [R1+0x8e0], R12 ;  /* 0x0008e00c01007387 */ /* 0x000fe20000100a00 */
[----:B------:R1:W-:Y:S03]  /*de160*/  STL.64 [R1+0x8e8], R14 ;  /* 0x0008e80e01007387 */ /* 0x0003e60000100a00 */
[----:B-1----:R-:W2:Y:S01]  /*de170*/  LDL.LU.64 R14, [R1+0xad20] ;  /* 0x00ad2000010e7983 */ /* 0x002ea20000300a00 */
[----:B------:R-:W3:Y:S02]  /*de180*/  LDL.LU.64 R12, [R1+0xad18] ;  /* 0x00ad1800010c7983 */ /* 0x000ee40000300a00 */
[----:B------:R-:W2:Y:S02]  /*de190*/  LDL.LU.64 R10, [R1+0xad10] ;  /* 0x00ad1000010a7983 */ /* 0x000ea40000300a00 */
[----:B------:R-:W2:Y:S01]  /*de1a0*/  LDL.LU.64 R8, [R1+0xad08] ;  /* 0x00ad080001087983 */ /* 0x000ea20000300a00 */
[----:B------:R-:W-:Y:S01]  /*de1b0*/  STL.64 [R1+0x8d0], R244 ;  /* 0x0008d0f401007387 */ /* 0x000fe20000100a00 */
[----:B------:R1:W-:Y:S03]  /*de1c0*/  STL.64 [R1+0x8d8], R246 ;  /* 0x0008d8f601007387 */ /* 0x0003e60000100a00 */
[----:B-1----:R-:W2:Y:S01]  /*de1d0*/  LDL.LU.64 R246, [R1+0xad00] ;  /* 0x00ad000001f67983 */ /* 0x002ea20000300a00 */
[----:B------:R-:W2:Y:S02]  /*de1e0*/  LDL.LU.64 R244, [R1+0xacf8] ;  /* 0x00acf80001f47983 */ /* 0x000ea40000300a00 */
[----:B------:R-:W2:Y:S02]  /*de1f0*/  LDL.LU.64 R250, [R1+0xacf0] ;  /* 0x00acf00001fa7983 */ /* 0x000ea40000300a00 */
[----:B------:R-:W3:Y:S01]  /*de200*/  LDL.LU.64 R248, [R1+0xace8] ;  /* 0x00ace80001f87983 */ /* 0x000ee20000300a00 */
[C---:B----4-:R-:W-:Y:S11]  /*de210*/  HMMA.1688.F32.TF32 R88, R240.reuse, R94, R88 ;  /* 0x0000005ef058723c */ /* 0x050ff60000081058 */
        /* <DEDUP_REMOVED lines=8> */
[----:B------:R2:W-:Y:S01]  /*de2a0*/  STL.64 [R1+0x8b8], R90 ;  /* 0x0008b85a01007387 */ /* 0x0005e20000100a00 */
[----:B------:R-:W-:Y:S01]  /*de2b0*/  MOV R204, R237 ;  /* 0x000000ed00cc7202 */ /* 0x000fe20000000f00 */
[----:B------:R-:W-:Y:S02]  /*de2c0*/  IMAD.MOV.U32 R205, RZ, RZ, R236 ;  /* 0x000000ffffcd7224 */ /* 0x000fe400078e00ec */
[----:B------:R-:W-:Y:S01]  /*de2d0*/  IMAD.MOV.U32 R206, RZ, RZ, R225 ;  /* 0x000000ffffce7224 */ /* 0x000fe200078e00e1 */
[----:B------:R-:W-:Y:S01]  /*de2e0*/  MOV R207, R224 ;  /* 0x000000e000cf7202 */ /* 0x000fe20000000f00 */
[C---:B--2---:R-:W-:Y:S01]  /*de2f0*/  HMMA.1688.F32.TF32 R88, R240.reuse, R250, R104 ;  /* 0x000000faf058723c */ /* 0x044fe20000081068 */
[----:B------:R-:W-:Y:S01]  /*de300*/  STL.64 [R1+0xab30], R250 ;  /* 0x00ab30fa01007387 */ /* 0x000fe20000100a00 */
[----:B---3--:R-:W-:Y:S11]  /*de310*/  STL.64 [R1+0xab28], R248 ;  /* 0x00ab28f801007387 */ /* 0x008ff60000100a00 */
        /* <DEDUP_REMOVED lines=20> */
[----:B-1----:R-:W-:Y:S01]  /*de460*/  HMMA.1688.F32.TF32 R8, R240, R18, R120 ;  /* 0x00000012f008723c */ /* 0x002fe20000081078 */
[----:B------:R-:W-:Y:S01]  /*de470*/  STL.64 [R1+0xaaf0], R18 ;  /* 0x00aaf01201007387 */ /* 0x000fe20000100a00 */
[----:B------:R-:W-:Y:S06]  /*de480*/  STL.64 [R1+0xaae8], R16 ;  /* 0x00aae81001007387 */ /* 0x000fec0000100a00 */
        /* <DEDUP_REMOVED lines=75> */
[----:B------:R-:W-:-:S02]  /*de940*/  IMAD.MOV.U32 R225, RZ, RZ, R94 ;  /* 0x000000ffffe17224 */ /* 0x000fc400078e005e */
[----:B------:R-:W4:Y:S01]  /*de950*/  LDL.LU R93, [R1+0x2c4] ;  /* 0x0002c400015d7983 */ /* 0x000f220000300800 */
[----:B------:R-:W-:Y:S01]  /*de960*/  MOV R224, R95 ;  /* 0x0000005f00e07202 */ /* 0x000fe20000000f00 */
[----:B------:R-:W4:Y:S01]  /*de970*/  LDL.LU R94, [R1+0x2c8] ;  /* 0x0002c800015e7983 */ /* 0x000f220000300800 */
[----:B------:R-:W4:Y:S02]  /*de980*/  LDL.LU R95, [R1+0x2cc] ;  /* 0x0002cc00015f7983 */ /* 0x000f240000300800 */
[----:B------:R-:W4:Y:S02]  /*de990*/  LDL.LU R100, [R1+0x2a0] ;  /* 0x0002a00001647983 */ /* 0x000f240000300800 */
[----:B------:R-:W-:Y:S01]  /*de9a0*/  IMAD.MOV.U32 R237, RZ, RZ, R102 ;  /* 0x000000ffffed7224 */ /* 0x000fe200078e0066 */
[----:B------:R-:W4:Y:S01]  /*de9b0*/  LDL.LU R101, [R1+0x2a4] ;  /* 0x0002a40001657983 */ /* 0x000f220000300800 */
[----:B------:R-:W-:Y:S02]  /*de9c0*/  IMAD.MOV.U32 R236, RZ, RZ, R103 ;  /* 0x000000ffffec7224 */ /* 0x000fe400078e0067 */
        /* <DEDUP_REMOVED lines=34> */
[----:B------:R2:W-:Y:S02]  /*debf0*/  STL.64 [R1+0x348], R18 ;  /* 0x0003481201007387 */ /* 0x0005e40000100a00 */
[C---:B--2---:R-:W-:Y:S08]  /*dec00*/  HMMA.1688.F32.TF32 R16, R4.reuse, R206, R240 ;  /* 0x000000ce0410723c */ /* 0x044ff000000810f0 */
[C---:B------:R-:W-:Y:S08]  /*dec10*/  HMMA.1688.F32.TF32 R240, R4.reuse, R202, R12 ;  /* 0x000000ca04f0723c */ /* 0x040ff0000008100c */
[C---:B------:R-:W-:Y:S08]  /*dec20*/  HMMA.1688.F32.TF32 R12, R4.reuse, R198, R8 ;  /* 0x000000c6040c723c */ /* 0x040ff00000081008 */
[C---:B------:R-:W-:Y:S01]  /*dec30*/  HMMA.1688.F32.TF32 R8, R4.reuse, R190, R248 ;  /* 0x000000be0408723c */ /* 0x040fe200000810f8 */
[----:B------:R-:W-:Y:S01]  /*dec40*/  STL.64 [R1+0x320], R16 ;  /* 0x0003201001007387 */ /* 0x000fe20000100a00 */
[----:B------:R1:W-:Y:S06]  /*dec50*/  STL.64 [R1+0x328], R18 ;  /* 0x0003281201007387 */ /* 0x0003ec0000100a00 */
[C---:B-1----:R-:W-:Y:S01]  /*dec60*/  HMMA.1688.F32.TF32 R16, R4.reuse, R194, R244 ;  /* 0x000000c20410723c */ /* 0x042fe200000810f4 */
[----:B------:R-:W-:Y:S01]  /*dec70*/  STL.64 [R1+0x310], R240 ;  /* 0x000310f001007387 */ /* 0x000fe20000100a00 */
[----:B------:R-:W-:Y:S05]  /*dec80*/  STL.64 [R1+0x318], R242 ;  /* 0x000318f201007387 */ /* 0x000fea0000100a00 */
[----:B------:R-:W-:Y:S02]  /*dec90*/  STL.64 [R1+0x300], R12 ;  /* 0x0003000c01007387 */ /* 0x000fe40000100a00 */
[----:B------:R1:W-:Y:S02]  /*deca0*/  STL.64 [R1+0x308], R14 ;  /* 0x0003080e01007387 */ /* 0x0003e40000100a00 */
[C---:B-1----:R-:W-:Y:S11]  /*decb0*/  HMMA.1688.F32.TF32 R12, R4.reuse, R186, R88 ;  /* 0x000000ba040c723c */ /* 0x042ff60000081058 */
[----:B------:R-:W-:Y:S01]  /*decc0*/  @!UPT UIADD3 URZ, URZ, URZ, URZ ;  /* 0x0000003f3f3ff290 */ /* 0x000fe2000fffe03f */
[----:B------:R-:W-:Y:S01]  /*decd0*/  STL.64 [R1+0x2f0], R16 ;  /* 0x0002f01001007387 */ /* 0x000fe20000100a00 */
[----:B------:R-:W-:Y:S02]  /*dece0*/  STL.64 [R1+0x2f8], R18 ;  /* 0x0002f81201007387 */ /* 0x000fe40000100a00 */
[----:B------:R-:W-:Y:S02]  /*decf0*/  STL.64 [R1+0xaac0], R184 ;  /* 0x00aac0b801007387 */ /* 0x000fe40000100a00 */
[----:B------:R-:W-:Y:S01]  /*ded00*/  STL.64 [R1+0x2e0], R8 ;  /* 0x0002e00801007387 */ /* 0x000fe20000100a00 */
[----:B------:R1:W-:Y:S02]  /*ded10*/  STL.64 [R1+0x2e8], R10 ;  /* 0x0002e80a01007387 */ /* 0x0003e40000100a00 */
[C---:B-1----:R-:W-:Y:S03]  /*ded20*/  HMMA.1688.F32.TF32 R8, R4.reuse, R182, R92 ;  /* 0x000000b60408723c */ /* 0x042fe6000008105c */
[----:B------:R-:W-:Y:S01]  /*ded30*/  STL.64 [R1+0x2d0], R12 ;  /* 0x0002d00c01007387 */ /* 0x000fe20000100a00 */
[----:B------:R1:W-:Y:S02]  /*ded40*/  STL.64 [R1+0x2d8], R14 ;  /* 0x0002d80e01007387 */ /* 0x0003e40000100a00 */
[----:B------:R-:W-:Y:S02]  /*ded50*/  STL.64 [R1+0xaac8], R180 ;  /* 0x00aac8b401007387 */ /* 0x000fe40000100a00 */
[C---:B-1----:R-:W-:Y:S11]  /*ded60*/  HMMA.1688.F32.TF32 R12, R4.reuse, R178, R96 ;  /* 0x000000b2040c723c */ /* 0x042ff60000081060 */
[----:B------:R-:W-:Y:S04]  /*ded70*/  @!UPT UIADD3 URZ, URZ, URZ, URZ ;  /* 0x0000003f3f3ff290 */ /* 0x000fe8000fffe03f */
[----:B------:R-:W-:Y:S01]  /*ded80*/  STL.64 [R1+0x2c0], R8 ;  /* 0x0002c00801007387 */ /* 0x000fe20000100a00 */
[----:B------:R1:W-:Y:S02]  /*ded90*/  STL.64 [R1+0x2c8], R10 ;  /* 0x0002c80a01007387 */ /* 0x0003e40000100a00 */
[C---:B-1----:R-:W-:Y:S01]  /*deda0*/  HMMA.1688.F32.TF32 R8, R4.reuse, R174, R100 ;  /* 0x000000ae0408723c */ /* 0x042fe20000081064 */
[----:B------:R-:W-:Y:S04]  /*dedb0*/  STL.64 [R1+0xaad0], R176 ;  /* 0x00aad0b001007387 */ /* 0x000fe80000100a00 */
[----:B------:R-:W-:Y:S02]  /*dedc0*/  STL.64 [R1+0x2b0], R12 ;  /* 0x0002b00c01007387 */ /* 0x000fe40000100a00 */
[----:B------:R1:W-:Y:S02]  /*dedd0*/  STL.64 [R1+0x2b8], R14 ;  /* 0x0002b80e01007387 */ /* 0x0003e40000100a00 */
[----:B------:R-:W-:Y:S01]  /*dede0*/  STL.64 [R1+0xaad8], R172 ;  /* 0x00aad8ac01007387 */ /* 0x000fe20000100a00 */
[C---:B-1----:R-:W-:Y:S11]  /*dedf0*/  HMMA.1688.F32.TF32 R12, R4.reuse, R170, R104 ;  /* 0x000000aa040c723c */ /* 0x042ff60000081068 */
[----:B------:R-:W-:Y:S02]  /*dee00*/  @!UPT UIADD3 URZ, URZ, URZ, URZ ;  /* 0x0000003f3f3ff290 */ /* 0x000fe4000fffe03f */
[----:B------:R-:W-:Y:S01]  /*dee10*/  STL.64 [R1+0x2a0], R8 ;  /* 0x0002a00801007387 */ /* 0x000fe20000100a00 */
[----:B------:R1:W-:Y:S02]  /*dee20*/  STL.64 [R1+0x2a8], R10 ;  /* 0x0002a80a01007387 */ /* 0x0003e40000100a00 */
[C---:B-1----:R-:W-:Y:S01]  /*dee30*/  HMMA.1688.F32.TF32 R8, R4.reuse, R166, R108 ;  /* 0x000000a60408723c */ /* 0x042fe2000008106c */
[----:B------:R-:W-:Y:S06]  /*dee40*/  STL.64 [R1+0xaae0], R168 ;  /* 0x00aae0a801007387 */ /* 0x000fec0000100a00 */
[----:B------:R-:W-:Y:S02]  /*dee50*/  STL.64 [R1+0x290], R12 ;  /* 0x0002900c01007387 */ /* 0x000fe40000100a00 */
[----:B------:R1:W-:Y:S02]  /*dee60*/  STL.64 [R1+0x298], R14 ;  /* 0x0002980e01007387 */ /* 0x0003e40000100a00 */
[----:B------:R-:W-:Y:S01]  /*dee70*/  STL.64 [R1+0xab38], R164 ;  /* 0x00ab38a401007387 */ /* 0x000fe20000100a00 */
[C---:B-1----:R-:W-:Y:S11]  /*dee80*/  HMMA.1688.F32.TF32 R12, R4.reuse, R162, R112 ;  /* 0x000000a2040c723c */ /* 0x042ff60000081070 */
[----:B------:R-:W-:Y:S01]  /*dee90*/  STL.64 [R1+0x280], R8 ;  /* 0x0002800801007387 */ /* 0x000fe20000100a00 */
[----:B------:R1:W-:Y:S02]  /*deea0*/  STL.64 [R1+0x288], R10 ;  /* 0x0002880a01007387 */ /* 0x0003e40000100a00 */
[C---:B-1----:R-:W-:Y:S01]  /*deeb0*/  HMMA.1688.F32.TF32 R8, R4.reuse, R158, R116 ;  /* 0x0000009e0408723c */ /* 0x042fe20000081074 */
[----:B------:R-:W-:Y:S08]  /*deec0*/  STL.64 [R1+0xab40], R160 ;  /* 0x00ab40a001007387 */ /* 0x000ff00000100a00 */
[----:B------:R-:W-:Y:S02]  /*deed0*/  STL.64 [R1+0x270], R12 ;  /* 0x0002700c01007387 */ /* 0x000fe40000100a00 */
[----:B------:R1:W-:Y:S02]  /*deee0*/  STL.64 [R1+0x278], R14 ;  /* 0x0002780e01007387 */ /* 0x0003e40000100a00 */
[----:B------:R-:W-:Y:S01]  /*deef0*/  STL.64 [R1+0xab48], R156 ;  /* 0x00ab489c01007387 */ /* 0x000fe20000100a00 */
[C---:B-1----:R-:W-:Y:S09]  /*def00*/  HMMA.1688.F32.TF32 R12, R4.reuse, R154, R120 ;  /* 0x0000009a040c723c */ /* 0x042ff20000081078 */
[----:B------:R-:W-:Y:S01]  /*def10*/  STL.64 [R1+0x260], R8 ;  /* 0x0002600801007387 */ /* 0x000fe20000100a00 */
[----:B------:R1:W-:Y:S02]  /*def20*/  STL.64 [R1+0x268], R10 ;  /* 0x0002680a01007387 */ /* 0x0003e40000100a00 */
[C---:B-1----:R-:W-:Y:S01]  /*def30*/  HMMA.1688.F32.TF32 R8, R4.reuse, R150, R124 ;  /* 0x000000960408723c */ /* 0x042fe2000008107c */
[----:B------:R-:W-:Y:S10]  /*def40*/  STL.64 [R1+0xab50], R152 ;  /* 0x00ab509801007387 */ /* 0x000ff40000100a00 */
[----:B------:R-:W-:Y:S02]  /*def50*/  STL.64 [R1+0x250], R12 ;  /* 0x0002500c01007387 */ /* 0x000fe40000100a00 */
[----:B------:R1:W-:Y:S02]  /*def60*/  STL.64 [R1+0x258], R14 ;  /* 0x0002580e01007387 */ /* 0x0003e40000100a00 */
[----:B------:R-:W-:Y:S01]  /*def70*/  STL.64 [R1+0xab58], R148 ;  /* 0x00ab589401007387 */ /* 0x000fe20000100a00 */
[C---:B-1----:R-:W-:Y:S07]  /*def80*/  HMMA.1688.F32.TF32 R12, R4.reuse, R146, R128 ;  /* 0x00000092040c723c */ /* 0x042fee0000081080 */
[----:B------:R-:W-:Y:S01]  /*def90*/  STL.64 [R1+0x240], R8 ;  /* 0x0002400801007387 */ /* 0x000fe20000100a00 */
[----:B------:R1:W-:Y:S02]  /*defa0*/  STL.64 [R1+0x248], R10 ;  /* 0x0002480a01007387 */ /* 0x0003e40000100a00 */
[C---:B-1----:R-:W-:Y:S01]  /*defb0*/  HMMA.1688.F32.TF32 R8, R4.reuse, R142, R132 ;  /* 0x0000008e0408723c */ /* 0x042fe20000081084 */
[----:B------:R-:W-:Y:S11]  /*defc0*/  STL.64 [R1+0xab60], R144 ;  /* 0x00ab609001007387 */ /* 0x000ff60000100a00 */
[----:B------:R-:W-:Y:S01]  /*defd0*/  @!UPT UIADD3 URZ, URZ, URZ, URZ ;  /* 0x0000003f3f3ff290 */ /* 0x000fe2000fffe03f */
[----:B------:R-:W-:Y:S02]  /*defe0*/  STL.64 [R1+0x230], R12 ;  /* 0x0002300c01007387 */ /* 0x000fe40000100a00 */
[----:B------:R-:W-:Y:S02]  /*deff0*/  STL.64 [R1+0x238], R14 ;  /* 0x0002380e01007387 */ /* 0x000fe40000100a00 */
[----:B------:R-:W2:Y:S06]  /*df000*/  LDL.LU R244, [R1+0x50] ;  /* 0x0000500001f47983 */ /* 0x000eac0000300800 */
[----:B------:R1:W-:Y:S01]  /*df010*/  STL.64 [R1+0x220], R8 ;  /* 0x0002200801007387 */ /* 0x0003e20000100a00 */
[----:B------:R4:W-:Y:S02]  /*df020*/  STL.64 [R1+0x228], R10 ;  /* 0x0002280a01007387 */ /* 0x0009e40000100a00 */
[----:B------:R-:W2:Y:S02]  /*df030*/  LDL.LU R245, [R1+0x54] ;  /* 0x0000540001f57983 */ /* 0x000ea40000300800 */
[----:B------:R-:W2:Y:S01]  /*df040*/  LDL.LU R246, [R1+0x58] ;  /* 0x0000580001f67983 */ /* 0x000ea20000300800 */
[----:B------:R-:W2:Y:S04]  /*df050*/  LDL.LU R247, [R1+0x5c] ;  /* 0x00005c0001f77983 */ /* 0x000ea80000300800 */
[----:B-1----:R-:W2:Y:S01]  /*df060*/  LDL.LU R8, [R1+0x60] ;  /* 0x0000600001087983 */ /* 0x002ea20000300800 */
        /* <DEDUP_REMOVED lines=200> */
[C---:B------:R-:W-:Y:S08]  /*dfcf0*/  HMMA.1688.F32.TF32 R144, R4.reuse, R86, R144 ;  /* 0x000000560490723c */ /* 0x040ff00000081090 */
[----:B------:R-:W-:Y:S01]  /*dfd00*/  HMMA.1688.F32.TF32 R16, R4, R42, R16 ;  /* 0x0000002a0410723c */ /* 0x000fe20000081010 */
[----:B------:R-:W-:Y:S01]  /*dfd10*/  MOV R190, R209 ;  /* 0x000000d100be7202 */ /* 0x000fe20000000f00 */
[----:B------:R-:W-:-:S06]  /*dfd20*/  IMAD.MOV.U32 R191, RZ, RZ, R228 ;  /* 0x000000ffffbf7224 */ /* 0x000fcc00078e00e4 */
[C---:B---3--:R-:W-:Y:S11]  /*dfd30*/  HMMA.1688.F32.TF32 R140, R4.reuse, R90, R140 ;  /* 0x0000005a048c723c */ /* 0x048ff6000008108c */
[----:B------:R-:W-:Y:S11]  /*dfd40*/  @!UPT UIADD3 URZ, URZ, URZ, URZ ;  /* 0x0000003f3f3ff290 */ /* 0x000ff6000fffe03f */
[----:B------:R-:W-:Y:S01]  /*dfd50*/  @!UPT UIADD3 URZ, URZ, URZ, URZ ;  /* 0x0000003f3f3ff290 */ /* 0x000fe2000fffe03f */
        /* <DEDUP_REMOVED lines=29> */
[----:B------:R-:W-:Y:S07]  /*dff30*/  STL.64 [R1+0xc8], R150 ;  /* 0x0000c89601007387 */ /* 0x000fee0000100a00 */
[----:B------:R-:W-:Y:S02]  /*dff40*/  STL.64 [R1+0xb0], R144 ;  /* 0x0000b09001007387 */ /* 0x000fe40000100a00 */
[----:B------:R1:W-:Y:S02]  /*dff50*/  STL.64 [R1+0xb8], R146 ;  /* 0x0000b89201007387 */ /* 0x0003e40000100a00 */
[----:B-1----:R-:W-:Y:S01]  /*dff60*/  HMMA.1688.F32.TF32 R144, R4, R38, R240 ;  /* 0x000000260490723c */ /* 0x002fe200000810f0 */
[----:B------:R-:W-:Y:S01]  /*dff70*/  IMAD.MOV.U32 R184, RZ, RZ, R193 ;  /* 0x000000ffffb87224 */ /* 0x000fe200078e00c1 */
[----:B------:R-:W-:Y:S01]  /*dff80*/  MOV R185, R196 ;  /* 0x000000c400b97202 */ /* 0x000fe20000000f00 */
[----:B------:R-:W-:-:S02]  /*dff90*/  IMAD.MOV.U32 R186, RZ, RZ, R197 ;  /* 0x000000ffffba7224 */ /* 0x000fc400078e00c5 */
[----:B------:R-:W-:Y:S01]  /*dffa0*/  IMAD.MOV.U32 R187, RZ, RZ, R216 ;  /* 0x000000ffffbb7224 */ /* 0x000fe200078e00d8 */
[----:B------:R-:W-:Y:S01]  /*dffb0*/  MOV R180, R233 ;  /* 0x000000e900b47202 */ /* 0x000fe20000000f00 */
[----:B------:R-:W-:Y:S01]  /*dffc0*/  IMAD.MOV.U32 R181, RZ, RZ, R232 ;  /* 0x000000ffffb57224 */ /* 0x000fe200078e00e8 */
[----:B------:R-:W-:Y:S01]  /*dffd0*/  STL.64 [R1+0xa0], R140 ;  /* 0x0000a08c01007387 */ /* 0x000fe20000100a00 */
[----:B------:R4:W-:Y:S02]  /*dffe0*/  STL.64 [R1+0xa8], R142 ;  /* 0x0000a88e01007387 */ /* 0x0009e40000100a00 */
[----:B------:R-:W-:Y:S02]  /*dfff0*/  STL.64 [R1+0x90], R16 ;  /* 0x0000901001007387 */ /* 0x000fe40000100a00 */
[----:B------:R1:W-:Y:S02]  /*e0000*/  STL.64 [R1+0x98], R18 ;  /* 0x0000981201007387 */ /* 0x0003e40000100a00 */
[----:B------:R-:W-:Y:S01]  /*e0010*/  IMAD.MOV.U32 R182, RZ, RZ, R229 ;  /* 0x000000ffffb67224 */ /* 0x000fe200078e00e5 */
[----:B------:R-:W-:Y:S01]  /*e0020*/  MOV R183, R204 ;  /* 0x000000cc00b77202 */ /* 0x000fe20000000f00 */
[----:B------:R-:W-:-:S02]  /*e0030*/  IMAD.MOV.U32 R176, RZ, RZ, R221 ;  /* 0x000000ffffb07224 */ /* 0x000fc400078e00dd */
[----:B------:R-:W-:Y:S01]  /*e0040*/  IMAD.MOV.U32 R177, RZ, RZ, R220 ;  /* 0x000000ffffb17224 */ /* 0x000fe200078e00dc */
[----:B------:R-:W-:Y:S01]  /*e0050*/  MOV R178, R217 ;  /* 0x000000d900b27202 */ /* 0x000fe20000000f00 */
[----:B------:R-:W-:Y:S01]  /*e0060*/  IMAD.MOV.U32 R179, RZ, RZ, R192 ;  /* 0x000000ffffb37224 */ /* 0x000fe200078e00c0 */
[----:B------:R-:W-:Y:S01]  /*e0070*/  MOV R173, R208 ;  /* 0x000000d000ad7202 */ /* 0x000fe20000000f00 */
[----:B------:R-:W-:Y:S02]  /*e0080*/  IMAD.MOV.U32 R174, RZ, RZ, R205 ;  /* 0x000000ffffae7224 */ /* 0x000fe400078e00cd */
[----:B------:R-:W-:Y:S01]  /*e0090*/  IMAD.MOV.U32 R175, RZ, RZ, R252 ;  /* 0x000000ffffaf7224 */ /* 0x000fe200078e00fc */
[C---:B----4-:R-:W-:Y:S08]  /*e00a0*/  HMMA.1688.F32.TF32 R140, R4.reuse, R34, R12 ;  /* 0x00000022048c723c */ /* 0x050ff0000008100c */
[C---:B-1----:R-:W-:Y:S08]  /*e00b0*/  HMMA.1688.F32.TF32 R16, R4.reuse, R30, R8 ;  /* 0x0000001e0410723c */ /* 0x042ff00000081008 */
[C---:B------:R-:W-:Y:S08]  /*e00c0*/  HMMA.1688.F32.TF32 R12, R4.reuse, R26, R244 ;  /* 0x0000001a040c723c */ /* 0x040ff000000810f4 */
[----:B------:R-:W-:Y:S01]  /*e00d0*/  HMMA.1688.F32.TF32 R8, R4, R22, R248 ;  /* 0x000000160408723c */ /* 0x000fe200000810f8 */
[----:B------:R-:W-:Y:S01]  /*e00e0*/  STL.64 [R1+0x80], R144 ;  /* 0x0000809001007387 */ /* 0x000fe20000100a00 */
[----:B------:R-:W-:Y:S02]  /*e00f0*/  STL.64 [R1+0x88], R146 ;  /* 0x0000889201007387 */ /* 0x000fe40000100a00 */
[----:B------:R-:W-:Y:S01]  /*e0100*/  IMAD.MOV.U32 R162, RZ, RZ, R225 ;  /* 0x000000ffffa27224 */ /* 0x000fe200078e00e1 */
[----:B------:R-:W-:Y:S01]  /*e0110*/  MOV R163, R224 ;  /* 0x000000e000a37202 */ /* 0x000fe20000000f00 */
[----:B------:R-:W-:Y:S01]  /*e0120*/  IMAD.MOV.U32 R154, RZ, RZ, R213 ;  /* 0x000000ffff9a7224 */ /* 0x000fe200078e00d5 */
[----:B------:R-:W-:Y:S01]  /*e0130*/  MOV R155, R212 ;  /* 0x000000d4009b7202 */ /* 0x000fe20000000f00 */
[----:B------:R-:W-:Y:S04]  /*e0140*/  LDS R240, [R0+0x83000] ;  /* 0x0830000000f07984 */ /* 0x000fe80000000800 */
[----:B------:R-:W-:Y:S04]  /*e0150*/  LDS R242, [R0+0x83400] ;  /* 0x0834000000f27984 */ /* 0x000fe80000000800 */
[----:B------:R-:W-:Y:S04]  /*e0160*/  LDS R241, [R3+0x83000] ;  /* 0x0830000003f17984 */ /* 0x000fe80000000800 */
[----:B------:R-:W-:Y:S04]  /*e0170*/  LDS R243, [R3+0x83400] ;  /* 0x0834000003f37984 */ /* 0x000fe80000000800 */
[----:B------:R-:W-:Y:S01]  /*e0180*/  STL.64 [R1+0x70], R140 ;  /* 0x0000708c01007387 */ /* 0x000fe20000100a00 */
[----:B------:R-:W-:Y:S02]  /*e0190*/  STL.64 [R1+0x78], R142 ;  /* 0x0000788e01007387 */ /* 0x000fe40000100a00 */
[----:B------:R1:W-:Y:S02]  /*e01a0*/  STL.64 [R1+0x60], R16 ;  /* 0x0000601001007387 */ /* 0x0003e40000100a00 */
[----:B------:R3:W-:Y:S01]  /*e01b0*/  STL.64 [R1+0x68], R18 ;  /* 0x0000681201007387 */ /* 0x0007e20000100a00 */
[----:B------:R4:W-:Y:S01]  /*e01c0*/  STL.64 [R1+0x50], R12 ;  /* 0x0000500c01007387 */ /* 0x0009e20000100a00 */
[----:B------:R1:W-:Y:S02]  /*e01d0*/  STL.64 [R1+0x58], R14 ;  /* 0x0000580e01007387 */ /* 0x0003e40000100a00 */
[----:B------:R-:W-:Y:S02]  /*e01e0*/  STL.64 [R1+0x40], R8 ;  /* 0x0000400801007387 */ /* 0x000fe40000100a00 */
[----:B------:R1:W-:Y:S01]  /*e01f0*/  STL.64 [R1+0x48], R10 ;  /* 0x0000480a01007387 */ /* 0x0003e20000100a00 */
[----:B------:R-:W2:Y:S01]  /*e0200*/  LDL.LU R209, [R1+0xac04] ;  /* 0x00ac040001d17983 */ /* 0x000ea20000300800 */
[----:B------:R-:W3:Y:S02]  /*e0210*/  LDL.LU R228, [R1+0xac00] ;  /* 0x00ac000001e47983 */ /* 0x000ee40000300800 */
[----:B------:R-:W3:Y:S02]  /*e0220*/  LDL.LU R193, [R1+0xabfc] ;  /* 0x00abfc0001c17983 */ /* 0x000ee40000300800 */
[----:B------:R-:W3:Y:S01]  /*e0230*/  LDL.LU R196, [R1+0xabf8] ;  /* 0x00abf80001c47983 */ /* 0x000ee20000300800 */
[----:B------:R-:W3:Y:S01]  /*e0240*/  LDL.LU R197, [R1+0xabf4] ;  /* 0x00abf40001c57983 */ /* 0x000ee20000300800 */
[----:B------:R-:W3:Y:S02]  /*e0250*/  LDL.LU R216, [R1+0xabf0] ;  /* 0x00abf00001d87983 */ /* 0x000ee40000300800 */
[----:B------:R-:W3:Y:S02]  /*e0260*/  LDL.LU R233, [R1+0xabec] ;  /* 0x00abec0001e97983 */ /* 0x000ee40000300800 */
[----:B------:R-:W4:Y:S01]  /*e0270*/  LDL.LU R232, [R1+0xabe8] ;  /* 0x00abe80001e87983 */ /* 0x000f220000300800 */
[----:B------:R-:W1:Y:S01]  /*e0280*/  LDL.LU R229, [R1+0xabe4] ;  /* 0x00abe40001e57983 */ /* 0x000e620000300800 */
[----:B------:R-:W4:Y:S02]  /*e0290*/  LDL.LU R204, [R1+0xabe0] ;  /* 0x00abe00001cc7983 */ /* 0x000f240000300800 */
[----:B------:R-:W4:Y:S02]  /*e02a0*/  LDL.LU R221, [R1+0xabdc] ;  /* 0x00abdc0001dd7983 */ /* 0x000f240000300800 */
[----:B------:R-:W4:Y:S01]  /*e02b0*/  LDL.LU R220, [R1+0xabd8] ;  /* 0x00abd80001dc7983 */ /* 0x000f220000300800 */
[----:B------:R-:W4:Y:S01]  /*e02c0*/  LDL.LU R217, [R1+0xabd4] ;  /* 0x00abd40001d97983 */ /* 0x000f220000300800 */
[----:B------:R-:W4:Y:S02]  /*e02d0*/  LDL.LU R192, [R1+0xabd0] ;  /* 0x00abd00001c07983 */ /* 0x000f240000300800 */
[----:B--2---:R-:W-:-:S02]  /*e02e0*/  IMAD.MOV.U32 R172, RZ, RZ, R209 ;  /* 0x000000ffffac7224 */ /* 0x004fc400078e00d1 */
[----:B------:R-:W2:Y:S01]  /*e02f0*/  LDL.LU R209, [R1+0xabcc] ;  /* 0x00abcc0001d17983 */ /* 0x000ea20000300800 */
[----:B------:R-:W2:Y:S02]  /*e0300*/  LDL.LU R208, [R1+0xabc8] ;  /* 0x00abc80001d07983 */ /* 0x000ea40000300800 */
[----:B------:R-:W2:Y:S02]  /*e0310*/  LDL.LU R205, [R1+0xabc4] ;  /* 0x00abc40001cd7983 */ /* 0x000ea40000300800 */
[----:B------:R-:W2:Y:S01]  /*e0320*/  LDL.LU R252, [R1+0xabc0] ;  /* 0x00abc00001fc7983 */ /* 0x000ea20000300800 */
[----:B---3--:R-:W-:Y:S01]  /*e0330*/  MOV R168, R197 ;  /* 0x000000c500a87202 */ /* 0x008fe20000000f00 */
[----:B------:R-:W-:Y:S01]  /*e0340*/  IMAD.MOV.U32 R169, RZ, RZ, R196 ;  /* 0x000000ffffa97224 */ /* 0x000fe200078e00c4 */
[----:B------:R-:W3:Y:S01]  /*e0350*/  LDL.LU R197, [R1+0xabbc] ;  /* 0x00abbc0001c57983 */ /* 0x000ee20000300800 */
[----:B------:R-:W3:Y:S02]  /*e0360*/  LDL.LU R196, [R1+0xabb8] ;  /* 0x00abb80001c47983 */ /* 0x000ee40000300800 */
[----:B------:R-:W-:-:S02]  /*e0370*/  IMAD.MOV.U32 R170, RZ, RZ, R193 ;  /* 0x000000ffffaa7224 */ /* 0x000fc400078e00c1 */
[----:B------:R-:W3:Y:S01]  /*e0380*/  LDL.LU R193, [R1+0xabb4] ;  /* 0x00abb40001c17983 */ /* 0x000ee20000300800 */
[----:B------:R-:W-:Y:S02]  /*e0390*/  MOV R171, R228 ;  /* 0x000000e400ab7202 */ /* 0x000fe40000000f00 */
[----:B------:R-:W3:Y:S02]  /*e03a0*/  LDL.LU R228, [R1+0xabb0] ;  /* 0x00abb00001e47983 */ /* 0x000ee40000300800 */
[----:B-1----:R-:W-:Y:S02]  /*e03b0*/  IMAD.MOV.U32 R16, RZ, RZ, R229 ;  /* 0x000000ffff107224 */ /* 0x002fe400078e00e5 */
[----:B----4-:R-:W-:Y:S01]  /*e03c0*/  IMAD.MOV.U32 R17, RZ, RZ, R232 ;  /* 0x000000ffff117224 */ /* 0x010fe200078e00e8 */
[----:B------:R-:W4:Y:S01]  /*e03d0*/  LDL.LU R229, [R1+0xabac] ;  /* 0x00abac0001e57983 */ /* 0x000f220000300800 */
[----:B------:R-:W4:Y:S01]  /*e03e0*/  LDL.LU R232, [R1+0xaba8] ;  /* 0x00aba80001e87983 */ /* 0x000f220000300800 */
[----:B------:R-:W-:Y:S01]  /*e03f0*/  MOV R18, R233 ;  /* 0x000000e900127202 */ /* 0x000fe20000000f00 */
[----:B------:R-:W-:Y:S01]  /*e0400*/  IMAD.MOV.U32 R19, RZ, RZ, R216 ;  /* 0x000000ffff137224 */ /* 0x000fe200078e00d8 */
[----:B------:R-:W4:Y:S01]  /*e0410*/  LDL.LU R233, [R1+0xaba4] ;  /* 0x00aba40001e97983 */ /* 0x000f220000300800 */
[----:B------:R-:W4:Y:S02]  /*e0420*/  LDL.LU R216, [R1+0xaba0] ;  /* 0x00aba00001d87983 */ /* 0x000f240000300800 */
[----:B------:R-:W-:Y:S01]  /*e0430*/  IMAD.MOV.U32 R12, RZ, RZ, R217 ;  /* 0x000000ffff0c7224 */ /* 0x000fe200078e00d9 */
[----:B------:R-:W-:Y:S01]  /*e0440*/  MOV R13, R220 ;  /* 0x000000dc000d7202 */ /* 0x000fe20000000f00 */
[----:B------:R-:W4:Y:S01]  /*e0450*/  LDL.LU R217, [R1+0xab9c] ;  /* 0x00ab9c0001d97983 */ /* 0x000f220000300800 */
[----:B------:R-:W4:Y:S02]  /*e0460*/  LDL.LU R220, [R1+0xab98] ;  /* 0x00ab980001dc7983 */ /* 0x000f240000300800 */
[----:B------:R-:W-:-:S02]  /*e0470*/  IMAD.MOV.U32 R14, RZ, RZ, R221 ;  /* 0x000000ffff0e7224 */ /* 0x000fc400078e00dd */
[----:B------:R-:W-:Y:S01]  /*e0480*/  IMAD.MOV.U32 R15, RZ, RZ, R204 ;  /* 0x000000ffff0f7224 */ /* 0x000fe200078e00cc */
[----:B------:R-:W4:Y:S01]  /*e0490*/  LDL.LU R221, [R1+0xab94] ;  /* 0x00ab940001dd7983 */ /* 0x000f220000300800 */
[----:B------:R-:W4:Y:S01]  /*e04a0*/  LDL.LU R204, [R1+0xab90] ;  /* 0x00ab900001cc7983 */ /* 0x000f220000300800 */
[----:B------:R-:W-:Y:S01]  /*e04b0*/  MOV R11, R192 ;  /* 0x000000c0000b7202 */ /* 0x000fe20000000f00 */
[----:B--2---:R-:W-:Y:S02]  /*e04c0*/  IMAD.MOV.U32 R10, RZ, RZ, R209 ;  /* 0x000000ffff0a7224 */ /* 0x004fe400078e00d1 */
[----:B------:R-:W-:Y:S01]  /*e04d0*/  IMAD.MOV.U32 R9, RZ, RZ, R208 ;  /* 0x000000ffff097224 */ /* 0x000fe200078e00d0 */
[----:B------:R-:W-:Y:S02]  /*e04e0*/  MOV R8, R205 ;  /* 0x000000cd00087202 */ /* 0x000fe40000000f00 */
[----:B------:R-:W2:Y:S01]  /*e04f0*/  LDL.LU R205, [R1+0xab8c] ;  /* 0x00ab8c0001cd7983 */ /* 0x000ea20000300800 */
[----:B------:R-:W2:Y:S02]  /*e0500*/  LDL.LU R208, [R1+0xab88] ;  /* 0x00ab880001d07983 */ /* 0x000ea40000300800 */
[----:B------:R-:W2:Y:S02]  /*e0510*/  LDL.LU R209, [R1+0xab84] ;  /* 0x00ab840001d17983 */ /* 0x000ea40000300800 */
[----:B------:R-:W2:Y:S02]  /*e0520*/  LDL.LU R192, [R1+0xab80] ;  /* 0x00ab800001c07983 */ /* 0x000ea40000300800 */
[----:B---3--:R-:W-:-:S02]  /*e0530*/  IMAD.MOV.U32 R245, RZ, RZ, R196 ;  /* 0x000000fffff57224 */ /* 0x008fc400078e00c4 */
[----:B------:R-:W-:Y:S01]  /*e0540*/  IMAD.MOV.U32 R244, RZ, RZ, R193 ;  /* 0x000000fffff47224 */ /* 0x000fe200078e00c1 */
[----:B------:R-:W-:Y:S01]  /*e0550*/  MOV R246, R197 ;  /* 0x000000c500f67202 */ /* 0x000fe20000000f00 */
[----:B------:R-:W3:Y:S01]  /*e0560*/  LDL.LU R193, [R1+0xab7c] ;  /* 0x00ab7c0001c17983 */ /* 0x000ee20000300800 */
[----:B------:R-:W2:Y:S02]  /*e0570*/  LDL.LU R196, [R1+0xab78] ;  /* 0x00ab780001c47983 */ /* 0x000ea40000300800 */
[----:B------:R-:W2:Y:S02]  /*e0580*/  LDL.LU R197, [R1+0xab74] ;  /* 0x00ab740001c57983 */ /* 0x000ea40000300800 */
[----:B------:R-:W-:Y:S02]  /*e0590*/  IMAD.MOV.U32 R247, RZ, RZ, R252 ;  /* 0x000000fffff77224 */ /* 0x000fe400078e00fc */
[----:B------:R-:W2:Y:S01]  /*e05a0*/  LDL.LU R252, [R1+0xab70] ;  /* 0x00ab700001fc7983 */ /* 0x000ea20000300800 */
[----:B------:R-:W-:Y:S01]  /*e05b0*/  IMAD.MOV.U32 R250, RZ, RZ, R237 ;  /* 0x000000fffffa7224 */ /* 0x000fe200078e00ed */
[----:B------:R-:W-:Y:S01]  /*e05c0*/  MOV R251, R236 ;  /* 0x000000ec00fb7202 */ /* 0x000fe20000000f00 */
[----:B----4-:R-:W-:-:S02]  /*e05d0*/  IMAD.MOV.U32 R164, RZ, RZ, R233 ;  /* 0x000000ffffa47224 */ /* 0x010fc400078e00e9 */
[----:B------:R-:W-:Y:S01]  /*e05e0*/  IMAD.MOV.U32 R165, RZ, RZ, R232 ;  /* 0x000000ffffa57224 */ /* 0x000fe200078e00e8 */
[----:B------:R-:W-:Y:S01]  /*e05f0*/  MOV R166, R229 ;  /* 0x000000e500a67202 */ /* 0x000fe20000000f00 */
[----:B------:R-:W-:Y:S02]  /*e0600*/  IMAD.MOV.U32 R167, RZ, RZ, R228 ;  /* 0x000000ffffa77224 */ /* 0x000fe400078e00e4 */
[----:B------:R-:W-:Y:S01]  /*e0610*/  IMAD.MOV.U32 R157, RZ, RZ, R220 ;  /* 0x000000ffff9d7224 */ /* 0x000fe200078e00dc */
[----:B------:R-:W-:Y:S01]  /*e0620*/  MOV R158, R217 ;  /* 0x000000d9009e7202 */ /* 0x000fe20000000f00 */
[----:B------:R-:W-:Y:S02]  /*e0630*/  IMAD.MOV.U32 R156, RZ, RZ, R221 ;  /* 0x000000ffff9c7224 */ /* 0x000fe400078e00dd */
[----:B------:R-:W-:Y:S02]  /*e0640*/  IMAD.MOV.U32 R159, RZ, RZ, R216 ;  /* 0x000000ffff9f7224 */ /* 0x000fe400078e00d8 */
[----:B------:R-:W-:-:S02]  /*e0650*/  IMAD.MOV.U32 R151, RZ, RZ, R204 ;  /* 0x000000ffff977224 */ /* 0x000fc400078e00cc */
[----:B------:R-:W-:Y:S01]  /*e0660*/  IMAD.MOV.U32 R146, RZ, RZ, R201 ;  /* 0x000000ffff927224 */ /* 0x000fe200078e00c9 */
[----:B------:R-:W-:Y:S02]  /*e0670*/  MOV R147, R200 ;  /* 0x000000c800937202 */ /* 0x000fe40000000f00 */
[C---:B------:R-:W-:Y:S08]  /*e0680*/  HMMA.1688.F32.TF32 R160, R4.reuse, R162, R156 ;  /* 0x000000a204a0723c */ /* 0x040ff0000008109c */
[----:B------:R-:W-:Y:S01]  /*e0690*/  HMMA.1688.F32.TF32 R248, R4, R250, R164 ;  /* 0x000000fa04f8723c */ /* 0x000fe200000810a4 */
[----:B--2---:R-:W1:Y:S04]  /*e06a0*/  LDSM.16.M88.4 R236, [R252+0x80] ;  /* 0x00008000fcec783b */ /* 0x004e680000000200 */
[----:B------:R-:W2:Y:S04]  /*e06b0*/  LDSM.16.M88.4 R232, [R252+0x1080] ;  /* 0x00108000fce8783b */ /* 0x000ea80000000200 */
[----:B------:R-:W4:Y:S04]  /*e06c0*/  LDSM.16.M88.4 R228, [R252+0x2080] ;  /* 0x00208000fce4783b */ /* 0x000f280000000200 */
[----:B------:R-:W4:Y:S04]  /*e06d0*/  LDSM.16.M88.4 R224, [R252+0x3080] ;  /* 0x00308000fce0783b */ /* 0x000f280000000200 */
[----:B------:R-:W4:Y:S04]  /*e06e0*/  LDSM.16.M88.4 R220, [R252+0x4080] ;  /* 0x00408000fcdc783b */ /* 0x000f280000000200 */
[----:B------:R-:W4:Y:S04]  /*e06f0*/  LDSM.16.M88.4 R216, [R252+0x5080] ;  /* 0x00508000fcd8783b */ /* 0x000f280000000200 */
[----:B------:R-:W4:Y:S01]  /*e0700*/  LDSM.16.M88.4 R212, [R252+0x6080] ;  /* 0x00608000fcd4783b */ /* 0x000f220000000200 */
[----:B------:R-:W-:-:S02]  /*e0710*/  IMAD.MOV.U32 R148, RZ, RZ, R209 ;  /* 0x000000ffff947224 */ /* 0x000fc400078e00d1 */
[----:B------:R-:W-:Y:S01]  /*e0720*/  IMAD.MOV.U32 R149, RZ, RZ, R208 ;  /* 0x000000ffff957224 */ /* 0x000fe200078e00d0 */
[----:B------:R-:W-:Y:S01]  /*e0730*/  MOV R150, R205 ;  /* 0x000000cd00967202 */ /* 0x000fe20000000f00 */
[----:B------:R-:W4:Y:S04]  /*e0740*/  LDSM.16.M88.4 R208, [R252+0x7080] ;  /* 0x00708000fcd0783b */ /* 0x000f280000000200 */
[----:B------:R-:W4:Y:S04]  /*e0750*/  LDSM.16.M88.4 R204, [R252+0x8080] ;  /* 0x00808000fccc783b */ /* 0x000f280000000200 */
[----:B------:R-:W4:Y:S01]  /*e0760*/  LDSM.16.M88.4 R200, [R252+0x9080] ;  /* 0x00908000fcc8783b */ /* 0x000f220000000200 */
[----:B------:R-:W-:-:S02]  /*e0770*/  IMAD.MOV.U32 R140, RZ, RZ, R197 ;  /* 0x000000ffff8c7224 */ /* 0x000fc400078e00c5 */
[----:B------:R-:W-:Y:S01]  /*e0780*/  IMAD.MOV.U32 R141, RZ, RZ, R196 ;  /* 0x000000ffff8d7224 */ /* 0x000fe200078e00c4 */
[----:B---3--:R-:W-:Y:S01]  /*e0790*/  MOV R142, R193 ;  /* 0x000000c1008e7202 */ /* 0x008fe20000000f00 */
[----:B------:R-:W3:Y:S01]  /*e07a0*/  LDSM.16.M88.4 R196, [R252+0xa080] ;  /* 0x00a08000fcc4783b */ /* 0x000ee20000000200 */
[----:B------:R-:W-:Y:S02]  /*e07b0*/  IMAD.MOV.U32 R143, RZ, RZ, R192 ;  /* 0x000000ffff8f7224 */ /* 0x000fe400078e00c0 */
[----:B------:R-:W3:Y:S01]  /*e07c0*/  LDSM.16.M88.4 R192, [R252+0xb080] ;  /* 0x00b08000fcc0783b */ /* 0x000ee20000000200 */
[C---:B------:R-:W-:Y:S08]  /*e07d0*/  HMMA.1688.F32.TF32 R152, R4.reuse, R154, R148 ;  /* 0x0000009a0498723c */ /* 0x040ff00000081094 */
[C---:B------:R-:W-:Y:S01]  /*e07e0*/  HMMA.1688.F32.TF32 R144, R4.reuse, R146, R140 ;  /* 0x000000920490723c */ /* 0x040fe2000008108c */
[----:B-1----:R-:W-:Y:S01]  /*e07f0*/  STL [R1+0xa6a0], R238 ;  /* 0x00a6a0ee01007387 */ /* 0x002fe20000100800 */
[----:B------:R-:W-:Y:S02]  /*e0800*/  STL [R1+0xa69c], R239 ;  /* 0x00a69cef01007387 */ /* 0x000fe40000100800 */
[----:B--2---:R-:W-:Y:S02]  /*e0810*/  STL [R1+0xa694], R234 ;  /* 0x00a694ea01007387 */ /* 0x004fe40000100800 */
[----:B------:R-:W-:Y:S01]  /*e0820*/  STL [R1+0xa690], R235 ;  /* 0x00a690eb01007387 */ /* 0x000fe20000100800 */
[----:B----4-:R-:W-:Y:S01]  /*e0830*/  STL [R1+0xa6a4], R230 ;  /* 0x00a6a4e601007387 */ /* 0x010fe20000100800 */
        /* <DEDUP_REMOVED lines=15> */
[----:B---3--:R-:W-:Y:S01]  /*e0930*/  STL [R1+0xa650], R198 ;  /* 0x00a650c601007387 */ /* 0x008fe20000100800 */
        /* <DEDUP_REMOVED lines=48> */
[----:B--2---:R-:W-:Y:S02]  /*e0c40*/  HMMA.1688.F32.TF32 R4, R4, R18, R168 ;  /* 0x000000120404723c */ /* 0x004fe400000810a8 */
[----:B------:R-:W2:Y:S11]  /*e0c50*/  LDL.LU.64 R168, [R1+0xaae0] ;  /* 0x00aae00001a87983 */ /* 0x000eb60000300a00 */
[----:B------:R-:W-:Y:S10]  /*e0c60*/  @!UPT UIADD3 URZ, URZ, URZ, URZ ;  /* 0x0000003f3f3ff290 */ /* 0x000ff4000fffe03f */
[----:B------:R1:W-:Y:S01]  /*e0c70*/  STL.64 [R1+0xf00], R4 ;  /* 0x000f000401007387 */ /* 0x0003e20000100a00 */
[----:B------:R3:W-:Y:S03]  /*e0c80*/  STL.64 [R1+0xf08], R6 ;  /* 0x000f080601007387 */ /* 0x0007e60000100a00 */
[----:B-1----:R-:W2:Y:S01]  /*e0c90*/  LDL.LU R4, [R1+0x960] ;  /* 0x0009600001047983 */ /* 0x002ea20000300800 */
[----:B------:R-:W2:Y:S02]  /*e0ca0*/  LDL.LU R5, [R1+0x964] ;  /* 0x0009640001057983 */ /* 0x000ea40000300800 */
[----:B---3--:R-:W2:Y:S02]  /*e0cb0*/  LDL.LU R6, [R1+0x968] ;  /* 0x0009680001067983 */ /* 0x008ea40000300800 */
[----:B------:R-:W2:Y:S01]  /*e0cc0*/  LDL.LU R7, [R1+0x96c] ;  /* 0x00096c0001077983 */ /* 0x000ea20000300800 */
[C---:B------:R-:W-:Y:S08]  /*e0cd0*/  HMMA.1688.F32.TF32 R172, R240.reuse, R236, R172 ;  /* 0x000000ecf0ac723c */ /* 0x040ff000000810ac */
[C---:B------:R-:W-:Y:S08]  /*e0ce0*/  HMMA.1688.F32.TF32 R176, R240.reuse, R232, R176 ;  /* 0x000000e8f0b0723c */ /* 0x040ff000000810b0 */
[C---:B------:R-:W-:Y:S08]  /*e0cf0*/  HMMA.1688.F32.TF32 R180, R240.reuse, R228, R180 ;  /* 0x000000e4f0b4723c */ /* 0x040ff000000810b4 */
[C---:B------:R-:W-:Y:S01]  /*e0d00*/  HMMA.1688.F32.TF32 R184, R240.reuse, R224, R184 ;  /* 0x000000e0f0b8723c */ /* 0x040fe200000810b8 */
[----:B------:R1:W-:Y:S01]  /*e0d10*/  STL.64 [R1+0xf40], R172 ;  /* 0x000f40ac01007387 */ /* 0x0003e20000100a00 */
[----:B------:R-:W-:Y:S03]  /*e0d20*/  STL.64 [R1+0xf48], R174 ;  /* 0x000f48ae01007387 */ /* 0x000fe60000100a00 */
[----:B-1----:R-:W3:Y:S02]  /*e0d30*/  LDL.LU.64 R172, [R1+0xaad8] ;  /* 0x00aad80001ac7983 */ /* 0x002ee40000300a00 */
[----:B------:R1:W-:Y:S02]  /*e0d40*/  STL.64 [R1+0xf70], R176 ;  /* 0x000f70b001007387 */ /* 0x0003e40000100a00 */
[----:B------:R-:W-:Y:S01]  /*e0d50*/  STL.64 [R1+0xf78], R178 ;  /* 0x000f78b201007387 */ /* 0x000fe20000100a00 */
[----:B-1----:R-:W3:Y:S05]  /*e0d60*/  LDL.LU.64 R176, [R1+0xaad0] ;  /* 0x00aad00001b07983 */ /* 0x002eea0000300a00 */
[----:B------:R1:W-:Y:S02]  /*e0d70*/  STL.64 [R1+0x1040], R180 ;  /* 0x001040b401007387 */ /* 0x0003e40000100a00 */
[----:B------:R-:W-:Y:S01]  /*e0d80*/  STL.64 [R1+0x1048], R182 ;  /* 0x001048b601007387 */ /* 0x000fe20000100a00 */
[----:B-1----:R-:W3:Y:S05]  /*e0d90*/  LDL.LU.64 R180, [R1+0xaac8] ;  /* 0x00aac80001b47983 */ /* 0x002eea0000300a00 */
[----:B------:R1:W-:Y:S02]  /*e0da0*/  STL.64 [R1+0x1030], R184 ;  /* 0x001030b801007387 */ /* 0x0003e40000100a00 */
[----:B------:R-:W-:Y:S01]  /*e0db0*/  STL.64 [R1+0x1038], R186 ;  /* 0x001038ba01007387 */ /* 0x000fe20000100a00 */
[----:B-1----:R-:W3:Y:S01]  /*e0dc0*/  LDL.LU.64 R184, [R1+0xaac0] ;  /* 0x00aac00001b87983 */ /* 0x002ee20000300a00 */
[C---:B--2---:R-:W-:Y:S11]  /*e0dd0*/  HMMA.1688.F32.TF32 R4, R240.reuse, R220, R4 ;  /* 0x000000dcf004723c */ /* 0x044ff60000081004 */
[----:B------:R-:W-:Y:S11]  /*e0de0*/  @!UPT UIADD3 URZ, URZ, URZ, URZ ;  /* 0x0000003f3f3ff290 */ /* 0x000ff6000fffe03f */
[----:B------:R-:W-:Y:S01]  /*e0df0*/  @!UPT UIADD3 URZ, URZ, URZ, URZ ;  /* 0x0000003f3f3ff290 */ /* 0x000fe2000fffe03f */
[----:B------:R1:W-:Y:S01]  /*e0e00*/  STL.64 [R1+0x1020], R4 ;  /* 0x0010200401007387 */ /* 0x0003e20000100a00 */
[----:B------:R-:W2:Y:S02]  /*e0e10*/  LDL.LU R170, [R1+0x948] ;  /* 0x0009480001aa7983 */ /* 0x000ea40000300800 */
[----:B------:R-:W2:Y:S02]  /*e0e20*/  LDL.LU R171, [R1+0x94c] ;  /* 0x00094c0001ab7983 */ /* 0x000ea40000300800 */
[----:B------:R-:W-:Y:S01]  /*e0e30*/  IMAD.MOV.U32 R230, RZ, RZ, R6 ;  /* 0x000000ffffe67224 */ /* 0x000fe200078e0006 */
[----:B------:R-:W-:Y:S02]  /*e0e40*/  MOV R238, R7 ;  /* 0x0000000700ee7202 */ /* 0x000fe40000000f00 */
[----:B-1----:R-:W-:Y:S11]  /*e0e50*/  HMMA.1688.F32.TF32 R4, R240, R216, R188 ;  /* 0x000000d8f004723c */ /* 0x002ff600000810bc */
[----:B------:R-:W-:Y:S11]  /*e0e60*/  @!UPT UIADD3 URZ, URZ, URZ, URZ ;  /* 0x0000003f3f3ff290 */ /* 0x000ff6000fffe03f */
[----:B------:R-:W-:Y:S02]  /*e0e70*/  @!UPT UIADD3 URZ, URZ, URZ, URZ ;  /* 0x0000003f3f3ff290 */ /* 0x000fe4000fffe03f */
[----:B------:R-:W-:Y:S02]  /*e0e80*/  IMAD.MOV.U32 R239, RZ, RZ, R4 ;  /* 0x000000ffffef7224 */ /* 0x000fe400078e0004 */
[----:B------:R-:W-:Y:S01]  /*e0e90*/  IMAD.MOV.U32 R231, RZ, RZ, R5 ;  /* 0x000000ffffe77224 */ /* 0x000fe200078e0005 */
[----:B------:R-:W-:Y:S01]  /*e0ea0*/  MOV R234, R6 ;  /* 0x0000000600ea7202 */ /* 0x000fe20000000f00 */
[----:B------:R-:W-:Y:S02]  /*e0eb0*/  IMAD.MOV.U32 R235, RZ, RZ, R7 ;  /* 0x000000ffffeb7224 */ /* 0x000fe400078e0007 */
[----:B---3--:R-:W-:Y:S01]  /*e0ec0*/  IMAD.MOV.U32 R174, RZ, RZ, R185 ;  /* 0x000000ffffae7224 */ /* 0x008fe200078e00b9 */
[----:B------:R-:W-:Y:S02]  /*e0ed0*/  MOV R175, R184 ;  /* 0x000000b800af7202 */ /* 0x000fe40000000f00 */
[----:B------:R-:W-:Y:S01]  /*e0ee0*/  MOV R186, R177 ;  /* 0x000000b100ba7202 */ /* 0x000fe20000000f00 */
[----:B------:R-:W-:-:S02]  /*e0ef0*/  IMAD.MOV.U32 R187, RZ, RZ, R176 ;  /* 0x000000ffffbb7224 */ /* 0x000fc400078e00b0 */
[----:B------:R-:W-:Y:S01]  /*e0f00*/  IMAD.MOV.U32 R176, RZ, RZ, R165 ;  /* 0x000000ffffb07224 */ /* 0x000fe200078e00a5 */
[----:B------:R-:W-:Y:S01]  /*e0f10*/  MOV R177, R164 ;  /* 0x000000a400b17202 */ /* 0x000fe20000000f00 */
[----:B------:R-:W-:Y:S02]  /*e0f20*/  IMAD.MOV.U32 R178, RZ, RZ, R161 ;  /* 0x000000ffffb27224 */ /* 0x000fe400078e00a1 */
[----:B------:R-:W-:Y:S01]  /*e0f30*/  IMAD.MOV.U32 R179, RZ, RZ, R160 ;  /* 0x000000ffffb37224 */ /* 0x000fe200078e00a0 */
[----:B------:R-:W-:Y:S01]  /*e0f40*/  STL [R1+0xa6ac], R238 ;  /* 0x00a6acee01007387 */ /* 0x000fe20000100800 */
[----:B------:R-:W-:Y:S02]  /*e0f50*/  IMAD.MOV.U32 R184, RZ, RZ, R181 ;  /* 0x000000ffffb87224 */ /* 0x000fe400078e00b5 */
[----:B------:R-:W-:Y:S02]  /*e0f60*/  IMAD.MOV.U32 R185, RZ, RZ, R180 ;  /* 0x000000ffffb97224 */ /* 0x000fe400078e00b4 */
[----:B------:R-:W-:Y:S01]  /*e0f70*/  STL [R1+0xa6a8], R230 ;  /* 0x00a6a8e601007387 */ /* 0x000fe20000100800 */
[----:B------:R-:W-:Y:S01]  /*e0f80*/  MOV R180, R157 ;  /* 0x0000009d00b47202 */ /* 0x000fe20000000f00 */
[----:B------:R-:W-:-:S02]  /*e0f90*/  IMAD.MOV.U32 R181, RZ, RZ, R156 ;  /* 0x000000ffffb57224 */ /* 0x000fc400078e009c */
[----:B------:R-:W-:Y:S01]  /*e0fa0*/  IMAD.MOV.U32 R182, RZ, RZ, R153 ;  /* 0x000000ffffb67224 */ /* 0x000fe200078e0099 */
[----:B------:R-:W-:Y:S01]  /*e0fb0*/  MOV R183, R152 ;  /* 0x0000009800b77202 */ /* 0x000fe20000000f00 */
[----:B------:R-:W-:Y:S01]  /*e0fc0*/  STL [R1+0xa6c8], R234 ;  /* 0x00a6c8ea01007387 */ /* 0x000fe20000100800 */
[----:B------:R-:W-:Y:S02]  /*e0fd0*/  STL [R1+0xaa60], R235 ;  /* 0x00aa60eb01007387 */ /* 0x000fe40000100800 */
[----:B------:R1:W-:Y:S02]  /*e0fe0*/  STL.64 [R1+0xaa58], R232 ;  /* 0x00aa58e801007387 */ /* 0x0003e40000100a00 */
[----:B------:R-:W-:Y:S01]  /*e0ff0*/  STL [R1+0xa6c4], R231 ;  /* 0x00a6c4e701007387 */ /* 0x000fe20000100800 */
[----:B------:R-:W-:Y:S01]  /*e1000*/  STL [R1+0xa6c0], R239 ;  /* 0x00a6c0ef01007387 */ /* 0x000fe20000100800 */
[----:B----4-:R-:W-:Y:S02]  /*e1010*/  IMAD.MOV.U32 R188, RZ, RZ, R149 ;  /* 0x000000ffffbc7224 */ /* 0x010fe400078e0095 */
[----:B------:R-:W-:Y:S01]  /*e1020*/  IMAD.MOV.U32 R189, RZ, RZ, R148 ;  /* 0x000000ffffbd7224 */ /* 0x000fe200078e0094 */
[----:B------:R-:W-:Y:S01]  /*e1030*/  MOV R190, R145 ;  /* 0x0000009100be7202 */ /* 0x000fe20000000f00 */
[----:B------:R-:W-:Y:S01]  /*e1040*/  HMMA.1688.F32.TF32 R148, R240, R200, R180 ;  /* 0x000000c8f094723c */ /* 0x000fe200000810b4 */
[----:B------:R-:W-:-:S07]  /*e1050*/  IMAD.MOV.U32 R191, RZ, RZ, R144 ;  /* 0x000000ffffbf7224 */ /* 0x000fce00078e0090 */
[----:B------:R-:W-:Y:S01]  /*e1060*/  HMMA.1688.F32.TF32 R144, R240, R196, R184 ;  /* 0x000000c4f090723c */ /* 0x000fe200000810b8 */
[----:B------:R-:W-:Y:S04]  /*e1070*/  LDSM.16.M88.4 R184, [R252+0xd080] ;  /* 0x00d08000fcb8783b */ /* 0x000fe80000000200 */
[----:B------:R-:W-:Y:S04]  /*e1080*/  LDSM.16.M88.4 R164, [R252+0x12080] ;  /* 0x01208000fca4783b */ /* 0x000fe80000000200 */
[----:B------:R-:W-:Y:S04]  /*e1090*/  LDSM.16.M88.4 R160, [R252+0x13080] ;  /* 0x01308000fca0783b */ /* 0x000fe80000000200 */
[----:B------:R-:W-:Y:S04]  /*e10a0*/  LDSM.16.M88.4 R156, [R252+0x14080] ;  /* 0x01408000fc9c783b */ /* 0x000fe80000000200 */
[----:B------:R-:W-:Y:S01]  /*e10b0*/  LDSM.16.M88.4 R152, [R252+0x15080] ;  /* 0x01508000fc98783b */ /* 0x000fe20000000200 */
[----:B-1----:R-:W-:-:S02]  /*e10c0*/  IMAD.MOV.U32 R232, RZ, RZ, R109 ;  /* 0x000000ffffe87224 */ /* 0x002fc400078e006d */
[----:B------:R-:W-:Y:S01]  /*e10d0*/  IMAD.MOV.U32 R233, RZ, RZ, R108 ;  /* 0x000000ffffe97224 */ /* 0x000fe200078e006c */
[----:B------:R-:W-:Y:S01]  /*e10e0*/  MOV R234, R105 ;  /* 0x0000006900ea7202 */ /* 0x000fe20000000f00 */
[----:B------:R-:W-:Y:S01]  /*e10f0*/  LDSM.16.M88.4 R108, [R252+0x20080] ;  /* 0x02008000fc6c783b */ /* 0x000fe20000000200 */
[----:B------:R-:W-:Y:S02]  /*e1100*/  IMAD.MOV.U32 R235, RZ, RZ, R104 ;  /* 0x000000ffffeb7224 */ /* 0x000fe400078e0068 */
[----:B------:R-:W-:Y:S01]  /*e1110*/  LDSM.16.M88.4 R104, [R252+0x21080] ;  /* 0x02108000fc68783b */ /* 0x000fe20000000200 */
[----:B------:R-:W1:Y:S01]  /*e1120*/  LDSM.16.M88.4 R180, [R252+0xe080] ;  /* 0x00e08000fcb4783b */ /* 0x000e620000000200 */
[C---:B--2---:R-:W-:Y:S03]  /*e1130*/  HMMA.1688.F32.TF32 R4, R240.reuse, R212, R168 ;  /* 0x000000d4f004723c */ /* 0x044fe600000810a8 */
[----:B------:R-:W-:Y:S11]  /*e1140*/  LDSM.16.M88.4 R168, [R252+0x11080] ;  /* 0x01108000fca8783b */ /* 0x000ff60000000200 */
[----:B------:R-:W-:Y:S10]  /*e1150*/  @!UPT UIADD3 URZ, URZ, URZ, URZ ;  /* 0x0000003f3f3ff290 */ /* 0x000ff4000fffe03f */
[----:B------:R-:W-:Y:S01]  /*e1160*/  IMAD.MOV.U32 R214, RZ, RZ, R4 ;  /* 0x000000ffffd67224 */ /* 0x000fe200078e0004 */
[----:B------:R-:W-:Y:S01]  /*e1170*/  MOV R215, R5 ;  /* 0x0000000500d77202 */ /* 0x000fe20000000f00 */
[----:B------:R-:W-:Y:S02]  /*e1180*/  IMAD.MOV.U32 R226, RZ, RZ, R6 ;  /* 0x000000ffffe27224 */ /* 0x000fe400078e0006 */
[----:B------:R-:W-:Y:S02]  /*e1190*/  IMAD.MOV.U32 R227, RZ, RZ, R7 ;  /* 0x000000ffffe37224 */ /* 0x000fe400078e0007 */
[C---:B------:R-:W-:Y:S01]  /*e11a0*/  HMMA.1688.F32.TF32 R4, R240.reuse, R208, R172 ;  /* 0x000000d0f004723c */ /* 0x040fe200000810ac */
[----:B------:R-:W-:Y:S04]  /*e11b0*/  LDSM.16.M88.4 R172, [R252+0x10080] ;  /* 0x01008000fcac783b */ /* 0x000fe80000000200 */
[----:B------:R-:W-:Y:S01]  /*e11c0*/  STL.64 [R1+0xaa80], R226 ;  /* 0x00aa80e201007387 */ /* 0x000fe20000100a00 */
[----:B------:R-:W-:Y:S02]  /*e11d0*/  STL.64 [R1+0xaa78], R224 ;  /* 0x00aa78e001007387 */ /* 0x000fe40000100a00 */
[----:B------:R2:W-:Y:S11]  /*e11e0*/  STL.64 [R1+0xaa70], R214 ;  /* 0x00aa70d601007387 */ /* 0x0005f60000100a00 */
[----:B------:R-:W-:Y:S05]  /*e11f0*/  @!UPT UIADD3 URZ, URZ, URZ, URZ ;  /* 0x0000003f3f3ff290 */ /* 0x000fea000fffe03f */
[----:B------:R-:W-:Y:S01]  /*e1200*/  MOV R222, R4 ;  /* 0x0000000400de7202 */ /* 0x000fe20000000f00 */
[----:B------:R-:W-:Y:S02]  /*e1210*/  IMAD.MOV.U32 R223, RZ, RZ, R5 ;  /* 0x000000ffffdf7224 */ /* 0x000fe400078e0005 */
[----:B------:R-:W-:Y:S01]  /*e1220*/  IMAD.MOV.U32 R218, RZ, RZ, R6 ;  /* 0x000000ffffda7224 */ /* 0x000fe200078e0006 */
[----:B------:R-:W-:Y:S02]  /*e1230*/  MOV R219, R7 ;  /* 0x0000000700db7202 */ /* 0x000fe40000000f00 */
[----:B------:R-:W-:Y:S01]  /*e1240*/  HMMA.1688.F32.TF32 R4, R240, R204, R176 ;  /* 0x000000ccf004723c */ /* 0x000fe200000810b0 */
[----:B------:R3:W-:Y:S02]  /*e1250*/  STL.64 [R1+0xaa68], R212 ;  /* 0x00aa68d401007387 */ /* 0x0007e40000100a00 */
[----:B------:R-:W-:Y:S02]  /*e1260*/  STL.64 [R1+0xaaa0], R218 ;  /* 0x00aaa0da01007387 */ /* 0x000fe40000100a00 */
[----:B------:R4:W-:Y:S02]  /*e1270*/  STL.64 [R1+0xaa98], R216 ;  /* 0x00aa98d801007387 */ /* 0x0009e40000100a00 */
[----:B------:R-:W-:Y:S01]  /*e1280*/  STL.64 [R1+0xaa90], R222 ;  /* 0x00aa90de01007387 */ /* 0x000fe20000100a00 */
[----:B------:R3:W-:Y:S01]  /*e1290*/  STL.64 [R1+0xaa88], R220 ;  /* 0x00aa88dc01007387 */ /* 0x0007e20000100a00 */
[----:B--2---:R-:W-:Y:S01]  /*e12a0*/  IMAD.MOV.U32 R214, RZ, RZ, R137 ;  /* 0x000000ffffd67224 */ /* 0x004fe200078e0089 */
[----:B------:R-:W-:Y:S01]  /*e12b0*/  MOV R215, R136 ;  /* 0x0000008800d77202 */ /* 0x000fe20000000f00 */
[----:B------:R-:W-:Y:S01]  /*e12c0*/  IMAD.MOV.U32 R224, RZ, RZ, R101 ;  /* 0x000000ffffe07224 */ /* 0x000fe200078e0065 */
[----:B------:R-:W-:Y:S01]  /*e12d0*/  LDSM.16.M88.4 R136, [R252+0x19080] ;  /* 0x01908000fc88783b */ /* 0x000fe20000000200 */
[----:B------:R-:W-:-:S02]  /*e12e0*/  MOV R225, R100 ;  /* 0x0000006400e17202 */ /* 0x000fc40000000f00 */
[----:B------:R-:W-:Y:S04]  /*e12f0*/  LDSM.16.M88.4 R100, [R252+0x22080] ;  /* 0x02208000fc64783b */ /* 0x000fe80000000200 */
[----:B------:R-:W-:Y:S02]  /*e1300*/  IMAD.MOV.U32 R226, RZ, RZ, R97 ;  /* 0x000000ffffe27224 */ /* 0x000fe400078e0061 */
[----:B------:R-:W-:Y:S01]  /*e1310*/  IMAD.MOV.U32 R227, RZ, RZ, R96 ;  /* 0x000000ffffe37224 */ /* 0x000fe200078e0060 */
[----:B-1----:R-:W-:Y:S01]  /*e1320*/  HMMA.1688.F32.TF32 R232, R240, R180, R232 ;  /* 0x000000b4f0e8723c */ /* 0x002fe200000810e8 */
[----:B------:R-:W-:Y:S01]  /*e1330*/  LDSM.16.M88.4 R176, [R252+0xf080] ;  /* 0x00f08000fcb0783b */ /* 0x000fe20000000200 */
[----:B------:R-:W-:-:S03]  /*e1340*/  IMAD.MOV.U32 R210, RZ, RZ, R6 ;  /* 0x000000ffffd27224 */ /* 0x000fc600078e0006 */
[----:B------:R1:W-:Y:S01]  /*e1350*/  STL.64 [R1+0xfe0], R4 ;  /* 0x000fe00401007387 */ /* 0x0003e20000100a00 */
[----:B------:R-:W-:Y:S01]  /*e1360*/  IMAD.MOV.U32 R211, RZ, RZ, R7 ;  /* 0x000000ffffd37224 */ /* 0x000fe200078e0007 */
[----:B---3--:R-:W-:Y:S01]  /*e1370*/  MOV R212, R141 ;  /* 0x0000008d00d47202 */ /* 0x008fe20000000f00 */
[----:B------:R-:W-:Y:S02]  /*e1380*/  IMAD.MOV.U32 R213, RZ, RZ, R140 ;  /* 0x000000ffffd57224 */ /* 0x000fe400078e008c */
[----:B----4-:R-:W-:Y:S01]  /*e1390*/  IMAD.MOV.U32 R216, RZ, RZ, R133 ;  /* 0x000000ffffd87224 */ /* 0x010fe200078e0085 */
[----:B------:R-:W-:Y:S01]  /*e13a0*/  LDSM.16.M88.4 R140, [R252+0x18080] ;  /* 0x01808000fc8c783b */ /* 0x000fe20000000200 */
[----:B------:R-:W-:Y:S01]  /*e13b0*/  IMAD.MOV.U32 R217, RZ, RZ, R132 ;  /* 0x000000ffffd97224 */ /* 0x000fe200078e0084 */
[----:B------:R-:W-:Y:S01]  /*e13c0*/  MOV R218, R129 ;  /* 0x0000008100da7202 */ /* 0x000fe20000000f00 */
[----:B------:R-:W-:Y:S02]  /*e13d0*/  IMAD.MOV.U32 R219, RZ, RZ, R128 ;  /* 0x000000ffffdb7224 */ /* 0x000fe400078e0080 */
[----:B------:R-:W-:Y:S01]  /*e13e0*/  IMAD.MOV.U32 R220, RZ, RZ, R125 ;  /* 0x000000ffffdc7224 */ /* 0x000fe200078e007d */
[----:B------:R-:W-:Y:S01]  /*e13f0*/  MOV R221, R124 ;  /* 0x0000007c00dd7202 */ /* 0x000fe20000000f00 */
[----:B------:R-:W-:Y:S01]  /*e1400*/  IMAD.MOV.U32 R222, RZ, RZ, R121 ;  /* 0x000000ffffde7224 */ /* 0x000fe200078e0079 */
[----:B-1----:R-:W-:Y:S01]  /*e1410*/  HMMA.1688.F32.TF32 R4, R240, R192, R188 ;  /* 0x000000c0f004723c */ /* 0x002fe200000810bc */
[----:B------:R-:W1:Y:S04]  /*e1420*/  LDSM.16.M88.4 R188, [R252+0xc080] ;  /* 0x00c08000fcbc783b */ /* 0x000e680000000200 */
[----:B------:R-:W-:Y:S01]  /*e1430*/  STL.64 [R1+0xaab0], R210 ;  /* 0x00aab0d201007387 */ /* 0x000fe20000100a00 */
[----:B------:R2:W-:Y:S02]  /*e1440*/  STL.64 [R1+0xaaa8], R208 ;  /* 0x00aaa8d001007387 */ /* 0x0005e40000100a00 */
[----:B------:R-:W-:Y:S02]  /*e1450*/  STL.64 [R1+0xfd0], R148 ;  /* 0x000fd09401007387 */ /* 0x000fe40000100a00 */
[----:B------:R-:W-:Y:S01]  /*e1460*/  STL.64 [R1+0xfd8], R150 ;  /* 0x000fd89601007387 */ /* 0x000fe20000100a00 */
[----:B------:R-:W-:Y:S04]  /*e1470*/  STL.64 [R1+0xfc0], R144 ;  /* 0x000fc09001007387 */ /* 0x000fe80000100a00 */
[----:B------:R-:W3:Y:S01]  /*e1480*/  LDSM.16.M88.4 R148, [R252+0x16080] ;  /* 0x01608000fc94783b */ /* 0x000ee20000000200 */
[----:B------:R-:W-:Y:S02]  /*e1490*/  STL.64 [R1+0xfc8], R146 ;  /* 0x000fc89201007387 */ /* 0x000fe40000100a00 */
[----:B------:R-:W4:Y:S01]  /*e14a0*/  LDSM.16.M88.4 R144, [R252+0x17080] ;  /* 0x01708000fc90783b */ /* 0x000f220000000200 */
[----:B------:R-:W3:Y:S04]  /*e14b0*/  LDSM.16.M88.4 R132, [R252+0x1a080] ;  /* 0x01a08000fc84783b */ /* 0x000ee80000000200 */
[----:B------:R-:W3:Y:S04]  /*e14c0*/  LDSM.16.M88.4 R128, [R252+0x1b080] ;  /* 0x01b08000fc80783b */ /* 0x000ee80000000200 */
[----:B------:R-:W3:Y:S01]  /*e14d0*/  LDSM.16.M88.4 R124, [R252+0x1c080] ;  /* 0x01c08000fc7c783b */ /* 0x000ee20000000200 */
[----:B------:R-:W-:-:S02]  /*e14e0*/  IMAD.MOV.U32 R223, RZ, RZ, R120 ;  /* 0x000000ffffdf7224 */ /* 0x000fc400078e0078 */
[----:B------:R-:W3:Y:S01]  /*e14f0*/  LDSM.16.M88.4 R120, [R252+0x1d080] ;  /* 0x01d08000fc78783b */ /* 0x000ee20000000200 */
[----:B--2---:R-:W-:-:S03]  /*e1500*/  MOV R208, R117 ;  /* 0x0000007500d07202 */ /* 0x004fc60000000f00 */
[----:B------:R-:W-:Y:S02]  /*e1510*/  IMAD.MOV.U32 R209, RZ, RZ, R116 ;  /* 0x000000ffffd17224 */ /* 0x000fe400078e0074 */
[----:B------:R-:W-:Y:S01]  /*e1520*/  IMAD.MOV.U32 R210, RZ, RZ, R113 ;  /* 0x000000ffffd27224 */ /* 0x000fe200078e0071 */
[----:B------:R-:W2:Y:S01]  /*e1530*/  LDSM.16.M88.4 R116, [R252+0x1e080] ;  /* 0x01e08000fc74783b */ /* 0x000ea20000000200 */
[----:B------:R-:W-:Y:S02]  /*e1540*/  MOV R211, R112 ;  /* 0x0000007000d37202 */ /* 0x000fe40000000f00 */
[----:B------:R-:W2:Y:S01]  /*e1550*/  LDSM.16.M88.4 R112, [R252+0x1f080] ;  /* 0x01f08000fc70783b */ /* 0x000ea20000000200 */
[----:B------:R-:W2:Y:S04]  /*e1560*/  LDSM.16.M88.4 R96, [R252+0x23080] ;  /* 0x02308000fc60783b */ /* 0x000ea80000000200 */
[----:B------:R1:W-:Y:S01]  /*e1570*/  STL.64 [R1+0xfb0], R4 ;  /* 0x000fb00401007387 */ /* 0x0003e20000100a00 */
[----:B------:R1:W-:Y:S02]  /*e1580*/  STL.64 [R1+0xfb8], R6 ;  /* 0x000fb80601007387 */ /* 0x0003e40000100a00 */
[----:B-1----:R-:W-:Y:S01]  /*e1590*/  MOV R4, R93 ;  /* 0x0000005d00047202 */ /* 0x002fe20000000f00 */
[----:B------:R-:W-:-:S02]  /*e15a0*/  IMAD.MOV.U32 R5, RZ, RZ, R92 ;  /* 0x000000ffff057224 */ /* 0x000fc400078e005c */
[----:B------:R-:W-:Y:S01]  /*e15b0*/  IMAD.MOV.U32 R6, RZ, RZ, R89 ;  /* 0x000000ffff067224 */ /* 0x000fe200078e0059 */
[----:B------:R-:W1:Y:S04]  /*e15c0*/  LDSM.16.M88.4 R92, [R252+0x24080] ;  /* 0x02408000fc5c783b */ /* 0x000e680000000200 */
[----:B------:R-:W-:Y:S01]  /*e15d0*/  STL [R1+0xa654], R190 ;  /* 0x00a654be01007387 */ /* 0x000fe20000100800 */
[----:B------:R-:W-:Y:S02]  /*e15e0*/  STL [R1+0xa640], R191 ;  /* 0x00a640bf01007387 */ /* 0x000fe40000100800 */
[----:B------:R-:W-:Y:S02]  /*e15f0*/  STL [R1+0xa664], R186 ;  /* 0x00a664ba01007387 */ /* 0x000fe40000100800 */
[----:B------:R-:W-:Y:S01]  /*e1600*/  STL [R1+0xa658], R187 ;  /* 0x00a658bb01007387 */ /* 0x000fe20000100800 */
[----:B------:R-:W-:Y:S01]  /*e1610*/  STL [R1+0xa5a0], R174 ;  /* 0x00a5a0ae01007387 */ /* 0x000fe20000100800 */
[----:B------:R-:W-:Y:S01]  /*e1620*/  MOV R7, R88 ;  /* 0x0000005800077202 */ /* 0x000fe20000000f00 */
[----:B------:R-:W-:Y:S02]  /*e1630*/  STL [R1+0xa59c], R175 ;  /* 0x00a59caf01007387 */ /* 0x000fe40000100800 */
[----:B------:R-:W-:Y:S01]  /*e1640*/  STL [R1+0xa594], R170 ;  /* 0x00a594aa01007387 */ /* 0x000fe20000100800 */
[----:B------:R-:W1:Y:S04]  /*e1650*/  LDSM.16.M88.4 R88, [R252+0x25080] ;  /* 0x02508000fc58783b */ /* 0x000e680000000200 */
        /* <DEDUP_REMOVED lines=9> */
[----:B---3--:R-:W-:Y:S02]  /*e16f0*/  STL [R1+0xa57c], R150 ;  /* 0x00a57c9601007387 */ /* 0x008fe40000100800 */
[----:B------:R-:W-:Y:S02]  /*e1700*/  STL [R1+0xa560], R151 ;  /* 0x00a5609701007387 */ /* 0x000fe40000100800 */
[----:B----4-:R-:W-:Y:S01]  /*e1710*/  STL [R1+0xa598], R146 ;  /* 0x00a5989201007387 */ /* 0x010fe20000100800 */
[----:B------:R-:W-:Y:S01]  /*e1720*/  STL [R1+0xa54c], R147 ;  /* 0x00a54c9301007387 */ /* 0x000fe20000100800 */
[----:B------:R-:W-:Y:S02]  /*e1730*/  STL [R1+0xa5a8], R142 ;  /* 0x00a5a88e01007387 */ /* 0x000fe40000100800 */
[----:B------:R-:W-:Y:S02]  /*e1740*/  STL [R1+0xa5a4], R143 ;  /* 0x00a5a48f01007387 */ /* 0x000fe40000100800 */
[----:B------:R-:W-:Y:S01]  /*e1750*/  STL [R1+0xa548], R138 ;  /* 0x00a5488a01007387 */ /* 0x000fe20000100800 */
[----:B------:R-:W-:Y:S01]  /*e1760*/  STL [R1+0xa544], R139 ;  /* 0x00a5448b01007387 */ /* 0x000fe20000100800 */
[----:B------:R-:W-:Y:S02]  /*e1770*/  STL [R1+0xa5ac], R134 ;  /* 0x00a5ac8601007387 */ /* 0x000fe40000100800 */
[----:B------:R-:W-:Y:S01]  /*e1780*/  STL [R1+0xa540], R135 ;  /* 0x00a5408701007387 */ /* 0x000fe20000100800 */
[C---:B------:R-:W-:Y:S01]  /*e1790*/  HMMA.1688.F32.TF32 R4, R240.reuse, R188, R4 ;  /* 0x000000bcf004723c */ /* 0x040fe20000081004 */
        /* <DEDUP_REMOVED lines=9> */
[----:B------:R-:W-:Y:S01]  /*e1830*/  STL [R1+0xa5d0], R115 ;  /* 0x00a5d07301007387 */ /* 0x000fe20000100800 */
[----:B------:R-:W-:Y:S01]  /*e1840*/  HMMA.1688.F32.TF32 R224, R240, R184, R224 ;  /* 0x000000b8f0e0723c */ /* 0x000fe200000810e0 */
        /* <DEDUP_REMOVED lines=8> */
[----:B-1----:R-:W-:Y:S01]  /*e18d0*/  STL [R1+0xa50c], R94 ;  /* 0x00a50c5e01007387 */ /* 0x002fe20000100800 */
[----:B------:R-:W-:Y:S01]  /*e18e0*/  STL [R1+0xa508], R95 ;  /* 0x00a5085f01007387 */ /* 0x000fe20000100800 */
[----:B------:R-:W-:Y:S02]  /*e18f0*/  STL [R1+0xa514], R90 ;  /* 0x00a5145a01007387 */ /* 0x000fe40000100800 */
[----:B------:R-:W-:Y:S02]  /*e1900*/  STL [R1+0xa510], R91 ;  /* 0x00a5105b01007387 */ /* 0x000fe40000100800 */
[----:B------:R1:W-:Y:S01]  /*e1910*/  STL.64 [R1+0xfa0], R4 ;  /* 0x000fa00401007387 */ /* 0x0003e20000100a00 */
[----:B------:R2:W-:Y:S04]  /*e1920*/  STL.64 [R1+0xfa8], R6 ;  /* 0x000fa80601007387 */ /* 0x0005e80000100a00 */
[----:B-1----:R-:W3:Y:S01]  /*e1930*/  LDL.LU R4, [R1+0xb30] ;  /* 0x000b300001047983 */ /* 0x002ee20000300800 */
[----:B------:R-:W3:Y:S02]  /*e1940*/  LDL.LU R5, [R1+0xb34] ;  /* 0x000b340001057983 */ /* 0x000ee40000300800 */
[----:B--2---:R-:W3:Y:S02]  /*e1950*/  LDL.LU R6, [R1+0xb38] ;  /* 0x000b380001067983 */ /* 0x004ee40000300800 */
[----:B------:R-:W3:Y:S02]  /*e1960*/  LDL.LU R7, [R1+0xb3c] ;  /* 0x000b3c0001077983 */ /* 0x000ee40000300800 */
[----:B------:R-:W-:-:S02]  /*e1970*/  IMAD.MOV.U32 R186, RZ, RZ, R224 ;  /* 0x000000ffffba7224 */ /* 0x000fc400078e00e0 */
[----:B------:R-:W-:Y:S01]  /*e1980*/  IMAD.MOV.U32 R206, RZ, RZ, R225 ;  /* 0x000000ffffce7224 */ /* 0x000fe200078e00e1 */
[----:B------:R-:W2:Y:S01]  /*e1990*/  LDL.LU R224, [R1+0xb20] ;  /* 0x000b200001e07983 */ /* 0x000ea20000300800 */
[----:B------:R-:W-:Y:S01]  /*e19a0*/  MOV R207, R226 ;  /* 0x000000e200cf7202 */ /* 0x000fe20000000f00 */
[----:B------:R-:W2:Y:S02]  /*e19b0*/  LDL.LU R225, [R1+0xb24] ;  /* 0x000b240001e17983 */ /* 0x000ea40000300800 */
[----:B------:R-:W-:Y:S01]  /*e19c0*/  IMAD.MOV.U32 R187, RZ, RZ, R227 ;  /* 0x000000ffffbb7224 */ /* 0x000fe200078e00e3 */
[----:B------:R-:W2:Y:S01]  /*e19d0*/  LDL.LU R226, [R1+0xb28] ;  /* 0x000b280001e27983 */ /* 0x000ea20000300800 */
[----:B------:R-:W2:Y:S02]  /*e19e0*/  LDL.LU R227, [R1+0xb2c] ;  /* 0x000b2c0001e37983 */ /* 0x000ea40000300800 */
[----:B------:R-:W-:Y:S01]  /*e19f0*/  IMAD.MOV.U32 R190, RZ, RZ, R232 ;  /* 0x000000ffffbe7224 */ /* 0x000fe200078e00e8 */
[----:B------:R-:W-:Y:S01]  /*e1a00*/  MOV R198, R233 ;  /* 0x000000e900c67202 */ /* 0x000fe20000000f00 */
[----:B------:R-:W4:Y:S01]  /*e1a10*/  LDL.LU R232, [R1+0xb10] ;  /* 0x000b100001e87983 */ /* 0x000f220000300800 */
[----:B------:R-:W-:-:S02]  /*e1a20*/  IMAD.MOV.U32 R202, RZ, RZ, R234 ;  /* 0x000000ffffca7224 */ /* 0x000fc400078e00ea */
[----:B------:R-:W4:Y:S02]  /*e1a30*/  LDL.LU R233, [R1+0xb14] ;  /* 0x000b140001e97983 */ /* 0x000f240000300800 */
[----:B------:R-:W-:Y:S01]  /*e1a40*/  IMAD.MOV.U32 R203, RZ, RZ, R235 ;  /* 0x000000ffffcb7224 */ /* 0x000fe200078e00eb */
[----:B------:R-:W4:Y:S01]  /*e1a50*/  LDL.LU R234, [R1+0xb18] ;  /* 0x000b180001ea7983 */ /* 0x000f220000300800 */
[----:B------:R-:W4:Y:S01]  /*e1a60*/  LDL.LU R235, [R1+0xb1c] ;  /* 0x000b1c0001eb7983 */ /* 0x000f220000300800 */
[C---:B------:R-:W-:Y:S08]  /*e1a70*/  HMMA.1688.F32.TF32 R208, R240.reuse, R176, R208 ;  /* 0x000000b0f0d0723c */ /* 0x040ff000000810d0 */
[C---:B------:R-:W-:Y:S08]  /*e1a80*/  HMMA.1688.F32.TF32 R220, R240.reuse, R172, R220 ;  /* 0x000000acf0dc723c */ /* 0x040ff000000810dc */
[----:B------:R-:W-:Y:S08]  /*e1a90*/  HMMA.1688.F32.TF32 R216, R240, R168, R216 ;  /* 0x000000a8f0d8723c */ /* 0x000ff000000810d8 */
[----:B------:R-:W-:Y:S01]  /*e1aa0*/  MOV R199, R208 ;  /* 0x000000d000c77202 */ /* 0x000fe20000000f00 */
[----:B------:R-:W-:-:S02]  /*e1ab0*/  IMAD.MOV.U32 R191, RZ, RZ, R209 ;  /* 0x000000ffffbf7224 */ /* 0x000fc400078e00d1 */
[----:B------:R-:W-:Y:S01]  /*e1ac0*/  IMAD.MOV.U32 R194, RZ, RZ, R210 ;  /* 0x000000ffffc27224 */ /* 0x000fe200078e00d2 */
[----:B------:R-:W-:Y:S02]  /*e1ad0*/  MOV R195, R211 ;  /* 0x000000d300c37202 */ /* 0x000fe40000000f00 */
[----:B------:R-:W-:Y:S01]  /*e1ae0*/  HMMA.1688.F32.TF32 R208, R240, R164, R212 ;  /* 0x000000a4f0d0723c */ /* 0x000fe200000810d4 */
[----:B------:R-:W-:Y:S01]  /*e1af0*/  STL.64 [R1+0xf50], R220 ;  /* 0x000f50dc01007387 */ /* 0x000fe20000100a00 */
[----:B------:R-:W-:Y:S07]  /*e1b00*/  STL.64 [R1+0xf58], R222 ;  /* 0x000f58de01007387 */ /* 0x000fee0000100a00 */
[----:B------:R-:W-:Y:S02]  /*e1b10*/  STL.64 [R1+0xf30], R216 ;  /* 0x000f30d801007387 */ /* 0x000fe40000100a00 */
[----:B------:R-:W-:Y:S02]  /*e1b20*/  STL.64 [R1+0xf38], R218 ;  /* 0x000f38da01007387 */ /* 0x000fe40000100a00 */
[----:B------:R-:W-:-:S02]  /*e1b30*/  IMAD.MOV.U32 R86, RZ, RZ, R53 ;  /* 0x000000ffff567224 */ /* 0x000fc400078e0035 */
[----:B------:R-:W-:Y:S02]  /*e1b40*/  IMAD.MOV.U32 R87, RZ, RZ, R52 ;  /* 0x000000ffff577224 */ /* 0x000fe400078e0034 */
[----:B------:R-:W-:Y:S01]  /*e1b50*/  IMAD.MOV.U32 R54, RZ, RZ, R245 ;  /* 0x000000ffff367224 */ /* 0x000fe200078e00f5 */
[----:B------:R-:W-:Y:S01]  /*e1b60*/  MOV R55, R244 ;  /* 0x000000f400377202 */ /* 0x000fe20000000f00 */
[----:B------:R-:W-:Y:S02]  /*e1b70*/  IMAD.MOV.U32 R58, RZ, RZ, R81 ;  /* 0x000000ffff3a7224 */ /* 0x000fe400078e0051 */
[----:B------:R-:W-:Y:S01]  /*e1b80*/  IMAD.MOV.U32 R59, RZ, RZ, R80 ;  /* 0x000000ffff3b7224 */ /* 0x000fe200078e0050 */
[----:B------:R-:W-:Y:S01]  /*e1b90*/  MOV R62, R73 ;  /* 0x00000049003e7202 */ /* 0x000fe20000000f00 */
[----:B------:R-:W-:Y:S02]  /*e1ba0*/  IMAD.MOV.U32 R63, RZ, RZ, R72 ;  /* 0x000000ffff3f7224 */ /* 0x000fe400078e0048 */
[----:B------:R-:W-:-:S02]  /*e1bb0*/  IMAD.MOV.U32 R74, RZ, RZ, R65 ;  /* 0x000000ffff4a7224 */ /* 0x000fc400078e0041 */
[----:B------:R-:W-:Y:S02]  /*e1bc0*/  IMAD.MOV.U32 R75, RZ, RZ, R64 ;  /* 0x000000ffff4b7224 */ /* 0x000fe400078e0040 */
[----:B------:R-:W-:Y:S01]  /*e1bd0*/  IMAD.MOV.U32 R66, RZ, RZ, R41 ;  /* 0x000000ffff427224 */ /* 0x000fe200078e0029 */
[----:B------:R-:W-:Y:S02]  /*e1be0*/  MOV R67, R40 ;  /* 0x0000002800437202 */ /* 0x000fe40000000f00 */
[----:B------:R-:W-:Y:S01]  /*e1bf0*/  MOV R70, R33 ;  /* 0x0000002100467202 */ /* 0x000fe20000000f00 */
[----:B------:R-:W-:Y:S02]  /*e1c00*/  IMAD.MOV.U32 R71, RZ, RZ, R32 ;  /* 0x000000ffff477224 */ /* 0x000fe400078e0020 */
[----:B------:R-:W-:Y:S02]  /*e1c10*/  IMAD.MOV.U32 R82, RZ, RZ, R25 ;  /* 0x000000ffff527224 */ /* 0x000fe400078e0019 */
[----:B------:R-:W-:Y:S01]  /*e1c20*/  IMAD.MOV.U32 R83, RZ, RZ, R24 ;  /* 0x000000ffff537224 */ /* 0x000fe200078e0018 */
[----:B------:R-:W-:Y:S01]  /*e1c30*/  MOV R78, R249 ;  /* 0x000000f9004e7202 */ /* 0x000fe20000000f00 */
[----:B------:R-:W-:Y:S01]  /*e1c40*/  IMAD.MOV.U32 R79, RZ, RZ, R248 ;  /* 0x000000ffff4f7224 */ /* 0x000fe200078e00f8 */
[----:B------:R2:W-:Y:S01]  /*e1c50*/  STL.64 [R1+0xf20], R208 ;  /* 0x000f20d001007387 */ /* 0x0005e20000100a00 */
[----:B------:R-:W-:-:S02]  /*e1c60*/  IMAD.MOV.U32 R110, RZ, RZ, R210 ;  /* 0x000000ffff6e7224 */ /* 0x000fc400078e00d2 */
[----:B------:R-:W-:Y:S01]  /*e1c70*/  IMAD.MOV.U32 R111, RZ, RZ, R211 ;  /* 0x000000ffff6f7224 */ /* 0x000fe200078e00d3 */
[C---:B---3--:R-:W-:Y:S01]  /*e1c80*/  HMMA.1688.F32.TF32 R4, R240.reuse, R160, R4 ;  /* 0x000000a0f004723c */ /* 0x048fe20000081004 */
[----:B------:R-:W-:Y:S01]  /*e1c90*/  MOV R64, R45 ;  /* 0x0000002d00407202 */ /* 0x000fe20000000f00 */
[----:B------:R-:W-:Y:S01]  /*e1ca0*/  IMAD.MOV.U32 R65, RZ, RZ, R44 ;  /* 0x000000ffff417224 */ /* 0x000fe200078e002c */
[----:B------:R-:W-:Y:S01]  /*e1cb0*/  STL [R1+0xa5e4], R110 ;  /* 0x00a5e46e01007387 */ /* 0x000fe20000100800 */
[----:B------:R-:W-:Y:S01]  /*e1cc0*/  IMAD.MOV.U32 R72, RZ, RZ, R69 ;  /* 0x000000ffff487224 */ /* 0x000fe200078e0045 */
[----:B------:R-:W-:Y:S01]  /*e1cd0*/  MOV R73, R68 ;  /* 0x0000004400497202 */ /* 0x000fe20000000f00 */
[----:B------:R-:W-:Y:S01]  /*e1ce0*/  IMAD.MOV.U32 R80, RZ, RZ, R29 ;  /* 0x000000ffff507224 */ /* 0x000fe200078e001d */
[----:B------:R-:W-:Y:S01]  /*e1cf0*/  MOV R81, R28 ;  /* 0x0000001c00517202 */ /* 0x000fe20000000f00 */
[----:B--2---:R-:W-:Y:S01]  /*e1d00*/  HMMA.1688.F32.TF32 R208, R240, R156, R224 ;  /* 0x0000009cf0d0723c */ /* 0x004fe200000810e0 */
[----:B------:R1:W-:Y:S04]  /*e1d10*/  STL [R1+0xa5e0], R111 ;  /* 0x00a5e06f01007387 */ /* 0x0003e80000100800 */
[----:B------:R-:W-:Y:S04]  /*e1d20*/  LDSM.16.M88.4 R44, [R252+0x30080] ;  /* 0x03008000fc2c783b */ /* 0x000fe80000000200 */
[----:B------:R-:W-:Y:S04]  /*e1d30*/  LDSM.16.M88.4 R40, [R252+0x31080] ;  /* 0x03108000fc28783b */ /* 0x000fe80000000200 */
[----:B------:R-:W-:Y:S04]  /*e1d40*/  LDSM.16.M88.4 R32, [R252+0x33080] ;  /* 0x03308000fc20783b */ /* 0x000fe80000000200 */
[----:B------:R-:W-:Y:S04]  /*e1d50*/  LDSM.16.M88.4 R220, [R252+0x37080] ;  /* 0x03708000fcdc783b */ /* 0x000fe80000000200 */
[----:B------:R-:W-:Y:S04]  /*e1d60*/  LDSM.16.M88.4 R248, [R252+0x3b080] ;  /* 0x03b08000fcf8783b */ /* 0x000fe80000000200 */
[----:B------:R-:W-:Y:S01]  /*e1d70*/  LDSM.16.M88.4 R244, [R252+0x3c080] ;  /* 0x03c08000fcf4783b */ /* 0x000fe20000000200 */
[----:B------:R-:W-:-:S02]  /*e1d80*/  MOV R114, R4 ;  /* 0x0000000400727202 */ /* 0x000fc40000000f00 */
[----:B------:R-:W-:Y:S01]  /*e1d90*/  MOV R119, R7 ;  /* 0x0000000700777202 */ /* 0x000fe20000000f00 */
[----:B------:R-:W-:Y:S02]  /*e1da0*/  IMAD.MOV.U32 R115, RZ, RZ, R5 ;  /* 0x000000ffff737224 */ /* 0x000fe400078e0005 */
[----:B------:R-:W-:Y:S01]  /*e1db0*/  IMAD.MOV.U32 R118, RZ, RZ, R6 ;  /* 0x000000ffff767224 */ /* 0x000fe200078e0006 */
[----:B------:R-:W2:Y:S01]  /*e1dc0*/  LDL.LU R4, [R1+0xb00] ;  /* 0x000b000001047983 */ /* 0x000ea20000300800 */
[----:B------:R-:W2:Y:S02]  /*e1dd0*/  LDL.LU R5, [R1+0xb04] ;  /* 0x000b040001057983 */ /* 0x000ea40000300800 */
[----:B------:R-:W2:Y:S02]  /*e1de0*/  LDL.LU R6, [R1+0xb08] ;  /* 0x000b080001067983 */ /* 0x000ea40000300800 */
[----:B------:R-:W2:Y:S01]  /*e1df0*/  LDL.LU R7, [R1+0xb0c] ;  /* 0x000b0c0001077983 */ /* 0x000ea20000300800 */
[----:B------:R-:W-:Y:S01]  /*e1e00*/  STL [R1+0xa5f4], R119 ;  /* 0x00a5f47701007387 */ /* 0x000fe20000100800 */
[----:B------:R-:W-:Y:S02]  /*e1e10*/  STL [R1+0xa5f0], R118 ;  /* 0x00a5f07601007387 */ /* 0x000fe40000100800 */
[----:B------:R-:W-:Y:S02]  /*e1e20*/  STL [R1+0xa5ec], R115 ;  /* 0x00a5ec7301007387 */ /* 0x000fe40000100800 */
[----:B------:R-:W-:Y:S01]  /*e1e30*/  STL [R1+0xa5e8], R114 ;  /* 0x00a5e87201007387 */ /* 0x000fe20000100800 */
[----:B------:R4:W-:Y:S01]  /*e1e40*/  STL.64 [R1+0xed8], R210 ;  /* 0x000ed8d201007387 */ /* 0x0009e20000100a00 */
[----:B------:R-:W3:Y:S02]  /*e1e50*/  LDL.LU R216, [R1+0xaf0] ;  /* 0x000af00001d87983 */ /* 0x000ee40000300800 */
[----:B------:R-:W3:Y:S02]  /*e1e60*/  LDL.LU R217, [R1+0xaf4] ;  /* 0x000af40001d97983 */ /* 0x000ee40000300800 */
[----:B------:R-:W3:Y:S01]  /*e1e70*/  LDL.LU R218, [R1+0xaf8] ;  /* 0x000af80001da7983 */ /* 0x000ee20000300800 */
[----:B------:R-:W3:Y:S01]  /*e1e80*/  LDL.LU R219, [R1+0xafc] ;  /* 0x000afc0001db7983 */ /* 0x000ee20000300800 */
[----:B-1----:R-:W-:-:S02]  /*e1e90*/  IMAD.MOV.U32 R111, RZ, RZ, R209 ;  /* 0x000000ffff6f7224 */ /* 0x002fc400078e00d1 */
[----:B------:R-:W-:-:S03]  /*e1ea0*/  IMAD.MOV.U32 R110, RZ, RZ, R208 ;  /* 0x000000ffff6e7224 */ /* 0x000fc600078e00d0 */
[----:B------:R-:W-:Y:S02]  /*e1eb0*/  STL [R1+0xa5fc], R111 ;  /* 0x00a5fc6f01007387 */ /* 0x000fe40000100800 */
[----:B------:R-:W-:Y:S01]  /*e1ec0*/  STL [R1+0xa5f8], R110 ;  /* 0x00a5f86e01007387 */ /* 0x000fe20000100800 */
[----:B----4-:R-:W-:Y:S01]  /*e1ed0*/  HMMA.1688.F32.TF32 R208, R240, R152, R232 ;  /* 0x00000098f0d0723c */ /* 0x010fe200000810e8 */
        /* <DEDUP_REMOVED lines=11> */
[----:B------:R-:W4:Y:S07]  /*e1f90*/  LDL.LU R227, [R1+0xadc] ;  /* 0x000adc0001e37983 */ /* 0x000f2e0000300800 */
[----:B------:R-:W-:Y:S01]  /*e1fa0*/  MOV R119, R208 ;  /* 0x000000d000777202 */ /* 0x000fe20000000f00 */
[----:B------:R-:W-:-:S02]  /*e1fb0*/  IMAD.MOV.U32 R118, RZ, RZ, R209 ;  /* 0x000000ffff767224 */ /* 0x000fc400078e00d1 */
[----:B------:R-:W-:Y:S01]  /*e1fc0*/  IMAD.MOV.U32 R115, RZ, RZ, R210 ;  /* 0x000000ffff737224 */ /* 0x000fe200078e00d2 */
[----:B------:R-:W-:Y:S01]  /*e1fd0*/  MOV R114, R211 ;  /* 0x000000d300727202 */ /* 0x000fe20000000f00 */
[----:B------:R-:W-:Y:S01]  /*e1fe0*/  STL [R1+0xa60c], R119 ;  /* 0x00a60c7701007387 */ /* 0x000fe20000100800 */
[----:B------:R-:W-:Y:S02]  /*e1ff0*/  STL [R1+0xa608], R118 ;  /* 0x00a6087601007387 */ /* 0x000fe40000100800 */
[----:B------:R-:W-:Y:S02]  /*e2000*/  STL [R1+0xa604], R115 ;  /* 0x00a6047301007387 */ /* 0x000fe40000100800 */
[----:B------:R1:W-:Y:S01]  /*e2010*/  STL [R1+0xa600], R114 ;  /* 0x00a6007201007387 */ /* 0x0003e20000100800 */
[C---:B--2---:R-:W-:Y:S08]  /*e2020*/  HMMA.1688.F32.TF32 R4, R240.reuse, R148, R4 ;  /* 0x00000094f004723c */ /* 0x044ff00000081004 */
[----:B---3--:R-:W-:Y:S11]  /*e2030*/  HMMA.1688.F32.TF32 R208, R240, R144, R216 ;  /* 0x00000090f0d0723c */ /* 0x008ff600000810d8 */
        /* <DEDUP_REMOVED lines=11> */
[----:B------:R-:W-:-:S02]  /*e20f0*/  IMAD.MOV.U32 R126, RZ, RZ, R210 ;  /* 0x000000ffff7e7224 */ /* 0x000fc400078e00d2 */
[----:B------:R-:W-:Y:S02]  /*e2100*/  IMAD.MOV.U32 R127, RZ, RZ, R211 ;  /* 0x000000ffff7f7224 */ /* 0x000fe400078e00d3 */
[----:B----4-:R-:W-:Y:S01]  /*e2110*/  HMMA.1688.F32.TF32 R208, R240, R140, R212 ;  /* 0x0000008cf0d0723c */ /* 0x010fe200000810d4 */
[----:B------:R-:W-:Y:S01]  /*e2120*/  STL [R1+0xa61c], R142 ;  /* 0x00a61c8e01007387 */ /* 0x000fe20000100800 */
[----:B------:R-:W-:Y:S02]  /*e2130*/  STL [R1+0xa618], R134 ;  /* 0x00a6188601007387 */ /* 0x000fe40000100800 */
[----:B------:R-:W-:Y:S02]  /*e2140*/  STL [R1+0xa614], R131 ;  /* 0x00a6148301007387 */ /* 0x000fe40000100800 */
[----:B------:R-:W-:Y:S01]  /*e2150*/  STL [R1+0xa610], R130 ;  /* 0x00a6108201007387 */ /* 0x000fe20000100800 */
[----:B------:R-:W-:Y:S01]  /*e2160*/  STL [R1+0xa62c], R127 ;  /* 0x00a62c7f01007387 */ /* 0x000fe20000100800 */
[----:B------:R-:W-:Y:S02]  /*e2170*/  STL [R1+0xa628], R126 ;  /* 0x00a6287e01007387 */ /* 0x000fe40000100800 */
[----:B------:R-:W-:Y:S02]  /*e2180*/  STL [R1+0xa624], R123 ;  /* 0x00a6247b01007387 */ /* 0x000fe40000100800 */
[----:B------:R-:W-:Y:S02]  /*e2190*/  STL [R1+0xa620], R122 ;  /* 0x00a6207a01007387 */ /* 0x000fe40000100800 */
[----:B------:R-:W-:-:S02]  /*e21a0*/  IMAD.MOV.U32 R68, RZ, RZ, R37 ;  /* 0x000000ffff447224 */ /* 0x000fc400078e0025 */
[----:B------:R-:W-:Y:S01]  /*e21b0*/  IMAD.MOV.U32 R69, RZ, RZ, R36 ;  /* 0x000000ffff457224 */ /* 0x000fe200078e0024 */
[C---:B------:R-:W-:Y:S01]  /*e21c0*/  HMMA.1688.F32.TF32 R28, R240.reuse, R96, R76 ;  /* 0x00000060f01c723c */ /* 0x040fe2000008104c */
[----:B------:R-:W-:Y:S02]  /*e21d0*/  IMAD.MOV.U32 R216, RZ, RZ, R21 ;  /* 0x000000ffffd87224 */ /* 0x000fe400078e0015 */
[----:B------:R-:W-:Y:S01]  /*e21e0*/  IMAD.MOV.U32 R217, RZ, RZ, R20 ;  /* 0x000000ffffd97224 */ /* 0x000fe200078e0014 */
[----:B------:R-:W-:Y:S03]  /*e21f0*/  LDSM.16.M88.4 R212, [R252+0x39080] ;  /* 0x03908000fcd4783b */ /* 0x000fe60000000200 */
[----:B-1----:R-:W-:Y:S01]  /*e2200*/  IMAD.MOV.U32 R114, RZ, RZ, R209 ;  /* 0x000000ffff727224 */ /* 0x002fe200078e00d1 */
[----:B------:R-:W-:Y:S01]  /*e2210*/  MOV R115, R208 ;  /* 0x000000d000737202 */ /* 0x000fe20000000f00 */
[C---:B------:R-:W-:Y:S01]  /*e2220*/  HMMA.1688.F32.TF32 R24, R240.reuse, R104, R68 ;  /* 0x00000068f018723c */ /* 0x040fe20000081044 */
[----:B------:R-:W-:Y:S01]  /*e2230*/  IMAD.MOV.U32 R111, RZ, RZ, R210 ;  /* 0x000000ffff6f7224 */ /* 0x000fe200078e00d2 */
[----:B------:R-:W-:Y:S01]  /*e2240*/  MOV R110, R211 ;  /* 0x000000d3006e7202 */ /* 0x000fe20000000f00 */
[----:B------:R-:W-:Y:S01]  /*e2250*/  STL [R1+0xa634], R114 ;  /* 0x00a6347201007387 */ /* 0x000fe20000100800 */
[----:B------:R-:W-:Y:S02]  /*e2260*/  STL [R1+0xa630], R115 ;  /* 0x00a6307301007387 */ /* 0x000fe40000100800 */
[----:B------:R-:W3:Y:S02]  /*e2270*/  LDL.LU R53, [R1+0xaabc] ;  /* 0x00aabc0001357983 */ /* 0x000ee40000300800 */
[----:B------:R-:W3:Y:S01]  /*e2280*/  LDL.LU R52, [R1+0xaab8] ;  /* 0x00aab80001347983 */ /* 0x000ee20000300800 */
[----:B------:R-:W4:Y:S01]  /*e2290*/  LDL.LU R50, [R1+0xbb8] ;  /* 0x000bb80001327983 */ /* 0x000f220000300800 */
[----:B------:R-:W4:Y:S01]  /*e22a0*/  LDL.LU R51, [R1+0xbbc] ;  /* 0x000bbc0001337983 */ /* 0x000f220000300800 */
[C---:B------:R-:W-:Y:S01]  /*e22b0*/  HMMA.1688.F32.TF32 R208, R240.reuse, R136, R224 ;  /* 0x00000088f0d0723c */ /* 0x040fe200000810e0 */
[----:B------:R-:W3:Y:S01]  /*e22c0*/  LDL R230, [R1+0x1998] ;  /* 0x0019980001e67983 */ /* 0x000ee20000100800 */
[----:B------:R-:W3:Y:S04]  /*e22d0*/  LDL R238, [R1+0x199c] ;  /* 0x00199c0001ee7983 */ /* 0x000ee80000100800 */
[----:B------:R-:W1:Y:S04]  /*e22e0*/  LDSM.16.M88.4 R76, [R252+0x28080] ;  /* 0x02808000fc4c783b */ /* 0x000e680000000200 */
[----:B------:R-:W-:Y:S04]  /*e22f0*/  LDSM.16.M88.4 R68, [R252+0x2a080] ;  /* 0x02a08000fc44783b */ /* 0x000fe80000000200 */
[----:B------:R-:W-:Y:S04]  /*e2300*/  LDSM.16.M88.4 R36, [R252+0x32080] ;  /* 0x03208000fc24783b */ /* 0x000fe80000000200 */
[----:B------:R-:W-:Y:S04]  /*e2310*/  LDSM.16.M88.4 R20, [R252+0x36080] ;  /* 0x03608000fc14783b */ /* 0x000fe80000000200 */
[----:B------:R-:W-:Y:S04]  /*e2320*/  LDSM.16.M88.4 R224, [R252+0x38080] ;  /* 0x03808000fce0783b */ /* 0x000fe80000000200 */
[----:B------:R-:W-:Y:S01]  /*e2330*/  STL.64 [R1+0xe00], R24 ;  /* 0x000e001801007387 */ /* 0x000fe20000100a00 */
[----:B------:R1:W-:Y:S02]  /*e2340*/  STL.64 [R1+0xe08], R26 ;  /* 0x000e081a01007387 */ /* 0x0003e40000100a00 */
[----:B-1----:R-:W-:Y:S01]  /*e2350*/  HMMA.1688.F32.TF32 R24, R240, R92, R80 ;  /* 0x0000005cf018723c */ /* 0x002fe20000081050 */
[----:B------:R-:W-:-:S02]  /*e2360*/  IMAD.MOV.U32 R131, RZ, RZ, R208 ;  /* 0x000000ffff837224 */ /* 0x000fc400078e00d0 */
[----:B------:R-:W-:Y:S01]  /*e2370*/  IMAD.MOV.U32 R130, RZ, RZ, R209 ;  /* 0x000000ffff827224 */ /* 0x000fe200078e00d1 */
[----:B------:R-:W-:Y:S01]  /*e2380*/  MOV R119, R210 ;  /* 0x000000d200777202 */ /* 0x000fe20000000f00 */
[----:B------:R-:W-:-:S03]  /*e2390*/  IMAD.MOV.U32 R118, RZ, RZ, R211 ;  /* 0x000000ffff767224 */ /* 0x000fc600078e00d3 */
[C---:B------:R-:W-:Y:S01]  /*e23a0*/  HMMA.1688.F32.TF32 R208, R240.reuse, R132, R232 ;  /* 0x00000084f0d0723c */ /* 0x040fe200000810e8 */
[----:B------:R-:W-:Y:S01]  /*e23b0*/  LDSM.16.M88.4 R232, [R252+0x3a080] ;  /* 0x03a08000fce8783b */ /* 0x000fe20000000200 */
[----:B------:R-:W-:Y:S01]  /*e23c0*/  MOV R218, R17 ;  /* 0x0000001100da7202 */ /* 0x000fe20000000f00 */
[----:B------:R-:W-:Y:S02]  /*e23d0*/  IMAD.MOV.U32 R219, RZ, RZ, R16 ;  /* 0x000000ffffdb7224 */ /* 0x000fe400078e0010 */
[----:B------:R-:W-:Y:S04]  /*e23e0*/  LDSM.16.M88.4 R80, [R252+0x27080] ;  /* 0x02708000fc50783b */ /* 0x000fe80000000200 */
[----:B------:R-:W-:Y:S01]  /*e23f0*/  LDSM.16.M88.4 R16, [R252+0x3f080] ;  /* 0x03f08000fc10783b */ /* 0x000fe20000000200 */
[C---:B--2---:R-:W-:Y:S11]  /*e2400*/  HMMA.1688.F32.TF32 R4, R240.reuse, R128, R4 ;  /* 0x00000080f004723c */ /* 0x044ff60000081004 */
[----:B------:R-:W-:Y:S11]  /*e2410*/  @!UPT UIADD3 URZ, URZ, URZ, URZ ;  /* 0x0000003f3f3ff290 */ /* 0x000ff6000fffe03f */
[----:B------:R-:W-:Y:S02]  /*e2420*/  @!UPT UIADD3 URZ, URZ, URZ, URZ ;  /* 0x0000003f3f3ff290 */ /* 0x000fe4000fffe03f */
[----:B------:R-:W-:Y:S01]  /*e2430*/  MOV R123, R4 ;  /* 0x00000004007b7202 */ /* 0x000fe20000000f00 */
[----:B------:R-:W-:Y:S02]  /*e2440*/  IMAD.MOV.U32 R122, RZ, RZ, R5 ;  /* 0x000000ffff7a7224 */ /* 0x000fe400078e0005 */
[----:B------:R-:W-:Y:S01]  /*e2450*/  IMAD.MOV.U32 R142, RZ, RZ, R6 ;  /* 0x000000ffff8e7224 */ /* 0x000fe200078e0006 */
[----:B------:R-:W-:Y:S02]  /*e2460*/  MOV R134, R7 ;  /* 0x0000000700867202 */ /* 0x000fe40000000f00 */
[C---:B----4-:R-:W-:Y:S01]  /*e2470*/  HMMA.1688.F32.TF32 R4, R240.reuse, R124, R48 ;  /* 0x0000007cf004723c */ /* 0x050fe20000081030 */
[----:B------:R-:W-:Y:S11]  /*e2480*/  LDSM.16.M88.4 R48, [R252+0x2f080] ;  /* 0x02f08000fc30783b */ /* 0x000ff60000000200 */
[----:B------:R-:W-:Y:S11]  /*e2490*/  @!UPT UIADD3 URZ, URZ, URZ, URZ ;  /* 0x0000003f3f3ff290 */ /* 0x000ff6000fffe03f */
[----:B------:R-:W-:Y:S01]  /*e24a0*/  @!UPT UIADD3 URZ, URZ, URZ, URZ ;  /* 0x0000003f3f3ff290 */ /* 0x000fe2000fffe03f */
[----:B------:R-:W-:Y:S01]  /*e24b0*/  MOV R170, R4 ;  /* 0x0000000400aa7202 */ /* 0x000fe20000000f00 */
[----:B------:R-:W-:Y:S02]  /*e24c0*/  IMAD.MOV.U32 R171, RZ, RZ, R5 ;  /* 0x000000ffffab7224 */ /* 0x000fe400078e0005 */
[----:B------:R-:W-:Y:S01]  /*e24d0*/  IMAD.MOV.U32 R166, RZ, RZ, R6 ;  /* 0x000000ffffa67224 */ /* 0x000fe200078e0006 */
[----:B------:R-:W-:Y:S02]  /*e24e0*/  MOV R167, R7 ;  /* 0x0000000700a77202 */ /* 0x000fe40000000f00 */
[C---:B---3--:R-:W-:Y:S01]  /*e24f0*/  HMMA.1688.F32.TF32 R4, R240.reuse, R120, R52 ;  /* 0x00000078f004723c */ /* 0x048fe20000081034 */
[----:B------:R-:W-:Y:S11]  /*e2500*/  LDSM.16.M88.4 R52, [R252+0x2e080] ;  /* 0x02e08000fc34783b */ /* 0x000ff60000000200 */
[----:B------:R-:W-:Y:S11]  /*e2510*/  @!UPT UIADD3 URZ, URZ, URZ, URZ ;  /* 0x0000003f3f3ff290 */ /* 0x000ff6000fffe03f */
[----:B------:R-:W-:Y:S01]  /*e2520*/  @!UPT UIADD3 URZ, URZ, URZ, URZ ;  /* 0x0000003f3f3ff290 */ /* 0x000fe2000fffe03f */
[----:B------:R-:W-:Y:S02]  /*e2530*/  IMAD.MOV.U32 R114, RZ, RZ, R4 ;  /* 0x000000ffff727224 */ /* 0x000fe400078e0004 */
        /* <DEDUP_REMOVED lines=19> */
[C---:B------:R-:W-:Y:S01]  /*e2670*/  HMMA.1688.F32.TF32 R4, R240.reuse, R108, R64 ;  /* 0x0000006cf004723c */ /* 0x040fe20000081040 */
        /* <DEDUP_REMOVED lines=8> */
[----:B------:R-:W1:Y:S11]  /*e2700*/  LDSM.16.M88.4 R72, [R252+0x29080] ;  /* 0x02908000fc48783b */ /* 0x000e760000000200 */
[----:B------:R-:W-:Y:S11]  /*e2710*/  @!UPT UIADD3 URZ, URZ, URZ, URZ ;  /* 0x0000003f3f3ff290 */ /* 0x000ff6000fffe03f */
[----:B------:R-:W-:Y:S01]  /*e2720*/  STL.64 [R1+0xdf0], R4 ;  /* 0x000df00401007387 */ /* 0x000fe20000100a00 */
[----:B------:R2:W-:Y:S02]  /*e2730*/  STL.64 [R1+0xdf8], R6 ;  /* 0x000df80601007387 */ /* 0x0005e40000100a00 */
[----:B--2---:R-:W-:Y:S01]  /*e2740*/  HMMA.1688.F32.TF32 R4, R240, R88, R84 ;  /* 0x00000058f004723c */ /* 0x004fe20000081054 */
[----:B------:R-:W-:Y:S01]  /*e2750*/  STL.64 [R1+0xde0], R28 ;  /* 0x000de01c01007387 */ /* 0x000fe20000100a00 */
[----:B------:R-:W-:Y:S02]  /*e2760*/  STL.64 [R1+0xde8], R30 ;  /* 0x000de81e01007387 */ /* 0x000fe40000100a00 */
[----:B------:R-:W-:Y:S01]  /*e2770*/  STL.64 [R1+0xdd0], R24 ;  /* 0x000dd01801007387 */ /* 0x000fe20000100a00 */
[----:B------:R-:W-:Y:S01]  /*e2780*/  LDSM.16.M88.4 R84, [R252+0x26080] ;  /* 0x02608000fc54783b */ /* 0x000fe20000000200 */
[----:B------:R-:W2:Y:S04]  /*e2790*/  LDSM.16.M88.4 R28, [R252+0x34080] ;  /* 0x03408000fc1c783b */ /* 0x000ea80000000200 */
[----:B------:R-:W-:Y:S02]  /*e27a0*/  STL.64 [R1+0xdd8], R26 ;  /* 0x000dd81a01007387 */ /* 0x000fe40000100a00 */
[----:B------:R-:W3:Y:S01]  /*e27b0*/  LDSM.16.M88.4 R24, [R252+0x35080] ;  /* 0x03508000fc18783b */ /* 0x000ee20000000200 */
[----:B------:R-:W-:-:S02]  /*e27c0*/  IMAD.MOV.U32 R175, RZ, RZ, R210 ;  /* 0x000000ffffaf7224 */ /* 0x000fc400078e00d2 */
[----:B------:R-:W-:Y:S02]  /*e27d0*/  IMAD.MOV.U32 R146, RZ, RZ, R211 ;  /* 0x000000ffff927224 */ /* 0x000fe400078e00d3 */
[----:B------:R-:W-:Y:S02]  /*e27e0*/  IMAD.MOV.U32 R210, RZ, RZ, R9 ;  /* 0x000000ffffd27224 */ /* 0x000fe400078e0009 */
[----:B------:R-:W-:Y:S02]  /*e27f0*/  IMAD.MOV.U32 R211, RZ, RZ, R8 ;  /* 0x000000ffffd37224 */ /* 0x000fe400078e0008 */
[----:B------:R-:W-:Y:S01]  /*e2800*/  IMAD.MOV.U32 R143, RZ, RZ, R208 ;  /* 0x000000ffff8f7224 */ /* 0x000fe200078e00d0 */
[----:B------:R-:W-:Y:S01]  /*e2810*/  MOV R174, R209 ;  /* 0x000000d100ae7202 */ /* 0x000fe20000000f00 */
[----:B------:R-:W4:Y:S01]  /*e2820*/  LDSM.16.M88.4 R8, [R252+0x3d080] ;  /* 0x03d08000fc08783b */ /* 0x000f220000000200 */
[----:B------:R-:W-:Y:S01]  /*e2830*/  MOV R91, R7 ;  /* 0x00000007005b7202 */ /* 0x000fe20000000f00 */
[----:B------:R-:W-:-:S02]  /*e2840*/  IMAD.MOV.U32 R90, RZ, RZ, R6 ;  /* 0x000000ffff5a7224 */ /* 0x000fc400078e0006 */
[----:B------:R-:W-:Y:S02]  /*e2850*/  STL.64 [R1+0xdc0], R4 ;  /* 0x000dc00401007387 */ /* 0x000fe40000100a00 */
[----:B------:R-:W-:Y:S02]  /*e2860*/  STL [R1+0xa51c], R91 ;  /* 0x00a51c5b01007387 */ /* 0x000fe40000100800 */
[----:B------:R-:W-:Y:S01]  /*e2870*/  IMAD.MOV.U32 R208, RZ, RZ, R13 ;  /* 0x000000ffffd07224 */ /* 0x000fe200078e000d */
[----:B------:R-:W-:Y:S01]  /*e2880*/  MOV R209, R12 ;  /* 0x0000000c00d17202 */ /* 0x000fe20000000f00 */
[----:B------:R-:W-:Y:S01]  /*e2890*/  STL [R1+0xa518], R90 ;  /* 0x00a5185a01007387 */ /* 0x000fe20000100800 */
[----:B------:R-:W-:Y:S02]  /*e28a0*/  STL [R1+0xa524], R78 ;  /* 0x00a5244e01007387 */ /* 0x000fe40000100800 */
[----:B------:R-:W-:Y:S02]  /*e28b0*/  STL [R1+0xa520], R79 ;  /* 0x00a5204f01007387 */ /* 0x000fe40000100800 */
[----:B-1----:R-:W-:Y:S01]  /*e28c0*/  STL [R1+0xa52c], R74 ;  /* 0x00a52c4a01007387 */ /* 0x002fe20000100800 */
[----:B------:R-:W-:Y:S01]  /*e28d0*/  STL [R1+0xa528], R75 ;  /* 0x00a5284b01007387 */ /* 0x000fe20000100800 */
[----:B------:R-:W-:Y:S03]  /*e28e0*/  STL [R1+0xa49c], R70 ;  /* 0x00a49c4601007387 */ /* 0x000fe60000100800 */
[----:B------:R-:W1:Y:S01]  /*e28f0*/  LDSM.16.M88.4 R12, [R252+0x3e080] ;  /* 0x03e08000fc0c783b */ /* 0x000e620000000200 */
        /* <DEDUP_REMOVED lines=19> */
[----:B--2---:R-:W-:Y:S01]  /*e2a30*/  STL [R1+0xa4ac], R30 ;  /* 0x00a4ac1e01007387 */ /* 0x004fe20000100800 */
[----:B------:R-:W-:Y:S01]  /*e2a40*/  HMMA.1688.F32.TF32 R208, R240, R84, R208 ;  /* 0x00000054f0d0723c */ /* 0x000fe200000810d0 */
[----:B------:R-:W-:Y:S02]  /*e2a50*/  STL [R1+0xa4a8], R31 ;  /* 0x00a4a81f01007387 */ /* 0x000fe40000100800 */
[----:B---3--:R-:W-:Y:S01]  /*e2a60*/  STL [R1+0xa3e4], R26 ;  /* 0x00a3e41a01007387 */ /* 0x008fe20000100800 */
[----:B------:R-:W-:Y:S01]  /*e2a70*/  STL [R1+0xa3e0], R27 ;  /* 0x00a3e01b01007387 */ /* 0x000fe20000100800 */
[----:B------:R-:W-:Y:S02]  /*e2a80*/  STL [R1+0xa3dc], R22 ;  /* 0x00a3dc1601007387 */ /* 0x000fe40000100800 */
[----:B------:R-:W-:Y:S02]  /*e2a90*/  STL [R1+0xa3d8], R23 ;  /* 0x00a3d81701007387 */ /* 0x000fe40000100800 */
[----:B------:R-:W-:Y:S01]  /*e2aa0*/  STL.64 [R1+0x30], R220 ;  /* 0x000030dc01007387 */ /* 0x000fe20000100a00 */
[----:B------:R-:W-:Y:S01]  /*e2ab0*/  STL.64 [R1+0x38], R222 ;  /* 0x000038de01007387 */ /* 0x000fe20000100a00 */
[----:B------:R-:W-:Y:S02]  /*e2ac0*/  STL.64 [R1+0x20], R224 ;  /* 0x000020e001007387 */ /* 0x000fe40000100a00 */
[----:B------:R-:W-:Y:S02]  /*e2ad0*/  STL.64 [R1+0x28], R226 ;  /* 0x000028e201007387 */ /* 0x000fe40000100a00 */
[----:B------:R-:W-:Y:S01]  /*e2ae0*/  STL [R1+0xa3b4], R250 ;  /* 0x00a3b4fa01007387 */ /* 0x000fe20000100800 */
[----:B------:R-:W-:Y:S01]  /*e2af0*/  STL.64 [R1+0x10], R212 ;  /* 0x000010d401007387 */ /* 0x000fe20000100a00 */
[----:B------:R-:W-:Y:S02]  /*e2b00*/  STL.64 [R1+0x18], R214 ;  /* 0x000018d601007387 */ /* 0x000fe40000100a00 */
[----:B------:R-:W-:Y:S02]  /*e2b10*/  STL [R1+0xa3b0], R251 ;  /* 0x00a3b0fb01007387 */ /* 0x000fe40000100800 */
[----:B------:R-:W-:Y:S01]  /*e2b20*/  STL.64 [R1], R232 ;  /* 0x000000e801007387 */ /* 0x000fe20000100a00 */
[----:B------:R-:W-:Y:S01]  /*e2b30*/  STL.64 [R1+0x8], R234 ;  /* 0x000008ea01007387 */ /* 0x000fe20000100a00 */
[----:B------:R-:W-:Y:S02]  /*e2b40*/  STL [R1+0xa3bc], R246 ;  /* 0x00a3bcf601007387 */ /* 0x000fe40000100800 */
[----:B------:R-:W-:Y:S02]  /*e2b50*/  STL [R1+0xa3b8], R247 ;  /* 0x00a3b8f701007387 */ /* 0x000fe40000100800 */
[----:B----4-:R-:W-:Y:S01]  /*e2b60*/  STL [R1+0xa3d4], R10 ;  /* 0x00a3d40a01007387 */ /* 0x010fe20000100800 */
[----:B------:R-:W-:Y:S01]  /*e2b70*/  STL [R1+0xa3d0], R11 ;  /* 0x00a3d00b01007387 */ /* 0x000fe20000100800 */
[----:B-1----:R-:W-:Y:S02]  /*e2b80*/  STL [R1+0xa3ec], R14 ;  /* 0x00a3ec0e01007387 */ /* 0x002fe40000100800 */
[----:B------:R-:W-:Y:S02]  /*e2b90*/  STL [R1+0xa3e8], R15 ;  /* 0x00a3e80f01007387 */ /* 0x000fe40000100800 */
[----:B------:R-:W-:Y:S01]  /*e2ba0*/  STL [R1+0xa3f4], R18 ;  /* 0x00a3f41201007387 */ /* 0x000fe20000100800 */
[----:B------:R-:W-:Y:S01]  /*e2bb0*/  STL [R1+0xa3f0], R19 ;  /* 0x00a3f01301007387 */ /* 0x000fe20000100800 */
[----:B------:R-:W-:Y:S02]  /*e2bc0*/  STL [R1+0x95a8], R252 ;  /* 0x0095a8fc01007387 */ /* 0x000fe40000100800 */
[----:B------:R-:W-:Y:S01]  /*e2bd0*/  IMAD.MOV.U32 R98, RZ, RZ, R210 ;  /* 0x000000ffff627224 */ /* 0x000fe200078e00d2 */
[----:B------:R-:W-:-:S02]  /*e2be0*/  MOV R106, R211 ;  /* 0x000000d3006a7202 */ /* 0x000fc40000000f00 */
[----:B------:R-:W-:Y:S01]  /*e2bf0*/  MOV R94, R208 ;  /* 0x000000d0005e7202 */ /* 0x000fe20000000f00 */
[----:B------:R-:W-:Y:S01]  /*e2c00*/  IMAD.MOV.U32 R95, RZ, RZ, R209 ;  /* 0x000000ffff5f7224 */ /* 0x000fe200078e00d1 */
[----:B------:R-:W2:Y:S01]  /*e2c10*/  LDL.LU.64 R210, [R1+0xaab0] ;  /* 0x00aab00001d27983 */ /* 0x000ea20000300a00 */
[----:B------:R-:W3:Y:S02]  /*e2c20*/  LDL.LU.64 R208, [R1+0xaaa8] ;  /* 0x00aaa80001d07983 */ /* 0x000ee40000300a00 */
[----:B------:R-:W-:Y:S02]  /*e2c30*/  STL.64 [R1+0xaa10], R86 ;  /* 0x00aa105601007387 */ /* 0x000fe40000100a00 */
[----:B------:R1:W-:Y:S01]  /*e2c40*/  STL.64 [R1+0xaa08], R84 ;  /* 0x00aa085401007387 */ /* 0x0003e20000100a00 */
[----:B------:R-:W-:Y:S01]  /*e2c50*/  HMMA.1688.F32.TF32 R216, R240, R80, R216 ;  /* 0x00000050f0d8723c */ /* 0x000fe200000810d8 */
[----:B------:R-:W-:Y:S04]  /*e2c60*/  LDS R4, [R230+0x83000] ;  /* 0x08300000e6047984 */ /* 0x000fe80000000800 */
[----:B------:R-:W-:Y:S04]  /*e2c70*/  LDS R6, [R230+0x83400] ;  /* 0x08340000e6067984 */ /* 0x000fe80000000800 */
[----:B------:R-:W-:Y:S04]  /*e2c80*/  LDS R5, [R238+0x83000] ;  /* 0x08300000ee057984 */ /* 0x000fe80000000800 */
[----:B------:R-:W4:Y:S04]  /*e2c90*/  LDS R7, [R238+0x83400] ;  /* 0x08340000ee077984 */ /* 0x000f280000000800 */
[----:B-1----:R-:W2:Y:S01]  /*e2ca0*/  LDL.LU R84, [R1+0xd90] ;  /* 0x000d900001547983 */ /* 0x002ea20000300800 */
[----:B------:R-:W2:Y:S02]  /*e2cb0*/  LDL.LU R85, [R1+0xd94] ;  /* 0x000d940001557983 */ /* 0x000ea40000300800 */
[----:B------:R-:W2:Y:S02]  /*e2cc0*/  LDL.LU R86, [R1+0xd98] ;  /* 0x000d980001567983 */ /* 0x000ea40000300800 */
[----:B------:R-:W2:Y:S01]  /*e2cd0*/  LDL.LU R87, [R1+0xd9c] ;  /* 0x000d9c0001577983 */ /* 0x000ea20000300800 */
[----:B------:R-:W-:Y:S01]  /*e2ce0*/  STL [R1+0xa534], R95 ;  /* 0x00a5345f01007387 */ /* 0x000fe20000100800 */
[----:B------:R-:W-:Y:S01]  /*e2cf0*/  STL [R1+0xa530], R94 ;  /* 0x00a5305e01007387 */ /* 0x000fe20000100800 */
[----:B------:R-:W-:Y:S01]  /*e2d00*/  MOV R102, R218 ;  /* 0x000000da00667202 */ /* 0x000fe20000000f00 */
[----:B------:R-:W-:-:S05]  /*e2d10*/  IMAD.MOV.U32 R103, RZ, RZ, R219 ;  /* 0x000000ffff677224 */ /* 0x000fca00078e00db */
[----:B------:R-:W-:Y:S01]  /*e2d20*/  STL.64 [R1+0xaa50], R102 ;  /* 0x00aa506601007387 */ /* 0x000fe20000100a00 */
[----:B------:R1:W-:Y:S02]  /*e2d30*/  STL.64 [R1+0xaa48], R100 ;  /* 0x00aa486401007387 */ /* 0x0003e40000100a00 */
[----:B------:R-:W-:Y:S02]  /*e2d40*/  IMAD.MOV.U32 R107, RZ, RZ, R216 ;  /* 0x000000ffff6b7224 */ /* 0x000fe400078e00d8 */
[----:B------:R-:W-:Y:S01]  /*e2d50*/  IMAD.MOV.U32 R99, RZ, RZ, R217 ;  /* 0x000000ffff637224 */ /* 0x000fe200078e00d9 */
[----:B-1----:R-:W3:Y:S01]  /*e2d60*/  LDL.LU R100, [R1+0x1640] ;  /* 0x0016400001647983 */ /* 0x002ee20000300800 */
        /* <DEDUP_REMOVED lines=13> */
[----:B------:R-:W-:Y:S01]  /*e2e40*/  STL.64 [R1+0xaa00], R82 ;  /* 0x00aa005201007387 */ /* 0x000fe20000100a00 */
[----:B------:R1:W-:Y:S03]  /*e2e50*/  STL.64 [R1+0xa9f8], R80 ;  /* 0x00a9f85001007387 */ /* 0x0003e60000100a00 */
[----:B-1----:R-:W4:Y:S01]  /*e2e60*/  LDL.LU R80, [R1+0x1660] ;  /* 0x0016600001507983 */ /* 0x002f220000300800 */
[----:B------:R-:W4:Y:S02]  /*e2e70*/  LDL.LU R81, [R1+0x1664] ;  /* 0x0016640001517983 */ /* 0x000f240000300800 */
[----:B------:R-:W4:Y:S02]  /*e2e80*/  LDL.LU R82, [R1+0x1668] ;  /* 0x0016680001527983 */ /* 0x000f240000300800 */
[----:B------:R-:W4:Y:S01]  /*e2e90*/  LDL.LU R83, [R1+0x166c] ;  /* 0x00166c0001537983 */ /* 0x000f220000300800 */
        /* <DEDUP_REMOVED lines=11> */
[----:B------:R-:W-:Y:S01]  /*e2f50*/  STL.64 [R1+0xaa20], R90 ;  /* 0x00aa205a01007387 */ /* 0x000fe20000100a00 */
[----:B------:R1:W-:Y:S03]  /*e2f60*/  STL.64 [R1+0xaa18], R88 ;  /* 0x00aa185801007387 */ /* 0x0003e60000100a00 */
[----:B-1----:R-:W2:Y:S01]  /*e2f70*/  LDL.LU R88, [R1+0x1670] ;  /* 0x0016700001587983 */ /* 0x002ea20000300800 */
        /* <DEDUP_REMOVED lines=9> */
[C---:B---3--:R-:W-:Y:S11]  /*e3010*/  HMMA.1688.F32.TF32 R216, R240.reuse, R72, R216 ;  /* 0x00000048f0d8723c */ /* 0x048ff600000810d8 */
[----:B------:R-:W-:Y:S11]  /*e3020*/  @!UPT UIADD3 URZ, URZ, URZ, URZ ;  /* 0x0000003f3f3ff290 */ /* 0x000ff6000fffe03f */
[----:B------:R-:W-:Y:S02]  /*e3030*/  @!UPT UIADD3 URZ, URZ, URZ, URZ ;  /* 0x0000003f3f3ff290 */ /* 0x000fe4000fffe03f */
[----:B------:R-:W-:Y:S01]  /*e3040*/  MOV R95, R216 ;  /* 0x000000d8005f7202 */ /* 0x000fe20000000f00 */
[----:B------:R-:W-:Y:S02]  /*e3050*/  IMAD.MOV.U32 R94, RZ, RZ, R217 ;  /* 0x000000ffff5e7224 */ /* 0x000fe400078e00d9 */
[----:B------:R-:W-:Y:S01]  /*e3060*/  IMAD.MOV.U32 R74, RZ, RZ, R218 ;  /* 0x000000ffff4a7224 */ /* 0x000fe200078e00da */
[----:B------:R-:W-:Y:S02]  /*e3070*/  MOV R75, R219 ;  /* 0x000000db004b7202 */ /* 0x000fe40000000f00 */
[----:B------:R-:W3:Y:S01]  /*e3080*/  LDL.LU.64 R218, [R1+0xaaa0] ;  /* 0x00aaa00001da7983 */ /* 0x000ee20000300a00 */
[----:B------:R-:W3:Y:S02]  /*e3090*/  LDL.LU.64 R216, [R1+0xaa98] ;  /* 0x00aa980001d87983 */ /* 0x000ee40000300a00 */
[----:B------:R-:W-:Y:S02]  /*e30a0*/  STL.64 [R1+0xaa30], R94 ;  /* 0x00aa305e01007387 */ /* 0x000fe40000100a00 */
[----:B------:R-:W-:Y:S01]  /*e30b0*/  STL.64 [R1+0xaa28], R92 ;  /* 0x00aa285c01007387 */ /* 0x000fe20000100a00 */
[----:B------:R-:W-:Y:S01]  /*e30c0*/  STL.64 [R1+0xa9e0], R74 ;  /* 0x00a9e04a01007387 */ /* 0x000fe20000100a00 */
[----:B------:R2:W-:Y:S02]  /*e30d0*/  STL.64 [R1+0xa9d8], R72 ;  /* 0x00a9d84801007387 */ /* 0x0005e40000100a00 */
[C---:B--2---:R-:W-:Y:S11]  /*e30e0*/  HMMA.1688.F32.TF32 R72, R240.reuse, R68, R76 ;  /* 0x00000044f048723c */ /* 0x044ff6000008104c */
[----:B------:R-:W-:Y:S11]  /*e30f0*/  @!UPT UIADD3 URZ, URZ, URZ, URZ ;  /* 0x0000003f3f3ff290 */ /* 0x000ff6000fffe03f */
[----:B------:R-:W-:Y:S01]  /*e3100*/  @!UPT UIADD3 URZ, URZ, URZ, URZ ;  /* 0x0000003f3f3ff290 */ /* 0x000fe2000fffe03f */
[----:B------:R-:W-:Y:S01]  /*e3110*/  STL.64 [R1+0xd70], R72 ;  /* 0x000d704801007387 */ /* 0x000fe20000100a00 */
[----:B------:R1:W-:Y:S02]  /*e3120*/  STL.64 [R1+0xd78], R74 ;  /* 0x000d784a01007387 */ /* 0x0003e40000100a00 */
[C---:B-1----:R-:W-:Y:S08]  /*e3130*/  HMMA.1688.F32.TF32 R72, R240.reuse, R56, R96 ;  /* 0x00000038f048723c */ /* 0x042ff00000081060 */
[C---:B------:R-:W-:Y:S08]  /*e3140*/  HMMA.1688.F32.TF32 R88, R240.reuse, R64, R88 ;  /* 0x00000040f058723c */ /* 0x040ff00000081058 */
[----:B----4-:R-:W-:Y:S08]  /*e3150*/  HMMA.1688.F32.TF32 R76, R240, R60, R80 ;  /* 0x0000003cf04c723c */ /* 0x010ff00000081050 */
[----:B------:R-:W-:-:S02]  /*e3160*/  IMAD.MOV.U32 R55, RZ, RZ, R72 ;  /* 0x000000ffff377224 */ /* 0x000fc400078e0048 */
[----:B------:R-:W-:Y:S01]  /*e3170*/  IMAD.MOV.U32 R47, RZ, RZ, R73 ;  /* 0x000000ffff2f7224 */ /* 0x000fe200078e0049 */
[----:B------:R-:W-:Y:S01]  /*e3180*/  MOV R50, R74 ;  /* 0x0000004a00327202 */ /* 0x000fe20000000f00 */
[----:B------:R-:W-:Y:S02]  /*e3190*/  IMAD.MOV.U32 R51, RZ, RZ, R75 ;  /* 0x000000ffff337224 */ /* 0x000fe400078e004b */
[C---:B------:R-:W-:Y:S01]  /*e31a0*/  HMMA.1688.F32.TF32 R72, R240.reuse, R52, R100 ;  /* 0x00000034f048723c */ /* 0x040fe20000081064 */
[----:B------:R-:W-:Y:S01]  /*e31b0*/  STL.64 [R1+0xd60], R88 ;  /* 0x000d605801007387 */ /* 0x000fe20000100a00 */
[----:B------:R-:W-:Y:S07]  /*e31c0*/  STL.64 [R1+0xd68], R90 ;  /* 0x000d685a01007387 */ /* 0x000fee0000100a00 */
[----:B------:R1:W-:Y:S02]  /*e31d0*/  STL.64 [R1+0xd50], R76 ;  /* 0x000d504c01007387 */ /* 0x0003e40000100a00 */
[----:B------:R2:W-:Y:S01]  /*e31e0*/  STL.64 [R1+0xd58], R78 ;  /* 0x000d584e01007387 */ /* 0x0005e20000100a00 */
[----:B------:R-:W-:Y:S11]  /*e31f0*/  STL [R1+0xa4bc], R51 ;  /* 0x00a4bc3301007387 */ /* 0x000ff60000100800 */
[----:B------:R-:W-:Y:S01]  /*e3200*/  @!UPT UIADD3 URZ, URZ, URZ, URZ ;  /* 0x0000003f3f3ff290 */ /* 0x000fe2000fffe03f */
[----:B------:R-:W-:Y:S01]  /*e3210*/  IMAD.MOV.U32 R46, RZ, RZ, R72 ;  /* 0x000000ffff2e7224 */ /* 0x000fe200078e0048 */
[----:B------:R-:W-:Y:S01]  /*e3220*/  MOV R54, R73 ;  /* 0x0000004900367202 */ /* 0x000fe20000000f00 */
[----:B------:R-:W-:Y:S02]  /*e3230*/  IMAD.MOV.U32 R58, RZ, RZ, R74 ;  /* 0x000000ffff3a7224 */ /* 0x000fe400078e004a */
[----:B------:R-:W-:Y:S02]  /*e3240*/  IMAD.MOV.U32 R59, RZ, RZ, R75 ;  /* 0x000000ffff3b7224 */ /* 0x000fe400078e004b */
[C---:B------:R-:W-:Y:S01]  /*e3250*/  HMMA.1688.F32.TF32 R72, R240.reuse, R48, R84 ;  /* 0x00000030f048723c */ /* 0x040fe20000081054 */
[----:B------:R-:W-:Y:S01]  /*e3260*/  STL [R1+0xa4b8], R50 ;  /* 0x00a4b83201007387 */ /* 0x000fe20000100800 */
[----:B------:R-:W-:Y:S02]  /*e3270*/  STL [R1+0xa4b4], R47 ;  /* 0x00a4b42f01007387 */ /* 0x000fe40000100800 */
[----:B------:R-:W-:Y:S02]  /*e3280*/  STL [R1+0xa4b0], R55 ;  /* 0x00a4b03701007387 */ /* 0x000fe40000100800 */
[----:B------:R-:W-:Y:S01]  /*e3290*/  STL [R1+0xa4cc], R59 ;  /* 0x00a4cc3b01007387 */ /* 0x000fe20000100800 */
[----:B------:R-:W-:Y:S01]  /*e32a0*/  STL [R1+0xa4c8], R58 ;  /* 0x00a4c83a01007387 */ /* 0x000fe20000100800 */
[----:B------:R-:W-:Y:S02]  /*e32b0*/  STL [R1+0xa4c4], R54 ;  /* 0x00a4c43601007387 */ /* 0x000fe40000100800 */
[----:B------:R-:W-:Y:S11]  /*e32c0*/  STL [R1+0xa4c0], R46 ;  /* 0x00a4c02e01007387 */ /* 0x000ff60000100800 */
[----:B------:R-:W-:Y:S03]  /*e32d0*/  @!UPT UIADD3 URZ, URZ, URZ, URZ ;  /* 0x0000003f3f3ff290 */ /* 0x000fe6000fffe03f */
        /* <DEDUP_REMOVED lines=16> */
[----:B-1----:R-:W4:Y:S02]  /*e33e0*/  LDL.LU R76, [R1+0x1600] ;  /* 0x00160000014c7983 */ /* 0x002f240000300800 */
[----:B------:R-:W4:Y:S01]  /*e33f0*/  LDL.LU R77, [R1+0x1604] ;  /* 0x00160400014d7983 */ /* 0x000f220000300800 */
[----:B--2---:R-:W2:Y:S01]  /*e3400*/  LDL.LU R78, [R1+0x1608] ;  /* 0x00160800014e7983 */ /* 0x004ea20000300800 */
        /* <DEDUP_REMOVED lines=17> */
[----:B------:R-:W-:Y:S02]  /*e3520*/  STL.64 [R1+0xa9c0], R62 ;  /* 0x00a9c03e01007387 */ /* 0x000fe40000100a00 */
[----:B------:R3:W-:Y:S01]  /*e3530*/  STL.64 [R1+0xa9b8], R60 ;  /* 0x00a9b83c01007387 */ /* 0x0007e20000100a00 */
[----:B------:R1:W-:Y:S01]  /*e3540*/  STL [R1+0xa4d4], R43 ;  /* 0x00a4d42b01007387 */ /* 0x0003e20000100800 */
[----:B------:R1:W-:Y:S01]  /*e3550*/  STL [R1+0xa4d0], R42 ;  /* 0x00a4d02a01007387 */ /* 0x0003e20000100800 */
[C---:B---3--:R-:W-:Y:S08]  /*e3560*/  HMMA.1688.F32.TF32 R60, R240.reuse, R40, R92 ;  /* 0x00000028f03c723c */ /* 0x048ff0000008105c */
[C---:B----4-:R-:W-:Y:S11]  /*e3570*/  HMMA.1688.F32.TF32 R72, R240.reuse, R44, R72 ;  /* 0x0000002cf048723c */ /* 0x050ff60000081048 */
[----:B------:R-:W-:Y:S05]  /*e3580*/  @!UPT UIADD3 URZ, URZ, URZ, URZ ;  /* 0x0000003f3f3ff290 */ /* 0x000fea000fffe03f */
[----:B------:R-:W-:Y:S01]  /*e3590*/  IMAD.MOV.U32 R54, RZ, RZ, R60 ;  /* 0x000000ffff367224 */ /* 0x000fe200078e003c */
[----:B------:R-:W-:Y:S01]  /*e35a0*/  MOV R46, R61 ;  /* 0x0000003d002e7202 */ /* 0x000fe20000000f00 */
[----:B------:R-:W-:Y:S02]  /*e35b0*/  IMAD.MOV.U32 R51, RZ, RZ, R62 ;  /* 0x000000ffff337224 */ /* 0x000fe400078e003e */
[----:B------:R-:W-:Y:S02]  /*e35c0*/  IMAD.MOV.U32 R50, RZ, RZ, R63 ;  /* 0x000000ffff327224 */ /* 0x000fe400078e003f */
[----:B--2---:R-:W-:Y:S02]  /*e35d0*/  HMMA.1688.F32.TF32 R60, R240, R36, R76 ;  /* 0x00000024f03c723c */ /* 0x004fe4000008104c */
[----:B------:R-:W-:Y:S01]  /*e35e0*/  MOV R66, R74 ;  /* 0x0000004a00427202 */ /* 0x000fe20000000f00 */
[----:B------:R-:W-:-:S05]  /*e35f0*/  IMAD.MOV.U32 R67, RZ, RZ, R75 ;  /* 0x000000ffff437224 */ /* 0x000fca00078e004b */
[----:B------:R-:W-:Y:S01]  /*e3600*/  STL.64 [R1+0xa9d0], R66 ;  /* 0x00a9d04201007387 */ /* 0x000fe20000100a00 */
[----:B------:R2:W-:Y:S11]  /*e3610*/  STL.64 [R1+0xa9c8], R64 ;  /* 0x00a9c84001007387 */ /* 0x0005f60000100a00 */
[----:B------:R-:W-:Y:S04]  /*e3620*/  @!UPT UIADD3 URZ, URZ, URZ, URZ ;  /* 0x0000003f3f3ff290 */ /* 0x000fe8000fffe03f */
[----:B------:R-:W-:Y:S01]  /*e3630*/  MOV R47, R60 ;  /* 0x0000003c002f7202 */ /* 0x000fe20000000f00 */
[----:B------:R-:W-:Y:S02]  /*e3640*/  IMAD.MOV.U32 R55, RZ, RZ, R61 ;  /* 0x000000ffff377224 */ /* 0x000fe400078e003d */
[----:B------:R-:W-:Y:S01]  /*e3650*/  IMAD.MOV.U32 R30, RZ, RZ, R62 ;  /* 0x000000ffff1e7224 */ /* 0x000fe200078e003e */
[----:B------:R-:W-:Y:S02]  /*e3660*/  MOV R31, R63 ;  /* 0x0000003f001f7202 */ /* 0x000fe40000000f00 */
[C---:B------:R-:W-:Y:S01]  /*e3670*/  HMMA.1688.F32.TF32 R60, R240.reuse, R32, R84 ;  /* 0x00000020f03c723c */ /* 0x040fe20000081054 */
[----:B------:R-:W3:Y:S01]  /*e3680*/  LDL.LU R84, [R1+0x15a0] ;  /* 0x0015a00001547983 */ /* 0x000ee20000300800 */
[----:B------:R-:W3:Y:S02]  /*e3690*/  LDL.LU R85, [R1+0x15a4] ;  /* 0x0015a40001557983 */ /* 0x000ee40000300800 */
[----:B------:R-:W3:Y:S02]  /*e36a0*/  LDL.LU R86, [R1+0x15a8] ;  /* 0x0015a80001567983 */ /* 0x000ee40000300800 */
[----:B------:R-:W3:Y:S11]  /*e36b0*/  LDL.LU R87, [R1+0x15ac] ;  /* 0x0015ac0001577983 */ /* 0x000ef60000300800 */
[----:B------:R-:W-:Y:S07]  /*e36c0*/  @!UPT UIADD3 URZ, URZ, URZ, URZ ;  /* 0x0000003f3f3ff290 */ /* 0x000fee000fffe03f */
[----:B-1----:R-:W-:Y:S02]  /*e36d0*/  IMAD.MOV.U32 R43, RZ, RZ, R60 ;  /* 0x000000ffff2b7224 */ /* 0x002fe400078e003c */
[----:B------:R-:W-:Y:S01]  /*e36e0*/  IMAD.MOV.U32 R42, RZ, RZ, R61 ;  /* 0x000000ffff2a7224 */ /* 0x000fe200078e003d */
[----:B------:R-:W-:Y:S01]  /*e36f0*/  MOV R59, R62 ;  /* 0x0000003e003b7202 */ /* 0x000fe20000000f00 */
[----:B------:R-:W-:Y:S02]  /*e3700*/  IMAD.MOV.U32 R58, RZ, RZ, R63 ;  /* 0x000000ffff3a7224 */ /* 0x000fe400078e003f */
[----:B------:R-:W-:Y:S01]  /*e3710*/  HMMA.1688.F32.TF32 R60, R240, R28, R88 ;  /* 0x0000001cf03c723c */ /* 0x000fe20000081058 */
[----:B------:R-:W-:Y:S02]  /*e3720*/  IMAD.MOV.U32 R38, RZ, RZ, R72 ;  /* 0x000000ffff267224 */ /* 0x000fe400078e0048 */
[----:B------:R-:W-:-:S05]  /*e3730*/  IMAD.MOV.U32 R39, RZ, RZ, R73 ;  /* 0x000000ffff277224 */ /* 0x000fca00078e0049 */
[C---:B------:R-:W-:Y:S11]  /*e3740*/  HMMA.1688.F32.TF32 R72, R240.reuse, R20, R96 ;  /* 0x00000014f048723c */ /* 0x040ff60000081060 */
[----:B------:R-:W-:Y:S05]  /*e3750*/  @!UPT UIADD3 URZ, URZ, URZ, URZ ;  /* 0x0000003f3f3ff290 */ /* 0x000fea000fffe03f */
[----:B------:R-:W-:Y:S01]  /*e3760*/  IMAD.MOV.U32 R34, RZ, RZ, R60 ;  /* 0x000000ffff227224 */ /* 0x000fe200078e003c */
[----:B------:R-:W-:Y:S01]  /*e3770*/  MOV R35, R61 ;  /* 0x0000003d00237202 */ /* 0x000fe20000000f00 */
[----:B------:R-:W-:Y:S02]  /*e3780*/  IMAD.MOV.U32 R70, RZ, RZ, R62 ;  /* 0x000000ffff467224 */ /* 0x000fe400078e003e */
[----:B------:R-:W-:Y:S02]  /*e3790*/  IMAD.MOV.U32 R71, RZ, RZ, R63 ;  /* 0x000000ffff477224 */ /* 0x000fe400078e003f */
[C---:B------:R-:W-:Y:S08]  /*e37a0*/  HMMA.1688.F32.TF32 R60, R240.reuse, R24, R80 ;  /* 0x00000018f03c723c */ /* 0x040ff00000081050 */
[----:B--2---:R-:W-:Y:S11]  /*e37b0*/  HMMA.1688.F32.TF32 R64, R240, R220, R100 ;  /* 0x000000dcf040723c */ /* 0x004ff60000081064 */
[----:B------:R-:W-:Y:S04]  /*e37c0*/  @!UPT UIADD3 URZ, URZ, URZ, URZ ;  /* 0x0000003f3f3ff290 */ /* 0x000fe8000fffe03f */
[----:B------:R1:W-:Y:S01]  /*e37d0*/  STL.64 [R1+0xcc0], R60 ;  /* 0x000cc03c01007387 */ /* 0x0003e20000100a00 */
[----:B------:R2:W-:Y:S02]  /*e37e0*/  STL.64 [R1+0xcc8], R62 ;  /* 0x000cc83e01007387 */ /* 0x0005e40000100a00 */
[----:B------:R-:W-:Y:S02]  /*e37f0*/  STL.64 [R1+0xcb0], R72 ;  /* 0x000cb04801007387 */ /* 0x000fe40000100a00 */
[----:B------:R4:W-:Y:S01]  /*e3800*/  STL.64 [R1+0xcb8], R74 ;  /* 0x000cb84a01007387 */ /* 0x0009e20000100a00 */
[----:B------:R-:W4:Y:S01]  /*e3810*/  LDL.LU.64 R222, [R1+0xaa90] ;  /* 0x00aa900001de7983 */ /* 0x000f220000300a00 */
[----:B-1----:R-:W-:Y:S01]  /*e3820*/  MOV R61, R220 ;  /* 0x000000dc003d7202 */ /* 0x002fe20000000f00 */
[----:B------:R-:W-:Y:S02]  /*e3830*/  IMAD.MOV.U32 R60, RZ, RZ, R221 ;  /* 0x000000ffff3c7224 */ /* 0x000fe400078e00dd */
[----:B------:R-:W4:Y:S01]  /*e3840*/  LDL.LU.64 R220, [R1+0xaa88] ;  /* 0x00aa880001dc7983 */ /* 0x000f220000300a00 */
        /* <DEDUP_REMOVED lines=16> */
[----:B------:R-:W-:Y:S01]  /*e3950*/  IMAD.MOV.U32 R246, RZ, RZ, R64 ;  /* 0x000000fffff67224 */ /* 0x000fe200078e0040 */
[----:B------:R-:W-:Y:S01]  /*e3960*/  MOV R247, R65 ;  /* 0x0000004100f77202 */ /* 0x000fe20000000f00 */
[----:B------:R-:W-:-:S02]  /*e3970*/  IMAD.MOV.U32 R250, RZ, RZ, R66 ;  /* 0x000000fffffa7224 */ /* 0x000fc400078e0042 */
[----:B------:R-:W-:Y:S01]  /*e3980*/  IMAD.MOV.U32 R251, RZ, RZ, R67 ;  /* 0x000000fffffb7224 */ /* 0x000fe200078e0043 */
[----:B--2---:R-:W-:Y:S01]  /*e3990*/  MOV R63, R224 ;  /* 0x000000e0003f7202 */ /* 0x004fe20000000f00 */
[----:B------:R-:W-:Y:S01]  /*e39a0*/  IMAD.MOV.U32 R62, RZ, RZ, R225 ;  /* 0x000000ffff3e7224 */ /* 0x000fe200078e00e1 */
[----:B------:R-:W2:Y:S01]  /*e39b0*/  LDL.LU.64 R226, [R1+0xaa80] ;  /* 0x00aa800001e27983 */ /* 0x000ea20000300a00 */
[----:B---3--:R-:W-:Y:S03]  /*e39c0*/  HMMA.1688.F32.TF32 R64, R240, R224, R84 ;  /* 0x000000e0f040723c */ /* 0x008fe60000081054 */
[----:B------:R-:W3:Y:S01]  /*e39d0*/  LDL.LU.64 R224, [R1+0xaa78] ;  /* 0x00aa780001e07983 */ /* 0x000ee20000300a00 */
[----:B------:R-:W2:Y:S02]  /*e39e0*/  LDL.LU R100, [R1+0x1550] ;  /* 0x0015500001647983 */ /* 0x000ea40000300800 */
[----:B------:R-:W2:Y:S02]  /*e39f0*/  LDL.LU R101, [R1+0x1554] ;  /* 0x0015540001657983 */ /* 0x000ea40000300800 */
[----:B------:R-:W2:Y:S01]  /*e3a00*/  LDL.LU R102, [R1+0x1558] ;  /* 0x0015580001667983 */ /* 0x000ea20000300800 */
[----:B------:R-:W2:Y:S01]  /*e3a10*/  LDL.LU R103, [R1+0x155c] ;  /* 0x00155c0001677983 */ /* 0x000ea20000300800 */
[----:B------:R-:W3:Y:S02]  /*e3a20*/  LDL.LU R84, [R1+0x1540] ;  /* 0x0015400001547983 */ /* 0x000ee40000300800 */
[----:B------:R-:W3:Y:S02]  /*e3a30*/  LDL.LU R85, [R1+0x1544] ;  /* 0x0015440001557983 */ /* 0x000ee40000300800 */
[----:B------:R-:W3:Y:S01]  /*e3a40*/  LDL.LU R86, [R1+0x1548] ;  /* 0x0015480001567983 */ /* 0x000ee20000300800 */
[----:B------:R-:W3:Y:S09]  /*e3a50*/  LDL.LU R87, [R1+0x154c] ;  /* 0x00154c0001577983 */ /* 0x000ef20000300800 */
[----:B------:R-:W-:-:S02]  /*e3a60*/  IMAD.MOV.U32 R11, RZ, RZ, R67 ;  /* 0x000000ffff0b7224 */ /* 0x000fc400078e0043 */
[----:B------:R-:W-:Y:S01]  /*e3a70*/  IMAD.MOV.U32 R10, RZ, RZ, R66 ;  /* 0x000000ffff0a7224 */ /* 0x000fe200078e0042 */
[----:B------:R-:W-:Y:S01]  /*e3a80*/  MOV R23, R65 ;  /* 0x0000004100177202 */ /* 0x000fe20000000f00 */
[----:B------:R-:W-:Y:S01]  /*e3a90*/  IMAD.MOV.U32 R22, RZ, RZ, R64 ;  /* 0x000000ffff167224 */ /* 0x000fe200078e0040 */
[----:B------:R-:W-:Y:S02]  /*e3aa0*/  STL [R1+0xa404], R11 ;  /* 0x00a4040b01007387 */ /* 0x000fe40000100800 */
[----:B------:R-:W-:Y:S02]  /*e3ab0*/  STL [R1+0xa400], R10 ;  /* 0x00a4000a01007387 */ /* 0x000fe40000100800 */
[----:B------:R-:W-:Y:S02]  /*e3ac0*/  STL [R1+0xa3fc], R23 ;  /* 0x00a3fc1701007387 */ /* 0x000fe40000100800 */
[----:B------:R-:W-:Y:S01]  /*e3ad0*/  STL [R1+0xa3f8], R22 ;  /* 0x00a3f81601007387 */ /* 0x000fe20000100800 */
[----:B------:R-:W-:Y:S01]  /*e3ae0*/  MOV R65, R212 ;  /* 0x000000d400417202 */ /* 0x000fe20000000f00 */
[----:B------:R-:W-:Y:S01]  /*e3af0*/  IMAD.MOV.U32 R64, RZ, RZ, R213 ;  /* 0x000000ffff407224 */ /* 0x000fe200078e00d5 */
[C---:B----4-:R-:W-:Y:S11]  /*e3b00*/  HMMA.1688.F32.TF32 R72, R240.reuse, R212, R88 ;  /* 0x000000d4f048723c */ /* 0x050ff60000081058 */
[----:B------:R-:W-:Y:S11]  /*e3b10*/  @!UPT UIADD3 URZ, URZ, URZ, URZ ;  /* 0x0000003f3f3ff290 */ /* 0x000ff6000fffe03f */
[----:B------:R-:W-:Y:S01]  /*e3b20*/  @!UPT UIADD3 URZ, URZ, URZ, URZ ;  /* 0x0000003f3f3ff290 */ /* 0x000fe2000fffe03f */
[----:B------:R-:W-:Y:S01]  /*e3b30*/  STL.64 [R1+0xc80], R72 ;  /* 0x000c804801007387 */ /* 0x000fe20000100a00 */
[----:B------:R1:W-:Y:S02]  /*e3b40*/  STL.64 [R1+0xc88], R74 ;  /* 0x000c884a01007387 */ /* 0x0003e40000100a00 */
[----:B------:R-:W4:Y:S02]  /*e3b50*/  LDL.LU.64 R214, [R1+0xaa70] ;  /* 0x00aa700001d67983 */ /* 0x000f240000300a00 */
[----:B------:R-:W4:Y:S01]  /*e3b60*/  LDL.LU.64 R212, [R1+0xaa68] ;  /* 0x00aa680001d47983 */ /* 0x000f220000300a00 */
[----:B------:R-:W4:Y:S01]  /*e3b70*/  LDL.LU R88, [R1+0x1260] ;  /* 0x0012600001587983 */ /* 0x000f220000300800 */
[----:B------:R-:W4:Y:S02]  /*e3b80*/  LDL.LU R89, [R1+0x1264] ;  /* 0x0012640001597983 */ /* 0x000f240000300800 */
[----:B------:R-:W4:Y:S02]  /*e3b90*/  LDL.LU R90, [R1+0x1268] ;  /* 0x00126800015a7983 */ /* 0x000f240000300800 */
[----:B------:R-:W4:Y:S01]  /*e3ba0*/  LDL.LU R91, [R1+0x126c] ;  /* 0x00126c00015b7983 */ /* 0x000f220000300800 */
[C---:B-1----:R-:W-:Y:S01]  /*e3bb0*/  HMMA.1688.F32.TF32 R72, R240.reuse, R232, R76 ;  /* 0x000000e8f048723c */ /* 0x042fe2000008104c */
[----:B------:R-:W-:Y:S11]  /*e3bc0*/  IMAD.MOV.U32 R67, RZ, RZ, R232 ;  /* 0x000000ffff437224 */ /* 0x000ff600078e00e8 */
[----:B------:R-:W-:Y:S11]  /*e3bd0*/  @!UPT UIADD3 URZ, URZ, URZ, URZ ;  /* 0x0000003f3f3ff290 */ /* 0x000ff6000fffe03f */
[----:B------:R-:W-:Y:S01]  /*e3be0*/  STL.64 [R1+0xc70], R72 ;  /* 0x000c704801007387 */ /* 0x000fe20000100a00 */
[----:B------:R1:W-:Y:S01]  /*e3bf0*/  STL.64 [R1+0xc78], R74 ;  /* 0x000c784a01007387 */ /* 0x0003e20000100a00 */
[----:B------:R-:W-:Y:S01]  /*e3c00*/  MOV R66, R233 ;  /* 0x000000e900427202 */ /* 0x000fe20000000f00 */
[----:B------:R-:W4:Y:S01]  /*e3c10*/  LDL.LU R235, [R1+0xaa60] ;  /* 0x00aa600001eb7983 */ /* 0x000f220000300800 */
[----:B------:R-:W4:Y:S01]  /*e3c20*/  LDL.LU.64 R232, [R1+0xaa58] ;  /* 0x00aa580001e87983 */ /* 0x000f220000300a00 */
[C---:B-1----:R-:W-:Y:S03]  /*e3c30*/  HMMA.1688.F32.TF32 R72, R240.reuse, R248, R80 ;  /* 0x000000f8f048723c */ /* 0x042fe60000081050 */
[----:B------:R-:W4:Y:S11]  /*e3c40*/  LDL.LU R80, [R1+0x1250] ;  /* 0x0012500001507983 */ /* 0x000f360000300800 */
[----:B------:R-:W-:Y:S09]  /*e3c50*/  @!UPT UIADD3 URZ, URZ, URZ, URZ ;  /* 0x0000003f3f3ff290 */ /* 0x000ff2000fffe03f */
[----:B------:R-:W-:Y:S01]  /*e3c60*/  STL.64 [R1+0xc60], R72 ;  /* 0x000c604801007387 */ /* 0x000fe20000100a00 */
[----:B------:R1:W-:Y:S02]  /*e3c70*/  STL.64 [R1+0xc68], R74 ;  /* 0x000c684a01007387 */ /* 0x0003e40000100a00 */
[----:B------:R-:W4:Y:S02]  /*e3c80*/  LDL.LU R81, [R1+0x1254] ;  /* 0x0012540001517983 */ /* 0x000f240000300800 */
[----:B------:R-:W4:Y:S01]  /*e3c90*/  LDL.LU R82, [R1+0x1258] ;  /* 0x0012580001527983 */ /* 0x000f220000300800 */
[----:B------:R-:W4:Y:S01]  /*e3ca0*/  LDL.LU R83, [R1+0x125c] ;  /* 0x00125c0001537983 */ /* 0x000f220000300800 */
[C---:B-1----:R-:W-:Y:S11]  /*e3cb0*/  HMMA.1688.F32.TF32 R72, R240.reuse, R244, R96 ;  /* 0x000000f4f048723c */ /* 0x042ff60000081060 */
[----:B------:R-:W-:Y:S11]  /*e3cc0*/  @!UPT UIADD3 URZ, URZ, URZ, URZ ;  /* 0x0000003f3f3ff290 */ /* 0x000ff6000fffe03f */
[----:B------:R-:W-:Y:S01]  /*e3cd0*/  @!UPT UIADD3 URZ, URZ, URZ, URZ ;  /* 0x0000003f3f3ff290 */ /* 0x000fe2000fffe03f */
[----:B------:R2:W-:Y:S01]  /*e3ce0*/  STL.64 [R1+0xc50], R72 ;  /* 0x000c504801007387 */ /* 0x0005e20000100a00 */
[----:B------:R-:W-:Y:S02]  /*e3cf0*/  IMAD.MOV.U32 R11, RZ, RZ, R74 ;  /* 0x000000ffff0b7224 */ /* 0x000fe400078e004a */
[----:B------:R-:W-:Y:S02]  /*e3d00*/  IMAD.MOV.U32 R10, RZ, RZ, R75 ;  /* 0x000000ffff0a7224 */ /* 0x000fe400078e004b */
[----:B------:R-:W4:Y:S01]  /*e3d10*/  LDL.LU R96, [R1+0x1240] ;  /* 0x0012400001607983 */ /* 0x000f220000300800 */
[----:B------:R-:W4:Y:S01]  /*e3d20*/  LDL.LU R97, [R1+0x1244] ;  /* 0x0012440001617983 */ /* 0x000f220000300800 */
[----:B------:R-:W4:Y:S02]  /*e3d30*/  LDL.LU R98, [R1+0x1248] ;  /* 0x0012480001627983 */ /* 0x000f240000300800 */
[----:B------:R-:W4:Y:S02]  /*e3d40*/  LDL.LU R99, [R1+0x124c] ;  /* 0x00124c0001637983 */ /* 0x000f240000300800 */
[----:B------:R-:W-:Y:S01]  /*e3d50*/  STL [R1+0xa40c], R10 ;  /* 0x00a40c0a01007387 */ /* 0x000fe20000100800 */
[----:B------:R-:W-:Y:S01]  /*e3d60*/  STL [R1+0xa408], R11 ;  /* 0x00a4080b01007387 */ /* 0x000fe20000100800 */
[C---:B--2---:R-:W-:Y:S03]  /*e3d70*/  HMMA.1688.F32.TF32 R72, R240.reuse, R8, R100 ;  /* 0x00000008f048723c */ /* 0x044fe60000081064 */
[----:B------:R-:W2:Y:S11]  /*e3d80*/  LDL.LU R100, [R1+0x1230] ;  /* 0x0012300001647983 */ /* 0x000eb60000300800 */
[----:B------:R-:W-:Y:S09]  /*e3d90*/  @!UPT UIADD3 URZ, URZ, URZ, URZ ;  /* 0x0000003f3f3ff290 */ /* 0x000ff2000fffe03f */
[----:B------:R-:W-:Y:S01]  /*e3da0*/  STL.64 [R1+0xc40], R72 ;  /* 0x000c404801007387 */ /* 0x000fe20000100a00 */
[----:B------:R3:W-:Y:S02]  /*e3db0*/  STL.64 [R1+0xc48], R74 ;  /* 0x000c484a01007387 */ /* 0x0007e40000100a00 */
[----:B------:R-:W2:Y:S02]  /*e3dc0*/  LDL.LU R101, [R1+0x1234] ;  /* 0x0012340001657983 */ /* 0x000ea40000300800 */
[----:B------:R-:W2:Y:S01]  /*e3dd0*/  LDL.LU R102, [R1+0x1238] ;  /* 0x0012380001667983 */ /* 0x000ea20000300800 */
[----:B------:R-:W2:Y:S01]  /*e3de0*/  LDL.LU R103, [R1+0x123c] ;  /* 0x00123c0001677983 */ /* 0x000ea20000300800 */
[----:B---3--:R-:W-:Y:S11]  /*e3df0*/  HMMA.1688.F32.TF32 R72, R240, R12, R84 ;  /* 0x0000000cf048723c */ /* 0x008ff60000081054 */
[----:B------:R-:W-:Y:S11]  /*e3e00*/  @!UPT UIADD3 URZ, URZ, URZ, URZ ;  /* 0x0000003f3f3ff290 */ /* 0x000ff6000fffe03f */
[----:B------:R-:W-:Y:S01]  /*e3e10*/  @!UPT UIADD3 URZ, URZ, URZ, URZ ;  /* 0x0000003f3f3ff290 */ /* 0x000fe2000fffe03f */
[----:B------:R4:W-:Y:S01]  /*e3e20*/  STL.64 [R1+0xc30], R72 ;  /* 0x000c304801007387 */ /* 0x0009e20000100a00 */
[----:B------:R-:W3:Y:S02]  /*e3e30*/  LDL.LU R84, [R1+0x1220] ;  /* 0x0012200001547983 */ /* 0x000ee40000300800 */
[----:B------:R-:W3:Y:S02]  /*e3e40*/  LDL.LU R85, [R1+0x1224] ;  /* 0x0012240001557983 */ /* 0x000ee40000300800 */
[----:B------:R-:W3:Y:S01]  /*e3e50*/  LDL.LU R86, [R1+0x1228] ;  /* 0x0012280001567983 */ /* 0x000ee20000300800 */
[----:B------:R-:W3:Y:S01]  /*e3e60*/  LDL.LU R87, [R1+0x122c] ;  /* 0x00122c0001577983 */ /* 0x000ee20000300800 */
[----:B------:R-:W-:Y:S01]  /*e3e70*/  MOV R10, R74 ;  /* 0x0000004a000a7202 */ /* 0x000fe20000000f00 */
[----:B------:R-:W-:-:S04]  /*e3e80*/  IMAD.MOV.U32 R11, RZ, RZ, R75 ;  /* 0x000000ffff0b7224 */ /* 0x000fc800078e004b */
[----:B------:R1:W-:Y:S01]  /*e3e90*/  STL [R1+0xa414], R10 ;  /* 0x00a4140a01007387 */ /* 0x0003e20000100800 */
[----:B------:R1:W-:Y:S01]  /*e3ea0*/  STL [R1+0xa410], R11 ;  /* 0x00a4100b01007387 */ /* 0x0003e20000100800 */
[----:B----4-:R-:W-:Y:S11]  /*e3eb0*/  HMMA.1688.F32.TF32 R72, R240, R16, R88 ;  /* 0x00000010f048723c */ /* 0x010ff60000081058 */
[----:B------:R-:W-:Y:S11]  /*e3ec0*/  @!UPT UIADD3 URZ, URZ, URZ, URZ ;  /* 0x0000003f3f3ff290 */ /* 0x000ff6000fffe03f */
[----:B------:R-:W-:Y:S02]  /*e3ed0*/  @!UPT UIADD3 URZ, URZ, URZ, URZ ;  /* 0x0000003f3f3ff290 */ /* 0x000fe4000fffe03f */
[----:B------:R-:W-:Y:S01]  /*e3ee0*/  IMAD.MOV.U32 R23, RZ, RZ, R72 ;  /* 0x000000ffff177224 */ /* 0x000fe200078e0048 */
[----:B------:R-:W-:Y:S01]  /*e3ef0*/  MOV R22, R73 ;  /* 0x0000004900167202 */ /* 0x000fe20000000f00 */
[----:B------:R-:W-:Y:S02]  /*e3f00*/  IMAD.MOV.U32 R18, RZ, RZ, R74 ;  /* 0x000000ffff127224 */ /* 0x000fe400078e004a */
[----:B------:R-:W-:-:S05]  /*e3f10*/  IMAD.MOV.U32 R19, RZ, RZ, R75 ;  /* 0x000000ffff137224 */ /* 0x000fca00078e004b */
[----:B------:R-:W-:Y:S01]  /*e3f20*/  STL [R1+0xa424], R19 ;  /* 0x00a4241301007387 */ /* 0x000fe20000100800 */
[----:B------:R-:W-:Y:S02]  /*e3f30*/  STL [R1+0xa420], R18 ;  /* 0x00a4201201007387 */ /* 0x000fe40000100800 */
[----:B------:R-:W-:Y:S02]  /*e3f40*/  STL [R1+0xa41c], R22 ;  /* 0x00a41c1601007387 */ /* 0x000fe40000100800 */
[----:B------:R-:W-:Y:S01]  /*e3f50*/  STL [R1+0xa418], R23 ;  /* 0x00a4181701007387 */ /* 0x000fe20000100800 */
[C---:B------:R-:W-:Y:S11]  /*e3f60*/  HMMA.1688.F32.TF32 R72, R4.reuse, R236, R80 ;  /* 0x000000ec0448723c */ /* 0x040ff60000081050 */
[----:B------:R-:W-:Y:S11]  /*e3f70*/  @!UPT UIADD3 URZ, URZ, URZ, URZ ;  /* 0x0000003f3f3ff290 */ /* 0x000ff6000fffe03f */
[----:B------:R-:W-:Y:S01]  /*e3f80*/  @!UPT UIADD3 URZ, URZ, URZ, URZ ;  /* 0x0000003f3f3ff290 */ /* 0x000fe2000fffe03f */
[----:B------:R4:W-:Y:S01]  /*e3f90*/  STL.64 [R1+0x7f8], R74 ;  /* 0x0007f84a01007387 */ /* 0x0009e20000100a00 */
[----:B-1----:R-:W-:Y:S01]  /*e3fa0*/  MOV R10, R72 ;  /* 0x00000048000a7202 */ /* 0x002fe20000000f00 */
[----:B------:R-:W-:Y:S02]  /*e3fb0*/  IMAD.MOV.U32 R11, RZ, RZ, R73 ;  /* 0x000000ffff0b7224 */ /* 0x000fe400078e0049 */
[----:B----4-:R-:W-:Y:S01]  /*e3fc0*/  HMMA.1688.F32.TF32 R72, R4, R232, R96 ;  /* 0x000000e80448723c */ /* 0x010fe20000081060 */
[----:B------:R-:W-:Y:S01]  /*e3fd0*/  STL [R1+0xa998], R238 ;  /* 0x00a998ee01007387 */ /* 0x000fe20000100800 */
[----:B------:R-:W-:Y:S11]  /*e3fe0*/  STL.64 [R1+0xa990], R236 ;  /* 0x00a990ec01007387 */ /* 0x000ff60000100a00 */
[----:B------:R-:W-:Y:S11]  /*e3ff0*/  @!UPT UIADD3 URZ, URZ, URZ, URZ ;  /* 0x0000003f3f3ff290 */ /* 0x000ff6000fffe03f */
[----:B------:R-:W-:Y:S01]  /*e4000*/  IMAD.MOV.U32 R19, RZ, RZ, R72 ;  /* 0x000000ffff137224 */ /* 0x000fe200078e0048 */
[----:B------:R-:W-:-:S05]  /*e4010*/  MOV R18, R73 ;  /* 0x0000004900127202 */ /* 0x000fca0000000f00 */
[----:B------:R-:W-:Y:S01]  /*e4020*/  STL.64 [R1+0xa9a8], R18 ;  /* 0x00a9a81201007387 */ /* 0x000fe20000100a00 */
[----:B------:R3:W-:Y:S02]  /*e4030*/  STL.64 [R1+0xa9a0], R16 ;  /* 0x00a9a01001007387 */ /* 0x0007e40000100a00 */
[----:B------:R-:W-:Y:S02]  /*e4040*/  STL [R1+0xa988], R235 ;  /* 0x00a988eb01007387 */ /* 0x000fe40000100800 */
[----:B------:R-:W-:Y:S02]  /*e4050*/  STL.64 [R1+0xa980], R232 ;  /* 0x00a980e801007387 */ /* 0x000fe40000100a00 */
[----:B------:R-:W-:Y:S02]  /*e4060*/  IMAD.MOV.U32 R22, RZ, RZ, R74 ;  /* 0x000000ffff167224 */ /* 0x000fe400078e004a */
[----:B------:R-:W-:Y:S01]  /*e4070*/  IMAD.MOV.U32 R23, RZ, RZ, R75 ;  /* 0x000000ffff177224 */ /* 0x000fe200078e004b */
[----:B------:R-:W-:Y:S01]  /*e4080*/  STL [R1+0xa978], R230 ;  /* 0x00a978e601007387 */ /* 0x000fe20000100800 */
[----:B------:R-:W-:Y:S01]  /*e4090*/  STL.64 [R1+0xa970], R228 ;  /* 0x00a970e401007387 */ /* 0x000fe20000100a00 */
[C---:B--2---:R-:W-:Y:S02]  /*e40a0*/  HMMA.1688.F32.TF32 R72, R4.reuse, R228, R100 ;  /* 0x000000e40448723c */ /* 0x044fe40000081064 */
[----:B------:R-:W2:Y:S06]  /*e40b0*/  LDL.LU R100, [R1+0x1180] ;  /* 0x0011800001647983 */ /* 0x000eac0000300800 */
[----:B---3--:R-:W-:Y:S11]  /*e40c0*/  HMMA.1688.F32.TF32 R16, R4, R224, R84 ;  /* 0x000000e00410723c */ /* 0x008ff60000081054 */
        /* <DEDUP_REMOVED lines=23> */
[----:B------:R-:W-:Y:S01]  /*e4240*/  MOV R14, R72 ;  /* 0x00000048000e7202 */ /* 0x000fe20000000f00 */
[----:B------:R-:W-:-:S02]  /*e4250*/  IMAD.MOV.U32 R15, RZ, RZ, R73 ;  /* 0x000000ffff0f7224 */ /* 0x000fc400078e0049 */
[----:B------:R-:W3:Y:S02]  /*e4260*/  LDL.LU R72, [R1+0x11e0] ;  /* 0x0011e00001487983 */ /* 0x000ee40000300800 */
[----:B------:R-:W-:Y:S01]  /*e4270*/  IMAD.MOV.U32 R26, RZ, RZ, R74 ;  /* 0x000000ffff1a7224 */ /* 0x000fe200078e004a */
[----:B------:R-:W3:Y:S01]  /*e4280*/  LDL.LU R73, [R1+0x11e4] ;  /* 0x0011e40001497983 */ /* 0x000ee20000300800 */
[----:B------:R-:W-:Y:S01]  /*e4290*/  MOV R27, R75 ;  /* 0x0000004b001b7202 */ /* 0x000fe20000000f00 */
        /* <DEDUP_REMOVED lines=23> */
[----:B------:R-:W-:Y:S02]  /*e4410*/  STL.64 [R1+0xa960], R224 ;  /* 0x00a960e001007387 */ /* 0x000fe40000100a00 */
[----:B------:R-:W-:Y:S02]  /*e4420*/  STL.64 [R1+0xa958], R222 ;  /* 0x00a958de01007387 */ /* 0x000fe40000100a00 */
[----:B------:R-:W-:Y:S01]  /*e4430*/  STL.64 [R1+0xa950], R220 ;  /* 0x00a950dc01007387 */ /* 0x000fe20000100a00 */
[C---:B--2---:R-:W-:Y:S11]  /*e4440*/  HMMA.1688.F32.TF32 R16, R4.reuse, R220, R16 ;  /* 0x000000dc0410723c */ /* 0x044ff60000081010 */
        /* <DEDUP_REMOVED lines=10> */
[C---:B---3--:R-:W-:Y:S01]  /*e44f0*/  HMMA.1688.F32.TF32 R16, R4.reuse, R212, R240 ;  /* 0x000000d40410723c */ /* 0x048fe200000810f0 */
        /* <DEDUP_REMOVED lines=17> */
[C---:B----4-:R-:W-:Y:S01]  /*e4610*/  HMMA.1688.F32.TF32 R16, R4.reuse, R200, R76 ;  /* 0x000000c80410723c */ /* 0x050fe2000008104c */
        /* <DEDUP_REMOVED lines=107> */
[----:B------:R-:W-:Y:S01]  /*e4cd0*/  STL.64 [R1+0xa8a8], R178 ;  /* 0x00a8a8b201007387 */ /* 0x000fe20000100a00 */
[----:B------:R1:W-:Y:S01]  /*e4ce0*/  STL.64 [R1+0xa8a0], R176 ;  /* 0x00a8a0b001007387 */ /* 0x0003e20000100a00 */
[C---:B--2---:R-:W-:Y:S08]  /*e4cf0*/  HMMA.1688.F32.TF32 R180, R4.reuse, R176, R208 ;  /* 0x000000b004b4723c */ /* 0x044ff000000810d0 */
[C---:B-1----:R-:W-:Y:S11]  /*e4d00*/  HMMA.1688.F32.TF32 R176, R4.reuse, R172, R212 ;  /* 0x000000ac04b0723c */ /* 0x042ff600000810d4 */
[----:B------:R-:W-:Y:S04]  /*e4d10*/  @!UPT UIADD3 URZ, URZ, URZ, URZ ;  /* 0x0000003f3f3ff290 */ /* 0x000fe8000fffe03f */
[----:B------:R-:W-:Y:S01]  /*e4d20*/  STL.64 [R1+0x700], R180 ;  /* 0x000700b401007387 */ /* 0x000fe20000100a00 */
[----:B------:R-:W-:Y:S02]  /*e4d30*/  STL.64 [R1+0x708], R182 ;  /* 0x000708b601007387 */ /* 0x000fe40000100a00 */
[----:B------:R-:W-:Y:S02]  /*e4d40*/  STL.64 [R1+0xa898], R174 ;  /* 0x00a898ae01007387 */ /* 0x000fe40000100a00 */
[----:B------:R3:W-:Y:S02]  /*e4d50*/  STL.64 [R1+0xa890], R172 ;  /* 0x00a890ac01007387 */ /* 0x0007e40000100a00 */
[C---:B---3--:R-:W-:Y:S01]  /*e4d60*/  HMMA.1688.F32.TF32 R172, R4.reuse, R168, R216 ;  /* 0x000000a804ac723c */ /* 0x048fe200000810d8 */
[----:B------:R-:W-:Y:S01]  /*e4d70*/  STL.64 [R1+0x6f0], R176 ;  /* 0x0006f0b001007387 */ /* 0x000fe20000100a00 */
[----:B------:R-:W-:Y:S02]  /*e4d80*/  STL.64 [R1+0x6f8], R178 ;  /* 0x0006f8b201007387 */ /* 0x000fe40000100a00 */
[----:B------:R-:W-:Y:S02]  /*e4d90*/  STL.64 [R1+0xa888], R170 ;  /* 0x00a888aa01007387 */ /* 0x000fe40000100a00 */
[----:B------:R1:W-:Y:S02]  /*e4da0*/  STL.64 [R1+0xa880], R168 ;  /* 0x00a880a801007387 */ /* 0x0003e40000100a00 */
[C---:B-1----:R-:W-:Y:S11]  /*e4db0*/  HMMA.1688.F32.TF32 R168, R4.reuse, R160, R224 ;  /* 0x000000a004a8723c */ /* 0x042ff600000810e0 */
[----:B------:R-:W-:Y:S04]  /*e4dc0*/  @!UPT UIADD3 URZ, URZ, URZ, URZ ;  /* 0x0000003f3f3ff290 */ /* 0x000fe8000fffe03f */
[----:B------:R-:W-:Y:S01]  /*e4dd0*/  STL.64 [R1+0x6e0], R172 ;  /* 0x0006e0ac01007387 */ /* 0x000fe20000100a00 */
[----:B------:R1:W-:Y:S02]  /*e4de0*/  STL.64 [R1+0x6e8], R174 ;  /* 0x0006e8ae01007387 */ /* 0x0003e40000100a00 */
[C---:B-1----:R-:W-:Y:S08]  /*e4df0*/  HMMA.1688.F32.TF32 R172, R4.reuse, R164, R220 ;  /* 0x000000a404ac723c */ /* 0x042ff000000810dc */
[C---:B------:R-:W-:Y:S11]  /*e4e00*/  HMMA.1688.F32.TF32 R176, R4.reuse, R156, R228 ;  /* 0x0000009c04b0723c */ /* 0x040ff600000810e4 */
[----:B------:R-:W-:Y:S04]  /*e4e10*/  @!UPT UIADD3 URZ, URZ, URZ, URZ ;  /* 0x0000003f3f3ff290 */ /* 0x000fe8000fffe03f */
[----:B------:R-:W-:Y:S01]  /*e4e20*/  STL.64 [R1+0x6d0], R172 ;  /* 0x0006d0ac01007387 */ /* 0x000fe20000100a00 */
[----:B------:R1:W-:Y:S02]  /*e4e30*/  STL.64 [R1+0x6d8], R174 ;  /* 0x0006d8ae01007387 */ /* 0x0003e40000100a00 */
[----:B------:R-:W-:Y:S02]  /*e4e40*/  STL.64 [R1+0x6c0], R168 ;  /* 0x0006c0a801007387 */ /* 0x000fe40000100a00 */
[----:B------:R2:W-:Y:S01]  /*e4e50*/  STL.64 [R1+0x6c8], R170 ;  /* 0x0006c8aa01007387 */ /* 0x0005e20000100a00 */
[C---:B-1----:R-:W-:Y:S08]  /*e4e60*/  HMMA.1688.F32.TF32 R172, R4.reuse, R152, R232 ;  /* 0x0000009804ac723c */ /* 0x042ff000000810e8 */
[C---:B--2---:R-:W-:Y:S08]  /*e4e70*/  HMMA.1688.F32.TF32 R168, R4.reuse, R148, R16 ;  /* 0x0000009404a8723c */ /* 0x044ff00000081010 */
[C---:B------:R-:W-:Y:S01]  /*e4e80*/  HMMA.1688.F32.TF32 R16, R4.reuse, R144, R236 ;  /* 0x000000900410723c */ /* 0x040fe200000810ec */
[----:B------:R-:W-:Y:S01]  /*e4e90*/  STL.64 [R1+0x6b0], R176 ;  /* 0x0006b0b001007387 */ /* 0x000fe20000100a00 */
[----:B------:R-:W-:Y:S05]  /*e4ea0*/  STL.64 [R1+0x6b8], R178 ;  /* 0x0006b8b201007387 */ /* 0x000fea0000100a00 */
[----:B------:R-:W-:Y:S01]  /*e4eb0*/  STL.64 [R1+0x6a0], R172 ;  /* 0x0006a0ac01007387 */ /* 0x000fe20000100a00 */
[----:B------:R-:W-:Y:S02]  /*e4ec0*/  STL.64 [R1+0x6a8], R174 ;  /* 0x0006a8ae01007387 */ /* 0x000fe40000100a00 */
[----:B------:R-:W-:Y:S05]  /*e4ed0*/  STL.64 [R1+0xa878], R146 ;  /* 0x00a8789201007387 */ /* 0x000fea0000100a00 */
[----:B------:R-:W-:Y:S01]  /*e4ee0*/  STL.64 [R1+0x690], R168 ;  /* 0x000690a801007387 */ /* 0x000fe20000100a00 */
[----:B------:R-:W-:Y:S01]  /*e4ef0*/  STL.64 [R1+0x698], R170 ;  /* 0x000698aa01007387 */ /* 0x000fe20000100a00 */
[----:B------:R-:W-:Y:S06]  /*e4f00*/  STL.64 [R1+0xa870], R144 ;  /* 0x00a8709001007387 */ /* 0x000fec0000100a00 */
[----:B------:R-:W-:Y:S02]  /*e4f10*/  STL.64 [R1+0x680], R16 ;  /* 0x0006801001007387 */ /* 0x000fe40000100a00 */
[----:B------:R1:W-:Y:S02]  /*e4f20*/  STL.64 [R1+0x688], R18 ;  /* 0x0006881201007387 */ /* 0x0003e40000100a00 */
[C---:B-1----:R-:W-:Y:S01]  /*e4f30*/  HMMA.1688.F32.TF32 R16, R4.reuse, R140, R240 ;  /* 0x0000008c0410723c */ /* 0x042fe200000810f0 */
[----:B------:R-:W-:Y:S01]  /*e4f40*/  STL.64 [R1+0xa868], R142 ;  /* 0x00a8688e01007387 */ /* 0x000fe20000100a00 */
[----:B------:R-:W-:Y:S06]  /*e4f50*/  STL.64 [R1+0xa860], R140 ;  /* 0x00a8608c01007387 */ /* 0x000fec0000100a00 */
[----:B------:R-:W-:Y:S01]  /*e4f60*/  HMMA.1688.F32.TF32 R76, R4, R128, R76 ;  /* 0x00000080044c723c */ /* 0x000fe2000008104c */
        /* <DEDUP_REMOVED lines=8> */
[----:B------:R-:W-:Y:S04]  /*e4ff0*/  LDS R240, [R0+0x83080] ;  /* 0x0830800000f07984 */ /* 0x000fe80000000800 */
[----:B------:R-:W-:Y:S04]  /*e5000*/  LDS R242, [R0+0x83480] ;  /* 0x0834800000f27984 */ /* 0x000fe80000000800 */
[----:B------:R-:W-:Y:S04]  /*e5010*/  LDS R241, [R3+0x83080] ;  /* 0x0830800003f17984 */ /* 0x000fe80000000800 */
[----:B------:R-:W1:Y:S04]  /*e5020*/  LDS R243, [R3+0x83480] ;  /* 0x0834800003f37984 */ /* 0x000e680000000800 */
        /* <DEDUP_REMOVED lines=8> */
[C---:B--2---:R-:W-:Y:S08]  /*e50b0*/  HMMA.1688.F32.TF32 R16, R4.reuse, R132, R92 ;  /* 0x000000840410723c */ /* 0x044ff0000008105c */
[C---:B------:R-:W-:Y:S11]  /*e50c0*/  HMMA.1688.F32.TF32 R72, R4.reuse, R124, R88 ;  /* 0x0000007c0448723c */ /* 0x040ff60000081058 */
[----:B------:R-:W-:Y:S04]  /*e50d0*/  @!UPT UIADD3 URZ, URZ, URZ, URZ ;  /* 0x0000003f3f3ff290 */ /* 0x000fe8000fffe03f */
[----:B------:R-:W-:Y:S01]  /*e50e0*/  STL.64 [R1+0x650], R16 ;  /* 0x0006501001007387 */ /* 0x000fe20000100a00 */
[----:B------:R2:W-:Y:S02]  /*e50f0*/  STL.64 [R1+0x658], R18 ;  /* 0x0006581201007387 */ /* 0x0005e40000100a00 */
[C---:B--2---:R-:W-:Y:S01]  /*e5100*/  HMMA.1688.F32.TF32 R16, R4.reuse, R120, R80 ;  /* 0x000000780410723c */ /* 0x044fe20000081050 */
[----:B------:R-:W-:Y:S01]  /*e5110*/  STL.64 [R1+0x640], R76 ;  /* 0x0006404c01007387 */ /* 0x000fe20000100a00 */
[----:B------:R4:W-:Y:S03]  /*e5120*/  STL.64 [R1+0x648], R78 ;  /* 0x0006484e01007387 */ /* 0x0009e60000100a00 */
[----:B------:R-:W-:Y:S02]  /*e5130*/  STL.64 [R1+0x630], R72 ;  /* 0x0006304801007387 */ /* 0x000fe40000100a00 */
[----:B------:R2:W-:Y:S01]  /*e5140*/  STL.64 [R1+0x638], R74 ;  /* 0x0006384a01007387 */ /* 0x0005e20000100a00 */
[C---:B----4-:R-:W-:Y:S08]  /*e5150*/  HMMA.1688.F32.TF32 R76, R4.reuse, R116, R96 ;  /* 0x00000074044c723c */ /* 0x050ff00000081060 */
[C---:B--2---:R-:W-:Y:S07]  /*e5160*/  HMMA.1688.F32.TF32 R72, R4.reuse, R112, R100 ;  /* 0x000000700448723c */ /* 0x044fee0000081064 */
[----:B------:R-:W-:Y:S01]  /*e5170*/  STL.64 [R1+0x620], R16 ;  /* 0x0006201001007387 */ /* 0x000fe20000100a00 */
[----:B------:R2:W-:Y:S02]  /*e5180*/  STL.64 [R1+0x628], R18 ;  /* 0x0006281201007387 */ /* 0x0005e40000100a00 */
[C---:B--2---:R-:W-:Y:S05]  /*e5190*/  HMMA.1688.F32.TF32 R16, R4.reuse, R108, R84 ;  /* 0x0000006c0410723c */ /* 0x044fea0000081054 */
        /* <DEDUP_REMOVED lines=9> */
[----:B------:R-:W2:Y:S04]  /*e5230*/  LDL.LU R239, [R1+0xa6c] ;  /* 0x000a6c0001ef7983 */ /* 0x000ea80000300800 */
[----:B---3--:R-:W3:Y:S01]  /*e5240*/  LDL.LU R16, [R1+0xa70] ;  /* 0x000a700001107983 */ /* 0x008ee20000300800 */
[----:B------:R-:W3:Y:S02]  /*e5250*/  LDL.LU R17, [R1+0xa74] ;  /* 0x000a740001117983 */ /* 0x000ee40000300800 */
[----:B----4-:R-:W3:Y:S02]  /*e5260*/  LDL.LU R18, [R1+0xa78] ;  /* 0x000a780001127983 */ /* 0x010ee40000300800 */
[----:B------:R-:W3:Y:S01]  /*e5270*/  LDL.LU R19, [R1+0xa7c] ;  /* 0x000a7c0001137983 */ /* 0x000ee20000300800 */
        /* <DEDUP_REMOVED lines=109> */
[----:B--2---:R-:W2:Y:S01]  /*e5950*/  LDL.LU.64 R102, [R1+0xaa50] ;  /* 0x00aa500001667983 */ /* 0x004ea20000300a00 */
[----:B------:R-:W2:Y:S02]  /*e5960*/  LDL.LU.64 R100, [R1+0xaa48] ;  /* 0x00aa480001647983 */ /* 0x000ea40000300a00 */
[C---:B--2---:R-:W-:Y:S11]  /*e5970*/  HMMA.1688.F32.TF32 R96, R4.reuse, R100, R96 ;  /* 0x000000640460723c */ /* 0x044ff60000081060 */
[----:B------:R-:W-:Y:S11]  /*e5980*/  @!UPT UIADD3 URZ, URZ, URZ, URZ ;  /* 0x0000003f3f3ff290 */ /* 0x000ff6000fffe03f */
[----:B------:R-:W-:Y:S01]  /*e5990*/  @!UPT UIADD3 URZ, URZ, URZ, URZ ;  /* 0x0000003f3f3ff290 */ /* 0x000fe2000fffe03f */
[----:B------:R-:W-:Y:S01]  /*e59a0*/  STL.64 [R1+0xc10], R96 ;  /* 0x000c106001007387 */ /* 0x000fe20000100a00 */
[----:B------:R2:W-:Y:S03]  /*e59b0*/  STL.64 [R1+0xc18], R98 ;  /* 0x000c186201007387 */ /* 0x0005e60000100a00 */
[----:B--2---:R-:W2:Y:S01]  /*e59c0*/  LDL.LU.64 R98, [R1+0xaa40] ;  /* 0x00aa400001627983 */ /* 0x004ea20000300a00 */
[----:B------:R-:W3:Y:S02]  /*e59d0*/  LDL.LU.64 R96, [R1+0xaa38] ;  /* 0x00aa380001607983 */ /* 0x000ee40000300a00 */
        /* <DEDUP_REMOVED lines=58> */
[----:B-1----:R-:W3:Y:S01]  /*e5d80*/  LDL.LU.64 R62, [R1+0xa9c0] ;  /* 0x00a9c000013e7983 */ /* 0x002ee20000300a00 */
[----:B------:R-:W3:Y:S01]  /*e5d90*/  LDL.LU.64 R60, [R1+0xa9b8] ;  /* 0x00a9b800013c7983 */ /* 0x000ee20000300a00 */
[C---:B--2---:R-:W-:Y:S08]  /*e5da0*/  HMMA.1688.F32.TF32 R100, R4.reuse, R64, R100 ;  /* 0x000000400464723c */ /* 0x044ff00000081064 */
[C---:B---3--:R-:W-:Y:S11]  /*e5db0*/  HMMA.1688.F32.TF32 R136, R4.reuse, R60, R136 ;  /* 0x0000003c0488723c */ /* 0x048ff60000081088 */
        /* <DEDUP_REMOVED lines=43> */
[C---:B----4-:R-:W-:Y:S01]  /*e6070*/  HMMA.1688.F32.TF32 R136, R4.reuse, R248, R232 ;  /* 0x000000f80488723c */ /* 0x050fe200000810e8 */
[----:B------:R-:W-:Y:S01]  /*e6080*/  STL.64 [R1+0xaa0], R100 ;  /* 0x000aa06401007387 */ /* 0x000fe20000100a00 */
[----:B------:R1:W-:Y:S06]  /*e6090*/  STL.64 [R1+0xaa8], R102 ;  /* 0x000aa86601007387 */ /* 0x0003ec0000100a00 */
[C---:B-1----:R-:W-:Y:S08]  /*e60a0*/  HMMA.1688.F32.TF32 R100, R4.reuse, R244, R16 ;  /* 0x000000f40464723c */ /* 0x042ff00000081010 */
[----:B------:R-:W-:Y:S01]  /*e60b0*/  HMMA.1688.F32.TF32 R16, R4, R8, R236 ;  /* 0x000000080410723c */ /* 0x000fe200000810ec */
[----:B------:R-:W-:Y:S01]  /*e60c0*/  STL.64 [R1+0xa90], R140 ;  /* 0x000a908c01007387 */ /* 0x000fe20000100a00 */
[----:B------:R-:W-:Y:S05]  /*e60d0*/  STL.64 [R1+0xa98], R142 ;  /* 0x000a988e01007387 */ /* 0x000fea0000100a00 */
[----:B------:R1:W-:Y:S02]  /*e60e0*/  STL.64 [R1+0xa80], R136 ;  /* 0x000a808801007387 */ /* 0x0003e40000100a00 */
[----:B------:R2:W-:Y:S01]  /*e60f0*/  STL.64 [R1+0xa88], R138 ;  /* 0x000a888a01007387 */ /* 0x0005e20000100a00 */
[----:B-1----:R-:W3:Y:S05]  /*e6100*/  LDL.LU R136, [R1+0x4a0] ;  /* 0x0004a00001887983 */ /* 0x002eea0000300800 */
[----:B------:R1:W-:Y:S01]  /*e6110*/  STL.64 [R1+0xa70], R100 ;  /* 0x000a706401007387 */ /* 0x0003e20000100a00 */
[----:B------:R4:W-:Y:S07]  /*e6120*/  STL.64 [R1+0xa78], R102 ;  /* 0x000a786601007387 */ /* 0x0009ee0000100a00 */
[----:B------:R4:W-:Y:S02]  /*e6130*/  STL.64 [R1+0xa60], R16 ;  /* 0x000a601001007387 */ /* 0x0009e40000100a00 */
[----:B------:R4:W-:Y:S01]  /*e6140*/  STL.64 [R1+0xa68], R18 ;  /* 0x000a681201007387 */ /* 0x0009e20000100a00 */
[----:B------:R-:W3:Y:S01]  /*e6150*/  LDL.LU R137, [R1+0x4a4] ;  /* 0x0004a40001897983 */ /* 0x000ee20000300800 */
[----:B--2---:R-:W3:Y:S02]  /*e6160*/  LDL.LU R138, [R1+0x4a8] ;  /* 0x0004a800018a7983 */ /* 0x004ee40000300800 */
[----:B------:R-:W3:Y:S01]  /*e6170*/  LDL.LU R139, [R1+0x4ac] ;  /* 0x0004ac00018b7983 */ /* 0x000ee20000300800 */
        /* <DEDUP_REMOVED lines=86> */
[----:B------:R-:W3:Y:S01]  /*e66e0*/  LDL.LU R146, [R1+0x488] ;  /* 0x0004880001927983 */ /* 0x000ee20000300800 */
[----:B------:R-:W-:-:S02]  /*e66f0*/  MOV R147, R2 ;  /* 0x0000000200937202 */ /* 0x000fc40000000f00 */
        /* <DEDUP_REMOVED lines=27> */
[----:B------:R-:W-:Y:S01]  /*e68b0*/  STL.64 [R1+0x5c0], R228 ;  /* 0x0005c0e401007387 */ /* 0x000fe20000100a00 */
[----:B------:R1:W-:Y:S03]  /*e68c0*/  STL.64 [R1+0x5c8], R230 ;  /* 0x0005c8e601007387 */ /* 0x0003e60000100a00 */
[----:B-1----:R-:W4:Y:S01]  /*e68d0*/  LDL.LU R230, [R1+0xa978] ;  /* 0x00a9780001e67983 */ /* 0x002f220000300800 */
        /* <DEDUP_REMOVED lines=29> */
[----:B------:R-:W-:Y:S01]  /*e6ab0*/  IMAD.MOV.U32 R7, RZ, RZ, R2 ;  /* 0x000000ffff077224 */ /* 0x000fe200078e0002 */
[C---:B--2---:R-:W-:Y:S11]  /*e6ac0*/  HMMA.1688.F32.TF32 R208, R240.reuse, R212, R208 ;  /* 0x000000d4f0d0723c */ /* 0x044ff600000810d0 */
[----:B------:R-:W-:Y:S11]  /*e6ad0*/  @!UPT UIADD3 URZ, URZ, URZ, URZ ;  /* 0x0000003f3f3ff290 */ /* 0x000ff6000fffe03f */
[----:B------:R-:W-:Y:S01]  /*e6ae0*/  @!UPT UIADD3 URZ, URZ, URZ, URZ ;  /* 0x0000003f3f3ff290 */ /* 0x000fe2000fffe03f */
[----:B------:R-:W-:Y:S01]  /*e6af0*/  STL.64 [R1+0x570], R208 ;  /* 0x000570d001007387 */ /* 0x000fe20000100a00 */
[----:B------:R1:W-:Y:S02]  /*e6b00*/  STL [R1+0x578], R210 ;  /* 0x000578d201007387 */ /* 0x0003e40000100800 */
[----:B------:R-:W-:Y:S02]  /*e6b10*/  IMAD.MOV.U32 R2, RZ, RZ, R211 ;  /* 0x000000ffff027224 */ /* 0x000fe400078e00d3 */
[----:B-1----:R-:W2:Y:S01]  /*e6b20*/  LDL.LU.64 R210, [R1+0xa928] ;  /* 0x00a9280001d27983 */ /* 0x002ea20000300a00 */
[----:B------:R-:W2:Y:S02]  /*e6b30*/  LDL.LU.64 R208, [R1+0xa920] ;  /* 0x00a9200001d07983 */ /* 0x000ea40000300a00 */
[----:B------:R-:W-:Y:S01]  /*e6b40*/  STL [R1+0xa298], R2 ;  /* 0x00a2980201007387 */ /* 0x000fe20000100800 */
        /* <DEDUP_REMOVED lines=67> */
[----:B------:R1:W-:Y:S01]  /*e6f80*/  STL [R1+0x4dc], R171 ;  /* 0x0004dcab01007387 */ /* 0x0003e20000100800 */
[----:B------:R-:W-:Y:S02]  /*e6f90*/  MOV R2, R170 ;  /* 0x000000aa00027202 */ /* 0x000fe40000000f00 */
        /* <DEDUP_REMOVED lines=68> */
[----:B------:R1:W-:Y:S02]  /*e73e0*/  STL.64 [R1+0xa800], R148 ;  /* 0x00a8009401007387 */ /* 0x0003e40000100a00 */
        /* <DEDUP_REMOVED lines=9> */
[----:B-1----:R-:W4:Y:S01]  /*e7480*/  LDL.LU.64 R142, [R1+0xa868] ;  /* 0x00a86800018e7983 */ /* 0x002f220000300a00 */
[----:B------:R-:W3:Y:S02]  /*e7490*/  LDL.LU.64 R140, [R1+0xa860] ;  /* 0x00a86000018c7983 */ /* 0x000ee40000300a00 */
[----:B--2---:R-:W-:Y:S02]  /*e74a0*/  STL.64 [R1+0xa7f8], R146 ;  /* 0x00a7f89201007387 */ /* 0x004fe40000100a00 */
        /* <DEDUP_REMOVED lines=12> */
[----:B----4-:R-:W-:Y:S02]  /*e7570*/  STL.64 [R1+0xa7e8], R142 ;  /* 0x00a7e88e01007387 */ /* 0x010fe40000100a00 */
[----:B------:R1:W-:Y:S02]  /*e7580*/  STL.64 [R1+0xa7e0], R140 ;  /* 0x00a7e08c01007387 */ /* 0x0003e40000100a00 */
[----:B-1----:R-:W4:Y:S01]  /*e7590*/  LDL.LU R140, [R1+0x440] ;  /* 0x00044000018c7983 */ /* 0x002f220000300800 */
[----:B------:R-:W4:Y:S02]  /*e75a0*/  LDL.LU R141, [R1+0x444] ;  /* 0x00044400018d7983 */ /* 0x000f240000300800 */
[----:B------:R-:W4:Y:S02]  /*e75b0*/  LDL.LU R142, [R1+0x448] ;  /* 0x00044800018e7983 */ /* 0x000f240000300800 */
[----:B------:R-:W4:Y:S01]  /*e75c0*/  LDL.LU R143, [R1+0x44c] ;  /* 0x00044c00018f7983 */ /* 0x000f220000300800 */
[C---:B------:R-:W-:Y:S01]  /*e75d0*/  HMMA.1688.F32.TF32 R4, R240.reuse, R112, R4 ;  /* 0x00000070f004723c */ /* 0x040fe20000081004 */
[----:B---3--:R-:W-:Y:S01]  /*e75e0*/  STL.64 [R1+0xa7d8], R138 ;  /* 0x00a7d88a01007387 */ /* 0x008fe20000100a00 */
[----:B--2---:R1:W-:Y:S06]  /*e75f0*/  STL.64 [R1+0xa7d0], R136 ;  /* 0x00a7d08801007387 */ /* 0x0043ec0000100a00 */
        /* <DEDUP_REMOVED lines=37> */
[----:B------:R1:W-:Y:S11]  /*e7850*/  STL.64 [R1+0xa760], R108 ;  /* 0x00a7606c01007387 */ /* 0x0003f60000100a00 */
[----:B------:R-:W-:Y:S10]  /*e7860*/  @!UPT UIADD3 URZ, URZ, URZ, URZ ;  /* 0x0000003f3f3ff290 */ /* 0x000ff4000fffe03f */
[----:B------:R-:W-:Y:S01]  /*e7870*/  STL.64 [R1+0x3d0], R4 ;  /* 0x0003d00401007387 */ /* 0x000fe20000100a00 */
[----:B------:R-:W-:Y:S02]  /*e7880*/  STL.64 [R1+0x3d8], R6 ;  /* 0x0003d80601007387 */ /* 0x000fe40000100a00 */
        /* <DEDUP_REMOVED lines=32> */
[----:B-1----:R-:W3:Y:S02]  /*e7a90*/  LDL.LU R108, [R1+0x13a0] ;  /* 0x0013a000016c7983 */ /* 0x002ee40000300800 */
        /* <DEDUP_REMOVED lines=26> */
[----:B------:R-:W3:Y:S03]  /*e7c40*/  LDL.LU R163, [R1+0x12dc] ;  /* 0x0012dc0001a37983 */ /* 0x000ee60000300800 */
[----:B------:R-:W-:Y:S04]  /*e7c50*/  LDS R4, [R230+0x83080] ;  /* 0x08308000e6047984 */ /* 0x000fe80000000800 */
[----:B------:R-:W-:Y:S04]  /*e7c60*/  LDS R6, [R230+0x83480] ;  /* 0x08348000e6067984 */ /* 0x000fe80000000800 */
[----:B------:R-:W-:Y:S04]  /*e7c70*/  LDS R5, [R238+0x83080] ;  /* 0x08308000ee057984 */ /* 0x000fe80000000800 */
[----:B------:R-:W1:Y:S01]  /*e7c80*/  LDS R7, [R238+0x83480] ;  /* 0x08348000ee077984 */ /* 0x000e620000000800 */
[C---:B--2---:R-:W-:Y:S11]  /*e7c90*/  HMMA.1688.F32.TF32 R100, R240.reuse, R104, R100 ;  /* 0x00000068f064723c */ /* 0x044ff60000081064 */
[----:B------:R-:W-:Y:S11]  /*e7ca0*/  @!UPT UIADD3 URZ, URZ, URZ, URZ ;  /* 0x0000003f3f3ff290 */ /* 0x000ff6000fffe03f */
[----:B------:R-:W-:Y:S01]  /*e7cb0*/  @!UPT UIADD3 URZ, URZ, URZ, URZ ;  /* 0x0000003f3f3ff290 */ /* 0x000fe2000fffe03f */
[----:B------:R-:W-:Y:S01]  /*e7cc0*/  STL.64 [R1+0xa40], R100 ;  /* 0x000a406401007387 */ /* 0x000fe20000100a00 */
[----:B------:R2:W-:Y:S03]  /*e7cd0*/  STL.64 [R1+0xa48], R102 ;  /* 0x000a486601007387 */ /* 0x0005e60000100a00 */
[----:B--2---:R-:W2:Y:S01]  /*e7ce0*/  LDL.LU.64 R102, [R1+0xa848] ;  /* 0x00a8480001667983 */ /* 0x004ea20000300a00 */
[----:B------:R-:W2:Y:S02]  /*e7cf0*/  LDL.LU.64 R100, [R1+0xa840] ;  /* 0x00a8400001647983 */ /* 0x000ea40000300a00 */
[----:B------:R-:W-:Y:S02]  /*e7d00*/  STL.64 [R1+0xa758], R106 ;  /* 0x00a7586a01007387 */ /* 0x000fe40000100a00 */
[----:B------:R1:W-:Y:S02]  /*e7d10*/  STL.64 [R1+0xa750], R104 ;  /* 0x00a7506801007387 */ /* 0x0003e40000100a00 */
[----:B-1----:R-:W2:Y:S01]  /*e7d20*/  LDL.LU R104, [R1+0x13b0] ;  /* 0x0013b00001687983 */ /* 0x002ea20000300800 */
[----:B------:R-:W2:Y:S02]  /*e7d30*/  LDL.LU R105, [R1+0x13b4] ;  /* 0x0013b40001697983 */ /* 0x000ea40000300800 */
[----:B------:R-:W2:Y:S02]  /*e7d40*/  LDL.LU R106, [R1+0x13b8] ;  /* 0x0013b800016a7983 */ /* 0x000ea40000300800 */
[----:B------:R-:W2:Y:S01]  /*e7d50*/  LDL.LU R107, [R1+0x13bc] ;  /* 0x0013bc00016b7983 */ /* 0x000ea20000300800 */
[C---:B---3--:R-:W-:Y:S08]  /*e7d60*/  HMMA.1688.F32.TF32 R108, R240.reuse, R96, R108 ;  /* 0x00000060f06c723c */ /* 0x048ff0000008106c */
[C---:B--2---:R-:W-:Y:S01]  /*e7d70*/  HMMA.1688.F32.TF32 R104, R240.reuse, R100, R104 ;  /* 0x00000064f068723c */ /* 0x044fe20000081068 */
[----:B------:R-:W-:Y:S01]  /*e7d80*/  STL.64 [R1+0xa748], R102 ;  /* 0x00a7486601007387 */ /* 0x000fe20000100a00 */
[----:B------:R-:W-:Y:S11]  /*e7d90*/  STL.64 [R1+0xa740], R100 ;  /* 0x00a7406401007387 */ /* 0x000ff60000100a00 */
[----:B------:R-:W-:Y:S10]  /*e7da0*/  @!UPT UIADD3 URZ, URZ, URZ, URZ ;  /* 0x0000003f3f3ff290 */ /* 0x000ff4000fffe03f */
        /* <DEDUP_REMOVED lines=18> */
[C---:B----4-:R-:W-:Y:S07]  /*e7ed0*/  HMMA.1688.F32.TF32 R104, R240.reuse, R68, R136 ;  /* 0x00000044f068723c */ /* 0x050fee0000081088 */
[----:B------:R-:W-:Y:S01]  /*e7ee0*/  STL.64 [R1+0x9d0], R100 ;  /* 0x0009d06401007387 */ /* 0x000fe20000100a00 */
[----:B------:R1:W-:Y:S07]  /*e7ef0*/  STL.64 [R1+0x9d8], R102 ;  /* 0x0009d86601007387 */ /* 0x0003ee0000100a00 */
[----:B------:R-:W-:Y:S02]  /*e7f00*/  STL.64 [R1+0x9c0], R108 ;  /* 0x0009c06c01007387 */ /* 0x000fe40000100a00 */
[----:B------:R-:W-:Y:S01]  /*e7f10*/  STL.64 [R1+0x9c8], R110 ;  /* 0x0009c86e01007387 */ /* 0x000fe20000100a00 */
[----:B------:R-:W-:Y:S01]  /*e7f20*/  STL.64 [R1+0xa738], R66 ;  /* 0x00a7384201007387 */ /* 0x000fe20000100a00 */
[C---:B-1----:R-:W-:Y:S04]  /*e7f30*/  HMMA.1688.F32.TF32 R100, R240.reuse, R64, R140 ;  /* 0x00000040f064723c */ /* 0x042fe8000008108c */
[----:B------:R-:W-:Y:S01]  /*e7f40*/  STL.64 [R1+0x9b0], R104 ;  /* 0x0009b06801007387 */ /* 0x000fe20000100a00 */
[----:B------:R-:W-:Y:S02]  /*e7f50*/  STL.64 [R1+0x9b8], R106 ;  /* 0x0009b86a01007387 */ /* 0x000fe40000100a00 */
[----:B------:R1:W-:Y:S02]  /*e7f60*/  STL.64 [R1+0xa730], R64 ;  /* 0x00a7304001007387 */ /* 0x0003e40000100a00 */
[C---:B-1----:R-:W-:Y:S11]  /*e7f70*/  HMMA.1688.F32.TF32 R64, R240.reuse, R60, R144 ;  /* 0x0000003cf040723c */ /* 0x042ff60000081090 */
[----:B------:R-:W-:Y:S03]  /*e7f80*/  @!UPT UIADD3 URZ, URZ, URZ, URZ ;  /* 0x0000003f3f3ff290 */ /* 0x000fe6000fffe03f */
[----:B------:R-:W-:Y:S01]  /*e7f90*/  STL.64 [R1+0x9a0], R100 ;  /* 0x0009a06401007387 */ /* 0x000fe20000100a00 */
[----:B------:R-:W-:Y:S02]  /*e7fa0*/  STL.64 [R1+0x9a8], R102 ;  /* 0x0009a86601007387 */ /* 0x000fe40000100a00 */
[----:B------:R-:W-:Y:S02]  /*e7fb0*/  STL.64 [R1+0xa728], R62 ;  /* 0x00a7283e01007387 */ /* 0x000fe40000100a00 */
[----:B------:R1:W-:Y:S02]  /*e7fc0*/  STL.64 [R1+0xa720], R60 ;  /* 0x00a7203c01007387 */ /* 0x0003e40000100a00 */
[C---:B-1----:R-:W-:Y:S02]  /*e7fd0*/  HMMA.1688.F32.TF32 R60, R240.reuse, R56, R148 ;  /* 0x00000038f03c723c */ /* 0x042fe40000081094 */
[----:B------:R-:W-:Y:S01]  /*e7fe0*/  STL.64 [R1+0x990], R64 ;  /* 0x0009904001007387 */ /* 0x000fe20000100a00 */
[----:B------:R-:W-:Y:S02]  /*e7ff0*/  STL.64 [R1+0x998], R66 ;  /* 0x0009984201007387 */ /* 0x000fe40000100a00 */
        /* <DEDUP_REMOVED lines=15> */
[----:B------:R1:W-:Y:S01]  /*e80f0*/  STL.64 [R1+0x960], R52 ;  /* 0x0009603401007387 */ /* 0x0003e20000100a00 */
[----:B------:R2:W-:Y:S02]  /*e8100*/  STL.64 [R1+0x968], R54 ;  /* 0x0009683601007387 */ /* 0x0005e40000100a00 */
[----:B------:R-:W3:Y:S06]  /*e8110*/  LDL.LU R156, [R1+0x3b0] ;  /* 0x0003b000019c7983 */ /* 0x000eec0000300800 */
        /* <DEDUP_REMOVED lines=41> */
[----:B----4-:R-:W2:Y:S02]  /*e83b0*/  LDL.LU R48, [R1+0x12c0] ;  /* 0x0012c00001307983 */ /* 0x010ea40000300800 */
[----:B------:R-:W2:Y:S02]  /*e83c0*/  LDL.LU R49, [R1+0x12c4] ;  /* 0x0012c40001317983 */ /* 0x000ea40000300800 */
[----:B------:R-:W2:Y:S01]  /*e83d0*/  LDL.LU R50, [R1+0x12c8] ;  /* 0x0012c80001327983 */ /* 0x000ea20000300800 */
[----:B------:R-:W2:Y:S01]  /*e83e0*/  LDL.LU R51, [R1+0x12cc] ;  /* 0x0012cc0001337983 */ /* 0x000ea20000300800 */
        /* <DEDUP_REMOVED lines=15> */
[----:B------:R-:W3:Y:S01]  /*e84e0*/  LDL.LU.64 R132, [R1] ;  /* 0x0000000001847983 */ /* 0x000ee20000300a00 */
        /* <DEDUP_REMOVED lines=17> */
[C---:B----4-:R-:W-:Y:S11]  /*e8600*/  HMMA.1688.F32.TF32 R40, R240.reuse, R32, R56 ;  /* 0x00000020f028723c */ /* 0x050ff60000081038 */
[----:B------:R-:W-:Y:S04]  /*e8610*/  @!UPT UIADD3 URZ, URZ, URZ, URZ ;  /* 0x0000003f3f3ff290 */ /* 0x000fe8000fffe03f */
[----:B------:R-:W-:Y:S01]  /*e8620*/  STL.64 [R1+0x940], R44 ;  /* 0x0009402c01007387 */ /* 0x000fe20000100a00 */
[----:B------:R3:W-:Y:S02]  /*e8630*/  STL.64 [R1+0x948], R46 ;  /* 0x0009482e01007387 */ /* 0x0007e40000100a00 */
[C---:B---3--:R-:W-:Y:S08]  /*e8640*/  HMMA.1688.F32.TF32 R44, R240.reuse, R36, R52 ;  /* 0x00000024f02c723c */ /* 0x048ff00000081034 */
[C---:B------:R-:W-:Y:S11]  /*e8650*/  HMMA.1688.F32.TF32 R48, R240.reuse, R28, R60 ;  /* 0x0000001cf030723c */ /* 0x040ff6000008103c */
[----:B------:R-:W-:Y:S04]  /*e8660*/  @!UPT UIADD3 URZ, URZ, URZ, URZ ;  /* 0x0000003f3f3ff290 */ /* 0x000fe8000fffe03f */
[----:B------:R-:W-:Y:S01]  /*e8670*/  STL.64 [R1+0x930], R44 ;  /* 0x0009302c01007387 */ /* 0x000fe20000100a00 */
[----:B------:R1:W-:Y:S02]  /*e8680*/  STL.64 [R1+0x938], R46 ;  /* 0x0009382e01007387 */ /* 0x0003e40000100a00 */
[----:B------:R-:W-:Y:S02]  /*e8690*/  STL.64 [R1+0x920], R40 ;  /* 0x0009202801007387 */ /* 0x000fe40000100a00 */
[----:B------:R2:W-:Y:S01]  /*e86a0*/  STL.64 [R1+0x928], R42 ;  /* 0x0009282a01007387 */ /* 0x0005e20000100a00 */
[C---:B-1----:R-:W-:Y:S08]  /*e86b0*/  HMMA.1688.F32.TF32 R44, R240.reuse, R24, R64 ;  /* 0x00000018f02c723c */ /* 0x042ff00000081040 */
[C---:B--2---:R-:W-:Y:S01]  /*e86c0*/  HMMA.1688.F32.TF32 R40, R240.reuse, R20, R100 ;  /* 0x00000014f028723c */ /* 0x044fe20000081064 */
        /* <DEDUP_REMOVED lines=38> */
[----:B-1----:R-:W-:Y:S08]  /*e8930*/  HMMA.1688.F32.TF32 R48, R240, R16, R152 ;  /* 0x00000010f030723c */ /* 0x002ff00000081098 */
[C---:B--2---:R-:W-:Y:S01]  /*e8940*/  HMMA.1688.F32.TF32 R44, R4.reuse, R236, R156 ;  /* 0x000000ec042c723c */ /* 0x044fe2000008109c */
[----:B------:R-:W-:Y:S01]  /*e8950*/  STL.64 [R1+0x870], R40 ;  /* 0x0008702801007387 */ /* 0x000fe20000100a00 */
[----:B------:R1:W-:Y:S06]  /*e8960*/  STL.64 [R1+0x878], R42 ;  /* 0x0008782a01007387 */ /* 0x0003ec0000100a00 */
[----:B-1----:R-:W-:Y:S07]  /*e8970*/  HMMA.1688.F32.TF32 R40, R4, R232, R160 ;  /* 0x000000e80428723c */ /* 0x002fee00000810a0 */
[----:B------:R-:W-:Y:S01]  /*e8980*/  STL.64 [R1+0x3c0], R48 ;  /* 0x0003c03001007387 */ /* 0x000fe20000100a00 */
[----:B------:R-:W-:Y:S07]  /*e8990*/  STL.64 [R1+0x3c8], R50 ;  /* 0x0003c83201007387 */ /* 0x000fee0000100a00 */
[----:B------:R-:W-:Y:S02]  /*e89a0*/  STL.64 [R1+0x3b0], R44 ;  /* 0x0003b02c01007387 */ /* 0x000fe40000100a00 */
[----:B------:R-:W-:Y:S06]  /*e89b0*/  STL.64 [R1+0x3b8], R46 ;  /* 0x0003b82e01007387 */ /* 0x000fec0000100a00 */
[----:B------:R1:W-:Y:S01]  /*e89c0*/  STL.64 [R1+0x3a0], R40 ;  /* 0x0003a02801007387 */ /* 0x0003e20000100a00 */
        /* <DEDUP_REMOVED lines=19> */
[----:B------:R-:W-:Y:S01]  /*e8b00*/  MOV R238, R132 ;  /* 0x0000008400ee7202 */ /* 0x000fe20000000f00 */
[----:B------:R-:W2:Y:S01]  /*e8b10*/  LDL.LU R139, [R1+0x2fc] ;  /* 0x0002fc00018b7983 */ /* 0x000ea20000300800 */
[----:B------:R-:W-:-:S02]  /*e8b20*/  IMAD.MOV.U32 R230, RZ, RZ, R133 ;  /* 0x000000ffffe67224 */ /* 0x000fc400078e0085 */
        /* <DEDUP_REMOVED lines=12> */
[----:B------:R-:W2:Y:S02]  /*e8bf0*/  LDL.LU R100, [R1+0x390] ;  /* 0x0003900001647983 */ /* 0x000ea40000300800 */
[----:B------:R-:W2:Y:S01]  /*e8c00*/  LDL.LU R101, [R1+0x394] ;  /* 0x0003940001657983 */ /* 0x000ea20000300800 */
[----:B------:R-:W2:Y:S01]  /*e8c10*/  LDL.LU R102, [R1+0x398] ;  /* 0x0003980001667983 */ /* 0x000ea20000300800 */
[----:B------:R-:W2:Y:S02]  /*e8c20*/  LDL.LU R103, [R1+0x39c] ;  /* 0x00039c0001677983 */ /* 0x000ea40000300800 */
[----:B------:R-:W-:-:S02]  /*e8c30*/  IMAD.MOV.U32 R21, RZ, RZ, R108 ;  /* 0x000000ffff157224 */ /* 0x000fc400078e006c */
[----:B------:R-:W-:Y:S01]  /*e8c40*/  IMAD.MOV.U32 R20, RZ, RZ, R109 ;  /* 0x000000ffff147224 */ /* 0x000fe200078e006d */
[----:B------:R-:W3:Y:S01]  /*e8c50*/  LDL.LU R108, [R1+0x370] ;  /* 0x00037000016c7983 */ /* 0x000ee20000300800 */
[----:B------:R-:W3:Y:S02]  /*e8c60*/  LDL.LU R109, [R1+0x374] ;  /* 0x00037400016d7983 */ /* 0x000ee40000300800 */
[----:B------:R-:W3:Y:S02]  /*e8c70*/  LDL.LU R110, [R1+0x378] ;  /* 0x00037800016e7983 */ /* 0x000ee40000300800 */
[----:B------:R-:W3:Y:S01]  /*e8c80*/  LDL.LU R111, [R1+0x37c] ;  /* 0x00037c00016f7983 */ /* 0x000ee20000300800 */
[----:B------:R-:W3:Y:S01]  /*e8c90*/  LDL.LU R120, [R1+0x340] ;  /* 0x0003400001787983 */ /* 0x000ee20000300800 */
[----:B------:R-:W3:Y:S02]  /*e8ca0*/  LDL.LU R121, [R1+0x344] ;  /* 0x0003440001797983 */ /* 0x000ee40000300800 */
[----:B------:R-:W3:Y:S01]  /*e8cb0*/  LDL.LU R122, [R1+0x348] ;  /* 0x00034800017a7983 */ /* 0x000ee20000300800 */
[----:B------:R-:W-:Y:S01]  /*e8cc0*/  MOV R234, R116 ;  /* 0x0000007400ea7202 */ /* 0x000fe20000000f00 */
[----:B------:R-:W3:Y:S01]  /*e8cd0*/  LDL.LU R123, [R1+0x34c] ;  /* 0x00034c00017b7983 */ /* 0x000ee20000300800 */
[----:B------:R-:W-:-:S02]  /*e8ce0*/  IMAD.MOV.U32 R231, RZ, RZ, R117 ;  /* 0x000000ffffe77224 */ /* 0x000fc400078e0075 */
[----:B------:R-:W3:Y:S02]  /*e8cf0*/  LDL.LU R116, [R1+0x350] ;  /* 0x0003500001747983 */ /* 0x000ee40000300800 */
[----:B------:R-:W3:Y:S01]  /*e8d00*/  LDL.LU R117, [R1+0x354] ;  /* 0x0003540001757983 */ /* 0x000ee20000300800 */
[----:B------:R-:W3:Y:S01]  /*e8d10*/  LDL.LU R118, [R1+0x358] ;  /* 0x0003580001767983 */ /* 0x000ee20000300800 */
[----:B------:R-:W3:Y:S01]  /*e8d20*/  LDL.LU R119, [R1+0x35c] ;  /* 0x00035c0001777983 */ /* 0x000ee20000300800 */
[----:B------:R-:W-:Y:S01]  /*e8d30*/  MOV R239, R124 ;  /* 0x0000007c00ef7202 */ /* 0x000fe20000000f00 */
[----:B------:R-:W-:Y:S01]  /*e8d40*/  IMAD.MOV.U32 R252, RZ, RZ, R125 ;  /* 0x000000fffffc7224 */ /* 0x000fe200078e007d */
        /* <DEDUP_REMOVED lines=15> */
[----:B------:R-:W4:Y:S01]  /*e8e40*/  LDL.LU R159, [R1+0x2ac] ;  /* 0x0002ac00019f7983 */ /* 0x000f220000300800 */
[----:B------:R-:W-:Y:S01]  /*e8e50*/  MOV R237, R42 ;  /* 0x0000002a00ed7202 */ /* 0x000fe20000000f00 */
[----:B------:R-:W-:-:S05]  /*e8e60*/  IMAD.MOV.U32 R236, RZ, RZ, R43 ;  /* 0x000000ffffec7224 */ /* 0x000fca00078e002b */
[----:B------:R1:W-:Y:S01]  /*e8e70*/  STL [R1+0xa1c4], R236 ;  /* 0x00a1c4ec01007387 */ /* 0x0003e20000100800 */
[----:B------:R1:W-:Y:S02]  /*e8e80*/  STL [R1+0xa1c0], R237 ;  /* 0x00a1c0ed01007387 */ /* 0x0003e40000100800 */
[C---:B-1----:R-:W-:Y:S08]  /*e8e90*/  HMMA.1688.F32.TF32 R40, R4.reuse, R224, R104 ;  /* 0x000000e00428723c */ /* 0x042ff00000081068 */
[C---:B--2---:R-:W-:Y:S11]  /*e8ea0*/  HMMA.1688.F32.TF32 R44, R4.reuse, R228, R100 ;  /* 0x000000e4042c723c */ /* 0x044ff60000081064 */
[----:B------:R-:W-:Y:S11]  /*e8eb0*/  @!UPT UIADD3 URZ, URZ, URZ, URZ ;  /* 0x0000003f3f3ff290 */ /* 0x000ff6000fffe03f */
[----:B------:R-:W-:Y:S01]  /*e8ec0*/  @!UPT UIADD3 URZ, URZ, URZ, URZ ;  /* 0x0000003f3f3ff290 */ /* 0x000fe2000fffe03f */
[----:B------:R-:W-:Y:S01]  /*e8ed0*/  STL.64 [R1+0x390], R44 ;  /* 0x0003902c01007387 */ /* 0x000fe20000100a00 */
[----:B------:R3:W-:Y:S01]  /*e8ee0*/  STL.64 [R1+0x398], R46 ;  /* 0x0003982e01007387 */ /* 0x0007e20000100a00 */
[----:B------:R-:W-:Y:S01]  /*e8ef0*/  MOV R236, R42 ;  /* 0x0000002a00ec7202 */ /* 0x000fe20000000f00 */
[----:B------:R1:W-:Y:S02]  /*e8f00*/  STL.64 [R1+0x380], R40 ;  /* 0x0003802801007387 */ /* 0x0003e40000100a00 */
[----:B------:R-:W-:Y:S01]  /*e8f10*/  IMAD.MOV.U32 R237, RZ, RZ, R43 ;  /* 0x000000ffffed7224 */ /* 0x000fe200078e002b */
[C---:B---3--:R-:W-:Y:S08]  /*e8f20*/  HMMA.1688.F32.TF32 R44, R4.reuse, R220, R108 ;  /* 0x000000dc042c723c */ /* 0x048ff0000008106c */
[C---:B-1----:R-:W-:Y:S01]  /*e8f30*/  HMMA.1688.F32.TF32 R40, R4.reuse, R216, R112 ;  /* 0x000000d80428723c */ /* 0x042fe20000081070 */
[----:B------:R1:W-:Y:S01]  /*e8f40*/  STL [R1+0xa1cc], R236 ;  /* 0x00a1ccec01007387 */ /* 0x0003e20000100800 */
[----:B------:R2:W-:Y:S11]  /*e8f50*/  STL [R1+0xa1c8], R237 ;  /* 0x00a1c8ed01007387 */ /* 0x0005f60000100800 */
[----:B------:R-:W-:Y:S02]  /*e8f60*/  @!UPT UIADD3 URZ, URZ, URZ, URZ ;  /* 0x0000003f3f3ff290 */ /* 0x000fe4000fffe03f */
[----:B------:R-:W-:Y:S01]  /*e8f70*/  STL.64 [R1+0x370], R44 ;  /* 0x0003702c01007387 */ /* 0x000fe20000100a00 */
[----:B------:R3:W-:Y:S08]  /*e8f80*/  STL.64 [R1+0x378], R46 ;  /* 0x0003782e01007387 */ /* 0x0007f00000100a00 */
[----:B-1----:R-:W-:Y:S01]  /*e8f90*/  MOV R236, R40 ;  /* 0x0000002800ec7202 */ /* 0x002fe20000000f00 */
[----:B------:R1:W-:Y:S02]  /*e8fa0*/  STL.64 [R1+0x368], R42 ;  /* 0x0003682a01007387 */ /* 0x0003e40000100a00 */
[----:B--2---:R-:W-:Y:S01]  /*e8fb0*/  IMAD.MOV.U32 R237, RZ, RZ, R41 ;  /* 0x000000ffffed7224 */ /* 0x004fe200078e0029 */
[C---:B---3--:R-:W-:Y:S08]  /*e8fc0*/  HMMA.1688.F32.TF32 R44, R4.reuse, R212, R116 ;  /* 0x000000d4042c723c */ /* 0x048ff00000081074 */
[----:B-1----:R-:W-:Y:S01]  /*e8fd0*/  HMMA.1688.F32.TF32 R40, R4, R208, R120 ;  /* 0x000000d00428723c */ /* 0x002fe20000081078 */
[----:B------:R1:W-:Y:S01]  /*e8fe0*/  STL [R1+0xa1d4], R236 ;  /* 0x00a1d4ec01007387 */ /* 0x0003e20000100800 */
[----:B------:R2:W-:Y:S11]  /*e8ff0*/  STL [R1+0xa1d0], R237 ;  /* 0x00a1d0ed01007387 */ /* 0x0005f60000100800 */
[----:B------:R-:W-:Y:S02]  /*e9000*/  @!UPT UIADD3 URZ, URZ, URZ, URZ ;  /* 0x0000003f3f3ff290 */ /* 0x000fe4000fffe03f */
[----:B------:R-:W-:Y:S01]  /*e9010*/  STL.64 [R1+0x350], R44 ;  /* 0x0003502c01007387 */ /* 0x000fe20000100a00 */
[----:B------:R-:W-:Y:S08]  /*e9020*/  STL.64 [R1+0x358], R46 ;  /* 0x0003582e01007387 */ /* 0x000ff00000100a00 */
[----:B-1----:R-:W-:Y:S01]  /*e9030*/  MOV R236, R42 ;  /* 0x0000002a00ec7202 */ /* 0x002fe20000000f00 */
[----:B------:R1:W-:Y:S02]  /*e9040*/  STL.64 [R1+0x340], R40 ;  /* 0x0003402801007387 */ /* 0x0003e40000100a00 */
[----:B--2---:R-:W-:-:S02]  /*e9050*/  IMAD.MOV.U32 R237, RZ, RZ, R43 ;  /* 0x000000ffffed7224 */ /* 0x004fc400078e002b */
[C---:B-1----:R-:W-:Y:S08]  /*e9060*/  HMMA.1688.F32.TF32 R40, R4.reuse, R204, R124 ;  /* 0x000000cc0428723c */ /* 0x042ff0000008107c */
[C---:B------:R-:W-:Y:S08]  /*e9070*/  HMMA.1688.F32.TF32 R48, R4.reuse, R200, R128 ;  /* 0x000000c80430723c */ /* 0x040ff00000081080 */
[----:B------:R-:W-:Y:S08]  /*e9080*/  HMMA.1688.F32.TF32 R44, R4, R196, R132 ;  /* 0x000000c4042c723c */ /* 0x000ff00000081084 */
[----:B------:R-:W-:Y:S01]  /*e9090*/  MOV R225, R40 ;  /* 0x0000002800e17202 */ /* 0x000fe20000000f00 */
[----:B------:R-:W-:Y:S01]  /*e90a0*/  IMAD.MOV.U32 R224, RZ, RZ, R41 ;  /* 0x000000ffffe07224 */ /* 0x000fe200078e0029 */
[----:B------:R-:W-:Y:S01]  /*e90b0*/  MOV R213, R42 ;  /* 0x0000002a00d57202 */ /* 0x000fe20000000f00 */
[----:B------:R-:W-:-:S02]  /*e90c0*/  IMAD.MOV.U32 R212, RZ, RZ, R43 ;  /* 0x000000ffffd47224 */ /* 0x000fc400078e002b */
[C---:B------:R-:W-:Y:S02]  /*e90d0*/  HMMA.1688.F32.TF32 R40, R4.reuse, R192, R136 ;  /* 0x000000c00428723c */ /* 0x040fe40000081088 */
[----:B------:R-:W-:Y:S01]  /*e90e0*/  STL.64 [R1+0x310], R48 ;  /* 0x0003103001007387 */ /* 0x000fe20000100a00 */
[----:B------:R1:W-:Y:S07]  /*e90f0*/  STL.64 [R1+0x318], R50 ;  /* 0x0003183201007387 */ /* 0x0003ee0000100a00 */
[----:B------:R-:W-:Y:S02]  /*e9100*/  STL.64 [R1+0x300], R44 ;  /* 0x0003002c01007387 */ /* 0x000fe40000100a00 */
[----:B------:R2:W-:Y:S01]  /*e9110*/  STL.64 [R1+0x308], R46 ;  /* 0x0003082e01007387 */ /* 0x0005e20000100a00 */
[C---:B-1----:R-:W-:Y:S08]  /*e9120*/  HMMA.1688.F32.TF32 R48, R4.reuse, R188, R140 ;  /* 0x000000bc0430723c */ /* 0x042ff0000008108c */
[C---:B--2---:R-:W-:Y:S02]  /*e9130*/  HMMA.1688.F32.TF32 R44, R4.reuse, R184, R144 ;  /* 0x000000b8042c723c */ /* 0x044fe40000081090 */
[----:B------:R-:W-:Y:S01]  /*e9140*/  STL.64 [R1+0x2f0], R40 ;  /* 0x0002f02801007387 */ /* 0x000fe20000100a00 */
[----:B------:R4:W-:Y:S05]  /*e9150*/  STL.64 [R1+0x2f8], R42 ;  /* 0x0002f82a01007387 */ /* 0x0009ea0000100a00 */
[C---:B----4-:R-:W-:Y:S07]  /*e9160*/  HMMA.1688.F32.TF32 R40, R4.reuse, R180, R148 ;  /* 0x000000b40428723c */ /* 0x050fee0000081094 */
        /* <DEDUP_REMOVED lines=13> */
[----:B------:R-:W-:Y:S07]  /*e9240*/  STL.64 [R1+0x2a8], R46 ;  /* 0x0002a82e01007387 */ /* 0x000fee0000100a00 */
[----:B------:R4:W-:Y:S01]  /*e9250*/  STL.64 [R1+0x290], R40 ;  /* 0x0002902801007387 */ /* 0x0009e20000100a00 */
[----:B------:R4:W-:Y:S02]  /*e9260*/  STL.64 [R1+0x298], R42 ;  /* 0x0002982a01007387 */ /* 0x0009e40000100a00 */
[----:B------:R-:W3:Y:S02]  /*e9270*/  LDL.LU R61, [R1+0x124] ;  /* 0x00012400013d7983 */ /* 0x000ee40000300800 */
[----:B------:R-:W3:Y:S01]  /*e9280*/  LDL.LU R62, [R1+0x128] ;  /* 0x00012800013e7983 */ /* 0x000ee20000300800 */
[----:B------:R-:W3:Y:S01]  /*e9290*/  LDL.LU R63, [R1+0x12c] ;  /* 0x00012c00013f7983 */ /* 0x000ee20000300800 */
[----:B-1----:R-:W3:Y:S02]  /*e92a0*/  LDL.LU R48, [R1+0x150] ;  /* 0x0001500001307983 */ /* 0x002ee40000300800 */
[----:B------:R-:W3:Y:S02]  /*e92b0*/  LDL.LU R49, [R1+0x154] ;  /* 0x0001540001317983 */ /* 0x000ee40000300800 */
[----:B--2---:R-:W3:Y:S01]  /*e92c0*/  LDL.LU R50, [R1+0x158] ;  /* 0x0001580001327983 */ /* 0x004ee20000300800 */
[----:B------:R-:W3:Y:S04]  /*e92d0*/  LDL.LU R51, [R1+0x15c] ;  /* 0x00015c0001337983 */ /* 0x000ee80000300800 */
[----:B----4-:R-:W2:Y:S01]  /*e92e0*/  LDL.LU R40, [R1+0x170] ;  /* 0x0001700001287983 */ /* 0x010ea20000300800 */
[----:B------:R-:W2:Y:S02]  /*e92f0*/  LDL.LU R41, [R1+0x174] ;  /* 0x0001740001297983 */ /* 0x000ea40000300800 */
[----:B------:R-:W2:Y:S02]  /*e9300*/  LDL.LU R42, [R1+0x178] ;  /* 0x00017800012a7983 */ /* 0x000ea40000300800 */
        /* <DEDUP_REMOVED lines=98> */
[----:B------:R-:W3:Y:S02]  /*e9930*/  LDL.LU.64 R156, [R1+0xa820] ;  /* 0x00a82000019c7983 */ /* 0x000ee40000300a00 */
        /* <DEDUP_REMOVED lines=97> */
[----:B------:R-:W4:Y:S01]  /*e9f50*/  LDL.LU.64 R100, [R1+0xa740] ;  /* 0x00a7400001647983 */ /* 0x000f220000300a00 */
[C---:B------:R-:W-:Y:S08]  /*e9f60*/  HMMA.1688.F32.TF32 R44, R4.reuse, R92, R44 ;  /* 0x0000005c042c723c */ /* 0x040ff0000008102c */
[C---:B----4-:R-:W-:Y:S11]  /*e9f70*/  HMMA.1688.F32.TF32 R240, R4.reuse, R100, R240 ;  /* 0x0000006404f0723c */ /* 0x050ff600000810f0 */
        /* <DEDUP_REMOVED lines=8> */
[----:B------:R-:W-:Y:S02]  /*ea000*/  STL.64 [R1+0x178], R242 ;  /* 0x000178f201007387 */ /* 0x000fe40000100a00 */
[----:B------:R-:W-:Y:S02]  /*ea010*/  STL.64 [R1+0x160], R44 ;  /* 0x0001602c01007387 */ /* 0x000fe40000100a00 */
[----:B------:R1:W-:Y:S03]  /*ea020*/  STL.64 [R1+0x168], R46 ;  /* 0x0001682e01007387 */ /* 0x0003e60000100a00 */
[----:B------:R-:W-:Y:S01]  /*ea030*/  STL.64 [R1+0x150], R40 ;  /* 0x0001502801007387 */ /* 0x000fe20000100a00 */
[----:B------:R4:W-:Y:S03]  /*ea040*/  STL.64 [R1+0x158], R42 ;  /* 0x0001582a01007387 */ /* 0x0009e60000100a00 */
[----:B------:R-:W-:Y:S04]  /*ea050*/  LDS R240, [R0+0x83800] ;  /* 0x0838000000f07984 */ /* 0x000fe80000000800 */
[----:B------:R-:W-:Y:S04]  /*ea060*/  LDS R242, [R0+0x83c00] ;  /* 0x083c000000f27984 */ /* 0x000fe80000000800 */
[----:B------:R-:W-:Y:S04]  /*ea070*/  LDS R241, [R3+0x83800] ;  /* 0x0838000003f17984 */ /* 0x000fe80000000800 */
[----:B------:R-:W2:Y:S01]  /*ea080*/  LDS R243, [R3+0x83c00] ;  /* 0x083c000003f37984 */ /* 0x000ea20000000800 */
[C---:B-1----:R-:W-:Y:S08]  /*ea090*/  HMMA.1688.F32.TF32 R44, R4.reuse, R84, R52 ;  /* 0x00000054042c723c */ /* 0x042ff00000081034 */
[C---:B----4-:R-:W-:Y:S01]  /*ea0a0*/  HMMA.1688.F32.TF32 R40, R4.reuse, R80, R56 ;  /* 0x000000500428723c */ /* 0x050fe20000081038 */
[----:B------:R-:W-:Y:S11]  /*ea0b0*/  STL.64 [R1+0xa4d8], R86 ;  /* 0x00a4d85601007387 */ /* 0x000ff60000100a00 */
[----:B------:R-:W-:Y:S03]  /*ea0c0*/  @!UPT UIADD3 URZ, URZ, URZ, URZ ;  /* 0x0000003f3f3ff290 */ /* 0x000fe6000fffe03f */
[----:B------:R-:W-:Y:S01]  /*ea0d0*/  STL.64 [R1+0x140], R44 ;  /* 0x0001402c01007387 */ /* 0x000fe20000100a00 */
[----:B------:R1:W-:Y:S02]  /*ea0e0*/  STL.64 [R1+0x148], R46 ;  /* 0x0001482e01007387 */ /* 0x0003e40000100a00 */
[----:B------:R-:W-:Y:S05]  /*ea0f0*/  STL.64 [R1+0xa4e0], R82 ;  /* 0x00a4e05201007387 */ /* 0x000fea0000100a00 */
[----:B------:R-:W-:Y:S01]  /*ea100*/  STL.64 [R1+0x130], R40 ;  /* 0x0001302801007387 */ /* 0x000fe20000100a00 */
[----:B------:R4:W-:Y:S01]  /*ea110*/  STL.64 [R1+0x138], R42 ;  /* 0x0001382a01007387 */ /* 0x0009e20000100a00 */
[C---:B-1----:R-:W-:Y:S08]  /*ea120*/  HMMA.1688.F32.TF32 R44, R4.reuse, R76, R60 ;  /* 0x0000004c042c723c */ /* 0x042ff0000008103c */
[C---:B----4-:R-:W-:Y:S01]  /*ea130*/  HMMA.1688.F32.TF32 R40, R4.reuse, R72, R64 ;  /* 0x000000480428723c */ /* 0x050fe20000081040 */
[----:B------:R1:W-:Y:S11]  /*ea140*/  STL.64 [R1+0xa538], R78 ;  /* 0x00a5384e01007387 */ /* 0x0003f60000100a00 */
[----:B------:R-:W-:Y:S03]  /*ea150*/  @!UPT UIADD3 URZ, URZ, URZ, URZ ;  /* 0x0000003f3f3ff290 */ /* 0x000fe6000fffe03f */
[----:B------:R4:W-:Y:S01]  /*ea160*/  STL.64 [R1+0x120], R44 ;  /* 0x0001202c01007387 */ /* 0x0009e20000100a00 */
[----:B------:R2:W-:Y:S07]  /*ea170*/  STL.64 [R1+0x128], R46 ;  /* 0x0001282e01007387 */ /* 0x0005ee0000100a00 */
[----:B------:R2:W-:Y:S02]  /*ea180*/  STL.64 [R1+0x110], R40 ;  /* 0x0001102801007387 */ /* 0x0005e40000100a00 */
[----:B------:R2:W-:Y:S01]  /*ea190*/  STL.64 [R1+0x118], R42 ;  /* 0x0001182a01007387 */ /* 0x0005e20000100a00 */
[----:B------:R-:W3:Y:S01]  /*ea1a0*/  LDL.LU R76, [R1+0x60] ;  /* 0x00006000014c7983 */ /* 0x000ee20000300800 */
[----:B------:R-:W3:Y:S02]  /*ea1b0*/  LDL.LU R77, [R1+0x64] ;  /* 0x00006400014d7983 */ /* 0x000ee40000300800 */
        /* <DEDUP_REMOVED lines=10> */
[----:B----4-:R-:W4:Y:S01]  /*ea260*/  LDL.LU R44, [R1+0xb0] ;  /* 0x0000b000012c7983 */ /* 0x010f220000300800 */
[----:B------:R-:W4:Y:S02]  /*ea270*/  LDL.LU R45, [R1+0xb4] ;  /* 0x0000b400012d7983 */ /* 0x000f240000300800 */
[----:B--2---:R-:W4:Y:S02]  /*ea280*/  LDL.LU R46, [R1+0xb8] ;  /* 0x0000b800012e7983 */ /* 0x004f240000300800 */
        /* <DEDUP_REMOVED lines=20> */
[----:B------:R-:W-:Y:S01]  /*ea3d0*/  IMAD.MOV.U32 R85, RZ, RZ, R20 ;  /* 0x000000ffff557224 */ /* 0x000fe200078e0014 */
[----:B------:R-:W2:Y:S01]  /*ea3e0*/  LDL.LU R43, [R1+0xac] ;  /* 0x0000ac00012b7983 */ /* 0x000ea20000300800 */
[----:B------:R-:W-:Y:S01]  /*ea3f0*/  MOV R84, R21 ;  /* 0x0000001500547202 */ /* 0x000fe20000000f00 */
[----:B------:R-:W2:Y:S02]  /*ea400*/  LDL.LU R20, [R1+0x50] ;  /* 0x0000500001147983 */ /* 0x000ea40000300800 */
[----:B------:R-:W2:Y:S01]  /*ea410*/  LDL.LU R21, [R1+0x54] ;  /* 0x0000540001157983 */ /* 0x000ea20000300800 */
[----:B------:R-:W2:Y:S01]  /*ea420*/  LDL.LU R22, [R1+0x58] ;  /* 0x0000580001167983 */ /* 0x000ea20000300800 */
[----:B------:R-:W2:Y:S02]  /*ea430*/  LDL.LU R23, [R1+0x5c] ;  /* 0x00005c0001177983 */ /* 0x000ea40000300800 */
        /* <DEDUP_REMOVED lines=24> */
[----:B---3--:R1:W-:Y:S02]  /*ea5c0*/  STL.64 [R1+0xa4e8], R66 ;  /* 0x00a4e84201007387 */ /* 0x0083e40000100a00 */
        /* <DEDUP_REMOVED lines=45> */
[C---:B------:R-:W-:Y:S08]  /*ea8a0*/  HMMA.1688.F32.TF32 R20, R4.reuse, R24, R20 ;  /* 0x000000180414723c */ /* 0x040ff00000081014 */
[C---:B---3--:R-:W-:Y:S11]  /*ea8b0*/  HMMA.1688.F32.TF32 R60, R4.reuse, R40, R60 ;  /* 0x00000028043c723c */ /* 0x048ff6000008103c */
[----:B------:R-:W-:Y:S11]  /*ea8c0*/  @!UPT UIADD3 URZ, URZ, URZ, URZ ;  /* 0x0000003f3f3ff290 */ /* 0x000ff6000fffe03f */
[----:B------:R-:W-:Y:S01]  /*ea8d0*/  @!UPT UIADD3 URZ, URZ, URZ, URZ ;  /* 0x0000003f3f3ff290 */ /* 0x000fe2000fffe03f */
[----:B------:R-:W-:Y:S01]  /*ea8e0*/  STL.64 [R1+0x90], R60 ;  /* 0x0000903c01007387 */ /* 0x000fe20000100a00 */
[----:B------:R1:W-:Y:S02]  /*ea8f0*/  STL.64 [R1+0x98], R62 ;  /* 0x0000983e01007387 */ /* 0x0003e40000100a00 */
[----:B-1----:R-:W-:Y:S07]  /*ea900*/  HMMA.1688.F32.TF32 R60, R4, R36, R64 ;  /* 0x00000024043c723c */ /* 0x002fee0000081040 */
[----:B------:R-:W-:-:S02]  /*ea910*/  MOV R64, R234 ;  /* 0x000000ea00407202 */ /* 0x000fc40000000f00 */
[----:B------:R-:W3:Y:S01]  /*ea920*/  LDL.LU R234, [R1+0xa6c8] ;  /* 0x00a6c80001ea7983 */ /* 0x000ee20000300800 */
[----:B------:R-:W-:Y:S11]  /*ea930*/  IMAD.MOV.U32 R65, RZ, RZ, R231 ;  /* 0x000000ffff417224 */ /* 0x000ff600078e00e7 */
[----:B------:R-:W-:Y:S02]  /*ea940*/  @!UPT UIADD3 URZ, URZ, URZ, URZ ;  /* 0x0000003f3f3ff290 */ /* 0x000fe4000fffe03f */
[----:B------:R1:W-:Y:S01]  /*ea950*/  STL.64 [R1+0x80], R60 ;  /* 0x0000803c01007387 */ /* 0x0003e20000100a00 */
[----:B------:R2:W-:Y:S02]  /*ea960*/  STL.64 [R1+0x88], R62 ;  /* 0x0000883e01007387 */ /* 0x0005e40000100a00 */
[----:B------:R-:W3:Y:S01]  /*ea970*/  LDL.LU R231, [R1+0xa6c4] ;  /* 0x00a6c40001e77983 */ /* 0x000ee20000300800 */
[----:B-1----:R-:W3:Y:S01]  /*ea980*/  LDL.LU R60, [R1+0xe70] ;  /* 0x000e7000013c7983 */ /* 0x002ee20000300800 */
[----:B------:R-:W3:Y:S02]  /*ea990*/  LDL.LU R61, [R1+0xe74] ;  /* 0x000e7400013d7983 */ /* 0x000ee40000300800 */
[----:B--2---:R-:W3:Y:S02]  /*ea9a0*/  LDL.LU R62, [R1+0xe78] ;  /* 0x000e7800013e7983 */ /* 0x004ee40000300800 */
[----:B------:R-:W3:Y:S01]  /*ea9b0*/  LDL.LU R63, [R1+0xe7c] ;  /* 0x000e7c00013f7983 */ /* 0x000ee20000300800 */
[----:B------:R-:W-:Y:S01]  /*ea9c0*/  STL.64 [R1+0x70], R68 ;  /* 0x0000704401007387 */ /* 0x000fe20000100a00 */
[----:B------:R1:W-:Y:S02]  /*ea9d0*/  STL.64 [R1+0x78], R70 ;  /* 0x0000784601007387 */ /* 0x0003e40000100a00 */
[----:B-1----:R-:W-:Y:S07]  /*ea9e0*/  HMMA.1688.F32.TF32 R68, R4, R28, R76 ;  /* 0x0000001c0444723c */ /* 0x002fee000008104c */
[----:B------:R-:W-:-:S02]  /*ea9f0*/  MOV R76, R239 ;  /* 0x000000ef004c7202 */ /* 0x000fc40000000f00 */
[----:B------:R-:W2:Y:S01]  /*eaa00*/  LDL.LU R239, [R1+0xa6c0] ;  /* 0x00a6c00001ef7983 */ /* 0x000ea20000300800 */
[----:B------:R-:W-:Y:S01]  /*eaa10*/  IMAD.MOV.U32 R77, RZ, RZ, R252 ;  /* 0x000000ffff4d7224 */ /* 0x000fe200078e00fc */
[----:B------:R-:W-:Y:S11]  /*eaa20*/  MOV R252, R23 ;  /* 0x0000001700fc7202 */ /* 0x000ff60000000f00 */
[----:B------:R-:W-:Y:S01]  /*eaa30*/  @!UPT UIADD3 URZ, URZ, URZ, URZ ;  /* 0x0000003f3f3ff290 */ /* 0x000fe2000fffe03f */
[----:B------:R1:W-:Y:S01]  /*eaa40*/  STL.64 [R1+0x60], R68 ;  /* 0x0000604401007387 */ /* 0x0003e20000100a00 */
[----:B------:R4:W-:Y:S03]  /*eaa50*/  STL.64 [R1+0x68], R70 ;  /* 0x0000684601007387 */ /* 0x0009e60000100a00 */
[----:B-1----:R-:W2:Y:S01]  /*eaa60*/  LDL.LU R68, [R1+0xe60] ;  /* 0x000e600001447983 */ /* 0x002ea20000300800 */
[----:B------:R-:W2:Y:S02]  /*eaa70*/  LDL.LU R69, [R1+0xe64] ;  /* 0x000e640001457983 */ /* 0x000ea40000300800 */
[----:B----4-:R-:W2:Y:S02]  /*eaa80*/  LDL.LU R70, [R1+0xe68] ;  /* 0x000e680001467983 */ /* 0x010ea40000300800 */
[----:B------:R-:W2:Y:S01]  /*eaa90*/  LDL.LU R71, [R1+0xe6c] ;  /* 0x000e6c0001477983 */ /* 0x000ea20000300800 */
[----:B------:R-:W-:Y:S01]  /*eaaa0*/  STL.64 [R1+0x50], R20 ;  /* 0x0000501401007387 */ /* 0x000fe20000100a00 */
[----:B------:R1:W-:Y:S03]  /*eaab0*/  STL [R1+0x58], R22 ;  /* 0x0000581601007387 */ /* 0x0003e60000100800 */
[----:B-1----:R-:W4:Y:S01]  /*eaac0*/  LDL.LU.64 R22, [R1+0xa6b8] ;  /* 0x00a6b80001167983 */ /* 0x002f220000300a00 */
[----:B------:R-:W2:Y:S02]  /*eaad0*/  LDL.LU.64 R20, [R1+0xa6b0] ;  /* 0x00a6b00001147983 */ /* 0x000ea40000300a00 */
[C---:B--2---:R-:W-:Y:S11]  /*eaae0*/  HMMA.1688.F32.TF32 R72, R4.reuse, R20, R72 ;  /* 0x000000140448723c */ /* 0x044ff60000081048 */
[----:B------:R-:W-:Y:S11]  /*eaaf0*/  @!UPT UIADD3 URZ, URZ, URZ, URZ ;  /* 0x0000003f3f3ff290 */ /* 0x000ff6000fffe03f */
[----:B------:R-:W-:Y:S01]  /*eab00*/  @!UPT UIADD3 URZ, URZ, URZ, URZ ;  /* 0x0000003f3f3ff290 */ /* 0x000fe2000fffe03f */
[----:B------:R-:W-:Y:S01]  /*eab10*/  STL.64 [R1+0x40], R72 ;  /* 0x0000404801007387 */ /* 0x000fe20000100a00 */
[----:B------:R1:W-:Y:S02]  /*eab20*/  STL.64 [R1+0x48], R74 ;  /* 0x0000484a01007387 */ /* 0x0003e40000100a00 */
[C---:B-1----:R-:W-:Y:S07]  /*eab30*/  HMMA.1688.F32.TF32 R72, R4.reuse, R84, R80 ;  /* 0x000000540448723c */ /* 0x042fee0000081050 */
[----:B------:R-:W-:Y:S01]  /*eab40*/  IMAD.MOV.U32 R80, RZ, RZ, R238 ;  /* 0x000000ffff507224 */ /* 0x000fe200078e00ee */
[----:B------:R-:W-:Y:S01]  /*eab50*/  MOV R81, R230 ;  /* 0x000000e600517202 */ /* 0x000fe20000000f00 */
[----:B------:R-:W2:Y:S01]  /*eab60*/  LDL.LU R238, [R1+0xa6ac] ;  /* 0x00a6ac0001ee7983 */ /* 0x000ea20000300800 */
[----:B------:R-:W2:Y:S11]  /*eab70*/  LDL.LU R230, [R1+0xa6a8] ;  /* 0x00a6a80001e67983 */ /* 0x000eb60000300800 */
[----:B------:R-:W-:Y:S03]  /*eab80*/  @!UPT UIADD3 URZ, URZ, URZ, URZ ;  /* 0x0000003f3f3ff290 */ /* 0x000fe6000fffe03f */
[----:B------:R-:W-:Y:S01]  /*eab90*/  IMAD.MOV.U32 R197, RZ, RZ, R72 ;  /* 0x000000ffffc57224 */ /* 0x000fe200078e0048 */
[----:B------:R-:W-:Y:S01]  /*eaba0*/  MOV R196, R73 ;  /* 0x0000004900c47202 */ /* 0x000fe20000000f00 */
[----:B------:R-:W2:Y:S01]  /*eabb0*/  LDL.LU R72, [R1+0xe90] ;  /* 0x000e900001487983 */ /* 0x000ea20000300800 */
[----:B------:R-:W-:Y:S02]  /*eabc0*/  IMAD.MOV.U32 R193, RZ, RZ, R74 ;  /* 0x000000ffffc17224 */ /* 0x000fe400078e004a */
[----:B------:R-:W2:Y:S01]  /*eabd0*/  LDL.LU R73, [R1+0xe94] ;  /* 0x000e940001497983 */ /* 0x000ea20000300800 */
[----:B------:R-:W-:Y:S01]  /*eabe0*/  MOV R192, R75 ;  /* 0x0000004b00c07202 */ /* 0x000fe20000000f00 */
[----:B------:R-:W2:Y:S01]  /*eabf0*/  LDL.LU R74, [R1+0xe98] ;  /* 0x000e9800014a7983 */ /* 0x000ea20000300800 */
[----:B------:R-:W2:Y:S02]  /*eac00*/  LDL.LU R75, [R1+0xe9c] ;  /* 0x000e9c00014b7983 */ /* 0x000ea40000300800 */
[----:B------:R-:W4:Y:S02]  /*eac10*/  LDL.LU R84, [R1+0xea0] ;  /* 0x000ea00001547983 */ /* 0x000f240000300800 */
[----:B------:R-:W4:Y:S01]  /*eac20*/  LDL.LU R85, [R1+0xea4] ;  /* 0x000ea40001557983 */ /* 0x000f220000300800 */
[----:B------:R-:W4:Y:S01]  /*eac30*/  LDL.LU R86, [R1+0xea8] ;  /* 0x000ea80001567983 */ /* 0x000f220000300800 */
[----:B------:R-:W4:Y:S01]  /*eac40*/  LDL.LU R87, [R1+0xeac] ;  /* 0x000eac0001577983 */ /* 0x000f220000300800 */
[C---:B---3--:R-:W-:Y:S11]  /*eac50*/  HMMA.1688.F32.TF32 R60, R4.reuse, R64, R60 ;  /* 0x00000040043c723c */ /* 0x048ff6000008103c */
[----:B------:R-:W-:Y:S11]  /*eac60*/  @!UPT UIADD3 URZ, URZ, URZ, URZ ;  /* 0x0000003f3f3ff290 */ /* 0x000ff6000fffe03f */
[----:B------:R-:W-:Y:S02]  /*eac70*/  @!UPT UIADD3 URZ, URZ, URZ, URZ ;  /* 0x0000003f3f3ff290 */ /* 0x000fe4000fffe03f */
[----:B------:R-:W-:Y:S01]  /*eac80*/  IMAD.MOV.U32 R209, RZ, RZ, R60 ;  /* 0x000000ffffd17224 */ /* 0x000fe200078e003c */
[----:B------:R-:W-:Y:S01]  /*eac90*/  MOV R208, R61 ;  /* 0x0000003d00d07202 */ /* 0x000fe20000000f00 */
[----:B------:R-:W-:Y:S01]  /*eaca0*/  IMAD.MOV.U32 R205, RZ, RZ, R62 ;  /* 0x000000ffffcd7224 */ /* 0x000fe200078e003e */
[----:B------:R-:W-:Y:S02]  /*eacb0*/  MOV R204, R63 ;  /* 0x0000003f00cc7202 */ /* 0x000fe40000000f00 */
[C---:B------:R-:W-:Y:S01]  /*eacc0*/  HMMA.1688.F32.TF32 R60, R4.reuse, R76, R68 ;  /* 0x0000004c043c723c */ /* 0x040fe20000081044 */
[----:B------:R1:W-:Y:S01]  /*eacd0*/  STL [R1+0xa014], R192 ;  /* 0x00a014c001007387 */ /* 0x0003e20000100800 */
[----:B------:R3:W-:Y:S02]  /*eace0*/  STL [R1+0xa010], R193 ;  /* 0x00a010c101007387 */ /* 0x0007e40000100800 */
[----:B------:R1:W-:Y:S02]  /*eacf0*/  STL [R1+0xa00c], R196 ;  /* 0x00a00cc401007387 */ /* 0x0003e40000100800 */
[----:B------:R1:W-:Y:S01]  /*ead00*/  STL [R1+0xa008], R197 ;  /* 0x00a008c501007387 */ /* 0x0003e20000100800 */
[----:B------:R1:W-:Y:S11]  /*ead10*/  STL [R1+0xa024], R204 ;  /* 0x00a024cc01007387 */ /* 0x0003f60000100800 */
[----:B------:R-:W-:Y:S06]  /*ead20*/  @!UPT UIADD3 URZ, URZ, URZ, URZ ;  /* 0x0000003f3f3ff290 */ /* 0x000fec000fffe03f */
[----:B------:R-:W-:Y:S01]  /*ead30*/  IMAD.MOV.U32 R221, RZ, RZ, R60 ;  /* 0x000000ffffdd7224 */ /* 0x000fe200078e003c */
[----:B------:R-:W-:Y:S01]  /*ead40*/  MOV R220, R61 ;  /* 0x0000003d00dc7202 */ /* 0x000fe20000000f00 */
[----:B------:R-:W-:Y:S01]  /*ead50*/  IMAD.MOV.U32 R217, RZ, RZ, R62 ;  /* 0x000000ffffd97224 */ /* 0x000fe200078e003e */
[----:B------:R-:W-:Y:S01]  /*ead60*/  MOV R216, R63 ;  /* 0x0000003f00d87202 */ /* 0x000fe20000000f00 */
[----:B------:R1:W-:Y:S01]  /*ead70*/  STL [R1+0xa020], R205 ;  /* 0x00a020cd01007387 */ /* 0x0003e20000100800 */
[----:B------:R1:W-:Y:S02]  /*ead80*/  STL [R1+0xa01c], R208 ;  /* 0x00a01cd001007387 */ /* 0x0003e40000100800 */
[----:B------:R1:W-:Y:S02]  /*ead90*/  STL [R1+0xa018], R209 ;  /* 0x00a018d101007387 */ /* 0x0003e40000100800 */
[----:B------:R-:W3:Y:S01]  /*eada0*/  LDL.LU R76, [R1+0xec0] ;  /* 0x000ec000014c7983 */ /* 0x000ee20000300800 */
[----:B------:R-:W3:Y:S01]  /*eadb0*/  LDL.LU R77, [R1+0xec4] ;  /* 0x000ec400014d7983 */ /* 0x000ee20000300800 */
[----:B------:R-:W3:Y:S02]  /*eadc0*/  LDL.LU R78, [R1+0xec8] ;  /* 0x000ec800014e7983 */ /* 0x000ee40000300800 */
[----:B------:R-:W3:Y:S02]  /*eadd0*/  LDL.LU R79, [R1+0xecc] ;  /* 0x000ecc00014f7983 */ /* 0x000ee40000300800 */
[----:B------:R1:W-:Y:S01]  /*eade0*/  STL [R1+0xa034], R216 ;  /* 0x00a034d801007387 */ /* 0x0003e20000100800 */
[----:B------:R1:W-:Y:S01]  /*eadf0*/  STL [R1+0xa030], R217 ;  /* 0x00a030d901007387 */ /* 0x0003e20000100800 */
[----:B------:R1:W-:Y:S02]  /*eae00*/  STL [R1+0xa02c], R220 ;  /* 0x00a02cdc01007387 */ /* 0x0003e40000100800 */
[----:B------:R1:W-:Y:S01]  /*eae10*/  STL [R1+0xa028], R221 ;  /* 0x00a028dd01007387 */ /* 0x0003e20000100800 */
[C---:B--2---:R-:W-:Y:S11]  /*eae20*/  HMMA.1688.F32.TF32 R60, R4.reuse, R80, R72 ;  /* 0x00000050043c723c */ /* 0x044ff60000081048 */
[----:B------:R-:W-:Y:S11]  /*eae30*/  @!UPT UIADD3 URZ, URZ, URZ, URZ ;  /* 0x0000003f3f3ff290 */ /* 0x000ff6000fffe03f */
[----:B------:R-:W-:Y:S02]  /*eae40*/  @!UPT UIADD3 URZ, URZ, URZ, URZ ;  /* 0x0000003f3f3ff290 */ /* 0x000fe4000fffe03f */
[----:B------:R-:W-:Y:S01]  /*eae50*/  MOV R228, R63 ;  /* 0x0000003f00e47202 */ /* 0x000fe20000000f00 */
[----:B------:R-:W-:Y:S01]  /*eae60*/  IMAD.MOV.U32 R229, RZ, RZ, R62 ;  /* 0x000000ffffe57224 */ /* 0x000fe200078e003e */
[----:B------:R-:W-:Y:S01]  /*eae70*/  MOV R232, R61 ;  /* 0x0000003d00e87202 */ /* 0x000fe20000000f00 */
[----:B------:R-:W-:Y:S02]  /*eae80*/  IMAD.MOV.U32 R233, RZ, RZ, R60 ;  /* 0x000000ffffe97224 */ /* 0x000fe400078e003c */
[----:B------:R2:W-:Y:S01]  /*eae90*/  STL [R1+0xa044], R228 ;  /* 0x00a044e401007387 */ /* 0x0005e20000100800 */
[----:B------:R1:W-:Y:S02]  /*eaea0*/  STL [R1+0xa040], R229 ;  /* 0x00a040e501007387 */ /* 0x0003e40000100800 */
[----:B------:R1:W-:Y:S02]  /*eaeb0*/  STL [R1+0xa03c], R232 ;  /* 0x00a03ce801007387 */ /* 0x0003e40000100800 */
[----:B------:R1:W-:Y:S01]  /*eaec0*/  STL [R1+0xa038], R233 ;  /* 0x00a038e901007387 */ /* 0x0003e20000100800 */
[----:B------:R-:W2:Y:S01]  /*eaed0*/  LDL.LU R80, [R1+0xee0] ;  /* 0x000ee00001507983 */ /* 0x000ea20000300800 */
[----:B------:R-:W2:Y:S02]  /*eaee0*/  LDL.LU R81, [R1+0xee4] ;  /* 0x000ee40001517983 */ /* 0x000ea40000300800 */
[----:B------:R-:W2:Y:S02]  /*eaef0*/  LDL.LU R82, [R1+0xee8] ;  /* 0x000ee80001527983 */ /* 0x000ea40000300800 */
[----:B------:R-:W2:Y:S01]  /*eaf00*/  LDL.LU R83, [R1+0xeec] ;  /* 0x000eec0001537983 */ /* 0x000ea20000300800 */
[C---:B----4-:R-:W-:Y:S01]  /*eaf10*/  HMMA.1688.F32.TF32 R60, R4.reuse, R248, R84 ;  /* 0x000000f8043c723c */ /* 0x050fe20000081054 */
[----:B------:R-:W4:Y:S01]  /*eaf20*/  LDL.LU R84, [R1+0xf10] ;  /* 0x000f100001547983 */ /* 0x000f220000300800 */
[----:B------:R-:W4:Y:S02]  /*eaf30*/  LDL.LU R85, [R1+0xf14] ;  /* 0x000f140001557983 */ /* 0x000f240000300800 */
[----:B------:R-:W4:Y:S02]  /*eaf40*/  LDL.LU R86, [R1+0xf18] ;  /* 0x000f180001567983 */ /* 0x000f240000300800 */
[----:B------:R-:W4:Y:S01]  /*eaf50*/  LDL.LU R87, [R1+0xf1c] ;  /* 0x000f1c0001577983 */ /* 0x000f220000300800 */
[----:B------:R-:W-:Y:S11]  /*eaf60*/  STL.64 [R1+0xa3c0], R250 ;  /* 0x00a3c0fa01007387 */ /* 0x000ff60000100a00 */
[----:B------:R-:W-:Y:S06]  /*eaf70*/  @!UPT UIADD3 URZ, URZ, URZ, URZ ;  /* 0x0000003f3f3ff290 */ /* 0x000fec000fffe03f */
[----:B-1----:R-:W-:Y:S01]  /*eaf80*/  IMAD.MOV.U32 R192, RZ, RZ, R60 ;  /* 0x000000ffffc07224 */ /* 0x002fe200078e003c */
[----:B---3--:R-:W-:Y:S01]  /*eaf90*/  MOV R193, R61 ;  /* 0x0000003d00c17202 */ /* 0x008fe20000000f00 */
[----:B------:R-:W-:Y:S01]  /*eafa0*/  IMAD.MOV.U32 R196, RZ, RZ, R62 ;  /* 0x000000ffffc47224 */ /* 0x000fe200078e003e */
[----:B------:R-:W-:Y:S02]  /*eafb0*/  MOV R197, R63 ;  /* 0x0000003f00c57202 */ /* 0x000fe40000000f00 */
[----:B------:R-:W-:Y:S03]  /*eafc0*/  HMMA.1688.F32.TF32 R60, R4, R244, R76 ;  /* 0x000000f4043c723c */ /* 0x000fe6000008104c */
[----:B------:R1:W-:Y:S01]  /*eafd0*/  STL [R1+0xa054], R197 ;  /* 0x00a054c501007387 */ /* 0x0003e20000100800 */
[----:B------:R3:W-:Y:S02]  /*eafe0*/  STL [R1+0xa050], R196 ;  /* 0x00a050c401007387 */ /* 0x0007e40000100800 */
[----:B------:R1:W-:Y:S02]  /*eaff0*/  STL [R1+0xa04c], R193 ;  /* 0x00a04cc101007387 */ /* 0x0003e40000100800 */
[----:B------:R1:W-:Y:S01]  /*eb000*/  STL [R1+0xa048], R192 ;  /* 0x00a048c001007387 */ /* 0x0003e20000100800 */
[----:B------:R-:W3:Y:S01]  /*eb010*/  LDL.LU R76, [R1+0xf70] ;  /* 0x000f7000014c7983 */ /* 0x000ee20000300800 */
[----:B------:R-:W3:Y:S02]  /*eb020*/  LDL.LU R77, [R1+0xf74] ;  /* 0x000f7400014d7983 */ /* 0x000ee40000300800 */
[----:B------:R-:W3:Y:S02]  /*eb030*/  LDL.LU R78, [R1+0xf78] ;  /* 0x000f7800014e7983 */ /* 0x000ee40000300800 */
[----:B------:R-:W3:Y:S01]  /*eb040*/  LDL.LU R79, [R1+0xf7c] ;  /* 0x000f7c00014f7983 */ /* 0x000ee20000300800 */
[----:B------:R-:W3:Y:S01]  /*eb050*/  LDL.LU R64, [R1+0xf40] ;  /* 0x000f400001407983 */ /* 0x000ee20000300800 */
[----:B------:R-:W3:Y:S02]  /*eb060*/  LDL.LU R65, [R1+0xf44] ;  /* 0x000f440001417983 */ /* 0x000ee40000300800 */
[----:B------:R-:W3:Y:S02]  /*eb070*/  LDL.LU R66, [R1+0xf48] ;  /* 0x000f480001427983 */ /* 0x000ee40000300800 */
[----:B------:R-:W3:Y:S04]  /*eb080*/  LDL.LU R67, [R1+0xf4c] ;  /* 0x000f4c0001437983 */ /* 0x000ee80000300800 */
[----:B------:R-:W-:Y:S01]  /*eb090*/  IMAD.MOV.U32 R204, RZ, RZ, R60 ;  /* 0x000000ffffcc7224 */ /* 0x000fe200078e003c */
[----:B------:R-:W-:Y:S01]  /*eb0a0*/  MOV R205, R61 ;  /* 0x0000003d00cd7202 */ /* 0x000fe20000000f00 */
[----:B------:R-:W3:Y:S01]  /*eb0b0*/  LDL.LU R60, [R1+0xf00] ;  /* 0x000f0000013c7983 */ /* 0x000ee20000300800 */
[----:B------:R-:W-:-:S02]  /*eb0c0*/  IMAD.MOV.U32 R208, RZ, RZ, R62 ;  /* 0x000000ffffd07224 */ /* 0x000fc400078e003e */
[----:B------:R-:W3:Y:S01]  /*eb0d0*/  LDL.LU R61, [R1+0xf04] ;  /* 0x000f0400013d7983 */ /* 0x000ee20000300800 */
[----:B------:R-:W-:Y:S01]  /*eb0e0*/  MOV R209, R63 ;  /* 0x0000003f00d17202 */ /* 0x000fe20000000f00 */
[----:B------:R-:W3:Y:S01]  /*eb0f0*/  LDL.LU R62, [R1+0xf08] ;  /* 0x000f0800013e7983 */ /* 0x000ee20000300800 */
[----:B------:R-:W3:Y:S02]  /*eb100*/  LDL.LU R63, [R1+0xf0c] ;  /* 0x000f0c00013f7983 */ /* 0x000ee40000300800 */
[----:B------:R-:W-:Y:S01]  /*eb110*/  STL.64 [R1+0xa3c8], R246 ;  /* 0x00a3c8f601007387 */ /* 0x000fe20000100a00 */
[----:B------:R-:W-:Y:S01]  /*eb120*/  STL [R1+0xa064], R209 ;  /* 0x00a064d101007387 */ /* 0x000fe20000100800 */
[----:B------:R-:W-:Y:S02]  /*eb130*/  STL [R1+0xa060], R208 ;  /* 0x00a060d001007387 */ /* 0x000fe40000100800 */
[----:B------:R-:W-:Y:S02]  /*eb140*/  STL [R1+0xa05c], R205 ;  /* 0x00a05ccd01007387 */ /* 0x000fe40000100800 */
[----:B------:R-:W-:Y:S02]  /*eb150*/  STL [R1+0xa058], R204 ;  /* 0x00a058cc01007387 */ /* 0x000fe40000100800 */
[----:B------:R-:W-:Y:S01]  /*eb160*/  IMAD.MOV.U32 R74, RZ, RZ, R230 ;  /* 0x000000ffff4a7224 */ /* 0x000fe200078e00e6 */
[----:B------:R-:W-:Y:S01]  /*eb170*/  MOV R75, R238 ;  /* 0x000000ee004b7202 */ /* 0x000fe20000000f00 */
[C---:B--2---:R-:W-:Y:S01]  /*eb180*/  HMMA.1688.F32.TF32 R68, R4.reuse, R8, R80 ;  /* 0x000000080444723c */ /* 0x044fe20000081050 */
[----:B------:R-:W2:Y:S01]  /*eb190*/  LDL.LU R80, [R1+0x1040] ;  /* 0x0010400001507983 */ /* 0x000ea20000300800 */
[----:B------:R-:W2:Y:S02]  /*eb1a0*/  LDL.LU R81, [R1+0x1044] ;  /* 0x0010440001517983 */ /* 0x000ea40000300800 */
[----:B------:R-:W2:Y:S02]  /*eb1b0*/  LDL.LU R82, [R1+0x1048] ;  /* 0x0010480001527983 */ /* 0x000ea40000300800 */
[----:B------:R-:W2:Y:S11]  /*eb1c0*/  LDL.LU R83, [R1+0x104c] ;  /* 0x00104c0001537983 */ /* 0x000eb60000300800 */
[----:B------:R-:W-:Y:S07]  /*eb1d0*/  @!UPT UIADD3 URZ, URZ, URZ, URZ ;  /* 0x0000003f3f3ff290 */ /* 0x000fee000fffe03f */
[----:B------:R-:W-:Y:S01]  /*eb1e0*/  IMAD.MOV.U32 R216, RZ, RZ, R68 ;  /* 0x000000ffffd87224 */ /* 0x000fe200078e0044 */
[----:B------:R-:W-:Y:S01]  /*eb1f0*/  MOV R217, R69 ;  /* 0x0000004500d97202 */ /* 0x000fe20000000f00 */
[----:B------:R-:W-:Y:S01]  /*eb200*/  IMAD.MOV.U32 R220, RZ, RZ, R70 ;  /* 0x000000ffffdc7224 */ /* 0x000fe200078e0046 */
[----:B------:R-:W-:Y:S02]  /*eb210*/  MOV R221, R71 ;  /* 0x0000004700dd7202 */ /* 0x000fe40000000f00 */
[----:B----4-:R-:W-:Y:S07]  /*eb220*/  HMMA.1688.F32.TF32 R68, R4, R12, R84 ;  /* 0x0000000c0444723c */ /* 0x010fee0000081054 */
[----:B------:R-:W-:Y:S11]  /*eb230*/  IMAD.MOV.U32 R84, RZ, RZ, R239 ;  /* 0x000000ffff547224 */ /* 0x000ff600078e00ef */
[----:B------:R-:W-:Y:S06]  /*eb240*/  @!UPT UIADD3 URZ, URZ, URZ, URZ ;  /* 0x0000003f3f3ff290 */ /* 0x000fec000fffe03f */
[----:B------:R-:W-:Y:S01]  /*eb250*/  IMAD.MOV.U32 R228, RZ, RZ, R68 ;  /* 0x000000ffffe47224 */ /* 0x000fe200078e0044 */
[----:B------:R-:W-:Y:S01]  /*eb260*/  MOV R229, R69 ;  /* 0x0000004500e57202 */ /* 0x000fe20000000f00 */
[----:B------:R-:W4:Y:S01]  /*eb270*/  LDL.LU R68, [R1+0x1030] ;  /* 0x0010300001447983 */ /* 0x000f220000300800 */
[----:B------:R-:W-:Y:S02]  /*eb280*/  IMAD.MOV.U32 R232, RZ, RZ, R70 ;  /* 0x000000ffffe87224 */ /* 0x000fe400078e0046 */
[----:B------:R-:W4:Y:S01]  /*eb290*/  LDL.LU R69, [R1+0x1034] ;  /* 0x0010340001457983 */ /* 0x000f220000300800 */
[----:B------:R-:W-:Y:S01]  /*eb2a0*/  MOV R233, R71 ;  /* 0x0000004700e97202 */ /* 0x000fe20000000f00 */
[----:B------:R-:W4:Y:S01]  /*eb2b0*/  LDL.LU R70, [R1+0x1038] ;  /* 0x0010380001467983 */ /* 0x000f220000300800 */
[----:B------:R-:W4:Y:S02]  /*eb2c0*/  LDL.LU R71, [R1+0x103c] ;  /* 0x00103c0001477983 */ /* 0x000f240000300800 */
[----:B------:R-:W2:Y:S02]  /*eb2d0*/  LDL.LU R72, [R1+0x1020] ;  /* 0x0010200001487983 */ /* 0x000ea40000300800 */
[----:B------:R-:W2:Y:S01]  /*eb2e0*/  LDL.LU R73, [R1+0x1024] ;  /* 0x0010240001497983 */ /* 0x000ea20000300800 */
[----:B------:R-:W2:Y:S01]  /*eb2f0*/  LDL.LU R230, [R1+0xa6a4] ;  /* 0x00a6a40001e67983 */ /* 0x000ea20000300800 */
[----:B------:R-:W2:Y:S02]  /*eb300*/  LDL.LU R238, [R1+0xa6a0] ;  /* 0x00a6a00001ee7983 */ /* 0x000ea40000300800 */
[----:B------:R-:W2:Y:S01]  /*eb310*/  LDL.LU R239, [R1+0xa69c] ;  /* 0x00a69c0001ef7983 */ /* 0x000ea20000300800 */
[----:B------:R-:W-:Y:S01]  /*eb320*/  MOV R85, R231 ;  /* 0x000000e700557202 */ /* 0x000fe20000000f00 */
[----:B------:R-:W-:Y:S01]  /*eb330*/  IMAD.MOV.U32 R86, RZ, RZ, R234 ;  /* 0x000000ffff567224 */ /* 0x000fe200078e00ea */
[----:B------:R-:W4:Y:S01]  /*eb340*/  LDL.LU R231, [R1+0xa698] ;  /* 0x00a6980001e77983 */ /* 0x000f220000300800 */
[----:B------:R-:W4:Y:S01]  /*eb350*/  LDL.LU R234, [R1+0xa694] ;  /* 0x00a6940001ea7983 */ /* 0x000f220000300800 */
[----:B------:R-:W-:-:S02]  /*eb360*/  MOV R87, R235 ;  /* 0x000000eb00577202 */ /* 0x000fc40000000f00 */
[----:B------:R-:W4:Y:S01]  /*eb370*/  LDL.LU R235, [R1+0xa690] ;  /* 0x00a6900001eb7983 */ /* 0x000f220000300800 */
[----:B---3--:R-:W-:Y:S11]  /*eb380*/  HMMA.1688.F32.TF32 R4, R4, R16, R60 ;  /* 0x000000100404723c */ /* 0x008ff6000008103c */
[----:B------:R-:W-:Y:S11]  /*eb390*/  @!UPT UIADD3 URZ, URZ, URZ, URZ ;  /* 0x0000003f3f3ff290 */ /* 0x000ff6000fffe03f */
[----:B------:R-:W-:Y:S02]  /*eb3a0*/  @!UPT UIADD3 URZ, URZ, URZ, URZ ;  /* 0x0000003f3f3ff290 */ /* 0x000fe4000fffe03f */
[----:B-1----:R-:W-:Y:S01]  /*eb3b0*/  IMAD.MOV.U32 R197, RZ, RZ, R4 ;  /* 0x000000ffffc57224 */ /* 0x002fe200078e0004 */
[----:B------:R-:W-:Y:S01]  /*eb3c0*/  MOV R196, R5 ;  /* 0x0000000500c47202 */ /* 0x000fe20000000f00 */
[----:B------:R-:W-:Y:S01]  /*eb3d0*/  IMAD.MOV.U32 R193, RZ, RZ, R6 ;  /* 0x000000ffffc17224 */ /* 0x000fe200078e0006 */
[----:B------:R-:W-:Y:S02]  /*eb3e0*/  MOV R192, R7 ;  /* 0x0000000700c07202 */ /* 0x000fe40000000f00 */
[C---:B--2---:R-:W-:Y:S01]  /*eb3f0*/  HMMA.1688.F32.TF32 R4, R240.reuse, R238, R64 ;  /* 0x000000eef004723c */ /* 0x044fe20000081040 */
[----:B------:R-:W-:Y:S01]  /*eb400*/  STL.64 [R1+0xa440], R238 ;  /* 0x00a440ee01007387 */ /* 0x000fe20000100a00 */
[----:B------:R-:W-:Y:S11]  /*eb410*/  STL.64 [R1+0xa438], R236 ;  /* 0x00a438ec01007387 */ /* 0x000ff60000100a00 */
[----:B------:R-:W-:Y:S10]  /*eb420*/  @!UPT UIADD3 URZ, URZ, URZ, URZ ;  /* 0x0000003f3f3ff290 */ /* 0x000ff4000fffe03f */
[----:B------:R-:W-:Y:S01]  /*eb430*/  STL.64 [R1+0xf40], R4 ;  /* 0x000f400401007387 */ /* 0x000fe20000100a00 */
[----:B------:R4:W-:Y:S02]  /*eb440*/  STL.64 [R1+0xf48], R6 ;  /* 0x000f480601007387 */ /* 0x0009e40000100a00 */
[----:B----4-:R-:W-:Y:S07]  /*eb450*/  HMMA.1688.F32.TF32 R4, R240, R234, R76 ;  /* 0x000000eaf004723c */ /* 0x010fee000008104c */
[----:B------:R-:W-:-:S02]  /*eb460*/  IMAD.MOV.U32 R76, RZ, RZ, R214 ;  /* 0x000000ffff4c7224 */ /* 0x000fc400078e00d6 */
[----:B------:R-:W2:Y:S01]  /*eb470*/  LDL.LU R214, [R1+0xa68c] ;  /* 0x00a68c0001d67983 */ /* 0x000ea20000300800 */
[----:B------:R-:W-:Y:S01]  /*eb480*/  MOV R77, R215 ;  /* 0x000000d7004d7202 */ /* 0x000fe20000000f00 */
[----:B------:R-:W-:Y:S01]  /*eb490*/  IMAD.MOV.U32 R78, RZ, RZ, R226 ;  /* 0x000000ffff4e7224 */ /* 0x000fe200078e00e2 */
[----:B------:R-:W-:-:S11]  /*eb4a0*/  MOV R79, R227 ;  /* 0x000000e3004f7202 */ /* 0x000fd60000000f00 */
[----:B------:R-:W-:Y:S01]  /*eb4b0*/  STL.64 [R1+0xf70], R4 ;  /* 0x000f700401007387 */ /* 0x000fe20000100a00 */
[----:B------:R1:W-:Y:S02]  /*eb4c0*/  STL.64 [R1+0xf78], R6 ;  /* 0x000f780601007387 */ /* 0x0003e40000100a00 */
[----:B------:R-:W2:Y:S02]  /*eb4d0*/  LDL.LU R215, [R1+0xa688] ;  /* 0x00a6880001d77983 */ /* 0x000ea40000300800 */
[----:B------:R-:W3:Y:S01]  /*eb4e0*/  LDL.LU R226, [R1+0xa684] ;  /* 0x00a6840001e27983 */ /* 0x000ee20000300800 */
[----:B------:R-:W3:Y:S01]  /*eb4f0*/  LDL.LU R227, [R1+0xa680] ;  /* 0x00a6800001e37983 */ /* 0x000ee20000300800 */
[----:B-1----:R-:W-:Y:S03]  /*eb500*/  HMMA.1688.F32.TF32 R4, R240, R230, R80 ;  /* 0x000000e6f004723c */ /* 0x002fe60000081050 */
[----:B------:R-:W-:Y:S01]  /*eb510*/  STL.64 [R1+0xa460], R234 ;  /* 0x00a460ea01007387 */ /* 0x000fe20000100a00 */
[----:B------:R-:W-:Y:S03]  /*eb520*/  STL.64 [R1+0xa458], R232 ;  /* 0x00a458e801007387 */ /* 0x000fe60000100a00 */
[----:B------:R-:W-:-:S02]  /*eb530*/  IMAD.MOV.U32 R80, RZ, RZ, R222 ;  /* 0x000000ffff507224 */ /* 0x000fc400078e00de */
[----:B------:R-:W4:Y:S01]  /*eb540*/  LDL.LU R222, [R1+0xa67c] ;  /* 0x00a67c0001de7983 */ /* 0x000f220000300800 */
[----:B------:R-:W-:Y:S11]  /*eb550*/  MOV R81, R223 ;  /* 0x000000df00517202 */ /* 0x000ff60000000f00 */
[----:B------:R-:W-:Y:S02]  /*eb560*/  @!UPT UIADD3 URZ, URZ, URZ, URZ ;  /* 0x0000003f3f3ff290 */ /* 0x000fe4000fffe03f */
[----:B------:R-:W-:Y:S01]  /*eb570*/  STL.64 [R1+0x1070], R4 ;  /* 0x0010700401007387 */ /* 0x000fe20000100a00 */
[----:B------:R3:W-:Y:S02]  /*eb580*/  STL.64 [R1+0x1078], R6 ;  /* 0x0010780601007387 */ /* 0x0007e40000100a00 */
[----:B------:R-:W4:Y:S02]  /*eb590*/  LDL.LU R223, [R1+0xa678] ;  /* 0x00a6780001df7983 */ /* 0x000f240000300800 */
[----:B------:R-:W-:Y:S01]  /*eb5a0*/  IMAD.MOV.U32 R82, RZ, RZ, R218 ;  /* 0x000000ffff527224 */ /* 0x000fe200078e00da */
[----:B------:R-:W-:Y:S01]  /*eb5b0*/  MOV R83, R219 ;  /* 0x000000db00537202 */ /* 0x000fe20000000f00 */
[----:B------:R-:W2:Y:S01]  /*eb5c0*/  LDL.LU R218, [R1+0xa674] ;  /* 0x00a6740001da7983 */ /* 0x000ea20000300800 */
[----:B------:R-:W2:Y:S02]  /*eb5d0*/  LDL.LU R219, [R1+0xa670] ;  /* 0x00a6700001db7983 */ /* 0x000ea40000300800 */
[----:B------:R1:W-:Y:S02]  /*eb5e0*/  STL.64 [R1+0xa480], R230 ;  /* 0x00a480e601007387 */ /* 0x0003e40000100a00 */
[----:B------:R1:W-:Y:S01]  /*eb5f0*/  STL.64 [R1+0xa478], R228 ;  /* 0x00a478e401007387 */ /* 0x0003e20000100a00 */
[C---:B---3--:R-:W-:Y:S11]  /*eb600*/  HMMA.1688.F32.TF32 R4, R240.reuse, R226, R68 ;  /* 0x000000e2f004723c */ /* 0x048ff60000081044 */
[----:B------:R-:W-:Y:S11]  /*eb610*/  @!UPT UIADD3 URZ, URZ, URZ, URZ ;  /* 0x0000003f3f3ff290 */ /* 0x000ff6000fffe03f */
[----:B------:R-:W-:Y:S02]  /*eb620*/  @!UPT UIADD3 URZ, URZ, URZ, URZ ;  /* 0x0000003f3f3ff290 */ /* 0x000fe4000fffe03f */
[----:B------:R-:W-:Y:S01]  /*eb630*/  IMAD.MOV.U32 R184, RZ, RZ, R4 ;  /* 0x000000ffffb87224 */ /* 0x000fe200078e0004 */
[----:B------:R-:W-:Y:S01]  /*eb640*/  MOV R185, R5 ;  /* 0x0000000500b97202 */ /* 0x000fe20000000f00 */
[----:B------:R-:W-:Y:S01]  /*eb650*/  IMAD.MOV.U32 R205, RZ, RZ, R6 ;  /* 0x000000ffffcd7224 */ /* 0x000fe200078e0006 */
[----:B------:R-:W-:Y:S02]  /*eb660*/  MOV R204, R7 ;  /* 0x0000000700cc7202 */ /* 0x000fe40000000f00 */
[C---:B----4-:R-:W-:Y:S01]  /*eb670*/  HMMA.1688.F32.TF32 R4, R240.reuse, R222, R72 ;  /* 0x000000def004723c */ /* 0x050fe20000081048 */
[----:B------:R-:W-:Y:S01]  /*eb680*/  STL.64 [R1+0xa3a8], R222 ;  /* 0x00a3a8de01007387 */ /* 0x000fe20000100a00 */
[----:B------:R3:W-:Y:S11]  /*eb690*/  STL.64 [R1+0xa3a0], R220 ;  /* 0x00a3a0dc01007387 */ /* 0x0007f60000100a00 */
[----:B------:R-:W-:Y:S11]  /*eb6a0*/  @!UPT UIADD3 URZ, URZ, URZ, URZ ;  /* 0x0000003f3f3ff290 */ /* 0x000ff6000fffe03f */
[----:B------:R-:W-:Y:S01]  /*eb6b0*/  IMAD.MOV.U32 R188, RZ, RZ, R4 ;  /* 0x000000ffffbc7224 */ /* 0x000fe200078e0004 */
[----:B------:R-:W-:Y:S01]  /*eb6c0*/  MOV R189, R5 ;  /* 0x0000000500bd7202 */ /* 0x000fe20000000f00 */
[----:B------:R-:W-:Y:S01]  /*eb6d0*/  IMAD.MOV.U32 R209, RZ, RZ, R6 ;  /* 0x000000ffffd17224 */ /* 0x000fe200078e0006 */
[----:B------:R-:W-:Y:S02]  /*eb6e0*/  MOV R208, R7 ;  /* 0x0000000700d07202 */ /* 0x000fe40000000f00 */
[C---:B--2---:R-:W-:Y:S01]  /*eb6f0*/  HMMA.1688.F32.TF32 R4, R240.reuse, R218, R84 ;  /* 0x000000daf004723c */ /* 0x044fe20000081054 */
[----:B------:R-:W2:Y:S01]  /*eb700*/  LDL.LU R84, [R1+0xfe0] ;  /* 0x000fe00001547983 */ /* 0x000ea20000300800 */
[----:B------:R-:W2:Y:S05]  /*eb710*/  LDL.LU R85, [R1+0xfe4] ;  /* 0x000fe40001557983 */ /* 0x000eaa0000300800 */
[----:B------:R-:W-:Y:S01]  /*eb720*/  IMAD.MOV.U32 R86, RZ, RZ, R210 ;  /* 0x000000ffff567224 */ /* 0x000fe200078e00d2 */
[----:B------:R-:W-:Y:S01]  /*eb730*/  MOV R87, R211 ;  /* 0x000000d300577202 */ /* 0x000fe20000000f00 */
        /* <DEDUP_REMOVED lines=16> */
[----:B------:R-:W-:Y:S01]  /*eb840*/  MOV R165, R5 ;  /* 0x0000000500a57202 */ /* 0x000fe20000000f00 */
[----:B------:R-:W-:Y:S01]  /*eb850*/  IMAD.MOV.U32 R181, RZ, RZ, R6 ;  /* 0x000000ffffb57224 */ /* 0x000fe200078e0006 */
[----:B------:R-:W-:Y:S01]  /*eb860*/  MOV R180, R7 ;  /* 0x0000000700b47202 */ /* 0x000fe20000000f00 */
[----:B------:R-:W2:Y:S01]  /*eb870*/  LDL.LU R73, [R1+0xfa4] ;  /* 0x000fa40001497983 */ /* 0x000ea20000300800 */
[----:B------:R-:W-:Y:S01]  /*eb880*/  HMMA.1688.F32.TF32 R4, R240, R214, R76 ;  /* 0x000000d6f004723c */ /* 0x000fe2000008104c */
[----:B------:R-:W2:Y:S02]  /*eb890*/  LDL.LU R74, [R1+0xfa8] ;  /* 0x000fa800014a7983 */ /* 0x000ea40000300800 */
[----:B------:R-:W2:Y:S04]  /*eb8a0*/  LDL.LU R75, [R1+0xfac] ;  /* 0x000fac00014b7983 */ /* 0x000ea80000300800 */
[----:B------:R-:W-:Y:S01]  /*eb8b0*/  IMAD.MOV.U32 R76, RZ, RZ, R186 ;  /* 0x000000ffff4c7224 */ /* 0x000fe200078e00ba */
[----:B------:R-:W-:Y:S01]  /*eb8c0*/  MOV R77, R206 ;  /* 0x000000ce004d7202 */ /* 0x000fe20000000f00 */
[----:B------:R-:W2:Y:S01]  /*eb8d0*/  LDL.LU R186, [R1+0xa664] ;  /* 0x00a6640001ba7983 */ /* 0x000ea20000300800 */
[----:B------:R-:W2:Y:S02]  /*eb8e0*/  LDL.LU R206, [R1+0xa660] ;  /* 0x00a6600001ce7983 */ /* 0x000ea40000300800 */
[----:B------:R-:W-:-:S02]  /*eb8f0*/  IMAD.MOV.U32 R78, RZ, RZ, R207 ;  /* 0x000000ffff4e7224 */ /* 0x000fc400078e00cf */
[----:B------:R-:W2:Y:S01]  /*eb900*/  LDL.LU R207, [R1+0xa65c] ;  /* 0x00a65c0001cf7983 */ /* 0x000ea20000300800 */
[----:B------:R-:W-:Y:S02]  /*eb910*/  MOV R79, R187 ;  /* 0x000000bb004f7202 */ /* 0x000fe40000000f00 */
[----:B------:R-:W3:Y:S07]  /*eb920*/  LDL.LU R187, [R1+0xa658] ;  /* 0x00a6580001bb7983 */ /* 0x000eee0000300800 */
[----:B------:R-:W-:Y:S01]  /*eb930*/  IMAD.MOV.U32 R168, RZ, RZ, R4 ;  /* 0x000000ffffa87224 */ /* 0x000fe200078e0004 */
[----:B------:R-:W-:Y:S01]  /*eb940*/  MOV R169, R5 ;  /* 0x0000000500a97202 */ /* 0x000fe20000000f00 */
[----:B------:R-:W-:Y:S01]  /*eb950*/  IMAD.MOV.U32 R177, RZ, RZ, R6 ;  /* 0x000000ffffb17224 */ /* 0x000fe200078e0006 */
[----:B------:R-:W-:Y:S01]  /*eb960*/  MOV R176, R7 ;  /* 0x0000000700b07202 */ /* 0x000fe20000000f00 */
[----:B------:R-:W-:Y:S01]  /*eb970*/  IMAD.MOV.U32 R248, RZ, RZ, R114 ;  /* 0x000000fffff87224 */ /* 0x000fe200078e0072 */
[----:B------:R-:W-:Y:S01]  /*eb980*/  MOV R249, R115 ;  /* 0x0000007300f97202 */ /* 0x000fe20000000f00 */
[----:B----4-:R-:W-:Y:S07]  /*eb990*/  HMMA.1688.F32.TF32 R4, R240, R210, R80 ;  /* 0x000000d2f004723c */ /* 0x010fee0000081050 */
[----:B------:R-:W-:Y:S01]  /*eb9a0*/  IMAD.MOV.U32 R80, RZ, RZ, R190 ;  /* 0x000000ffff507224 */ /* 0x000fe200078e00be */
[----:B------:R-:W-:Y:S01]  /*eb9b0*/  MOV R81, R198 ;  /* 0x000000c600517202 */ /* 0x000fe20000000f00 */
[----:B------:R-:W4:Y:S01]  /*eb9c0*/  LDL.LU R190, [R1+0xa654] ;  /* 0x00a6540001be7983 */ /* 0x000f220000300800 */
[----:B------:R-:W3:Y:S02]  /*eb9d0*/  LDL.LU R198, [R1+0xa650] ;  /* 0x00a6500001c67983 */ /* 0x000ee40000300800 */
[----:B------:R-:W-:Y:S01]  /*eb9e0*/  IMAD.MOV.U32 R82, RZ, RZ, R202 ;  /* 0x000000ffff527224 */ /* 0x000fe200078e00ca */
[----:B------:R-:W-:Y:S01]  /*eb9f0*/  MOV R83, R203 ;  /* 0x000000cb00537202 */ /* 0x000fe20000000f00 */
[----:B------:R-:W3:Y:S01]  /*eba00*/  LDL.LU R202, [R1+0xa64c] ;  /* 0x00a64c0001ca7983 */ /* 0x000ee20000300800 */
[----:B------:R-:W3:Y:S09]  /*eba10*/  LDL.LU R203, [R1+0xa648] ;  /* 0x00a6480001cb7983 */ /* 0x000ef20000300800 */
[----:B------:R-:W-:Y:S01]  /*eba20*/  IMAD.MOV.U32 R172, RZ, RZ, R4 ;  /* 0x000000ffffac7224 */ /* 0x000fe200078e0004 */
[----:B------:R-:W-:Y:S01]  /*eba30*/  MOV R173, R5 ;  /* 0x0000000500ad7202 */ /* 0x000fe20000000f00 */
[----:B------:R-:W-:Y:S01]  /*eba40*/  IMAD.MOV.U32 R161, RZ, RZ, R6 ;  /* 0x000000ffffa17224 */ /* 0x000fe200078e0006 */
[----:B------:R-:W-:-:S02]  /*eba50*/  MOV R160, R7 ;  /* 0x0000000700a07202 */ /* 0x000fc40000000f00 */
[----:B--2---:R-:W-:Y:S07]  /*eba60*/  HMMA.1688.F32.TF32 R4, R240, R206, R84 ;  /* 0x000000cef004723c */ /* 0x004fee0000081054 */
[----:B------:R-:W-:Y:S02]  /*eba70*/  IMAD.MOV.U32 R84, RZ, RZ, R199 ;  /* 0x000000ffff547224 */ /* 0x000fe400078e00c7 */
[----:B------:R-:W2:Y:S01]  /*eba80*/  LDL.LU R199, [R1+0xa644] ;  /* 0x00a6440001c77983 */ /* 0x000ea20000300800 */
[----:B------:R-:W-:-:S02]  /*eba90*/  MOV R85, R191 ;  /* 0x000000bf00557202 */ /* 0x000fc40000000f00 */
[----:B------:R-:W4:Y:S02]  /*ebaa0*/  LDL.LU R191, [R1+0xa640] ;  /* 0x00a6400001bf7983 */ /* 0x000f240000300800 */
[----:B------:R-:W-:Y:S01]  /*ebab0*/  IMAD.MOV.U32 R86, RZ, RZ, R194 ;  /* 0x000000ffff567224 */ /* 0x000fe200078e00c2 */
[----:B------:R-:W-:Y:S01]  /*ebac0*/  MOV R87, R195 ;  /* 0x000000c300577202 */ /* 0x000fe20000000f00 */
[----:B------:R-:W4:Y:S01]  /*ebad0*/  LDL.LU R194, [R1+0xa63c] ;  /* 0x00a63c0001c27983 */ /* 0x000f220000300800 */
[----:B------:R-:W4:Y:S02]  /*ebae0*/  LDL.LU R195, [R1+0xa638] ;  /* 0x00a6380001c37983 */ /* 0x000f240000300800 */
[----:B------:R-:W4:Y:S02]  /*ebaf0*/  LDL.LU R114, [R1+0xa634] ;  /* 0x00a6340001727983 */ /* 0x000f240000300800 */
[----:B------:R-:W4:Y:S03]  /*ebb00*/  LDL.LU R115, [R1+0xa630] ;  /* 0x00a6300001737983 */ /* 0x000f260000300800 */
[----:B------:R-:W-:Y:S01]  /*ebb10*/  IMAD.MOV.U32 R157, RZ, RZ, R4 ;  /* 0x000000ffff9d7224 */ /* 0x000fe200078e0004 */
[----:B------:R-:W-:Y:S01]  /*ebb20*/  MOV R156, R5 ;  /* 0x00000005009c7202 */ /* 0x000fe20000000f00 */
[----:B------:R-:W-:Y:S01]  /*ebb30*/  IMAD.MOV.U32 R153, RZ, RZ, R6 ;  /* 0x000000ffff997224 */ /* 0x000fe200078e0006 */
[----:B------:R-:W-:Y:S01]  /*ebb40*/  MOV R152, R7 ;  /* 0x0000000700987202 */ /* 0x000fe20000000f00 */
[----:B------:R-:W-:Y:S01]  /*ebb50*/  IMAD.MOV.U32 R250, RZ, RZ, R127 ;  /* 0x000000fffffa7224 */ /* 0x000fe200078e007f */
[----:B------:R-:W-:Y:S01]  /*ebb60*/  MOV R251, R126 ;  /* 0x0000007e00fb7202 */ /* 0x000fe20000000f00 */
[----:B------:R-:W4:Y:S01]  /*ebb70*/  LDL.LU R127, [R1+0xa62c] ;  /* 0x00a62c00017f7983 */ /* 0x000f220000300800 */
[----:B------:R-:W4:Y:S02]  /*ebb80*/  LDL.LU R126, [R1+0xa628] ;  /* 0x00a62800017e7983 */ /* 0x000f240000300800 */
[----:B------:R-:W-:Y:S01]  /*ebb90*/  IMAD.MOV.U32 R232, RZ, RZ, R131 ;  /* 0x000000ffffe87224 */ /* 0x000fe200078e0083 */
[----:B------:R-:W-:Y:S01]  /*ebba0*/  MOV R233, R130 ;  /* 0x0000008200e97202 */ /* 0x000fe20000000f00 */
[----:B------:R-:W-:Y:S01]  /*ebbb0*/  IMAD.MOV.U32 R234, RZ, RZ, R119 ;  /* 0x000000ffffea7224 */ /* 0x000fe200078e0077 */
[----:B------:R-:W-:Y:S01]  /*ebbc0*/  MOV R235, R118 ;  /* 0x0000007600eb7202 */ /* 0x000fe20000000f00 */
[----:B-1----:R-:W-:Y:S01]  /*ebbd0*/  IMAD.MOV.U32 R230, RZ, RZ, R111 ;  /* 0x000000ffffe67224 */ /* 0x002fe200078e006f */
[----:B------:R-:W-:Y:S01]  /*ebbe0*/  MOV R231, R110 ;  /* 0x0000006e00e77202 */ /* 0x000fe20000000f00 */
[C---:B---3--:R-:W-:Y:S11]  /*ebbf0*/  HMMA.1688.F32.TF32 R4, R240.reuse, R202, R60 ;  /* 0x000000caf004723c */ /* 0x048ff6000008103c */
[----:B------:R-:W-:Y:S11]  /*ebc00*/  @!UPT UIADD3 URZ, URZ, URZ, URZ ;  /* 0x0000003f3f3ff290 */ /* 0x000ff6000fffe03f */
[----:B------:R-:W-:Y:S02]  /*ebc10*/  @!UPT UIADD3 URZ, URZ, URZ, URZ ;  /* 0x0000003f3f3ff290 */ /* 0x000fe4000fffe03f */
[----:B------:R-:W-:Y:S01]  /*ebc20*/  IMAD.MOV.U32 R141, RZ, RZ, R4 ;  /* 0x000000ffff8d7224 */ /* 0x000fe200078e0004 */
[----:B------:R-:W-:Y:S01]  /*ebc30*/  MOV R140, R5 ;  /* 0x00000005008c7202 */ /* 0x000fe20000000f00 */
[----:B------:R-:W-:Y:S01]  /*ebc40*/  IMAD.MOV.U32 R137, RZ, RZ, R6 ;  /* 0x000000ffff897224 */ /* 0x000fe200078e0006 */
[----:B------:R-:W-:Y:S02]  /*ebc50*/  MOV R136, R7 ;  /* 0x0000000700887202 */ /* 0x000fe40000000f00 */
[C---:B--2---:R-:W-:Y:S11]  /*ebc60*/  HMMA.1688.F32.TF32 R4, R240.reuse, R198, R64 ;  /* 0x000000c6f004723c */ /* 0x044ff60000081040 */
[----:B------:R-:W-:Y:S11]  /*ebc70*/  @!UPT UIADD3 URZ, URZ, URZ, URZ ;  /* 0x0000003f3f3ff290 */ /* 0x000ff6000fffe03f */
[----:B------:R-:W-:Y:S02]  /*ebc80*/  @!UPT UIADD3 URZ, URZ, URZ, URZ ;  /* 0x0000003f3f3ff290 */ /* 0x000fe4000fffe03f */
[----:B------:R-:W-:Y:S01]  /*ebc90*/  IMAD.MOV.U32 R133, RZ, RZ, R4 ;  /* 0x000000ffff857224 */ /* 0x000fe200078e0004 */
[----:B------:R-:W-:Y:S01]  /*ebca0*/  MOV R132, R5 ;  /* 0x0000000500847202 */ /* 0x000fe20000000f00 */
[----:B------:R-:W-:Y:S01]  /*ebcb0*/  IMAD.MOV.U32 R129, RZ, RZ, R6 ;  /* 0x000000ffff817224 */ /* 0x000fe200078e0006 */
[----:B------:R-:W-:Y:S02]  /*ebcc0*/  MOV R128, R7 ;  /* 0x0000000700807202 */ /* 0x000fe40000000f00 */
[C---:B----4-:R-:W-:Y:S11]  /*ebcd0*/  HMMA.1688.F32.TF32 R4, R240.reuse, R194, R68 ;  /* 0x000000c2f004723c */ /* 0x050ff60000081044 */
[----:B------:R-:W-:Y:S11]  /*ebce0*/  @!UPT UIADD3 URZ, URZ, URZ, URZ ;  /* 0x0000003f3f3ff290 */ /* 0x000ff6000fffe03f */
[----:B------:R-:W-:Y:S02]  /*ebcf0*/  @!UPT UIADD3 URZ, URZ, URZ, URZ ;  /* 0x0000003f3f3ff290 */ /* 0x000fe4000fffe03f */
[----:B------:R-:W-:Y:S01]  /*ebd00*/  IMAD.MOV.U32 R149, RZ, RZ, R4 ;  /* 0x000000ffff957224 */ /* 0x000fe200078e0004 */
[----:B------:R-:W-:Y:S01]  /*ebd10*/  MOV R148, R5 ;  /* 0x0000000500947202 */ /* 0x000fe20000000f00 */
[----:B------:R-:W-:Y:S01]  /*ebd20*/  IMAD.MOV.U32 R145, RZ, RZ, R6 ;  /* 0x000000ffff917224 */ /* 0x000fe200078e0006 */
[----:B------:R-:W-:Y:S02]  /*ebd30*/  MOV R144, R7 ;  /* 0x0000000700907202 */ /* 0x000fe40000000f00 */
[C---:B------:R-:W-:Y:S11]  /*ebd40*/  HMMA.1688.F32.TF32 R4, R240.reuse, R190, R72 ;  /* 0x000000bef004723c */ /* 0x040ff60000081048 */
        /* <DEDUP_REMOVED lines=20> */
[----:B------:R-:W-:Y:S01]  /*ebe90*/  HMMA.1688.F32.TF32 R4, R240, R178, R84 ;  /* 0x000000b2f004723c */ /* 0x000fe20000081054 */
[----:B------:R-:W-:Y:S01]  /*ebea0*/  IMAD.MOV.U32 R228, RZ, RZ, R115 ;  /* 0x000000ffffe47224 */ /* 0x000fe200078e0073 */
[----:B------:R-:W-:Y:S11]  /*ebeb0*/  MOV R229, R114 ;  /* 0x0000007200e57202 */ /* 0x000ff60000000f00 */
[----:B------:R-:W-:Y:S11]  /*ebec0*/  @!UPT UIADD3 URZ, URZ, URZ, URZ ;  /* 0x0000003f3f3ff290 */ /* 0x000ff6000fffe03f */
[----:B------:R-:W-:Y:S01]  /*ebed0*/  IMAD.MOV.U32 R117, RZ, RZ, R4 ;  /* 0x000000ffff757224 */ /* 0x000fe200078e0004 */
[----:B------:R-:W-:Y:S01]  /*ebee0*/  MOV R116, R5 ;  /* 0x0000000500747202 */ /* 0x000fe20000000f00 */
[----:B------:R-:W-:Y:S02]  /*ebef0*/  IMAD.MOV.U32 R4, RZ, RZ, R123 ;  /* 0x000000ffff047224 */ /* 0x000fe400078e007b */
[----:B------:R-:W-:Y:S01]  /*ebf00*/  IMAD.MOV.U32 R113, RZ, RZ, R6 ;  /* 0x000000ffff717224 */ /* 0x000fe200078e0006 */
[----:B------:R-:W2:Y:S01]  /*ebf10*/  LDL.LU R123, [R1+0xa624] ;  /* 0x00a62400017b7983 */ /* 0x000ea20000300800 */
[----:B------:R-:W-:Y:S02]  /*ebf20*/  MOV R5, R122 ;  /* 0x0000007a00057202 */ /* 0x000fe40000000f00 */
[----:B------:R-:W-:Y:S01]  /*ebf30*/  MOV R112, R7 ;  /* 0x0000000700707202 */ /* 0x000fe20000000f00 */
[----:B------:R-:W3:Y:S02]  /*ebf40*/  LDL.LU R122, [R1+0xa620] ;  /* 0x00a62000017a7983 */ /* 0x000ee40000300800 */
[----:B------:R-:W-:Y:S01]  /*ebf50*/  IMAD.MOV.U32 R6, RZ, RZ, R142 ;  /* 0x000000ffff067224 */ /* 0x000fe200078e008e */
[----:B------:R-:W-:Y:S01]  /*ebf60*/  MOV R7, R134 ;  /* 0x0000008600077202 */ /* 0x000fe20000000f00 */
[----:B------:R-:W4:Y:S01]  /*ebf70*/  LDL.LU R142, [R1+0xa61c] ;  /* 0x00a61c00018e7983 */ /* 0x000f220000300800 */
[----:B------:R-:W2:Y:S02]  /*ebf80*/  LDL.LU R134, [R1+0xa618] ;  /* 0x00a6180001867983 */ /* 0x000ea40000300800 */
[----:B------:R-:W2:Y:S02]  /*ebf90*/  LDL.LU R131, [R1+0xa614] ;  /* 0x00a6140001837983 */ /* 0x000ea40000300800 */
[----:B------:R-:W2:Y:S01]  /*ebfa0*/  LDL.LU R130, [R1+0xa610] ;  /* 0x00a6100001827983 */ /* 0x000ea20000300800 */
[----:B------:R-:W2:Y:S01]  /*ebfb0*/  LDL.LU R119, [R1+0xa60c] ;  /* 0x00a60c0001777983 */ /* 0x000ea20000300800 */
[----:B------:R-:W3:Y:S02]  /*ebfc0*/  LDL.LU R118, [R1+0xa608] ;  /* 0x00a6080001767983 */ /* 0x000ee40000300800 */
[----:B------:R-:W4:Y:S02]  /*ebfd0*/  LDL.LU R115, [R1+0xa604] ;  /* 0x00a6040001737983 */ /* 0x000f240000300800 */
[----:B------:R-:W4:Y:S01]  /*ebfe0*/  LDL.LU R114, [R1+0xa600] ;  /* 0x00a6000001727983 */ /* 0x000f220000300800 */
[----:B------:R-:W4:Y:S01]  /*ebff0*/  LDL.LU R111, [R1+0xa5fc] ;  /* 0x00a5fc00016f7983 */ /* 0x000f220000300800 */
[----:B------:R-:W4:Y:S02]  /*ec000*/  LDL.LU R110, [R1+0xa5f8] ;  /* 0x00a5f800016e7983 */ /* 0x000f240000300800 */
[----:B--2---:R-:W-:Y:S01]  /*ec010*/  IMAD.MOV.U32 R84, RZ, RZ, R119 ;  /* 0x000000ffff547224 */ /* 0x004fe200078e0077 */
[----:B---3--:R-:W-:Y:S01]  /*ec020*/  MOV R85, R118 ;  /* 0x0000007600557202 */ /* 0x008fe20000000f00 */
[----:B------:R-:W2:Y:S01]  /*ec030*/  LDL.LU R119, [R1+0xa5f4] ;  /* 0x00a5f40001777983 */ /* 0x000ea20000300800 */
[----:B------:R-:W3:Y:S02]  /*ec040*/  LDL.LU R118, [R1+0xa5f0] ;  /* 0x00a5f00001767983 */ /* 0x000ee40000300800 */
[----:B----4-:R-:W-:Y:S01]  /*ec050*/  IMAD.MOV.U32 R86, RZ, RZ, R115 ;  /* 0x000000ffff567224 */ /* 0x010fe200078e0073 */
        /* <DEDUP_REMOVED lines=11> */
[----:B------:R-:W-:Y:S01]  /*ec110*/  IMAD.MOV.U32 R72, RZ, RZ, R110 ;  /* 0x000000ffff487224 */ /* 0x000fe200078e006e */
[----:B------:R-:W-:Y:S01]  /*ec120*/  MOV R73, R111 ;  /* 0x0000006f00497202 */ /* 0x000fe20000000f00 */
        /* <DEDUP_REMOVED lines=21> */
[----:B------:R-:W-:-:S02]  /*ec280*/  MOV R247, R167 ;  /* 0x000000a700f77202 */ /* 0x000fc40000000f00 */
[----:B--2---:R-:W-:Y:S01]  /*ec290*/  MOV R71, R119 ;  /* 0x0000007700477202 */ /* 0x004fe20000000f00 */
[----:B---3--:R-:W-:Y:S01]  /*ec2a0*/  IMAD.MOV.U32 R70, RZ, RZ, R118 ;  /* 0x000000ffff467224 */ /* 0x008fe200078e0076 */
[----:B----4-:R-:W-:Y:S01]  /*ec2b0*/  MOV R69, R115 ;  /* 0x0000007300457202 */ /* 0x010fe20000000f00 */
[----:B------:R-:W-:Y:S02]  /*ec2c0*/  IMAD.MOV.U32 R68, RZ, RZ, R114 ;  /* 0x000000ffff447224 */ /* 0x000fe400078e0072 */
[----:B------:R-:W-:Y:S01]  /*ec2d0*/  IMAD.MOV.U32 R82, RZ, RZ, R110 ;  /* 0x000000ffff527224 */ /* 0x000fe200078e006e */
[----:B------:R-:W-:Y:S01]  /*ec2e0*/  MOV R83, R111 ;  /* 0x0000006f00537202 */ /* 0x000fe20000000f00 */
        /* <DEDUP_REMOVED lines=21> */
[----:B------:R-:W3:Y:S01]  /*ec440*/  LDL.LU R167, [R1+0xa588] ;  /* 0x00a5880001a77983 */ /* 0x000ee20000300800 */
[C---:B--2---:R-:W-:Y:S08]  /*ec450*/  HMMA.1688.F32.TF32 R60, R240.reuse, R174, R60 ;  /* 0x000000aef03c723c */ /* 0x044ff0000008103c */
[C---:B---3--:R-:W-:Y:S08]  /*ec460*/  HMMA.1688.F32.TF32 R64, R240.reuse, R170, R64 ;  /* 0x000000aaf040723c */ /* 0x048ff00000081040 */
[----:B------:R-:W-:Y:S08]  /*ec470*/  HMMA.1688.F32.TF32 R80, R240, R166, R80 ;  /* 0x000000a6f050723c */ /* 0x000ff00000081050 */
[----:B------:R-:W-:Y:S01]  /*ec480*/  IMAD.MOV.U32 R121, RZ, RZ, R62 ;  /* 0x000000ffff797224 */ /* 0x000fe200078e003e */
[----:B------:R-:W-:-:S02]  /*ec490*/  MOV R120, R63 ;  /* 0x0000003f00787202 */ /* 0x000fc40000000f00 */
[----:B------:R-:W2:Y:S04]  /*ec4a0*/  LDL.LU.64 R62, [R1+0xa580] ;  /* 0x00a58000013e7983 */ /* 0x000ea80000300a00 */
[----:B------:R1:W-:Y:S02]  /*ec4b0*/  STL.64 [R1+0x1280], R64 ;  /* 0x0012804001007387 */ /* 0x0003e40000100a00 */
[----:B------:R3:W-:Y:S02]  /*ec4c0*/  STL.64 [R1+0x1288], R66 ;  /* 0x0012884201007387 */ /* 0x0007e40000100a00 */
[----:B-1----:R-:W-:Y:S01]  /*ec4d0*/  IMAD.MOV.U32 R64, RZ, RZ, R150 ;  /* 0x000000ffff407224 */ /* 0x002fe200078e0096 */
[----:B------:R-:W-:Y:S01]  /*ec4e0*/  MOV R65, R158 ;  /* 0x0000009e00417202 */ /* 0x000fe20000000f00 */
[----:B------:R-:W2:Y:S01]  /*ec4f0*/  LDL.LU R150, [R1+0xa57c] ;  /* 0x00a57c0001967983 */ /* 0x000ea20000300800 */
[----:B------:R-:W2:Y:S02]  /*ec500*/  LDL.LU R158, [R1+0xa578] ;  /* 0x00a57800019e7983 */ /* 0x000ea40000300800 */
[----:B---3--:R-:W-:Y:S01]  /*ec510*/  IMAD.MOV.U32 R66, RZ, RZ, R162 ;  /* 0x000000ffff427224 */ /* 0x008fe200078e00a2 */
[----:B------:R-:W-:Y:S01]  /*ec520*/  MOV R67, R163 ;  /* 0x000000a300437202 */ /* 0x000fe20000000f00 */
[----:B------:R-:W3:Y:S01]  /*ec530*/  LDL.LU R162, [R1+0xa574] ;  /* 0x00a5740001a27983 */ /* 0x000ee20000300800 */
[----:B------:R-:W3:Y:S02]  /*ec540*/  LDL.LU R163, [R1+0xa570] ;  /* 0x00a5700001a37983 */ /* 0x000ee40000300800 */
[----:B------:R1:W-:Y:S02]  /*ec550*/  STL.64 [R1+0x1270], R80 ;  /* 0x0012705001007387 */ /* 0x0003e40000100a00 */
[----:B------:R4:W-:Y:S02]  /*ec560*/  STL.64 [R1+0x1278], R82 ;  /* 0x0012785201007387 */ /* 0x0009e40000100a00 */
[----:B-1----:R-:W-:Y:S01]  /*ec570*/  IMAD.MOV.U32 R80, RZ, RZ, R159 ;  /* 0x000000ffff507224 */ /* 0x002fe200078e009f */
[----:B------:R-:W-:Y:S01]  /*ec580*/  MOV R81, R154 ;  /* 0x0000009a00517202 */ /* 0x000fe20000000f00 */
[----:B------:R-:W2:Y:S01]  /*ec590*/  LDL.LU R159, [R1+0xa56c] ;  /* 0x00a56c00019f7983 */ /* 0x000ea20000300800 */
[----:B------:R-:W2:Y:S02]  /*ec5a0*/  LDL.LU R154, [R1+0xa568] ;  /* 0x00a56800019a7983 */ /* 0x000ea40000300800 */
[----:B----4-:R-:W-:-:S02]  /*ec5b0*/  IMAD.MOV.U32 R82, RZ, RZ, R155 ;  /* 0x000000ffff527224 */ /* 0x010fc400078e009b */
[----:B------:R-:W4:Y:S01]  /*ec5c0*/  LDL.LU R155, [R1+0xa564] ;  /* 0x00a56400019b7983 */ /* 0x000f220000300800 */
[----:B------:R-:W-:Y:S02]  /*ec5d0*/  MOV R83, R151 ;  /* 0x0000009700537202 */ /* 0x000fe40000000f00 */
[----:B------:R-:W4:Y:S01]  /*ec5e0*/  LDL.LU R151, [R1+0xa560] ;  /* 0x00a5600001977983 */ /* 0x000f220000300800 */
[C---:B---3--:R-:W-:Y:S08]  /*ec5f0*/  HMMA.1688.F32.TF32 R68, R240.reuse, R162, R68 ;  /* 0x000000a2f044723c */ /* 0x048ff00000081044 */
[C---:B--2---:R-:W-:Y:S08]  /*ec600*/  HMMA.1688.F32.TF32 R72, R240.reuse, R158, R72 ;  /* 0x0000009ef048723c */ /* 0x044ff00000081048 */
[----:B----4-:R-:W-:Y:S07]  /*ec610*/  HMMA.1688.F32.TF32 R84, R240, R154, R84 ;  /* 0x0000009af054723c */ /* 0x010fee0000081054 */
[----:B------:R-:W-:Y:S01]  /*ec620*/  STL.64 [R1+0x1260], R68 ;  /* 0x0012604401007387 */ /* 0x000fe20000100a00 */
[----:B------:R1:W-:Y:S03]  /*ec630*/  STL.64 [R1+0x1268], R70 ;  /* 0x0012684601007387 */ /* 0x0003e60000100a00 */
[----:B-1----:R-:W2:Y:S04]  /*ec640*/  LDL.LU.64 R70, [R1+0xa558] ;  /* 0x00a5580001467983 */ /* 0x002ea80000300a00 */
[----:B------:R-:W-:Y:S02]  /*ec650*/  STL.64 [R1+0x1250], R72 ;  /* 0x0012504801007387 */ /* 0x000fe40000100a00 */
[----:B------:R1:W-:Y:S02]  /*ec660*/  STL.64 [R1+0x1258], R74 ;  /* 0x0012584a01007387 */ /* 0x0003e40000100a00 */
[----:B-1----:R-:W3:Y:S04]  /*ec670*/  LDL.LU.64 R74, [R1+0xa550] ;  /* 0x00a55000014a7983 */ /* 0x002ee80000300a00 */
[----:B------:R1:W-:Y:S02]  /*ec680*/  STL.64 [R1+0x1240], R84 ;  /* 0x0012405401007387 */ /* 0x0003e40000100a00 */
[----:B------:R4:W-:Y:S02]  /*ec690*/  STL.64 [R1+0x1248], R86 ;  /* 0x0012485601007387 */ /* 0x0009e40000100a00 */
[----:B-1----:R-:W-:-:S02]  /*ec6a0*/  IMAD.MOV.U32 R84, RZ, RZ, R147 ;  /* 0x000000ffff547224 */ /* 0x002fc400078e0093 */
[----:B------:R-:W2:Y:S01]  /*ec6b0*/  LDL.LU R147, [R1+0xa54c] ;  /* 0x00a54c0001937983 */ /* 0x000ea20000300800 */
[----:B------:R-:W-:Y:S02]  /*ec6c0*/  MOV R85, R138 ;  /* 0x0000008a00557202 */ /* 0x000fe40000000f00 */
[----:B------:R-:W3:Y:S02]  /*ec6d0*/  LDL.LU R138, [R1+0xa548] ;  /* 0x00a54800018a7983 */ /* 0x000ee40000300800 */
[----:B----4-:R-:W-:Y:S02]  /*ec6e0*/  IMAD.MOV.U32 R86, RZ, RZ, R139 ;  /* 0x000000ffff567224 */ /* 0x010fe400078e008b */
[----:B------:R-:W3:Y:S01]  /*ec6f0*/  LDL.LU R139, [R1+0xa544] ;  /* 0x00a54400018b7983 */ /* 0x000ee20000300800 */
[----:B------:R-:W-:Y:S02]  /*ec700*/  MOV R87, R135 ;  /* 0x0000008700577202 */ /* 0x000fe40000000f00 */
[----:B------:R-:W4:Y:S01]  /*ec710*/  LDL.LU R135, [R1+0xa540] ;  /* 0x00a5400001877983 */ /* 0x000f220000300800 */
[C---:B------:R-:W-:Y:S11]  /*ec720*/  HMMA.1688.F32.TF32 R76, R240.reuse, R150, R76 ;  /* 0x00000096f04c723c */ /* 0x040ff6000008104c */
[----:B------:R-:W-:Y:S11]  /*ec730*/  @!UPT UIADD3 URZ, URZ, URZ, URZ ;  /* 0x0000003f3f3ff290 */ /* 0x000ff6000fffe03f */
[----:B------:R-:W-:Y:S01]  /*ec740*/  @!UPT UIADD3 URZ, URZ, URZ, URZ ;  /* 0x0000003f3f3ff290 */ /* 0x000fe2000fffe03f */
[----:B------:R-:W-:Y:S01]  /*ec750*/  STL.64 [R1+0x1230], R76 ;  /* 0x0012304c01007387 */ /* 0x000fe20000100a00 */
[----:B------:R1:W-:Y:S03]  /*ec760*/  STL.64 [R1+0x1238], R78 ;  /* 0x0012384e01007387 */ /* 0x0003e60000100a00 */
[----:B-1----:R-:W4:Y:S01]  /*ec770*/  LDL.LU.64 R78, [R1+0xa538] ;  /* 0x00a53800014e7983 */ /* 0x002f220000300a00 */
[----:B------:R-:W-:Y:S01]  /*ec780*/  HMMA.1688.F32.TF32 R228, R240, R142, R228 ;  /* 0x0000008ef0e4723c */ /* 0x000fe200000810e4 */
[----:B------:R-:W-:-:S07]  /*ec790*/  IMAD.MOV.U32 R125, RZ, RZ, R60 ;  /* 0x000000ffff7d7224 */ /* 0x000fce00078e003c */
[C---:B--2---:R-:W-:Y:S11]  /*ec7a0*/  HMMA.1688.F32.TF32 R220, R240.reuse, R146, R220 ;  /* 0x00000092f0dc723c */ /* 0x044ff600000810dc */
[----:B------:R-:W-:Y:S11]  /*ec7b0*/  @!UPT UIADD3 URZ, URZ, URZ, URZ ;  /* 0x0000003f3f3ff290 */ /* 0x000ff6000fffe03f */
[----:B------:R-:W-:Y:S01]  /*ec7c0*/  @!UPT UIADD3 URZ, URZ, URZ, URZ ;  /* 0x0000003f3f3ff290 */ /* 0x000fe2000fffe03f */
[----:B------:R-:W-:Y:S01]  /*ec7d0*/  STL.64 [R1+0x1220], R220 ;  /* 0x001220dc01007387 */ /* 0x000fe20000100a00 */
[----:B------:R3:W-:Y:S02]  /*ec7e0*/  STL.64 [R1+0x1228], R222 ;  /* 0x001228de01007387 */ /* 0x0007e40000100a00 */
[----:B------:R-:W2:Y:S01]  /*ec7f0*/  LDL R200, [R1+0x1998] ;  /* 0x0019980001c87983 */ /* 0x000ea20000100800 */
[C---:B---3--:R-:W-:Y:S01]  /*ec800*/  HMMA.1688.F32.TF32 R220, R240.reuse, R138, R232 ;  /* 0x0000008af0dc723c */ /* 0x048fe200000810e8 */
[----:B------:R-:W-:Y:S01]  /*ec810*/  STL.64 [R1+0x1210], R228 ;  /* 0x001210e401007387 */ /* 0x000fe20000100a00 */
[----:B------:R4:W-:Y:S06]  /*ec820*/  STL.64 [R1+0x1218], R230 ;  /* 0x001218e601007387 */ /* 0x0009ec0000100a00 */
[C---:B----4-:R-:W-:Y:S11]  /*ec830*/  HMMA.1688.F32.TF32 R228, R240.reuse, R134, R236 ;  /* 0x00000086f0e4723c */ /* 0x050ff600000810ec */
[----:B------:R-:W-:Y:S04]  /*ec840*/  @!UPT UIADD3 URZ, URZ, URZ, URZ ;  /* 0x0000003f3f3ff290 */ /* 0x000fe8000fffe03f */
[----:B------:R-:W-:Y:S01]  /*ec850*/  STL.64 [R1+0x1200], R220 ;  /* 0x001200dc01007387 */ /* 0x000fe20000100a00 */
[----:B------:R1:W-:Y:S02]  /*ec860*/  STL.64 [R1+0x1208], R222 ;  /* 0x001208de01007387 */ /* 0x0003e40000100a00 */
[----:B------:R-:W3:Y:S01]  /*ec870*/  LDL R201, [R1+0x199c] ;  /* 0x00199c0001c97983 */ /* 0x000ee20000100800 */
[C---:B-1----:R-:W-:Y:S08]  /*ec880*/  HMMA.1688.F32.TF32 R220, R240.reuse, R130, R4 ;  /* 0x00000082f0dc723c */ /* 0x042ff00000081004 */
[----:B------:R-:W-:Y:S01]  /*ec890*/  HMMA.1688.F32.TF32 R4, R240, R126, R244 ;  /* 0x0000007ef004723c */ /* 0x000fe200000810f4 */
[----:B------:R-:W-:Y:S01]  /*ec8a0*/  STL.64 [R1+0x11f0], R228 ;  /* 0x0011f0e401007387 */ /* 0x000fe20000100a00 */
[----:B------:R-:W-:Y:S11]  /*ec8b0*/  STL.64 [R1+0x11f8], R230 ;  /* 0x0011f8e601007387 */ /* 0x000ff60000100a00 */
[----:B------:R-:W-:Y:S02]  /*ec8c0*/  @!UPT UIADD3 URZ, URZ, URZ, URZ ;  /* 0x0000003f3f3ff290 */ /* 0x000fe4000fffe03f */
[----:B------:R-:W-:Y:S01]  /*ec8d0*/  STL.64 [R1+0x11e0], R220 ;  /* 0x0011e0dc01007387 */ /* 0x000fe20000100a00 */
[----:B------:R-:W-:Y:S08]  /*ec8e0*/  STL.64 [R1+0x11e8], R222 ;  /* 0x0011e8de01007387 */ /* 0x000ff00000100a00 */
[----:B------:R-:W-:Y:S02]  /*ec8f0*/  IMAD.MOV.U32 R48, RZ, RZ, R4 ;  /* 0x000000ffff307224 */ /* 0x000fe400078e0004 */
[----:B------:R1:W-:Y:S01]  /*ec900*/  STL.64 [R1+0x11d8], R6 ;  /* 0x0011d80601007387 */ /* 0x0003e20000100a00 */
[----:B------:R-:W-:-:S02]  /*ec910*/  MOV R49, R5 ;  /* 0x0000000500317202 */ /* 0x000fc40000000f00 */
[C---:B-1----:R-:W-:Y:S11]  /*ec920*/  HMMA.1688.F32.TF32 R4, R240.reuse, R122, R248 ;  /* 0x0000007af004723c */ /* 0x042ff600000810f8 */
        /* <DEDUP_REMOVED lines=14> */
[----:B------:R-:W-:Y:S01]  /*eca10*/  STL [R1+0x9f8c], R53 ;  /* 0x009f8c3501007387 */ /* 0x000fe20000100800 */
[----:B------:R-:W-:Y:S02]  /*eca20*/  STL [R1+0x9f88], R52 ;  /* 0x009f883401007387 */ /* 0x000fe40000100800 */
[----:B------:R-:W-:Y:S01]  /*eca30*/  IMAD.MOV.U32 R248, RZ, RZ, R95 ;  /* 0x000000fffff87224 */ /* 0x000fe200078e005f */
[----:B------:R-:W-:Y:S01]  /*eca40*/  MOV R249, R94 ;  /* 0x0000005e00f97202 */ /* 0x000fe20000000f00 */
[----:B------:R-:W-:Y:S01]  /*eca50*/  IMAD.MOV.U32 R250, RZ, RZ, R74 ;  /* 0x000000fffffa7224 */ /* 0x000fe200078e004a */
[----:B------:R-:W-:Y:S11]  /*eca60*/  MOV R251, R75 ;  /* 0x0000004b00fb7202 */ /* 0x000ff60000000f00 */
[----:B------:R-:W-:Y:S06]  /*eca70*/  @!UPT UIADD3 URZ, URZ, URZ, URZ ;  /* 0x0000003f3f3ff290 */ /* 0x000fec000fffe03f */
[----:B------:R-:W-:Y:S02]  /*eca80*/  IMAD.MOV.U32 R60, RZ, RZ, R4 ;  /* 0x000000ffff3c7224 */ /* 0x000fe400078e0004 */
[----:B------:R-:W-:-:S03]  /*eca90*/  IMAD.MOV.U32 R69, RZ, RZ, R6 ;  /* 0x000000ffff457224 */ /* 0x000fc600078e0006 */
[----:B------:R1:W-:Y:S02]  /*ecaa0*/  STL [R1+0x9f84], R60 ;  /* 0x009f843c01007387 */ /* 0x0003e40000100800 */
[----:B------:R4:W-:Y:S02]  /*ecab0*/  STL [R1+0x9f80], R69 ;  /* 0x009f804501007387 */ /* 0x0009e40000100800 */
[----:B------:R-:W2:Y:S02]  /*ecac0*/  LDL.LU R95, [R1+0xa534] ;  /* 0x00a53400015f7983 */ /* 0x000ea40000300800 */
        /* <DEDUP_REMOVED lines=15> */
[----:B------:R-:W-:Y:S01]  /*ecbc0*/  IMAD.MOV.U32 R246, RZ, RZ, R91 ;  /* 0x000000fffff67224 */ /* 0x000fe200078e005b */
[----:B------:R-:W-:Y:S01]  /*ecbd0*/  MOV R247, R90 ;  /* 0x0000005a00f77202 */ /* 0x000fe20000000f00 */
[----:B------:R-:W4:Y:S01]  /*ecbe0*/  LDL.LU R91, [R1+0xa51c] ;  /* 0x00a51c00015b7983 */ /* 0x000f220000300800 */
[----:B------:R-:W4:Y:S01]  /*ecbf0*/  LDL.LU R90, [R1+0xa518] ;  /* 0x00a51800015a7983 */ /* 0x000f220000300800 */
[----:B------:R-:W-:Y:S01]  /*ecc00*/  MOV R124, R61 ;  /* 0x0000003d007c7202 */ /* 0x000fe20000000f00 */
[----:B------:R-:W-:Y:S01]  /*ecc10*/  MOV R61, R5 ;  /* 0x00000005003d7202 */ /* 0x000fe20000000f00 */
[----:B------:R-:W-:-:S02]  /*ecc20*/  MOV R68, R7 ;  /* 0x0000000700447202 */ /* 0x000fc40000000f00 */
[----:B------:R-:W-:Y:S01]  /*ecc30*/  HMMA.1688.F32.TF32 R4, R240, R110, R84 ;  /* 0x0000006ef004723c */ /* 0x000fe20000081054 */
        /* <DEDUP_REMOVED lines=20> */
[----:B------:R-:W2:Y:S01]  /*ecd80*/  LDL.LU R90, [R1+0xa514] ;  /* 0x00a51400015a7983 */ /* 0x000ea20000300800 */
[----:B------:R-:W2:Y:S02]  /*ecd90*/  LDL.LU R91, [R1+0xa510] ;  /* 0x00a51000015b7983 */ /* 0x000ea40000300800 */
[----:B------:R-:W3:Y:S02]  /*ecda0*/  LDL.LU R94, [R1+0xa50c] ;  /* 0x00a50c00015e7983 */ /* 0x000ee40000300800 */
[----:B------:R-:W3:Y:S01]  /*ecdb0*/  LDL.LU R95, [R1+0xa508] ;  /* 0x00a50800015f7983 */ /* 0x000ee20000300800 */
[----:B------:R-:W4:Y:S01]  /*ecdc0*/  LDL.LU R98, [R1+0xa504] ;  /* 0x00a5040001627983 */ /* 0x000f220000300800 */
[----:B------:R-:W2:Y:S02]  /*ecdd0*/  LDL.LU R106, [R1+0xa500] ;  /* 0x00a50000016a7983 */ /* 0x000ea40000300800 */
[----:B------:R-:W2:Y:S02]  /*ecde0*/  LDL.LU R107, [R1+0xa4fc] ;  /* 0x00a4fc00016b7983 */ /* 0x000ea40000300800 */
[----:B------:R-:W4:Y:S01]  /*ecdf0*/  LDL.LU R99, [R1+0xa4f8] ;  /* 0x00a4f80001637983 */ /* 0x000f220000300800 */
[----:B------:R-:W3:Y:S01]  /*ece00*/  LDL.LU R102, [R1+0xa4f4] ;  /* 0x00a4f40001667983 */ /* 0x000ee20000300800 */
[----:B------:R-:W3:Y:S01]  /*ece10*/  LDL.LU R103, [R1+0xa4f0] ;  /* 0x00a4f00001677983 */ /* 0x000ee20000300800 */
[C---:B--2---:R-:W-:Y:S08]  /*ece20*/  HMMA.1688.F32.TF32 R64, R240.reuse, R106, R64 ;  /* 0x0000006af040723c */ /* 0x044ff00000081040 */
[C---:B---3--:R-:W-:Y:S08]  /*ece30*/  HMMA.1688.F32.TF32 R80, R240.reuse, R102, R80 ;  /* 0x00000066f050723c */ /* 0x048ff00000081050 */
[----:B----4-:R-:W-:Y:S08]  /*ece40*/  HMMA.1688.F32.TF32 R84, R240, R98, R84 ;  /* 0x00000062f054723c */ /* 0x010ff00000081054 */
[----:B------:R-:W-:Y:S01]  /*ece50*/  IMAD.MOV.U32 R29, RZ, RZ, R66 ;  /* 0x000000ffff1d7224 */ /* 0x000fe200078e0042 */
[----:B------:R-:W-:-:S07]  /*ece60*/  MOV R28, R67 ;  /* 0x00000043001c7202 */ /* 0x000fce0000000f00 */
[----:B------:R-:W-:Y:S01]  /*ece70*/  IMAD.MOV.U32 R21, RZ, RZ, R82 ;  /* 0x000000ffff157224 */ /* 0x000fe200078e0052 */
[----:B------:R-:W4:Y:S01]  /*ece80*/  LDL.LU.64 R66, [R1+0xa4e8] ;  /* 0x00a4e80001427983 */ /* 0x000f220000300a00 */
[----:B------:R-:W-:Y:S02]  /*ece90*/  MOV R20, R83 ;  /* 0x0000005300147202 */ /* 0x000fe40000000f00 */
[----:B------:R-:W3:Y:S04]  /*ecea0*/  LDL.LU.64 R82, [R1+0xa4e0] ;  /* 0x00a4e00001527983 */ /* 0x000ee80000300a00 */
[----:B------:R-:W-:Y:S01]  /*eceb0*/  IMAD.MOV.U32 R45, RZ, RZ, R86 ;  /* 0x000000ffff2d7224 */ /* 0x000fe200078e0056 */
[----:B------:R-:W-:Y:S02]  /*ecec0*/  MOV R44, R87 ;  /* 0x00000057002c7202 */ /* 0x000fe40000000f00 */
[----:B------:R-:W4:Y:S01]  /*eced0*/  LDL.LU.64 R86, [R1+0xa4d8] ;  /* 0x00a4d80001567983 */ /* 0x000f220000300a00 */
[C---:B------:R-:W-:Y:S01]  /*ecee0*/  HMMA.1688.F32.TF32 R220, R240.reuse, R94, R220 ;  /* 0x0000005ef0dc723c */ /* 0x040fe200000810dc */
[----:B------:R-:W-:Y:S01]  /*ecef0*/  IMAD.MOV.U32 R25, RZ, RZ, R80 ;  /* 0x000000ffff197224 */ /* 0x000fe200078e0050 */
[----:B------:R-:W-:Y:S11]  /*ecf00*/  MOV R24, R81 ;  /* 0x0000005100187202 */ /* 0x000ff60000000f00 */
[----:B------:R-:W-:Y:S11]  /*ecf10*/  @!UPT UIADD3 URZ, URZ, URZ, URZ ;  /* 0x0000003f3f3ff290 */ /* 0x000ff6000fffe03f */
[----:B------:R-:W-:Y:S01]  /*ecf20*/  IMAD.MOV.U32 R80, RZ, RZ, R220 ;  /* 0x000000ffff507224 */ /* 0x000fe200078e00dc */
[----:B------:R-:W-:Y:S01]  /*ecf30*/  MOV R81, R221 ;  /* 0x000000dd00517202 */ /* 0x000fe20000000f00 */
[----:B-1----:R-:W-:Y:S01]  /*ecf40*/  IMAD.MOV.U32 R60, RZ, RZ, R222 ;  /* 0x000000ffff3c7224 */ /* 0x002fe200078e00de */
[----:B------:R-:W-:Y:S02]  /*ecf50*/  MOV R69, R223 ;  /* 0x000000df00457202 */ /* 0x000fe40000000f00 */
[C---:B------:R-:W-:Y:S01]  /*ecf60*/  HMMA.1688.F32.TF32 R220, R240.reuse, R90, R228 ;  /* 0x0000005af0dc723c */ /* 0x040fe200000810e4 */
[----:B------:R-:W-:Y:S01]  /*ecf70*/  IMAD.MOV.U32 R33, RZ, RZ, R64 ;  /* 0x000000ffff217224 */ /* 0x000fe200078e0040 */
[----:B------:R-:W-:Y:S01]  /*ecf80*/  MOV R32, R65 ;  /* 0x0000004100207202 */ /* 0x000fe20000000f00 */
[----:B------:R-:W-:Y:S01]  /*ecf90*/  IMAD.MOV.U32 R65, RZ, RZ, R84 ;  /* 0x000000ffff417224 */ /* 0x000fe200078e0054 */
[----:B------:R-:W-:Y:S11]  /*ecfa0*/  MOV R64, R85 ;  /* 0x0000005500407202 */ /* 0x000ff60000000f00 */
[----:B------:R-:W-:Y:S09]  /*ecfb0*/  @!UPT UIADD3 URZ, URZ, URZ, URZ ;  /* 0x0000003f3f3ff290 */ /* 0x000ff2000fffe03f */
        /* <DEDUP_REMOVED lines=12> */
[----:B------:R-:W-:Y:S01]  /*ed080*/  MOV R244, R43 ;  /* 0x0000002b00f47202 */ /* 0x000fe20000000f00 */
[----:B------:R-:W-:Y:S01]  /*ed090*/  IMAD.MOV.U32 R245, RZ, RZ, R42 ;  /* 0x000000fffff57224 */ /* 0x000fe200078e002a */
[----:B------:R-:W-:Y:S01]  /*ed0a0*/  MOV R246, R59 ;  /* 0x0000003b00f67202 */ /* 0x000fe20000000f00 */
[----:B------:R-:W-:-:S03]  /*ed0b0*/  IMAD.MOV.U32 R247, RZ, RZ, R58 ;  /* 0x000000fffff77224 */ /* 0x000fc600078e003a */
[----:B------:R-:W-:Y:S01]  /*ed0c0*/  MOV R248, R34 ;  /* 0x0000002200f87202 */ /* 0x000fe20000000f00 */
[----:B------:R-:W-:Y:S01]  /*ed0d0*/  IMAD.MOV.U32 R249, RZ, RZ, R35 ;  /* 0x000000fffff97224 */ /* 0x000fe200078e0023 */
[----:B------:R-:W-:Y:S01]  /*ed0e0*/  MOV R250, R70 ;  /* 0x0000004600fa7202 */ /* 0x000fe20000000f00 */
[----:B------:R-:W-:Y:S11]  /*ed0f0*/  IMAD.MOV.U32 R251, RZ, RZ, R71 ;  /* 0x000000fffffb7224 */ /* 0x000ff600078e0047 */
[----:B------:R-:W-:Y:S03]  /*ed100*/  @!UPT UIADD3 URZ, URZ, URZ, URZ ;  /* 0x0000003f3f3ff290 */ /* 0x000fe6000fffe03f */
[----:B------:R-:W-:Y:S02]  /*ed110*/  IMAD.MOV.U32 R16, RZ, RZ, R223 ;  /* 0x000000ffff107224 */ /* 0x000fe400078e00df */
[----:B------:R-:W-:Y:S01]  /*ed120*/  IMAD.MOV.U32 R223, RZ, RZ, R31 ;  /* 0x000000ffffdf7224 */ /* 0x000fe200078e001f */
[C---:B---3--:R-:W-:Y:S08]  /*ed130*/  HMMA.1688.F32.TF32 R228, R240.reuse, R82, R236 ;  /* 0x00000052f0e4723c */ /* 0x048ff000000810ec */
[----:B----4-:R-:W-:Y:S11]  /*ed140*/  HMMA.1688.F32.TF32 R232, R240, R86, R232 ;  /* 0x00000056f0e8723c */ /* 0x010ff600000810e8 */
[----:B------:R-:W-:Y:S11]  /*ed150*/  @!UPT UIADD3 URZ, URZ, URZ, URZ ;  /* 0x0000003f3f3ff290 */ /* 0x000ff6000fffe03f */
[----:B------:R-:W-:Y:S01]  /*ed160*/  @!UPT UIADD3 URZ, URZ, URZ, URZ ;  /* 0x0000003f3f3ff290 */ /* 0x000fe2000fffe03f */
[----:B------:R-:W-:Y:S01]  /*ed170*/  STL.64 [R1+0x18f0], R232 ;  /* 0x0018f0e801007387 */ /* 0x000fe20000100a00 */
[----:B------:R-:W-:Y:S02]  /*ed180*/  STL.64 [R1+0x18f8], R234 ;  /* 0x0018f8ea01007387 */ /* 0x000fe40000100a00 */
[----:B------:R1:W-:Y:S02]  /*ed190*/  STL.64 [R1+0x18e0], R228 ;  /* 0x0018e0e401007387 */ /* 0x0003e40000100a00 */
[----:B------:R3:W-:Y:S01]  /*ed1a0*/  STL.64 [R1+0x18e8], R230 ;  /* 0x0018e8e601007387 */ /* 0x0007e20000100a00 */
[----:B------:R-:W-:Y:S01]  /*ed1b0*/  STL.64 [R1+0xa398], R78 ;  /* 0x00a3984e01007387 */ /* 0x000fe20000100a00 */
[----:B------:R4:W-:Y:S02]  /*ed1c0*/  STL.64 [R1+0xa390], R76 ;  /* 0x00a3904c01007387 */ /* 0x0009e40000100a00 */
[----:B------:R4:W-:Y:S02]  /*ed1d0*/  STL.64 [R1+0x18c0], R220 ;  /* 0x0018c0dc01007387 */ /* 0x0009e40000100a00 */
[----:B------:R4:W-:Y:S01]  /*ed1e0*/  STL [R1+0x18c8], R222 ;  /* 0x0018c8de01007387 */ /* 0x0009e20000100800 */
        /* <DEDUP_REMOVED lines=16> */
[----:B----4-:R-:W-:Y:S01]  /*ed2f0*/  MOV R76, R54 ;  /* 0x00000036004c7202 */ /* 0x010fe20000000f00 */
[----:B------:R-:W-:Y:S01]  /*ed300*/  IMAD.MOV.U32 R77, RZ, RZ, R46 ;  /* 0x000000ffff4d7224 */ /* 0x000fe200078e002e */
[----:B------:R-:W4:Y:S01]  /*ed310*/  LDL.LU R54, [R1+0xa4c4] ;  /* 0x00a4c40001367983 */ /* 0x000f220000300800 */
[----:B------:R-:W2:Y:S01]  /*ed320*/  LDL.LU R46, [R1+0xa4c0] ;  /* 0x00a4c000012e7983 */ /* 0x000ea20000300800 */
[----:B------:R-:W-:Y:S01]  /*ed330*/  MOV R78, R51 ;  /* 0x00000033004e7202 */ /* 0x000fe20000000f00 */
[----:B------:R-:W-:Y:S01]  /*ed340*/  IMAD.MOV.U32 R79, RZ, RZ, R50 ;  /* 0x000000ffff4f7224 */ /* 0x000fe200078e0032 */
[----:B------:R-:W2:Y:S01]  /*ed350*/  LDL.LU R51, [R1+0xa4bc] ;  /* 0x00a4bc0001337983 */ /* 0x000ea20000300800 */
[----:B------:R-:W2:Y:S01]  /*ed360*/  LDL.LU R50, [R1+0xa4b8] ;  /* 0x00a4b80001327983 */ /* 0x000ea20000300800 */
[----:B------:R-:W-:Y:S01]  /*ed370*/  MOV R220, R47 ;  /* 0x0000002f00dc7202 */ /* 0x000fe20000000f00 */
[----:B------:R-:W-:Y:S01]  /*ed380*/  IMAD.MOV.U32 R221, RZ, RZ, R55 ;  /* 0x000000ffffdd7224 */ /* 0x000fe200078e0037 */
[----:B------:R-:W2:Y:S01]  /*ed390*/  LDL.LU R47, [R1+0xa4b4] ;  /* 0x00a4b400012f7983 */ /* 0x000ea20000300800 */
[----:B------:R-:W2:Y:S01]  /*ed3a0*/  LDL.LU R55, [R1+0xa4b0] ;  /* 0x00a4b00001377983 */ /* 0x000ea20000300800 */
[----:B------:R-:W-:-:S02]  /*ed3b0*/  MOV R222, R30 ;  /* 0x0000001e00de7202 */ /* 0x000fc40000000f00 */
[----:B------:R-:W2:Y:S01]  /*ed3c0*/  LDL.LU R30, [R1+0xa4ac] ;  /* 0x00a4ac00011e7983 */ /* 0x000ea20000300800 */
[----:B------:R-:W2:Y:S02]  /*ed3d0*/  LDL.LU R31, [R1+0xa4a8] ;  /* 0x00a4a800011f7983 */ /* 0x000ea40000300800 */
[----:B------:R-:W2:Y:S02]  /*ed3e0*/  LDL.LU R34, [R1+0xa4a4] ;  /* 0x00a4a40001227983 */ /* 0x000ea40000300800 */
[----:B------:R-:W2:Y:S01]  /*ed3f0*/  LDL.LU R35, [R1+0xa4a0] ;  /* 0x00a4a00001237983 */ /* 0x000ea20000300800 */
[----:B------:R-:W2:Y:S01]  /*ed400*/  LDL.LU R70, [R1+0xa49c] ;  /* 0x00a49c0001467983 */ /* 0x000ea20000300800 */
[----:B------:R-:W2:Y:S02]  /*ed410*/  LDL.LU R71, [R1+0xa498] ;  /* 0x00a4980001477983 */ /* 0x000ea40000300800 */
[----:B------:R-:W-:Y:S02]  /*ed420*/  STL.64 [R1+0xa388], R74 ;  /* 0x00a3884a01007387 */ /* 0x000fe40000100a00 */
[----:B------:R1:W-:Y:S02]  /*ed430*/  STL.64 [R1+0xa380], R72 ;  /* 0x00a3804801007387 */ /* 0x0003e40000100a00 */
[----:B-1----:R-:W-:Y:S01]  /*ed440*/  MOV R72, R38 ;  /* 0x0000002600487202 */ /* 0x002fe20000000f00 */
[----:B------:R-:W-:Y:S01]  /*ed450*/  IMAD.MOV.U32 R73, RZ, RZ, R39 ;  /* 0x000000ffff497224 */ /* 0x000fe200078e0027 */
[----:B------:R-:W3:Y:S01]  /*ed460*/  LDL.LU R38, [R1+0xa494] ;  /* 0x00a4940001267983 */ /* 0x000ee20000300800 */
[----:B------:R-:W3:Y:S01]  /*ed470*/  LDL.LU R39, [R1+0xa490] ;  /* 0x00a4900001277983 */ /* 0x000ee20000300800 */
[----:B------:R-:W-:Y:S01]  /*ed480*/  MOV R74, R66 ;  /* 0x00000042004a7202 */ /* 0x000fe20000000f00 */
[----:B------:R-:W-:Y:S01]  /*ed490*/  IMAD.MOV.U32 R75, RZ, RZ, R67 ;  /* 0x000000ffff4b7224 */ /* 0x000fe200078e0043 */
        /* <DEDUP_REMOVED lines=11> */
[----:B-1----:R-:W-:Y:S01]  /*ed550*/  MOV R68, R42 ;  /* 0x0000002a00447202 */ /* 0x002fe20000000f00 */
[----:B------:R-:W-:Y:S01]  /*ed560*/  IMAD.MOV.U32 R69, RZ, RZ, R43 ;  /* 0x000000ffff457224 */ /* 0x000fe200078e002b */
[----:B------:R-:W2:Y:S01]  /*ed570*/  LDL.LU R42, [R1+0xa474] ;  /* 0x00a47400012a7983 */ /* 0x000ea20000300800 */
[----:B------:R-:W2:Y:S01]  /*ed580*/  LDL.LU R43, [R1+0xa470] ;  /* 0x00a47000012b7983 */ /* 0x000ea20000300800 */
[----:B------:R-:W-:Y:S01]  /*ed590*/  MOV R70, R62 ;  /* 0x0000003e00467202 */ /* 0x000fe20000000f00 */
[----:B------:R-:W-:Y:S01]  /*ed5a0*/  IMAD.MOV.U32 R71, RZ, RZ, R63 ;  /* 0x000000ffff477224 */ /* 0x000fe200078e003f */
[----:B------:R-:W2:Y:S01]  /*ed5b0*/  LDL.LU R62, [R1+0xa46c] ;  /* 0x00a46c00013e7983 */ /* 0x000ea20000300800 */
[----:B------:R-:W2:Y:S01]  /*ed5c0*/  LDL.LU R63, [R1+0xa468] ;  /* 0x00a46800013f7983 */ /* 0x000ea20000300800 */
[C---:B---3--:R-:W-:Y:S11]  /*ed5d0*/  HMMA.1688.F32.TF32 R232, R240.reuse, R66, R232 ;  /* 0x00000042f0e8723c */ /* 0x048ff600000810e8 */
[----:B------:R-:W-:Y:S11]  /*ed5e0*/  @!UPT UIADD3 URZ, URZ, URZ, URZ ;  /* 0x0000003f3f3ff290 */ /* 0x000ff6000fffe03f */
[----:B------:R-:W-:Y:S01]  /*ed5f0*/  @!UPT UIADD3 URZ, URZ, URZ, URZ ;  /* 0x0000003f3f3ff290 */ /* 0x000fe2000fffe03f */
[----:B------:R-:W-:Y:S01]  /*ed600*/  STL.64 [R1+0xda0], R232 ;  /* 0x000da0e801007387 */ /* 0x000fe20000100a00 */
[----:B------:R1:W-:Y:S03]  /*ed610*/  STL.64 [R1+0xda8], R234 ;  /* 0x000da8ea01007387 */ /* 0x0003e60000100a00 */
[----:B-1----:R-:W3:Y:S01]  /*ed620*/  LDL.LU.64 R234, [R1+0xa460] ;  /* 0x00a4600001ea7983 */ /* 0x002ee20000300a00 */
[----:B------:R-:W3:Y:S02]  /*ed630*/  LDL.LU.64 R232, [R1+0xa458] ;  /* 0x00a4580001e87983 */ /* 0x000ee40000300a00 */
[----:B------:R-:W-:Y:S02]  /*ed640*/  STL.64 [R1+0xa368], R66 ;  /* 0x00a3684201007387 */ /* 0x000fe40000100a00 */
[----:B------:R1:W-:Y:S02]  /*ed650*/  STL.64 [R1+0xa360], R64 ;  /* 0x00a3604001007387 */ /* 0x0003e40000100a00 */
[----:B-1----:R-:W-:Y:S01]  /*ed660*/  MOV R64, R46 ;  /* 0x0000002e00407202 */ /* 0x002fe20000000f00 */
[----:B----4-:R-:W-:Y:S01]  /*ed670*/  IMAD.MOV.U32 R65, RZ, RZ, R54 ;  /* 0x000000ffff417224 */ /* 0x010fe200078e0036 */
[----:B------:R-:W4:Y:S01]  /*ed680*/  LDL.LU R46, [R1+0xa454] ;  /* 0x00a45400012e7983 */ /* 0x000f220000300800 */
[----:B------:R-:W3:Y:S01]  /*ed690*/  LDL.LU R54, [R1+0xa450] ;  /* 0x00a4500001367983 */ /* 0x000ee20000300800 */
[----:B------:R-:W-:Y:S01]  /*ed6a0*/  MOV R66, R58 ;  /* 0x0000003a00427202 */ /* 0x000fe20000000f00 */
[----:B------:R-:W-:Y:S01]  /*ed6b0*/  IMAD.MOV.U32 R67, RZ, RZ, R59 ;  /* 0x000000ffff437224 */ /* 0x000fe200078e003b */
[----:B------:R-:W3:Y:S01]  /*ed6c0*/  LDL.LU R58, [R1+0xa44c] ;  /* 0x00a44c00013a7983 */ /* 0x000ee20000300800 */
[----:B------:R-:W3:Y:S01]  /*ed6d0*/  LDL.LU R59, [R1+0xa448] ;  /* 0x00a44800013b7983 */ /* 0x000ee20000300800 */
        /* <DEDUP_REMOVED lines=9> */
[----:B-1----:R-:W-:-:S02]  /*ed770*/  MOV R60, R55 ;  /* 0x00000037003c7202 */ /* 0x002fc40000000f00 */
[----:B------:R-:W2:Y:S01]  /*ed780*/  LDL.LU R55, [R1+0xa434] ;  /* 0x00a4340001377983 */ /* 0x000ea20000300800 */
[----:B------:R-:W-:Y:S02]  /*ed790*/  IMAD.MOV.U32 R61, RZ, RZ, R47 ;  /* 0x000000ffff3d7224 */ /* 0x000fe400078e002f */
[----:B------:R-:W4:Y:S01]  /*ed7a0*/  LDL.LU R47, [R1+0xa430] ;  /* 0x00a43000012f7983 */ /* 0x000f220000300800 */
[----:B------:R-:W-:Y:S01]  /*ed7b0*/  MOV R62, R50 ;  /* 0x00000032003e7202 */ /* 0x000fe20000000f00 */
[----:B------:R-:W-:Y:S01]  /*ed7c0*/  IMAD.MOV.U32 R63, RZ, RZ, R51 ;  /* 0x000000ffff3f7224 */ /* 0x000fe200078e0033 */
[----:B------:R-:W4:Y:S01]  /*ed7d0*/  LDL.LU R50, [R1+0xa42c] ;  /* 0x00a42c0001327983 */ /* 0x000f220000300800 */
[----:B------:R-:W4:Y:S02]  /*ed7e0*/  LDL.LU R51, [R1+0xa428] ;  /* 0x00a4280001337983 */ /* 0x000f240000300800 */
[----:B---3--:R-:W-:Y:S02]  /*ed7f0*/  STL.64 [R1+0xa348], R58 ;  /* 0x00a3483a01007387 */ /* 0x008fe40000100a00 */
[----:B------:R2:W-:Y:S01]  /*ed800*/  STL.64 [R1+0xa340], R56 ;  /* 0x00a3403801007387 */ /* 0x0005e20000100a00 */
[C---:B------:R-:W-:Y:S11]  /*ed810*/  HMMA.1688.F32.TF32 R60, R240.reuse, R58, R60 ;  /* 0x0000003af03c723c */ /* 0x040ff6000008103c */
[----:B------:R-:W-:Y:S11]  /*ed820*/  @!UPT UIADD3 URZ, URZ, URZ, URZ ;  /* 0x0000003f3f3ff290 */ /* 0x000ff6000fffe03f */
[----:B------:R-:W-:Y:S01]  /*ed830*/  @!UPT UIADD3 URZ, URZ, URZ, URZ ;  /* 0x0000003f3f3ff290 */ /* 0x000fe2000fffe03f */
        /* <DEDUP_REMOVED lines=9> */
[----:B------:R-:W1:Y:S01]  /*ed8d0*/  LDS R7, [R201+0x83c00] ;  /* 0x083c0000c9077984 */ /* 0x000e620000000800 */
[C---:B--2---:R-:W-:Y:S03]  /*ed8e0*/  HMMA.1688.F32.TF32 R56, R240.reuse, R54, R64 ;  /* 0x00000036f038723c */ /* 0x044fe60000081040 */
[----:B------:R-:W-:Y:S01]  /*ed8f0*/  STL.64 [R1+0xa338], R54 ;  /* 0x00a3383601007387 */ /* 0x000fe20000100a00 */
[----:B------:R4:W-:Y:S04]  /*ed900*/  STL.64 [R1+0xa330], R52 ;  /* 0x00a3303401007387 */ /* 0x0009e80000100a00 */
[C---:B----4-:R-:W-:Y:S11]  /*ed910*/  HMMA.1688.F32.TF32 R52, R240.reuse, R50, R68 ;  /* 0x00000032f034723c */ /* 0x050ff60000081044 */
[----:B------:R-:W-:Y:S04]  /*ed920*/  @!UPT UIADD3 URZ, URZ, URZ, URZ ;  /* 0x0000003f3f3ff290 */ /* 0x000fe8000fffe03f */
[----:B------:R-:W-:Y:S01]  /*ed930*/  STL.64 [R1+0xd70], R56 ;  /* 0x000d703801007387 */ /* 0x000fe20000100a00 */
[----:B------:R-:W-:Y:S02]  /*ed940*/  STL.64 [R1+0xd78], R58 ;  /* 0x000d783a01007387 */ /* 0x000fe40000100a00 */
[----:B------:R-:W-:Y:S02]  /*ed950*/  STL.64 [R1+0xa328], R50 ;  /* 0x00a3283201007387 */ /* 0x000fe40000100a00 */
[----:B------:R2:W-:Y:S02]  /*ed960*/  STL.64 [R1+0xa320], R48 ;  /* 0x00a3203001007387 */ /* 0x0005e40000100a00 */
[C---:B--2---:R-:W-:Y:S01]  /*ed970*/  HMMA.1688.F32.TF32 R48, R240.reuse, R46, R72 ;  /* 0x0000002ef030723c */ /* 0x044fe20000081048 */
[----:B------:R-:W-:Y:S01]  /*ed980*/  STL.64 [R1+0xd60], R52 ;  /* 0x000d603401007387 */ /* 0x000fe20000100a00 */
[----:B------:R-:W-:Y:S02]  /*ed990*/  STL.64 [R1+0xd68], R54 ;  /* 0x000d683601007387 */ /* 0x000fe40000100a00 */
[----:B------:R-:W-:Y:S02]  /*ed9a0*/  STL.64 [R1+0xa318], R46 ;  /* 0x00a3182e01007387 */ /* 0x000fe40000100a00 */
[----:B------:R2:W-:Y:S02]  /*ed9b0*/  STL.64 [R1+0xa310], R44 ;  /* 0x00a3102c01007387 */ /* 0x0005e40000100a00 */
[C---:B--2---:R-:W-:Y:S11]  /*ed9c0*/  HMMA.1688.F32.TF32 R44, R240.reuse, R42, R76 ;  /* 0x0000002af02c723c */ /* 0x044ff6000008104c */
        /* <DEDUP_REMOVED lines=16> */
[----:B--2---:R-:W-:Y:S01]  /*edad0*/  HMMA.1688.F32.TF32 R32, R240, R30, R248 ;  /* 0x0000001ef020723c */ /* 0x004fe200000810f8 */
[----:B------:R-:W-:Y:S01]  /*edae0*/  STL.64 [R1+0xd20], R36 ;  /* 0x000d202401007387 */ /* 0x000fe20000100a00 */
[----:B------:R-:W-:Y:S01]  /*edaf0*/  STL.64 [R1+0xd28], R38 ;  /* 0x000d282601007387 */ /* 0x000fe20000100a00 */
[----:B------:R-:W-:-:S02]  /*edb00*/  MOV R76, R19 ;  /* 0x00000013004c7202 */ /* 0x000fc40000000f00 */
[----:B------:R-:W2:Y:S01]  /*edb10*/  LDL.LU R19, [R1+0xa424] ;  /* 0x00a4240001137983 */ /* 0x000ea20000300800 */
[----:B------:R-:W-:Y:S01]  /*edb20*/  IMAD.MOV.U32 R77, RZ, RZ, R18 ;  /* 0x000000ffff4d7224 */ /* 0x000fe200078e0012 */
[----:B------:R-:W-:Y:S01]  /*edb30*/  MOV R78, R22 ;  /* 0x00000016004e7202 */ /* 0x000fe20000000f00 */
[----:B------:R-:W-:Y:S01]  /*edb40*/  IMAD.MOV.U32 R79, RZ, RZ, R23 ;  /* 0x000000ffff4f7224 */ /* 0x000fe200078e0017 */
[----:B------:R-:W-:Y:S01]  /*edb50*/  MOV R72, R10 ;  /* 0x0000000a00487202 */ /* 0x000fe20000000f00 */
[----:B------:R-:W-:Y:S11]  /*edb60*/  IMAD.MOV.U32 R73, RZ, RZ, R11 ;  /* 0x000000ffff497224 */ /* 0x000ff600078e000b */
[----:B------:R-:W-:Y:S02]  /*edb70*/  @!UPT UIADD3 URZ, URZ, URZ, URZ ;  /* 0x0000003f3f3ff290 */ /* 0x000fe4000fffe03f */
[----:B------:R-:W-:Y:S01]  /*edb80*/  STL.64 [R1+0xd10], R32 ;  /* 0x000d102001007387 */ /* 0x000fe20000100a00 */
[----:B------:R3:W-:Y:S02]  /*edb90*/  STL.64 [R1+0xd18], R34 ;  /* 0x000d182201007387 */ /* 0x0007e40000100a00 */
[----:B------:R-:W4:Y:S02]  /*edba0*/  LDL.LU R18, [R1+0xa420] ;  /* 0x00a4200001127983 */ /* 0x000f240000300800 */
[----:B------:R-:W2:Y:S01]  /*edbb0*/  LDL.LU R22, [R1+0xa41c] ;  /* 0x00a41c0001167983 */ /* 0x000ea20000300800 */
[----:B------:R-:W2:Y:S01]  /*edbc0*/  LDL.LU R23, [R1+0xa418] ;  /* 0x00a4180001177983 */ /* 0x000ea20000300800 */
[----:B------:R-:W2:Y:S02]  /*edbd0*/  LDL.LU R10, [R1+0xa414] ;  /* 0x00a41400010a7983 */ /* 0x000ea40000300800 */
[----:B------:R-:W3:Y:S02]  /*edbe0*/  LDL.LU R11, [R1+0xa410] ;  /* 0x00a41000010b7983 */ /* 0x000ee40000300800 */
[----:B------:R-:W1:Y:S01]  /*edbf0*/  LDL.LU R74, [R1+0x7f8] ;  /* 0x0007f800014a7983 */ /* 0x000e620000300800 */
[----:B------:R-:W1:Y:S01]  /*edc00*/  LDL.LU R75, [R1+0x7fc] ;  /* 0x0007fc00014b7983 */ /* 0x000e620000300800 */
[----:B------:R-:W4:Y:S02]  /*edc10*/  LDL.LU R64, [R1+0xc30] ;  /* 0x000c300001407983 */ /* 0x000f240000300800 */
[----:B------:R-:W4:Y:S01]  /*edc20*/  LDL.LU R65, [R1+0xc34] ;  /* 0x000c340001417983 */ /* 0x000f220000300800 */
[----:B--2---:R-:W-:Y:S01]  /*edc30*/  MOV R66, R10 ;  /* 0x0000000a00427202 */ /* 0x004fe20000000f00 */
[----:B---3--:R-:W-:Y:S01]  /*edc40*/  IMAD.MOV.U32 R67, RZ, RZ, R11 ;  /* 0x000000ffff437224 */ /* 0x008fe200078e000b */
[----:B------:R-:W2:Y:S01]  /*edc50*/  LDL.LU R10, [R1+0xa40c] ;  /* 0x00a40c00010a7983 */ /* 0x000ea20000300800 */
        /* <DEDUP_REMOVED lines=17> */
[----:B------:R-:W4:Y:S02]  /*edd70*/  LDL.64 R34, [R1+0x28] ;  /* 0x0000280001227983 */ /* 0x000f240000100a00 */
[----:B------:R-:W4:Y:S01]  /*edd80*/  LDL.LU R36, [R1+0xc80] ;  /* 0x000c800001247983 */ /* 0x000f220000300800 */
[----:B------:R-:W4:Y:S01]  /*edd90*/  LDL.LU R37, [R1+0xc84] ;  /* 0x000c840001257983 */ /* 0x000f220000300800 */
[----:B------:R-:W4:Y:S02]  /*edda0*/  LDL.LU R38, [R1+0xc88] ;  /* 0x000c880001267983 */ /* 0x000f240000300800 */
[----:B------:R-:W4:Y:S02]  /*eddb0*/  LDL.LU R39, [R1+0xc8c] ;  /* 0x000c8c0001277983 */ /* 0x000f240000300800 */
[----:B------:R-:W4:Y:S01]  /*eddc0*/  LDL.64 R42, [R1+0x18] ;  /* 0x00001800012a7983 */ /* 0x000f220000100a00 */
[----:B------:R-:W4:Y:S01]  /*eddd0*/  LDL.64 R50, [R1+0x8] ;  /* 0x0000080001327983 */ /* 0x000f220000100a00 */
[----:B------:R-:W4:Y:S02]  /*edde0*/  LDL.LU R52, [R1+0xc60] ;  /* 0x000c600001347983 */ /* 0x000f240000300800 */
[----:B------:R-:W4:Y:S02]  /*eddf0*/  LDL.LU R53, [R1+0xc64] ;  /* 0x000c640001357983 */ /* 0x000f240000300800 */
[----:B------:R-:W4:Y:S01]  /*ede00*/  LDL.LU R54, [R1+0xc68] ;  /* 0x000c680001367983 */ /* 0x000f220000300800 */
[----:B------:R-:W4:Y:S01]  /*ede10*/  LDL.LU R55, [R1+0xc6c] ;  /* 0x000c6c0001377983 */ /* 0x000f220000300800 */
[----:B------:R-:W4:Y:S02]  /*ede20*/  LDL.LU R56, [R1+0xc50] ;  /* 0x000c500001387983 */ /* 0x000f240000300800 */
[----:B------:R-:W4:Y:S01]  /*ede30*/  LDL.LU R57, [R1+0xc54] ;  /* 0x000c540001397983 */ /* 0x000f220000300800 */
[----:B------:R-:W-:Y:S01]  /*ede40*/  MOV R68, R23 ;  /* 0x0000001700447202 */ /* 0x000fe20000000f00 */
[----:B------:R-:W-:-:S02]  /*ede50*/  IMAD.MOV.U32 R69, RZ, RZ, R22 ;  /* 0x000000ffff457224 */ /* 0x000fc400078e0016 */
[----:B--2---:R-:W-:Y:S01]  /*ede60*/  IMAD.MOV.U32 R59, RZ, RZ, R10 ;  /* 0x000000ffff3b7224 */ /* 0x004fe200078e000a */
[----:B---3--:R-:W-:Y:S02]  /*ede70*/  MOV R58, R11 ;  /* 0x0000000b003a7202 */ /* 0x008fe40000000f00 */
[----:B------:R-:W2:Y:S01]  /*ede80*/  LDL.LU R11, [R1+0xa404] ;  /* 0x00a40400010b7983 */ /* 0x000ea20000300800 */
[----:B------:R-:W3:Y:S02]  /*ede90*/  LDL.LU R10, [R1+0xa400] ;  /* 0x00a40000010a7983 */ /* 0x000ee40000300800 */
[----:B------:R-:W2:Y:S02]  /*edea0*/  LDL.LU R23, [R1+0xa3fc] ;  /* 0x00a3fc0001177983 */ /* 0x000ea40000300800 */
[----:B------:R-:W3:Y:S01]  /*edeb0*/  LDL.LU R22, [R1+0xa3f8] ;  /* 0x00a3f80001167983 */ /* 0x000ee20000300800 */
[----:B----4-:R-:W-:Y:S01]  /*edec0*/  MOV R70, R18 ;  /* 0x0000001200467202 */ /* 0x010fe20000000f00 */
[----:B------:R-:W-:Y:S01]  /*eded0*/  IMAD.MOV.U32 R71, RZ, RZ, R19 ;  /* 0x000000ffff477224 */ /* 0x000fe200078e0013 */
[----:B------:R-:W4:Y:S01]  /*edee0*/  LDL.LU R18, [R1+0xa3f4] ;  /* 0x00a3f40001127983 */ /* 0x000f220000300800 */
[----:B------:R-:W4:Y:S01]  /*edef0*/  LDL.LU R19, [R1+0xa3f0] ;  /* 0x00a3f00001137983 */ /* 0x000f220000300800 */
[----:B------:R-:W-:Y:S01]  /*edf00*/  MOV R220, R14 ;  /* 0x0000000e00dc7202 */ /* 0x000fe20000000f00 */
[----:B------:R-:W-:Y:S01]  /*edf10*/  IMAD.MOV.U32 R221, RZ, RZ, R15 ;  /* 0x000000ffffdd7224 */ /* 0x000fe200078e000f */
[----:B------:R-:W4:Y:S01]  /*edf20*/  LDL.LU R14, [R1+0xa3ec] ;  /* 0x00a3ec00010e7983 */ /* 0x000f220000300800 */
[----:B------:R-:W4:Y:S01]  /*edf30*/  LDL.LU R15, [R1+0xa3e8] ;  /* 0x00a3e800010f7983 */ /* 0x000f220000300800 */
[----:B------:R-:W-:Y:S01]  /*edf40*/  MOV R222, R26 ;  /* 0x0000001a00de7202 */ /* 0x000fe20000000f00 */
[----:B------:R-:W-:Y:S01]  /*edf50*/  IMAD.MOV.U32 R223, RZ, RZ, R27 ;  /* 0x000000ffffdf7224 */ /* 0x000fe200078e001b */
[----:B------:R-:W4:Y:S01]  /*edf60*/  LDL.LU R26, [R1+0xa3e4] ;  /* 0x00a3e400011a7983 */ /* 0x000f220000300800 */
[----:B------:R-:W4:Y:S02]  /*edf70*/  LDL.LU R27, [R1+0xa3e0] ;  /* 0x00a3e000011b7983 */ /* 0x000f240000300800 */
[----:B------:R-:W-:Y:S02]  /*edf80*/  STL.64 [R1+0xa2d8], R30 ;  /* 0x00a2d81e01007387 */ /* 0x000fe40000100a00 */
[----:B------:R2:W-:Y:S02]  /*edf90*/  STL.64 [R1+0xa2d0], R28 ;  /* 0x00a2d01c01007387 */ /* 0x0005e40000100a00 */
[----:B--2---:R-:W-:Y:S01]  /*edfa0*/  IMAD.MOV.U32 R29, RZ, RZ, R23 ;  /* 0x000000ffff1d7224 */ /* 0x004fe200078e0017 */
[----:B---3--:R-:W-:-:S02]  /*edfb0*/  MOV R28, R22 ;  /* 0x00000016001c7202 */ /* 0x008fc40000000f00 */
[----:B------:R-:W2:Y:S01]  /*edfc0*/  LDL.LU R22, [R1+0xa3dc] ;  /* 0x00a3dc0001167983 */ /* 0x000ea20000300800 */
[----:B------:R-:W2:Y:S01]  /*edfd0*/  LDL.LU R23, [R1+0xa3d8] ;  /* 0x00a3d80001177983 */ /* 0x000ea20000300800 */
[C---:B----4-:R-:W-:Y:S01]  /*edfe0*/  HMMA.1688.F32.TF32 R244, R240.reuse, R26, R244 ;  /* 0x0000001af0f4723c */ /* 0x050fe200000810f4 */
[----:B------:R-:W-:Y:S01]  /*edff0*/  MOV R30, R10 ;  /* 0x0000000a001e7202 */ /* 0x000fe20000000f00 */
[----:B------:R-:W-:Y:S01]  /*ee000*/  IMAD.MOV.U32 R31, RZ, RZ, R11 ;  /* 0x000000ffff1f7224 */ /* 0x000fe200078e000b */
[----:B------:R-:W3:Y:S01]  /*ee010*/  LDL.LU R10, [R1+0xa3d4] ;  /* 0x00a3d400010a7983 */ /* 0x000ee20000300800 */
[----:B------:R-:W3:Y:S11]  /*ee020*/  LDL.LU R11, [R1+0xa3d0] ;  /* 0x00a3d000010b7983 */ /* 0x000ef60000300800 */
[----:B------:R-:W-:Y:S08]  /*ee030*/  @!UPT UIADD3 URZ, URZ, URZ, URZ ;  /* 0x0000003f3f3ff290 */ /* 0x000ff0000fffe03f */
[----:B------:R-:W-:Y:S01]  /*ee040*/  STL.64 [R1+0xd00], R244 ;  /* 0x000d00f401007387 */ /* 0x000fe20000100a00 */
[----:B------:R4:W-:Y:S03]  /*ee050*/  STL.64 [R1+0xd08], R246 ;  /* 0x000d08f601007387 */ /* 0x0009e60000100a00 */
[----:B----4-:R-:W4:Y:S01]  /*ee060*/  LDL.LU.64 R246, [R1+0xa3c8] ;  /* 0x00a3c80001f67983 */ /* 0x010f220000300a00 */
[----:B------:R1:W-:Y:S02]  /*ee070*/  STL.64 [R1+0xa2c8], R26 ;  /* 0x00a2c81a01007387 */ /* 0x0003e40000100a00 */
[----:B------:R-:W-:Y:S01]  /*ee080*/  STL.64 [R1+0xa2c0], R24 ;  /* 0x00a2c01801007387 */ /* 0x000fe20000100a00 */
[----:B-1----:R-:W3:Y:S01]  /*ee090*/  LDL.64 R26, [R1+0x38] ;  /* 0x00003800011a7983 */ /* 0x002ee20000100a00 */
[C---:B--2---:R-:W-:Y:S11]  /*ee0a0*/  HMMA.1688.F32.TF32 R248, R240.reuse, R22, R248 ;  /* 0x00000016f0f8723c */ /* 0x044ff600000810f8 */
[----:B------:R-:W-:Y:S11]  /*ee0b0*/  @!UPT UIADD3 URZ, URZ, URZ, URZ ;  /* 0x0000003f3f3ff290 */ /* 0x000ff6000fffe03f */
[----:B------:R-:W-:Y:S01]  /*ee0c0*/  @!UPT UIADD3 URZ, URZ, URZ, URZ ;  /* 0x0000003f3f3ff290 */ /* 0x000fe2000fffe03f */
[----:B------:R-:W-:Y:S01]  /*ee0d0*/  STL.64 [R1+0xcf0], R248 ;  /* 0x000cf0f801007387 */ /* 0x000fe20000100a00 */
[----:B------:R1:W-:Y:S03]  /*ee0e0*/  STL.64 [R1+0xcf8], R250 ;  /* 0x000cf8fa01007387 */ /* 0x0003e60000100a00 */
[----:B-1----:R-:W2:Y:S01]  /*ee0f0*/  LDL.LU.64 R250, [R1+0xa3c0] ;  /* 0x00a3c00001fa7983 */ /* 0x002ea20000300a00 */
[----:B------:R-:W-:Y:S02]  /*ee100*/  STL.64 [R1+0xa2b8], R22 ;  /* 0x00a2b81601007387 */ /* 0x000fe40000100a00 */
[----:B------:R4:W-:Y:S02]  /*ee110*/  STL.64 [R1+0xa2b0], R20 ;  /* 0x00a2b01401007387 */ /* 0x0009e40000100a00 */
[----:B----4-:R-:W-:Y:S01]  /*ee120*/  MOV R20, R246 ;  /* 0x000000f600147202 */ /* 0x010fe20000000f00 */
[----:B------:R-:W-:Y:S01]  /*ee130*/  IMAD.MOV.U32 R21, RZ, RZ, R247 ;  /* 0x000000ffff157224 */ /* 0x000fe200078e00f7 */
[----:B------:R-:W4:Y:S01]  /*ee140*/  LDL.LU R246, [R1+0xa3bc] ;  /* 0x00a3bc0001f67983 */ /* 0x000f220000300800 */
[----:B------:R-:W4:Y:S02]  /*ee150*/  LDL.LU R247, [R1+0xa3b8] ;  /* 0x00a3b80001f77983 */ /* 0x000f240000300800 */
[----:B---3--:R-:W-:Y:S01]  /*ee160*/  IMAD.MOV.U32 R17, RZ, RZ, R27 ;  /* 0x000000ffff117224 */ /* 0x008fe200078e001b */
[----:B--2---:R-:W-:Y:S01]  /*ee170*/  MOV R22, R250 ;  /* 0x000000fa00167202 */ /* 0x004fe20000000f00 */
[----:B------:R-:W-:Y:S01]  /*ee180*/  IMAD.MOV.U32 R23, RZ, RZ, R251 ;  /* 0x000000ffff177224 */ /* 0x000fe200078e00fb */
[----:B------:R-:W2:Y:S01]  /*ee190*/  LDL.LU R250, [R1+0xa3b4] ;  /* 0x00a3b40001fa7983 */ /* 0x000ea20000300800 */
[----:B------:R-:W2:Y:S05]  /*ee1a0*/  LDL.LU R251, [R1+0xa3b0] ;  /* 0x00a3b00001fb7983 */ /* 0x000eaa0000300800 */
[C---:B------:R-:W-:Y:S11]  /*ee1b0*/  HMMA.1688.F32.TF32 R20, R240.reuse, R26, R20 ;  /* 0x0000001af014723c */ /* 0x040ff60000081014 */
[----:B------:R-:W-:Y:S11]  /*ee1c0*/  @!UPT UIADD3 URZ, URZ, URZ, URZ ;  /* 0x0000003f3f3ff290 */ /* 0x000ff6000fffe03f */
[----:B------:R-:W-:Y:S01]  /*ee1d0*/  @!UPT UIADD3 URZ, URZ, URZ, URZ ;  /* 0x0000003f3f3ff290 */ /* 0x000fe2000fffe03f */
[----:B------:R1:W-:Y:S02]  /*ee1e0*/  STL.64 [R1+0xce0], R20 ;  /* 0x000ce01401007387 */ /* 0x0003e40000100a00 */
[----:B-1----:R-:W-:Y:S02]  /*ee1f0*/  MOV R20, R26 ;  /* 0x0000001a00147202 */ /* 0x002fe40000000f00 */
[C---:B------:R-:W-:Y:S08]  /*ee200*/  HMMA.1688.F32.TF32 R24, R240.reuse, R34, R28 ;  /* 0x00000022f018723c */ /* 0x040ff0000008101c */
[C---:B------:R-:W-:Y:S01]  /*ee210*/  HMMA.1688.F32.TF32 R28, R240.reuse, R42, R36 ;  /* 0x0000002af01c723c */ /* 0x040fe20000081024 */
[----:B------:R-:W-:Y:S11]  /*ee220*/  STL.64 [R1+0xce8], R22 ;  /* 0x000ce81601007387 */ /* 0x000ff60000100a00 */
[----:B------:R-:W-:Y:S03]  /*ee230*/  @!UPT UIADD3 URZ, URZ, URZ, URZ ;  /* 0x0000003f3f3ff290 */ /* 0x000fe6000fffe03f */
[----:B------:R-:W-:Y:S01]  /*ee240*/  STL.64 [R1+0xcd0], R24 ;  /* 0x000cd01801007387 */ /* 0x000fe20000100a00 */
[----:B------:R-:W-:Y:S07]  /*ee250*/  STL.64 [R1+0xcd8], R26 ;  /* 0x000cd81a01007387 */ /* 0x000fee0000100a00 */
[----:B------:R-:W-:Y:S02]  /*ee260*/  STL.64 [R1+0xcc0], R28 ;  /* 0x000cc01c01007387 */ /* 0x000fe40000100a00 */
[----:B------:R1:W-:Y:S02]  /*ee270*/  STL.64 [R1+0xcc8], R30 ;  /* 0x000cc81e01007387 */ /* 0x0003e40000100a00 */
[C---:B-1----:R-:W-:Y:S01]  /*ee280*/  HMMA.1688.F32.TF32 R28, R240.reuse, R50, R44 ;  /* 0x00000032f01c723c */ /* 0x042fe2000008102c */
[----:B------:R-:W-:Y:S01]  /*ee290*/  MOV R22, R34 ;  /* 0x0000002200167202 */ /* 0x000fe20000000f00 */
[----:B------:R-:W-:Y:S11]  /*ee2a0*/  IMAD.MOV.U32 R21, RZ, RZ, R35 ;  /* 0x000000ffff157224 */ /* 0x000ff600078e0023 */
[----:B------:R-:W-:Y:S10]  /*ee2b0*/  @!UPT UIADD3 URZ, URZ, URZ, URZ ;  /* 0x0000003f3f3ff290 */ /* 0x000ff4000fffe03f */
[----:B------:R-:W-:Y:S01]  /*ee2c0*/  STL.64 [R1+0xcb0], R28 ;  /* 0x000cb01c01007387 */ /* 0x000fe20000100a00 */
[----:B------:R4:W-:Y:S02]  /*ee2d0*/  STL.64 [R1+0xcb8], R30 ;  /* 0x000cb81e01007387 */ /* 0x0009e40000100a00 */
[C---:B----4-:R-:W-:Y:S08]  /*ee2e0*/  HMMA.1688.F32.TF32 R28, R240.reuse, R246, R56 ;  /* 0x000000f6f01c723c */ /* 0x050ff00000081038 */
[----:B------:R-:W-:Y:S01]  /*ee2f0*/  HMMA.1688.F32.TF32 R36, R240, R18, R68 ;  /* 0x00000012f024723c */ /* 0x000fe20000081044 */
[----:B------:R-:W-:Y:S01]  /*ee300*/  MOV R26, R50 ;  /* 0x00000032001a7202 */ /* 0x000fe20000000f00 */
[----:B------:R-:W-:Y:S01]  /*ee310*/  IMAD.MOV.U32 R25, RZ, RZ, R51 ;  /* 0x000000ffff197224 */ /* 0x000fe200078e0033 */
[----:B------:R-:W-:Y:S01]  /*ee320*/  MOV R24, R42 ;  /* 0x0000002a00187202 */ /* 0x000fe20000000f00 */
[----:B------:R-:W-:-:S04]  /*ee330*/  IMAD.MOV.U32 R23, RZ, RZ, R43 ;  /* 0x000000ffff177224 */ /* 0x000fc800078e002b */
[C---:B--2---:R-:W-:Y:S01]  /*ee340*/  HMMA.1688.F32.TF32 R32, R240.reuse, R250, R52 ;  /* 0x000000faf020723c */ /* 0x044fe20000081034 */
[----:B------:R-:W-:Y:S11]  /*ee350*/  STL.64 [R1+0xa2a0], R250 ;  /* 0x00a2a0fa01007387 */ /* 0x000ff60000100a00 */
[----:B------:R-:W-:Y:S11]  /*ee360*/  @!UPT UIADD3 URZ, URZ, URZ, URZ ;  /* 0x0000003f3f3ff290 */ /* 0x000ff6000fffe03f */
[----:B------:R-:W-:Y:S01]  /*ee370*/  STL.64 [R1+0xca0], R32 ;  /* 0x000ca02001007387 */ /* 0x000fe20000100a00 */
[----:B------:R1:W-:Y:S02]  /*ee380*/  STL.64 [R1+0xca8], R34 ;  /* 0x000ca82201007387 */ /* 0x0003e40000100a00 */
[----:B------:R-:W-:Y:S02]  /*ee390*/  STL.64 [R1+0xa2a8], R246 ;  /* 0x00a2a8f601007387 */ /* 0x000fe40000100a00 */
[----:B------:R-:W-:Y:S01]  /*ee3a0*/  STL.64 [R1+0xc90], R28 ;  /* 0x000c901c01007387 */ /* 0x000fe20000100a00 */
[----:B------:R2:W-:Y:S01]  /*ee3b0*/  STL.64 [R1+0xc98], R30 ;  /* 0x000c981e01007387 */ /* 0x0005e20000100a00 */
[C---:B-1----:R-:W-:Y:S08]  /*ee3c0*/  HMMA.1688.F32.TF32 R32, R240.reuse, R10, R60 ;  /* 0x0000000af020723c */ /* 0x042ff0000008103c */
[----:B--2---:R-:W-:Y:S11]  /*ee3d0*/  HMMA.1688.F32.TF32 R28, R240, R14, R64 ;  /* 0x0000000ef01c723c */ /* 0x004ff60000081040 */
[----:B------:R-:W-:Y:S04]  /*ee3e0*/  @!UPT UIADD3 URZ, URZ, URZ, URZ ;  /* 0x0000003f3f3ff290 */ /* 0x000fe8000fffe03f */
[----:B------:R-:W-:Y:S01]  /*ee3f0*/  STL.64 [R1+0xc80], R32 ;  /* 0x000c802001007387 */ /* 0x000fe20000100a00 */
[----:B------:R1:W-:Y:S07]  /*ee400*/  STL.64 [R1+0xc88], R34 ;  /* 0x000c882201007387 */ /* 0x0003ee0000100a00 */
        /* <DEDUP_REMOVED lines=11> */
[----:B------:R1:W-:Y:S01]  /*ee4c0*/  STL.64 [R1+0x1818], R30 ;  /* 0x0018181e01007387 */ /* 0x0003e20000100a00 */
        /* <DEDUP_REMOVED lines=91> */
[----:B------:R3:W-:Y:S01]  /*eea80*/  STL.64 [R1+0xa268], R224 ;  /* 0x00a268e001007387 */ /* 0x0007e20000100a00 */
[C---:B------:R-:W-:Y:S08]  /*eea90*/  HMMA.1688.F32.TF32 R32, R4.reuse, R198, R32 ;  /* 0x000000c60420723c */ /* 0x040ff00000081020 */
[C---:B---3--:R-:W-:Y:S01]  /*eeaa0*/  HMMA.1688.F32.TF32 R224, R4.reuse, R222, R228 ;  /* 0x000000de04e0723c */ /* 0x048fe200000810e4 */
[----:B------:R-:W-:Y:S01]  /*eeab0*/  STL.64 [R1+0xa260], R222 ;  /* 0x00a260de01007387 */ /* 0x000fe20000100a00 */
[----:B--2---:R1:W-:Y:S06]  /*eeac0*/  STL.64 [R1+0xa258], R220 ;  /* 0x00a258dc01007387 */ /* 0x0043ec0000100a00 */
        /* <DEDUP_REMOVED lines=14> */
[----:B------:R1:W-:Y:S01]  /*eebb0*/  STL.64 [R1+0x17c8], R218 ;  /* 0x0017c8da01007387 */ /* 0x0003e20000100a00 */
[C---:B------:R-:W-:Y:S08]  /*eebc0*/  HMMA.1688.F32.TF32 R28, R4.reuse, R194, R36 ;  /* 0x000000c2041c723c */ /* 0x040ff00000081024 */
[C---:B-1----:R-:W-:Y:S01]  /*eebd0*/  HMMA.1688.F32.TF32 R216, R4.reuse, R206, R248 ;  /* 0x000000ce04d8723c */ /* 0x042fe200000810f8 */
[----:B------:R-:W-:Y:S01]  /*eebe0*/  STL.64 [R1+0x17b0], R220 ;  /* 0x0017b0dc01007387 */ /* 0x000fe20000100a00 */
[----:B------:R-:W-:Y:S06]  /*eebf0*/  STL.64 [R1+0x17b8], R222 ;  /* 0x0017b8de01007387 */ /* 0x000fec0000100a00 */
[C---:B------:R-:W-:Y:S11]  /*eec00*/  HMMA.1688.F32.TF32 R36, R4.reuse, R190, R40 ;  /* 0x000000be0424723c */ /* 0x040ff60000081028 */
[----:B------:R-:W-:Y:S04]  /*eec10*/  @!UPT UIADD3 URZ, URZ, URZ, URZ ;  /* 0x0000003f3f3ff290 */ /* 0x000fe8000fffe03f */
[----:B------:R-:W-:Y:S01]  /*eec20*/  STL.64 [R1+0x17a0], R216 ;  /* 0x0017a0d801007387 */ /* 0x000fe20000100a00 */
[----:B------:R-:W-:Y:S02]  /*eec30*/  STL.64 [R1+0x17a8], R218 ;  /* 0x0017a8da01007387 */ /* 0x000fe40000100a00 */
[----:B------:R-:W-:Y:S02]  /*eec40*/  STL.64 [R1+0x1790], R212 ;  /* 0x001790d401007387 */ /* 0x000fe40000100a00 */
[----:B------:R-:W-:Y:S01]  /*eec50*/  STL.64 [R1+0x1798], R214 ;  /* 0x001798d601007387 */ /* 0x000fe20000100a00 */
[----:B------:R-:W-:Y:S01]  /*eec60*/  STL.64 [R1+0x1780], R32 ;  /* 0x0017802001007387 */ /* 0x000fe20000100a00 */
[----:B------:R1:W-:Y:S02]  /*eec70*/  STL.64 [R1+0x1788], R34 ;  /* 0x0017882201007387 */ /* 0x0003e40000100a00 */
        /* <DEDUP_REMOVED lines=103> */
[----:B------:R-:W-:Y:S02]  /*ef2f0*/  STL.64 [R1+0xa220], R154 ;  /* 0x00a2209a01007387 */ /* 0x000fe40000100a00 */
[----:B------:R2:W-:Y:S02]  /*ef300*/  STL.64 [R1+0xa218], R152 ;  /* 0x00a2189801007387 */ /* 0x0005e40000100a00 */
[----:B------:R-:W-:Y:S01]  /*ef310*/  STL.64 [R1+0xa210], R150 ;  /* 0x00a2109601007387 */ /* 0x000fe20000100a00 */
[----:B------:R3:W-:Y:S01]  /*ef320*/  STL.64 [R1+0xa208], R148 ;  /* 0x00a2089401007387 */ /* 0x0007e20000100a00 */
[----:B------:R-:W-:Y:S01]  /*ef330*/  IMAD.MOV.U32 R215, RZ, RZ, R25 ;  /* 0x000000ffffd77224 */ /* 0x000fe200078e0019 */
[----:B------:R-:W-:Y:S01]  /*ef340*/  MOV R214, R26 ;  /* 0x0000001a00d67202 */ /* 0x000fe20000000f00 */
[C---:B--2---:R-:W-:Y:S08]  /*ef350*/  HMMA.1688.F32.TF32 R152, R4.reuse, R150, R232 ;  /* 0x000000960498723c */ /* 0x044ff000000810e8 */
[C---:B---3--:R-:W-:Y:S08]  /*ef360*/  HMMA.1688.F32.TF32 R148, R4.reuse, R146, R240 ;  /* 0x000000920494723c */ /* 0x048ff000000810f0 */
[C---:B------:R-:W-:Y:S01]  /*ef370*/  HMMA.1688.F32.TF32 R28, R4.reuse, R134, R28 ;  /* 0x00000086041c723c */ /* 0x040fe2000008101c */
[----:B------:R-:W-:Y:S04]  /*ef380*/  LDS R240, [R0+0x83880] ;  /* 0x0838800000f07984 */ /* 0x000fe80000000800 */
[----:B------:R-:W-:Y:S04]  /*ef390*/  LDS R242, [R0+0x83c80] ;  /* 0x083c800000f27984 */ /* 0x000fe80000000800 */
[----:B------:R-:W-:Y:S04]  /*ef3a0*/  LDS R241, [R3+0x83880] ;  /* 0x0838800003f17984 */ /* 0x000fe80000000800 */
[----:B------:R-:W1:Y:S04]  /*ef3b0*/  LDS R243, [R3+0x83c80] ;  /* 0x083c800003f37984 */ /* 0x000e680000000800 */
[----:B------:R-:W-:Y:S01]  /*ef3c0*/  STL.64 [R1+0x16c0], R152 ;  /* 0x0016c09801007387 */ /* 0x000fe20000100a00 */
[----:B------:R-:W-:Y:S02]  /*ef3d0*/  STL.64 [R1+0x16c8], R154 ;  /* 0x0016c89a01007387 */ /* 0x000fe40000100a00 */
[----:B------:R-:W-:Y:S02]  /*ef3e0*/  STL.64 [R1+0xa200], R146 ;  /* 0x00a2009201007387 */ /* 0x000fe40000100a00 */
[----:B------:R4:W-:Y:S02]  /*ef3f0*/  STL.64 [R1+0xa1f8], R144 ;  /* 0x00a1f89001007387 */ /* 0x0009e40000100a00 */
[C---:B----4-:R-:W-:Y:S01]  /*ef400*/  HMMA.1688.F32.TF32 R144, R4.reuse, R142, R244 ;  /* 0x0000008e0490723c */ /* 0x050fe200000810f4 */
[----:B------:R-:W-:Y:S01]  /*ef410*/  STL.64 [R1+0x16b0], R148 ;  /* 0x0016b09401007387 */ /* 0x000fe20000100a00 */
[----:B------:R-:W-:Y:S02]  /*ef420*/  STL.64 [R1+0x16b8], R150 ;  /* 0x0016b89601007387 */ /* 0x000fe40000100a00 */
[----:B------:R-:W-:Y:S02]  /*ef430*/  STL.64 [R1+0xa1f0], R142 ;  /* 0x00a1f08e01007387 */ /* 0x000fe40000100a00 */
[----:B------:R-:W-:Y:S11]  /*ef440*/  STL.64 [R1+0xa1e8], R140 ;  /* 0x00a1e88c01007387 */ /* 0x000ff60000100a00 */
[----:B------:R-:W-:Y:S06]  /*ef450*/  @!UPT UIADD3 URZ, URZ, URZ, URZ ;  /* 0x0000003f3f3ff290 */ /* 0x000fec000fffe03f */
[----:B------:R-:W-:Y:S01]  /*ef460*/  STL.64 [R1+0x16a0], R144 ;  /* 0x0016a09001007387 */ /* 0x000fe20000100a00 */
[----:B------:R2:W-:Y:S02]  /*ef470*/  STL.64 [R1+0x16a8], R146 ;  /* 0x0016a89201007387 */ /* 0x0005e40000100a00 */
[C---:B--2---:R-:W-:Y:S08]  /*ef480*/  HMMA.1688.F32.TF32 R144, R4.reuse, R138, R248 ;  /* 0x0000008a0490723c */ /* 0x044ff000000810f8 */
[C---:B------:R-:W-:Y:S08]  /*ef490*/  HMMA.1688.F32.TF32 R140, R4.reuse, R130, R32 ;  /* 0x00000082048c723c */ /* 0x040ff00000081020 */
[C---:B------:R-:W-:Y:S07]  /*ef4a0*/  HMMA.1688.F32.TF32 R32, R4.reuse, R126, R36 ;  /* 0x0000007e0420723c */ /* 0x040fee0000081024 */
[----:B------:R-:W-:Y:S01]  /*ef4b0*/  STL.64 [R1+0x1690], R144 ;  /* 0x0016909001007387 */ /* 0x000fe20000100a00 */
[----:B------:R-:W-:Y:S02]  /*ef4c0*/  STL.64 [R1+0x1698], R146 ;  /* 0x0016989201007387 */ /* 0x000fe40000100a00 */
[----:B------:R-:W-:Y:S02]  /*ef4d0*/  STL.64 [R1+0x1680], R28 ;  /* 0x0016801c01007387 */ /* 0x000fe40000100a00 */
[----:B------:R2:W-:Y:S02]  /*ef4e0*/  STL.64 [R1+0x1688], R30 ;  /* 0x0016881e01007387 */ /* 0x0005e40000100a00 */
[C---:B--2---:R-:W-:Y:S01]  /*ef4f0*/  HMMA.1688.F32.TF32 R28, R4.reuse, R122, R40 ;  /* 0x0000007a041c723c */ /* 0x044fe20000081028 */
[----:B------:R-:W-:Y:S01]  /*ef500*/  STL.64 [R1+0x1670], R140 ;  /* 0x0016708c01007387 */ /* 0x000fe20000100a00 */
[----:B------:R-:W-:Y:S06]  /*ef510*/  STL.64 [R1+0x1678], R142 ;  /* 0x0016788e01007387 */ /* 0x000fec0000100a00 */
[C---:B------:R-:W-:Y:S01]  /*ef520*/  HMMA.1688.F32.TF32 R36, R4.reuse, R118, R44 ;  /* 0x000000760424723c */ /* 0x040fe2000008102c */
[----:B------:R-:W-:Y:S01]  /*ef530*/  STL.64 [R1+0x1660], R32 ;  /* 0x0016602001007387 */ /* 0x000fe20000100a00 */
[----:B------:R2:W-:Y:S06]  /*ef540*/  STL.64 [R1+0x1668], R34 ;  /* 0x0016682201007387 */ /* 0x0005ec0000100a00 */
[C---:B--2---:R-:W-:Y:S07]  /*ef550*/  HMMA.1688.F32.TF32 R32, R4.reuse, R114, R48 ;  /* 0x000000720420723c */ /* 0x044fee0000081030 */
[----:B------:R-:W-:Y:S01]  /*ef560*/  STL.64 [R1+0xc60], R28 ;  /* 0x000c601c01007387 */ /* 0x000fe20000100a00 */
[----:B------:R2:W-:Y:S02]  /*ef570*/  STL.64 [R1+0xc68], R30 ;  /* 0x000c681e01007387 */ /* 0x0005e40000100a00 */
[C---:B--2---:R-:W-:Y:S05]  /*ef580*/  HMMA.1688.F32.TF32 R28, R4.reuse, R110, R52 ;  /* 0x0000006e041c723c */ /* 0x044fea0000081034 */
[----:B------:R-:W-:Y:S01]  /*ef590*/  STL.64 [R1+0xc50], R36 ;  /* 0x000c502401007387 */ /* 0x000fe20000100a00 */
[----:B------:R-:W-:Y:S07]  /*ef5a0*/  STL.64 [R1+0xc58], R38 ;  /* 0x000c582601007387 */ /* 0x000fee0000100a00 */
[----:B------:R-:W-:Y:S02]  /*ef5b0*/  STL.64 [R1+0xc40], R32 ;  /* 0x000c402001007387 */ /* 0x000fe40000100a00 */
[----:B------:R2:W-:Y:S02]  /*ef5c0*/  STL.64 [R1+0xc48], R34 ;  /* 0x000c482201007387 */ /* 0x0005e40000100a00 */
[C---:B--2---:R-:W-:Y:S06]  /*ef5d0*/  HMMA.1688.F32.TF32 R32, R4.reuse, R106, R56 ;  /* 0x0000006a0420723c */ /* 0x044fec0000081038 */
[----:B------:R-:W-:Y:S01]  /*ef5e0*/  STL.64 [R1+0xc30], R28 ;  /* 0x000c301c01007387 */ /* 0x000fe20000100a00 */
[----:B------:R2:W-:Y:S02]  /*ef5f0*/  STL.64 [R1+0xc38], R30 ;  /* 0x000c381e01007387 */ /* 0x0005e40000100a00 */
[C---:B--2---:R-:W-:Y:S08]  /*ef600*/  HMMA.1688.F32.TF32 R28, R4.reuse, R102, R60 ;  /* 0x00000066041c723c */ /* 0x044ff0000008103c */
[C---:B------:R-:W-:Y:S06]  /*ef610*/  HMMA.1688.F32.TF32 R36, R4.reuse, R98, R64 ;  /* 0x000000620424723c */ /* 0x040fec0000081040 */
[----:B------:R-:W-:Y:S01]  /*ef620*/  STL.64 [R1+0x18b0], R32 ;  /* 0x0018b02001007387 */ /* 0x000fe20000100a00 */
[----:B------:R2:W-:Y:S02]  /*ef630*/  STL.64 [R1+0x18b8], R34 ;  /* 0x0018b82201007387 */ /* 0x0005e40000100a00 */
[C---:B--2---:R-:W-:Y:S06]  /*ef640*/  HMMA.1688.F32.TF32 R32, R4.reuse, R94, R68 ;  /* 0x0000005e0420723c */ /* 0x044fec0000081044 */
[----:B------:R-:W-:Y:S01]  /*ef650*/  STL.64 [R1+0x18a0], R28 ;  /* 0x0018a01c01007387 */ /* 0x000fe20000100a00 */
[----:B------:R2:W-:Y:S02]  /*ef660*/  STL.64 [R1+0x18a8], R30 ;  /* 0x0018a81e01007387 */ /* 0x0005e40000100a00 */
[C---:B--2---:R-:W-:Y:S05]  /*ef670*/  HMMA.1688.F32.TF32 R28, R4.reuse, R90, R72 ;  /* 0x0000005a041c723c */ /* 0x044fea0000081048 */
[----:B------:R-:W-:Y:S01]  /*ef680*/  STL.64 [R1+0x1890], R36 ;  /* 0x0018902401007387 */ /* 0x000fe20000100a00 */
[----:B------:R-:W-:Y:S02]  /*ef690*/  STL.64 [R1+0x1898], R38 ;  /* 0x0018982601007387 */ /* 0x000fe40000100a00 */
[----:B------:R-:W-:Y:S06]  /*ef6a0*/  STL.64 [R1+0xa1e0], R90 ;  /* 0x00a1e05a01007387 */ /* 0x000fec0000100a00 */
[----:B------:R-:W-:Y:S01]  /*ef6b0*/  STL.64 [R1+0x1880], R32 ;  /* 0x0018802001007387 */ /* 0x000fe20000100a00 */
[----:B------:R-:W-:Y:S01]  /*ef6c0*/  STL.64 [R1+0x1888], R34 ;  /* 0x0018882201007387 */ /* 0x000fe20000100a00 */
[----:B------:R-:W-:Y:S07]  /*ef6d0*/  STL.64 [R1+0xa1d8], R88 ;  /* 0x00a1d85801007387 */ /* 0x000fee0000100a00 */
[----:B------:R-:W-:Y:S01]  /*ef6e0*/  STL.64 [R1+0xc20], R28 ;  /* 0x000c201c01007387 */ /* 0x000fe20000100a00 */
[----:B------:R2:W-:Y:S02]  /*ef6f0*/  STL.64 [R1+0xc28], R30 ;  /* 0x000c281e01007387 */ /* 0x0005e40000100a00 */
[----:B------:R-:W3:Y:S01]  /*ef700*/  LDL.LU R224, [R1+0xa60] ;  /* 0x000a600001e07983 */ /* 0x000ee20000300800 */
[----:B--2---:R-:W-:Y:S11]  /*ef710*/  HMMA.1688.F32.TF32 R28, R4, R86, R76 ;  /* 0x00000056041c723c */ /* 0x004ff6000008104c */
[----:B------:R-:W-:Y:S11]  /*ef720*/  @!UPT UIADD3 URZ, URZ, URZ, URZ ;  /* 0x0000003f3f3ff290 */ /* 0x000ff6000fffe03f */
[----:B------:R-:W-:Y:S01]  /*ef730*/  @!UPT UIADD3 URZ, URZ, URZ, URZ ;  /* 0x0000003f3f3ff290 */ /* 0x000fe2000fffe03f */
        /* <DEDUP_REMOVED lines=24> */
[----:B------:R-:W-:Y:S01]  /*ef8c0*/  MOV R154, R24 ;  /* 0x00000018009a7202 */ /* 0x000fe20000000f00 */
[----:B------:R-:W3:Y:S01]  /*ef8d0*/  LDL.LU R247, [R1+0xadc] ;  /* 0x000adc0001f77983 */ /* 0x000ee20000300800 */
[----:B------:R-:W3:Y:S02]  /*ef8e0*/  LDL.LU R24, [R1+0xaf0] ;  /* 0x000af00001187983 */ /* 0x000ee40000300800 */
[----:B------:R-:W3:Y:S02]  /*ef8f0*/  LDL.LU R25, [R1+0xaf4] ;  /* 0x000af40001197983 */ /* 0x000ee40000300800 */
[----:B------:R-:W3:Y:S01]  /*ef900*/  LDL.LU R26, [R1+0xaf8] ;  /* 0x000af800011a7983 */ /* 0x000ee20000300800 */
[----:B------:R-:W3:Y:S01]  /*ef910*/  LDL.LU R27, [R1+0xafc] ;  /* 0x000afc00011b7983 */ /* 0x000ee20000300800 */
[----:B--2---:R-:W2:Y:S02]  /*ef920*/  LDL.LU R28, [R1+0xb00] ;  /* 0x000b0000011c7983 */ /* 0x004ea40000300800 */
[----:B------:R-:W2:Y:S02]  /*ef930*/  LDL.LU R29, [R1+0xb04] ;  /* 0x000b0400011d7983 */ /* 0x000ea40000300800 */
[----:B----4-:R-:W2:Y:S01]  /*ef940*/  LDL.LU R30, [R1+0xb08] ;  /* 0x000b0800011e7983 */ /* 0x010ea20000300800 */
        /* <DEDUP_REMOVED lines=50> */
[----:B------:R-:W-:-:S02]  /*efc70*/  IMAD.MOV.U32 R147, RZ, RZ, R21 ;  /* 0x000000ffff937224 */ /* 0x000fc400078e0015 */
[----:B------:R-:W3:Y:S01]  /*efc80*/  LDL.LU R20, [R1+0xae0] ;  /* 0x000ae00001147983 */ /* 0x000ee20000300800 */
[----:B------:R-:W-:Y:S01]  /*efc90*/  MOV R146, R22 ;  /* 0x0000001600927202 */ /* 0x000fe20000000f00 */
[----:B------:R-:W3:Y:S01]  /*efca0*/  LDL.LU R21, [R1+0xae4] ;  /* 0x000ae40001157983 */ /* 0x000ee20000300800 */
[----:B------:R-:W-:Y:S02]  /*efcb0*/  IMAD.MOV.U32 R155, RZ, RZ, R23 ;  /* 0x000000ffff9b7224 */ /* 0x000fe400078e0017 */
        /* <DEDUP_REMOVED lines=24> */
[----:B------:R-:W3:Y:S01]  /*efe40*/  LDL.LU.64 R76, [R1+0xa390] ;  /* 0x00a39000014c7983 */ /* 0x000ee20000300a00 */
[C---:B--2---:R-:W-:Y:S11]  /*efe50*/  HMMA.1688.F32.TF32 R72, R4.reuse, R78, R72 ;  /* 0x0000004e0448723c */ /* 0x044ff60000081048 */
[----:B------:R-:W-:Y:S11]  /*efe60*/  @!UPT UIADD3 URZ, URZ, URZ, URZ ;  /* 0x0000003f3f3ff290 */ /* 0x000ff6000fffe03f */
[----:B------:R-:W-:Y:S01]  /*efe70*/  @!UPT UIADD3 URZ, URZ, URZ, URZ ;  /* 0x0000003f3f3ff290 */ /* 0x000fe2000fffe03f */
[----:B------:R-:W-:Y:S01]  /*efe80*/  STL.64 [R1+0xbf0], R72 ;  /* 0x000bf04801007387 */ /* 0x000fe20000100a00 */
[----:B------:R2:W-:Y:S03]  /*efe90*/  STL.64 [R1+0xbf8], R74 ;  /* 0x000bf84a01007387 */ /* 0x0005e60000100a00 */
[----:B--2---:R-:W3:Y:S01]  /*efea0*/  LDL.LU.64 R74, [R1+0xa388] ;  /* 0x00a38800014a7983 */ /* 0x004ee20000300a00 */
[----:B------:R-:W2:Y:S01]  /*efeb0*/  LDL.LU.64 R72, [R1+0xa380] ;  /* 0x00a3800001487983 */ /* 0x000ea20000300a00 */
[C---:B---3--:R-:W-:Y:S11]  /*efec0*/  HMMA.1688.F32.TF32 R68, R4.reuse, R74, R68 ;  /* 0x0000004a0444723c */ /* 0x048ff60000081044 */
[----:B------:R-:W-:Y:S11]  /*efed0*/  @!UPT UIADD3 URZ, URZ, URZ, URZ ;  /* 0x0000003f3f3ff290 */ /* 0x000ff6000fffe03f */
[----:B------:R-:W-:Y:S01]  /*efee0*/  @!UPT UIADD3 URZ, URZ, URZ, URZ ;  /* 0x0000003f3f3ff290 */ /* 0x000fe2000fffe03f */
[----:B------:R-:W-:Y:S01]  /*efef0*/  STL.64 [R1+0xbe0], R68 ;  /* 0x000be04401007387 */ /* 0x000fe20000100a00 */
[----:B------:R3:W-:Y:S03]  /*eff00*/  STL.64 [R1+0xbe8], R70 ;  /* 0x000be84601007387 */ /* 0x0007e60000100a00 */
[----:B---3--:R-:W3:Y:S01]  /*eff10*/  LDL.LU.64 R70, [R1+0xa378] ;  /* 0x00a3780001467983 */ /* 0x008ee20000300a00 */
        /* <DEDUP_REMOVED lines=55> */
[----:B---3--:R-:W4:Y:S01]  /*f0290*/  LDL.LU.64 R38, [R1+0xa2f8] ;  /* 0x00a2f80001267983 */ /* 0x008f220000300a00 */
[----:B------:R-:W3:Y:S01]  /*f02a0*/  LDL.LU.64 R36, [R1+0xa2f0] ;  /* 0x00a2f00001247983 */ /* 0x000ee20000300a00 */
[C---:B----4-:R-:W-:Y:S11]  /*f02b0*/  HMMA.1688.F32.TF32 R32, R4.reuse, R38, R32 ;  /* 0x000000260420723c */ /* 0x050ff60000081020 */
[----:B------:R-:W-:Y:S11]  /*f02c0*/  @!UPT UIADD3 URZ, URZ, URZ, URZ ;  /* 0x0000003f3f3ff290 */ /* 0x000ff6000fffe03f */
[----:B------:R-:W-:Y:S01]  /*f02d0*/  @!UPT UIADD3 URZ, URZ, URZ, URZ ;  /* 0x0000003f3f3ff290 */ /* 0x000fe2000fffe03f */
[----:B------:R-:W-:Y:S01]  /*f02e0*/  STL.64 [R1+0xb50], R32 ;  /* 0x000b502001007387 */ /* 0x000fe20000100a00 */
[----:B------:R4:W-:Y:S03]  /*f02f0*/  STL.64 [R1+0xb58], R34 ;  /* 0x000b582201007387 */ /* 0x0009e60000100a00 */
[----:B----4-:R-:W4:Y:S01]  /*f0300*/  LDL.LU.64 R34, [R1+0xa2e8] ;  /* 0x00a2e80001227983 */ /* 0x010f220000300a00 */
[----:B------:R-:W2:Y:S01]  /*f0310*/  LDL.LU.64 R32, [R1+0xa2e0] ;  /* 0x00a2e00001207983 */ /* 0x000ea20000300a00 */
        /* <DEDUP_REMOVED lines=20> */
[----:B------:R-:W-:Y:S02]  /*f0460*/  IMAD.MOV.U32 R91, RZ, RZ, R17 ;  /* 0x000000ffff5b7224 */ /* 0x000fe400078e0011 */
[----:B------:R-:W2:Y:S05]  /*f0470*/  LDL.LU.64 R20, [R1+0xa2b0] ;  /* 0x00a2b00001147983 */ /* 0x000eaa0000300a00 */
[C---:B------:R-:W-:Y:S08]  /*f0480*/  HMMA.1688.F32.TF32 R88, R4.reuse, R90, R248 ;  /* 0x0000005a0458723c */ /* 0x040ff000000810f8 */
[C---:B----4-:R-:W-:Y:S11]  /*f0490*/  HMMA.1688.F32.TF32 R244, R4.reuse, R22, R244 ;  /* 0x0000001604f4723c */ /* 0x050ff600000810f4 */
[----:B------:R-:W-:Y:S11]  /*f04a0*/  @!UPT UIADD3 URZ, URZ, URZ, URZ ;  /* 0x0000003f3f3ff290 */ /* 0x000ff6000fffe03f */
[----:B------:R-:W-:Y:S01]  /*f04b0*/  @!UPT UIADD3 URZ, URZ, URZ, URZ ;  /* 0x0000003f3f3ff290 */ /* 0x000fe2000fffe03f */
[----:B------:R-:W-:Y:S01]  /*f04c0*/  STL.64 [R1+0xb10], R244 ;  /* 0x000b10f401007387 */ /* 0x000fe20000100a00 */
[----:B------:R4:W-:Y:S03]  /*f04d0*/  STL.64 [R1+0xb18], R246 ;  /* 0x000b18f601007387 */ /* 0x0009e60000100a00 */
[----:B----4-:R-:W4:Y:S01]  /*f04e0*/  LDL.LU.64 R246, [R1+0xa2a8] ;  /* 0x00a2a80001f67983 */ /* 0x010f220000300a00 */
[----:B------:R-:W2:Y:S02]  /*f04f0*/  LDL.LU.64 R250, [R1+0xa2a0] ;  /* 0x00a2a00001fa7983 */ /* 0x000ea40000300a00 */
[----:B------:R-:W-:Y:S02]  /*f0500*/  STL.64 [R1+0xb00], R88 ;  /* 0x000b005801007387 */ /* 0x000fe40000100a00 */
[----:B------:R1:W-:Y:S02]  /*f0510*/  STL.64 [R1+0xb08], R90 ;  /* 0x000b085a01007387 */ /* 0x0003e40000100a00 */
[C---:B-1----:R-:W-:Y:S08]  /*f0520*/  HMMA.1688.F32.TF32 R88, R4.reuse, R146, R140 ;  /* 0x000000920458723c */ /* 0x042ff0000008108c */
[C---:B------:R-:W-:Y:S08]  /*f0530*/  HMMA.1688.F32.TF32 R144, R4.reuse, R154, R148 ;  /* 0x0000009a0490723c */ /* 0x040ff00000081094 */
[C---:B------:R-:W-:Y:S07]  /*f0540*/  HMMA.1688.F32.TF32 R140, R4.reuse, R214, R156 ;  /* 0x000000d6048c723c */ /* 0x040fee000008109c */
[----:B------:R-:W-:Y:S01]  /*f0550*/  STL.64 [R1+0xaf0], R88 ;  /* 0x000af05801007387 */ /* 0x000fe20000100a00 */
[----:B------:R2:W-:Y:S07]  /*f0560*/  STL.64 [R1+0xaf8], R90 ;  /* 0x000af85a01007387 */ /* 0x0005ee0000100a00 */
[----:B------:R-:W-:Y:S02]  /*f0570*/  STL.64 [R1+0xae0], R144 ;  /* 0x000ae09001007387 */ /* 0x000fe40000100a00 */
[----:B------:R-:W-:Y:S01]  /*f0580*/  STL.64 [R1+0xae8], R146 ;  /* 0x000ae89201007387 */ /* 0x000fe20000100a00 */
[C---:B--2---:R-:W-:Y:S01]  /*f0590*/  HMMA.1688.F32.TF32 R88, R4.reuse, R250, R216 ;  /* 0x000000fa0458723c */ /* 0x044fe200000810d8 */
[----:B------:R-:W-:Y:S04]  /*f05a0*/  STL.64 [R1+0xa178], R250 ;  /* 0x00a178fa01007387 */ /* 0x000fe80000100a00 */
[----:B------:R-:W-:Y:S02]  /*f05b0*/  STL.64 [R1+0xad0], R140 ;  /* 0x000ad08c01007387 */ /* 0x000fe40000100a00 */
[----:B------:R4:W-:Y:S02]  /*f05c0*/  STL.64 [R1+0xad8], R142 ;  /* 0x000ad88e01007387 */ /* 0x0009e40000100a00 */
[C---:B----4-:R-:W-:Y:S11]  /*f05d0*/  HMMA.1688.F32.TF32 R140, R4.reuse, R246, R220 ;  /* 0x000000f6048c723c */ /* 0x050ff600000810dc */
[----:B------:R-:W-:Y:S03]  /*f05e0*/  @!UPT UIADD3 URZ, URZ, URZ, URZ ;  /* 0x0000003f3f3ff290 */ /* 0x000fe6000fffe03f */
[----:B------:R-:W-:Y:S01]  /*f05f0*/  STL.64 [R1+0xac0], R88 ;  /* 0x000ac05801007387 */ /* 0x000fe20000100a00 */
[----:B------:R1:W-:Y:S02]  /*f0600*/  STL.64 [R1+0xac8], R90 ;  /* 0x000ac85a01007387 */ /* 0x0003e40000100a00 */
[----:B------:R-:W-:Y:S01]  /*f0610*/  STL.64 [R1+0xa180], R246 ;  /* 0x00a180f601007387 */ /* 0x000fe20000100a00 */
[C---:B-1----:R-:W-:Y:S05]  /*f0620*/  HMMA.1688.F32.TF32 R88, R4.reuse, R10, R224 ;  /* 0x0000000a0458723c */ /* 0x042fea00000810e0 */
[----:B------:R-:W-:Y:S01]  /*f0630*/  STL.64 [R1+0xab0], R140 ;  /* 0x000ab08c01007387 */ /* 0x000fe20000100a00 */
[----:B------:R-:W-:Y:S02]  /*f0640*/  STL.64 [R1+0xab8], R142 ;  /* 0x000ab88e01007387 */ /* 0x000fe40000100a00 */
[----:B------:R-:W-:Y:S02]  /*f0650*/  STL.64 [R1+0xa190], R10 ;  /* 0x00a1900a01007387 */ /* 0x000fe40000100a00 */
[----:B------:R1:W-:Y:S02]  /*f0660*/  STL.64 [R1+0xa188], R8 ;  /* 0x00a1880801007387 */ /* 0x0003e40000100a00 */
[C---:B-1----:R-:W-:Y:S08]  /*f0670*/  HMMA.1688.F32.TF32 R8, R4.reuse, R14, R228 ;  /* 0x0000000e0408723c */ /* 0x042ff000000810e4 */
[----:B------:R-:W-:Y:S03]  /*f0680*/  HMMA.1688.F32.TF32 R4, R4, R18, R232 ;  /* 0x000000120404723c */ /* 0x000fe600000810e8 */
[----:B------:R-:W-:Y:S01]  /*f0690*/  STL.64 [R1+0xaa0], R88 ;  /* 0x000aa05801007387 */ /* 0x000fe20000100a00 */
[----:B------:R-:W-:Y:S02]  /*f06a0*/  STL.64 [R1+0xaa8], R90 ;  /* 0x000aa85a01007387 */ /* 0x000fe40000100a00 */
[----:B------:R-:W-:Y:S02]  /*f06b0*/  STL.64 [R1+0xa1a0], R14 ;  /* 0x00a1a00e01007387 */ /* 0x000fe40000100a00 */
[----:B------:R-:W-:Y:S07]  /*f06c0*/  STL.64 [R1+0xa198], R12 ;  /* 0x00a1980c01007387 */ /* 0x000fee0000100a00 */
[----:B------:R1:W-:Y:S01]  /*f06d0*/  STL.64 [R1+0xa90], R8 ;  /* 0x000a900801007387 */ /* 0x0003e20000100a00 */
[----:B------:R2:W-:Y:S02]  /*f06e0*/  STL.64 [R1+0xa98], R10 ;  /* 0x000a980a01007387 */ /* 0x0005e40000100a00 */
[----:B------:R-:W4:Y:S05]  /*f06f0*/  LDL.LU R156, [R1+0x4c0] ;  /* 0x0004c000019c7983 */ /* 0x000f2a0000300800 */
[----:B------:R1:W-:Y:S01]  /*f0700*/  STL.64 [R1+0x1650], R4 ;  /* 0x0016500401007387 */ /* 0x0003e20000100a00 */
[----:B------:R1:W-:Y:S01]  /*f0710*/  STL.64 [R1+0x1658], R6 ;  /* 0x0016580601007387 */ /* 0x0003e20000100a00 */
[----:B------:R-:W4:Y:S02]  /*f0720*/  LDL.LU R157, [R1+0x4c4] ;  /* 0x0004c400019d7983 */ /* 0x000f240000300800 */
[----:B------:R-:W4:Y:S02]  /*f0730*/  LDL.LU R158, [R1+0x4c8] ;  /* 0x0004c800019e7983 */ /* 0x000f240000300800 */
[----:B------:R-:W4:Y:S01]  /*f0740*/  LDL.LU R159, [R1+0x4cc] ;  /* 0x0004cc00019f7983 */ /* 0x000f220000300800 */
        /* <DEDUP_REMOVED lines=10> */
[----:B--2---:R-:W3:Y:S02]  /*f07f0*/  LDL.LU R10, [R1+0x548] ;  /* 0x00054800010a7983 */ /* 0x004ee40000300800 */
        /* <DEDUP_REMOVED lines=51> */
[----:B------:R-:W-:-:S02]  /*f0b30*/  MOV R154, R2 ;  /* 0x00000002009a7202 */ /* 0x000fc40000000f00 */
[----:B------:R-:W3:Y:S01]  /*f0b40*/  LDL.LU R2, [R1+0xa298] ;  /* 0x00a2980001027983 */ /* 0x000ee20000300800 */
[----:B------:R-:W3:Y:S02]  /*f0b50*/  LDL.LU R155, [R1+0x4dc] ;  /* 0x0004dc00019b7983 */ /* 0x000ee40000300800 */
[----:B------:R-:W-:Y:S02]  /*f0b60*/  STL.64 [R1+0xa1b0], R18 ;  /* 0x00a1b01201007387 */ /* 0x000fe40000100a00 */
[----:B------:R1:W-:Y:S02]  /*f0b70*/  STL [R1+0xa1a8], R16 ;  /* 0x00a1a81001007387 */ /* 0x0003e40000100800 */
[----:B-1----:R-:W3:Y:S01]  /*f0b80*/  LDL.LU R16, [R1+0x570] ;  /* 0x0005700001107983 */ /* 0x002ee20000300800 */
        /* <DEDUP_REMOVED lines=9> */
[----:B------:R-:W-:Y:S01]  /*f0c20*/  STL.64 [R1+0xa1b8], R238 ;  /* 0x00a1b8ee01007387 */ /* 0x000fe20000100a00 */
        /* <DEDUP_REMOVED lines=34> */
[----:B------:R-:W-:Y:S01]  /*f0e50*/  IMAD.MOV.U32 R19, RZ, RZ, R2 ;  /* 0x000000ffff137224 */ /* 0x000fe200078e0002 */
[C---:B------:R-:W-:Y:S08]  /*f0e60*/  HMMA.1688.F32.TF32 R4, R240.reuse, R210, R4 ;  /* 0x000000d2f004723c */ /* 0x040ff00000081004 */
[C---:B------:R-:W-:Y:S01]  /*f0e70*/  HMMA.1688.F32.TF32 R12, R240.reuse, R206, R12 ;  /* 0x000000cef00c723c */ /* 0x040fe2000008100c */
[----:B------:R-:W2:Y:S07]  /*f0e80*/  LDL.LU.64 R212, [R1+0xa238] ;  /* 0x00a2380001d47983 */ /* 0x000eae0000300a00 */
[C---:B------:R-:W-:Y:S08]  /*f0e90*/  HMMA.1688.F32.TF32 R8, R240.reuse, R202, R8 ;  /* 0x000000caf008723c */ /* 0x040ff00000081008 */
[C---:B---3--:R-:W-:Y:S11]  /*f0ea0*/  HMMA.1688.F32.TF32 R16, R240.reuse, R214, R16 ;  /* 0x000000d6f010723c */ /* 0x048ff60000081010 */
[----:B------:R-:W-:Y:S11]  /*f0eb0*/  @!UPT UIADD3 URZ, URZ, URZ, URZ ;  /* 0x0000003f3f3ff290 */ /* 0x000ff6000fffe03f */
[----:B------:R-:W-:Y:S01]  /*f0ec0*/  @!UPT UIADD3 URZ, URZ, URZ, URZ ;  /* 0x0000003f3f3ff290 */ /* 0x000fe2000fffe03f */
        /* <DEDUP_REMOVED lines=8> */
[----:B------:R-:W-:Y:S01]  /*f0f50*/  STL.64 [R1+0x15b0], R8 ;  /* 0x0015b00801007387 */ /* 0x000fe20000100a00 */
[----:B------:R-:W-:Y:S01]  /*f0f60*/  STL.64 [R1+0x15b8], R10 ;  /* 0x0015b80a01007387 */ /* 0x000fe20000100a00 */
[----:B------:R-:W-:Y:S11]  /*f0f70*/  STL.64 [R1+0xa168], R196 ;  /* 0x00a168c401007387 */ /* 0x000ff60000100a00 */
        /* <DEDUP_REMOVED lines=21> */
[C---:B-1----:R-:W-:Y:S08]  /*f10d0*/  HMMA.1688.F32.TF32 R4, R240.reuse, R182, R144 ;  /* 0x000000b6f004723c */ /* 0x042ff00000081090 */
[C---:B------:R-:W-:Y:S08]  /*f10e0*/  HMMA.1688.F32.TF32 R12, R240.reuse, R174, R152 ;  /* 0x000000aef00c723c */ /* 0x040ff00000081098 */
[----:B----4-:R-:W-:Y:S07]  /*f10f0*/  HMMA.1688.F32.TF32 R8, R240, R170, R156 ;  /* 0x000000aaf008723c */ /* 0x010fee000008109c */
[----:B------:R-:W-:Y:S01]  /*f1100*/  STL.64 [R1+0x1560], R4 ;  /* 0x0015600401007387 */ /* 0x000fe20000100a00 */
[----:B------:R1:W-:Y:S01]  /*f1110*/  STL [R1+0x1568], R6 ;  /* 0x0015680601007387 */ /* 0x0003e20000100800 */
[----:B------:R-:W-:-:S02]  /*f1120*/  MOV R2, R7 ;  /* 0x0000000700027202 */ /* 0x000fc40000000f00 */
[C---:B-1----:R-:W-:Y:S01]  /*f1130*/  HMMA.1688.F32.TF32 R4, R240.reuse, R178, R148 ;  /* 0x000000b2f004723c */ /* 0x042fe20000081094 */
[----:B------:R-:W-:Y:S01]  /*f1140*/  STL.64 [R1+0xa130], R182 ;  /* 0x00a130b601007387 */ /* 0x000fe20000100a00 */
[----:B------:R-:W-:Y:S11]  /*f1150*/  STL.64 [R1+0xa128], R180 ;  /* 0x00a128b401007387 */ /* 0x000ff60000100a00 */
[----:B------:R-:W-:Y:S10]  /*f1160*/  @!UPT UIADD3 URZ, URZ, URZ, URZ ;  /* 0x0000003f3f3ff290 */ /* 0x000ff4000fffe03f */
[----:B------:R1:W-:Y:S01]  /*f1170*/  STL.64 [R1+0x1550], R4 ;  /* 0x0015500401007387 */ /* 0x0003e20000100a00 */
[----:B------:R3:W-:Y:S03]  /*f1180*/  STL.64 [R1+0x1558], R6 ;  /* 0x0015580601007387 */ /* 0x0007e60000100a00 */
[----:B-1----:R-:W4:Y:S01]  /*f1190*/  LDL.LU R4, [R1+0x3f0] ;  /* 0x0003f00001047983 */ /* 0x002f220000300800 */
[----:B------:R1:W-:Y:S02]  /*f11a0*/  STL.64 [R1+0x1540], R12 ;  /* 0x0015400c01007387 */ /* 0x0003e40000100a00 */
[----:B------:R1:W-:Y:S02]  /*f11b0*/  STL.64 [R1+0x1548], R14 ;  /* 0x0015480e01007387 */ /* 0x0003e40000100a00 */
[----:B------:R1:W-:Y:S01]  /*f11c0*/  STL.64 [R1+0x1530], R8 ;  /* 0x0015300801007387 */ /* 0x0003e20000100a00 */
[----:B------:R1:W-:Y:S01]  /*f11d0*/  STL.64 [R1+0x1538], R10 ;  /* 0x0015380a01007387 */ /* 0x0003e20000100a00 */
        /* <DEDUP_REMOVED lines=60> */
[C---:B--2---:R-:W-:Y:S08]  /*f15a0*/  HMMA.1688.F32.TF32 R88, R240.reuse, R166, R88 ;  /* 0x000000a6f058723c */ /* 0x044ff00000081058 */
[C---:B---3--:R-:W-:Y:S11]  /*f15b0*/  HMMA.1688.F32.TF32 R156, R240.reuse, R162, R156 ;  /* 0x000000a2f09c723c */ /* 0x048ff6000008109c */
[----:B------:R-:W-:Y:S04]  /*f15c0*/  @!UPT UIADD3 URZ, URZ, URZ, URZ ;  /* 0x0000003f3f3ff290 */ /* 0x000fe8000fffe03f */
        /* <DEDUP_REMOVED lines=8> */
[----:B------:R-:W3:Y:S04]  /*f1650*/  LDL.LU R251, [R1+0xa3c] ;  /* 0x000a3c0001fb7983 */ /* 0x000ee80000300800 */
[----:B-1----:R-:W3:Y:S01]  /*f1660*/  LDL.LU R88, [R1+0xa20] ;  /* 0x000a200001587983 */ /* 0x002ee20000300800 */
[----:B------:R-:W3:Y:S02]  /*f1670*/  LDL.LU R89, [R1+0xa24] ;  /* 0x000a240001597983 */ /* 0x000ee40000300800 */
[----:B--2---:R-:W2:Y:S02]  /*f1680*/  LDL.LU R90, [R1+0xa28] ;  /* 0x000a2800015a7983 */ /* 0x004ea40000300800 */
[----:B------:R-:W2:Y:S01]  /*f1690*/  LDL.LU R91, [R1+0xa2c] ;  /* 0x000a2c00015b7983 */ /* 0x000ea20000300800 */
        /* <DEDUP_REMOVED lines=47> */
[----:B------:R-:W-:Y:S03]  /*f1990*/  STL.64 [R1+0x14a8], R190 ;  /* 0x0014a8be01007387 */ /* 0x000fe60000100a00 */
[----:B------:R-:W-:Y:S02]  /*f19a0*/  STL.64 [R1+0x1490], R184 ;  /* 0x001490b801007387 */ /* 0x000fe40000100a00 */
[----:B------:R-:W-:Y:S11]  /*f19b0*/  STL.64 [R1+0x1498], R186 ;  /* 0x001498ba01007387 */ /* 0x000ff60000100a00 */
[----:B------:R-:W-:Y:S05]  /*f19c0*/  @!UPT UIADD3 URZ, URZ, URZ, URZ ;  /* 0x0000003f3f3ff290 */ /* 0x000fea000fffe03f */
[----:B------:R-:W-:Y:S01]  /*f19d0*/  STL.64 [R1+0x1480], R180 ;  /* 0x001480b401007387 */ /* 0x000fe20000100a00 */
[----:B------:R-:W-:Y:S02]  /*f19e0*/  STL.64 [R1+0x1488], R182 ;  /* 0x001488b601007387 */ /* 0x000fe40000100a00 */
[----:B------:R-:W-:Y:S02]  /*f19f0*/  STL.64 [R1+0xa120], R118 ;  /* 0x00a1207601007387 */ /* 0x000fe40000100a00 */
[----:B------:R-:W-:Y:S01]  /*f1a00*/  STL.64 [R1+0xa80], R16 ;  /* 0x000a801001007387 */ /* 0x000fe20000100a00 */
[----:B------:R-:W-:Y:S01]  /*f1a10*/  STL.64 [R1+0xa88], R18 ;  /* 0x000a881201007387 */ /* 0x000fe20000100a00 */
[----:B------:R-:W-:Y:S02]  /*f1a20*/  STL.64 [R1+0xa118], R116 ;  /* 0x00a1187401007387 */ /* 0x000fe40000100a00 */
[----:B------:R-:W-:Y:S02]  /*f1a30*/  STL.64 [R1+0xa70], R4 ;  /* 0x000a700401007387 */ /* 0x000fe40000100a00 */
        /* <DEDUP_REMOVED lines=8> */
[C---:B---3--:R-:W-:Y:S01]  /*f1ac0*/  HMMA.1688.F32.TF32 R8, R240.reuse, R106, R244 ;  /* 0x0000006af008723c */ /* 0x048fe200000810f4 */
[----:B------:R-:W-:Y:S01]  /*f1ad0*/  STL.64 [R1+0xa100], R110 ;  /* 0x00a1006e01007387 */ /* 0x000fe20000100a00 */
[----:B------:R-:W-:Y:S11]  /*f1ae0*/  STL.64 [R1+0xa0f8], R108 ;  /* 0x00a0f86c01007387 */ /* 0x000ff60000100a00 */
[----:B------:R-:W-:Y:S02]  /*f1af0*/  @!UPT UIADD3 URZ, URZ, URZ, URZ ;  /* 0x0000003f3f3ff290 */ /* 0x000fe4000fffe03f */
[----:B------:R-:W-:Y:S01]  /*f1b00*/  STL.64 [R1+0xa50], R4 ;  /* 0x000a500401007387 */ /* 0x000fe20000100a00 */
[----:B------:R-:W-:Y:S02]  /*f1b10*/  STL.64 [R1+0xa58], R6 ;  /* 0x000a580601007387 */ /* 0x000fe40000100a00 */
[----:B------:R-:W-:Y:S02]  /*f1b20*/  STL.64 [R1+0xa0f0], R106 ;  /* 0x00a0f06a01007387 */ /* 0x000fe40000100a00 */
[----:B------:R-:W-:Y:S03]  /*f1b30*/  STL.64 [R1+0xa0e8], R104 ;  /* 0x00a0e86801007387 */ /* 0x000fe60000100a00 */
[----:B------:R-:W-:Y:S01]  /*f1b40*/  STL.64 [R1+0x1870], R8 ;  /* 0x0018700801007387 */ /* 0x000fe20000100a00 */
[----:B------:R1:W-:Y:S03]  /*f1b50*/  STL.64 [R1+0x1878], R10 ;  /* 0x0018780a01007387 */ /* 0x0003e60000100a00 */
[----:B------:R-:W-:Y:S04]  /*f1b60*/  LDS R4, [R200+0x83880] ;  /* 0x08388000c8047984 */ /* 0x000fe80000000800 */
[----:B------:R-:W-:Y:S04]  /*f1b70*/  LDS R6, [R200+0x83c80] ;  /* 0x083c8000c8067984 */ /* 0x000fe80000000800 */
[----:B------:R-:W-:Y:S04]  /*f1b80*/  LDS R5, [R201+0x83880] ;  /* 0x08388000c9057984 */ /* 0x000fe80000000800 */
[----:B------:R-:W3:Y:S01]  /*f1b90*/  LDS R7, [R201+0x83c80] ;  /* 0x083c8000c9077984 */ /* 0x000ee20000000800 */
[C---:B-1----:R-:W-:Y:S03]  /*f1ba0*/  HMMA.1688.F32.TF32 R8, R240.reuse, R102, R248 ;  /* 0x00000066f008723c */ /* 0x042fe600000810f8 */
[----:B------:R-:W-:Y:S01]  /*f1bb0*/  STL.64 [R1+0xa0e0], R102 ;  /* 0x00a0e06601007387 */ /* 0x000fe20000100a00 */
[----:B------:R-:W-:Y:S11]  /*f1bc0*/  STL.64 [R1+0xa0d8], R100 ;  /* 0x00a0d86401007387 */ /* 0x000ff60000100a00 */
[----:B------:R-:W-:Y:S08]  /*f1bd0*/  @!UPT UIADD3 URZ, URZ, URZ, URZ ;  /* 0x0000003f3f3ff290 */ /* 0x000ff0000fffe03f */
[----:B------:R-:W-:Y:S01]  /*f1be0*/  STL.64 [R1+0x1860], R8 ;  /* 0x0018600801007387 */ /* 0x000fe20000100a00 */
[----:B------:R2:W-:Y:S02]  /*f1bf0*/  STL.64 [R1+0x1868], R10 ;  /* 0x0018680a01007387 */ /* 0x0005e40000100a00 */
[----:B------:R-:W4:Y:S01]  /*f1c00*/  LDL.LU R248, [R1+0x900] ;  /* 0x0009000001f87983 */ /* 0x000f220000300800 */
[C---:B--2---:R-:W-:Y:S11]  /*f1c10*/  HMMA.1688.F32.TF32 R8, R240.reuse, R98, R88 ;  /* 0x00000062f008723c */ /* 0x044ff60000081058 */
[----:B------:R-:W-:Y:S11]  /*f1c20*/  @!UPT UIADD3 URZ, URZ, URZ, URZ ;  /* 0x0000003f3f3ff290 */ /* 0x000ff6000fffe03f */
[----:B------:R-:W-:Y:S01]  /*f1c30*/  @!UPT UIADD3 URZ, URZ, URZ, URZ ;  /* 0x0000003f3f3ff290 */ /* 0x000fe2000fffe03f */
[----:B------:R1:W-:Y:S01]  /*f1c40*/  STL.64 [R1+0x1850], R8 ;  /* 0x0018500801007387 */ /* 0x0003e20000100a00 */
[----:B------:R2:W-:Y:S02]  /*f1c50*/  STL.64 [R1+0x1858], R10 ;  /* 0x0018580a01007387 */ /* 0x0005e40000100a00 */
[----:B------:R-:W4:Y:S02]  /*f1c60*/  LDL.LU R249, [R1+0x904] ;  /* 0x0009040001f97983 */ /* 0x000f240000300800 */
[----:B------:R-:W4:Y:S01]  /*f1c70*/  LDL.LU R250, [R1+0x908] ;  /* 0x0009080001fa7983 */ /* 0x000f220000300800 */
[----:B------:R-:W4:Y:S04]  /*f1c80*/  LDL.LU R251, [R1+0x90c] ;  /* 0x00090c0001fb7983 */ /* 0x000f280000300800 */
        /* <DEDUP_REMOVED lines=75> */
[----:B-1----:R-:W2:Y:S01]  /*f2140*/  LDL.LU R92, [R1+0xa00] ;  /* 0x000a0000015c7983 */ /* 0x002ea20000300800 */
[----:B------:R-:W2:Y:S02]  /*f2150*/  LDL.LU R93, [R1+0xa04] ;  /* 0x000a0400015d7983 */ /* 0x000ea40000300800 */
[----:B------:R-:W2:Y:S02]  /*f2160*/  LDL.LU R94, [R1+0xa08] ;  /* 0x000a0800015e7983 */ /* 0x000ea40000300800 */
[----:B------:R-:W2:Y:S02]  /*f2170*/  LDL.LU R95, [R1+0xa0c] ;  /* 0x000a0c00015f7983 */ /* 0x000ea40000300800 */
[C---:B--2---:R-:W-:Y:S01]  /*f2180*/  HMMA.1688.F32.TF32 R92, R240.reuse, R90, R92 ;  /* 0x0000005af05c723c */ /* 0x044fe2000008105c */
[----:B------:R-:W-:Y:S01]  /*f2190*/  STL.64 [R1+0xa0b0], R90 ;  /* 0x00a0b05a01007387 */ /* 0x000fe20000100a00 */
[----:B------:R3:W-:Y:S06]  /*f21a0*/  STL.64 [R1+0xa0a8], R88 ;  /* 0x00a0a85801007387 */ /* 0x0007ec0000100a00 */
[C---:B---3--:R-:W-:Y:S11]  /*f21b0*/  HMMA.1688.F32.TF32 R88, R240.reuse, R86, R96 ;  /* 0x00000056f058723c */ /* 0x048ff60000081060 */
        /* <DEDUP_REMOVED lines=45> */
[C---:B------:R-:W-:Y:S08]  /*f2490*/  HMMA.1688.F32.TF32 R16, R240.reuse, R34, R8 ;  /* 0x00000022f010723c */ /* 0x040ff00000081008 */
[C---:B------:R-:W-:Y:S08]  /*f24a0*/  HMMA.1688.F32.TF32 R12, R240.reuse, R30, R244 ;  /* 0x0000001ef00c723c */ /* 0x040ff000000810f4 */
[C---:B----4-:R-:W-:Y:S01]  /*f24b0*/  HMMA.1688.F32.TF32 R8, R240.reuse, R26, R248 ;  /* 0x0000001af008723c */ /* 0x050fe200000810f8 */
[----:B------:R-:W-:Y:S01]  /*f24c0*/  STL.64 [R1+0x990], R80 ;  /* 0x0009905001007387 */ /* 0x000fe20000100a00 */
[----:B------:R-:W-:Y:S02]  /*f24d0*/  STL.64 [R1+0x998], R82 ;  /* 0x0009985201007387 */ /* 0x000fe40000100a00 */
[----:B------:R-:W-:Y:S01]  /*f24e0*/  IMAD.MOV.U32 R194, RZ, RZ, R236 ;  /* 0x000000ffffc27224 */ /* 0x000fe200078e00ec */
[----:B------:R-:W-:Y:S01]  /*f24f0*/  MOV R195, R237 ;  /* 0x000000ed00c37202 */ /* 0x000fe20000000f00 */
[----:B------:R-:W-:Y:S01]  /*f2500*/  STL.64 [R1+0x980], R76 ;  /* 0x0009804c01007387 */ /* 0x000fe20000100a00 */
[----:B------:R-:W-:Y:S02]  /*f2510*/  STL.64 [R1+0x988], R78 ;  /* 0x0009884e01007387 */ /* 0x000fe40000100a00 */
[----:B------:R-:W-:Y:S02]  /*f2520*/  STL.64 [R1+0x970], R72 ;  /* 0x0009704801007387 */ /* 0x000fe40000100a00 */
[----:B------:R-:W-:Y:S01]  /*f2530*/  STL.64 [R1+0x978], R74 ;  /* 0x0009784a01007387 */ /* 0x000fe20000100a00 */
[----:B------:R1:W-:Y:S01]  /*f2540*/  STL.64 [R1+0x960], R16 ;  /* 0x0009601001007387 */ /* 0x0003e20000100a00 */
[----:B------:R2:W-:Y:S02]  /*f2550*/  STL.64 [R1+0x968], R18 ;  /* 0x0009681201007387 */ /* 0x0005e40000100a00 */
[----:B------:R-:W3:Y:S02]  /*f2560*/  LDL.LU R192, [R1+0x340] ;  /* 0x0003400001c07983 */ /* 0x000ee40000300800 */
[----:B------:R-:W-:Y:S01]  /*f2570*/  STL.64 [R1+0x950], R12 ;  /* 0x0009500c01007387 */ /* 0x000fe20000100a00 */
[----:B------:R4:W-:Y:S05]  /*f2580*/  STL.64 [R1+0x958], R14 ;  /* 0x0009580e01007387 */ /* 0x0009ea0000100a00 */
[----:B------:R1:W-:Y:S02]  /*f2590*/  STL.64 [R1+0x940], R8 ;  /* 0x0009400801007387 */ /* 0x0003e40000100a00 */
[----:B------:R1:W-:Y:S02]  /*f25a0*/  STL.64 [R1+0x948], R10 ;  /* 0x0009480a01007387 */ /* 0x0003e40000100a00 */
[----:B------:R-:W3:Y:S01]  /*f25b0*/  LDL.LU R193, [R1+0x344] ;  /* 0x0003440001c17983 */ /* 0x000ee20000300800 */
        /* <DEDUP_REMOVED lines=44> */
[----:B--2---:R-:W-:Y:S01]  /*f2880*/  MOV R111, R236 ;  /* 0x000000ec006f7202 */ /* 0x004fe20000000f00 */
[----:B---3--:R-:W-:Y:S01]  /*f2890*/  IMAD.MOV.U32 R110, RZ, RZ, R237 ;  /* 0x000000ffff6e7224 */ /* 0x008fe200078e00ed */
[----:B------:R-:W2:Y:S01]  /*f28a0*/  LDL.LU R236, [R1+0x8f0] ;  /* 0x0008f00001ec7983 */ /* 0x000ea20000300800 */
[----:B------:R-:W2:Y:S02]  /*f28b0*/  LDL.LU R237, [R1+0x8f4] ;  /* 0x0008f40001ed7983 */ /* 0x000ea40000300800 */
[----:B------:R-:W2:Y:S02]  /*f28c0*/  LDL.LU R238, [R1+0x8f8] ;  /* 0x0008f80001ee7983 */ /* 0x000ea40000300800 */
[----:B------:R-:W2:Y:S01]  /*f28d0*/  LDL.LU R239, [R1+0x8fc] ;  /* 0x0008fc0001ef7983 */ /* 0x000ea20000300800 */
[----:B----4-:R-:W3:Y:S01]  /*f28e0*/  LDL.LU.64 R14, [R1+0x38] ;  /* 0x00003800010e7983 */ /* 0x010ee20000300a00 */
[----:B------:R-:W4:Y:S02]  /*f28f0*/  LDL.LU R8, [R1+0x8d0] ;  /* 0x0008d00001087983 */ /* 0x000f240000300800 */
[----:B------:R-:W4:Y:S02]  /*f2900*/  LDL.LU R9, [R1+0x8d4] ;  /* 0x0008d40001097983 */ /* 0x000f240000300800 */
[----:B------:R-:W4:Y:S01]  /*f2910*/  LDL.LU R10, [R1+0x8d8] ;  /* 0x0008d800010a7983 */ /* 0x000f220000300800 */
[----:B------:R-:W4:Y:S01]  /*f2920*/  LDL.LU R11, [R1+0x8dc] ;  /* 0x0008dc00010b7983 */ /* 0x000f220000300800 */
[----:B------:R-:W4:Y:S02]  /*f2930*/  LDL.LU.64 R246, [R1+0x28] ;  /* 0x0000280001f67983 */ /* 0x000f240000300a00 */
[----:B------:R-:W4:Y:S02]  /*f2940*/  LDL.LU.64 R74, [R1+0x18] ;  /* 0x00001800014a7983 */ /* 0x000f240000300a00 */
[----:B------:R-:W4:Y:S01]  /*f2950*/  LDL.LU R76, [R1+0x8b0] ;  /* 0x0008b000014c7983 */ /* 0x000f220000300800 */
[----:B------:R-:W4:Y:S01]  /*f2960*/  LDL.LU R77, [R1+0x8b4] ;  /* 0x0008b400014d7983 */ /* 0x000f220000300800 */
[----:B------:R-:W4:Y:S02]  /*f2970*/  LDL.LU R78, [R1+0x8b8] ;  /* 0x0008b800014e7983 */ /* 0x000f240000300800 */
[----:B------:R-:W4:Y:S02]  /*f2980*/  LDL.LU R79, [R1+0x8bc] ;  /* 0x0008bc00014f7983 */ /* 0x000f240000300800 */
[----:B------:R-:W4:Y:S01]  /*f2990*/  LDL.LU.64 R82, [R1+0x8] ;  /* 0x0000080001527983 */ /* 0x000f220000300a00 */
        /* <DEDUP_REMOVED lines=15> */
[----:B------:R-:W4:Y:S02]  /*f2a90*/  LDL.LU R183, [R1+0x37c] ;  /* 0x00037c0001b77983 */ /* 0x000f240000300800 */
[----:B------:R-:W-:Y:S01]  /*f2aa0*/  IMAD.MOV.U32 R198, RZ, RZ, R213 ;  /* 0x000000ffffc67224 */ /* 0x000fe200078e00d5 */
[----:B------:R-:W-:Y:S01]  /*f2ab0*/  MOV R199, R212 ;  /* 0x000000d400c77202 */ /* 0x000fe20000000f00 */
[C---:B--2---:R-:W-:Y:S08]  /*f2ac0*/  HMMA.1688.F32.TF32 R236, R240.reuse, R22, R236 ;  /* 0x00000016f0ec723c */ /* 0x044ff000000810ec */
[C---:B---3--:R-:W-:Y:S08]  /*f2ad0*/  HMMA.1688.F32.TF32 R16, R240.reuse, R14, R16 ;  /* 0x0000000ef010723c */ /* 0x048ff00000081010 */
[C---:B----4-:R-:W-:Y:S08]  /*f2ae0*/  HMMA.1688.F32.TF32 R8, R240.reuse, R246, R8 ;  /* 0x000000f6f008723c */ /* 0x050ff00000081008 */
[C---:B------:R-:W-:Y:S01]  /*f2af0*/  HMMA.1688.F32.TF32 R248, R240.reuse, R74, R248 ;  /* 0x0000004af0f8723c */ /* 0x040fe200000810f8 */
[----:B------:R-:W-:Y:S01]  /*f2b00*/  IMAD.MOV.U32 R201, RZ, RZ, R14 ;  /* 0x000000ffffc97224 */ /* 0x000fe200078e000e */
[----:B------:R-:W-:Y:S01]  /*f2b10*/  MOV R200, R15 ;  /* 0x0000000f00c87202 */ /* 0x000fe20000000f00 */
[----:B------:R-:W-:Y:S01]  /*f2b20*/  IMAD.MOV.U32 R213, RZ, RZ, R246 ;  /* 0x000000ffffd57224 */ /* 0x000fe200078e00f6 */
[----:B------:R-:W-:Y:S01]  /*f2b30*/  MOV R212, R247 ;  /* 0x000000f700d47202 */ /* 0x000fe20000000f00 */
[----:B------:R-:W-:Y:S01]  /*f2b40*/  STL.64 [R1+0x930], R236 ;  /* 0x000930ec01007387 */ /* 0x000fe20000100a00 */
[----:B------:R1:W-:Y:S03]  /*f2b50*/  STL.64 [R1+0x938], R238 ;  /* 0x000938ee01007387 */ /* 0x0003e60000100a00 */
[----:B-1----:R-:W2:Y:S01]  /*f2b60*/  LDL.LU.64 R238, [R1+0xa1b8] ;  /* 0x00a1b80001ee7983 */ /* 0x002ea20000300a00 */
[----:B------:R-:W-:Y:S02]  /*f2b70*/  STL.64 [R1+0x920], R16 ;  /* 0x0009201001007387 */ /* 0x000fe40000100a00 */
[----:B------:R1:W-:Y:S02]  /*f2b80*/  STL.64 [R1+0x928], R18 ;  /* 0x0009281201007387 */ /* 0x0003e40000100a00 */
[----:B-1----:R-:W3:Y:S01]  /*f2b90*/  LDL.LU.64 R18, [R1+0xa1b0] ;  /* 0x00a1b00001127983 */ /* 0x002ee20000300a00 */
[----:B------:R-:W4:Y:S02]  /*f2ba0*/  LDL.LU R16, [R1+0xa1a8] ;  /* 0x00a1a80001107983 */ /* 0x000f240000300800 */
[----:B------:R-:W2:Y:S02]  /*f2bb0*/  LDL.LU.64 R14, [R1+0xa1a0] ;  /* 0x00a1a000010e7983 */ /* 0x000ea40000300a00 */
[----:B------:R-:W2:Y:S01]  /*f2bc0*/  LDL.LU.64 R12, [R1+0xa198] ;  /* 0x00a19800010c7983 */ /* 0x000ea20000300a00 */
[----:B------:R-:W-:Y:S01]  /*f2bd0*/  STL.64 [R1+0x910], R8 ;  /* 0x0009100801007387 */ /* 0x000fe20000100a00 */
[----:B------:R1:W-:Y:S03]  /*f2be0*/  STL.64 [R1+0x918], R10 ;  /* 0x0009180a01007387 */ /* 0x0003e60000100a00 */
[----:B-1----:R-:W2:Y:S01]  /*f2bf0*/  LDL.LU.64 R10, [R1+0xa190] ;  /* 0x00a19000010a7983 */ /* 0x002ea20000300a00 */
[----:B------:R-:W2:Y:S02]  /*f2c00*/  LDL.LU.64 R8, [R1+0xa188] ;  /* 0x00a1880001087983 */ /* 0x000ea40000300a00 */
[----:B------:R-:W2:Y:S02]  /*f2c10*/  LDL.LU.64 R246, [R1+0xa180] ;  /* 0x00a1800001f67983 */ /* 0x000ea40000300a00 */
[----:B------:R-:W-:Y:S01]  /*f2c20*/  STL.64 [R1+0x900], R248 ;  /* 0x000900f801007387 */ /* 0x000fe20000100a00 */
[----:B------:R1:W-:Y:S04]  /*f2c30*/  STL.64 [R1+0x908], R250 ;  /* 0x000908fa01007387 */ /* 0x0003e80000100a00 */
[----:B-1----:R-:W3:Y:S01]  /*f2c40*/  LDL.LU.64 R250, [R1+0xa178] ;  /* 0x00a1780001fa7983 */ /* 0x002ee20000300a00 */
[----:B------:R-:W-:Y:S01]  /*f2c50*/  IMAD.MOV.U32 R196, RZ, RZ, R225 ;  /* 0x000000ffffc47224 */ /* 0x000fe200078e00e1 */
[----:B------:R-:W-:Y:S01]  /*f2c60*/  MOV R197, R224 ;  /* 0x000000e000c57202 */ /* 0x000fe20000000f00 */
[----:B------:R-:W-:Y:S01]  /*f2c70*/  IMAD.MOV.U32 R225, RZ, RZ, R74 ;  /* 0x000000ffffe17224 */ /* 0x000fe200078e004a */
[----:B------:R-:W-:Y:S01]  /*f2c80*/  MOV R224, R75 ;  /* 0x0000004b00e07202 */ /* 0x000fe20000000f00 */
[----:B------:R-:W-:Y:S01]  /*f2c90*/  IMAD.MOV.U32 R237, RZ, RZ, R82 ;  /* 0x000000ffffed7224 */ /* 0x000fe200078e0052 */
[C---:B------:R-:W-:Y:S01]  /*f2ca0*/  HMMA.1688.F32.TF32 R72, R240.reuse, R82, R76 ;  /* 0x00000052f048723c */ /* 0x040fe2000008104c */
[----:B------:R-:W-:Y:S11]  /*f2cb0*/  MOV R236, R83 ;  /* 0x0000005300ec7202 */ /* 0x000ff60000000f00 */
[----:B------:R-:W-:Y:S11]  /*f2cc0*/  @!UPT UIADD3 URZ, URZ, URZ, URZ ;  /* 0x0000003f3f3ff290 */ /* 0x000ff6000fffe03f */
[----:B------:R-:W-:Y:S01]  /*f2cd0*/  STL.64 [R1+0x8f0], R72 ;  /* 0x0008f04801007387 */ /* 0x000fe20000100a00 */
[----:B------:R1:W-:Y:S01]  /*f2ce0*/  STL.64 [R1+0x8f8], R74 ;  /* 0x0008f84a01007387 */ /* 0x0003e20000100a00 */
[C---:B--2---:R-:W-:Y:S08]  /*f2cf0*/  HMMA.1688.F32.TF32 R76, R240.reuse, R246, R88 ;  /* 0x000000f6f04c723c */ /* 0x044ff00000081058 */
[C---:B---3--:R-:W-:Y:S08]  /*f2d00*/  HMMA.1688.F32.TF32 R80, R240.reuse, R250, R84 ;  /* 0x000000faf050723c */ /* 0x048ff00000081054 */
[C---:B-1----:R-:W-:Y:S11]  /*f2d10*/  HMMA.1688.F32.TF32 R72, R240.reuse, R10, R92 ;  /* 0x0000000af048723c */ /* 0x042ff6000008105c */
[----:B------:R-:W-:Y:S04]  /*f2d20*/  @!UPT UIADD3 URZ, URZ, URZ, URZ ;  /* 0x0000003f3f3ff290 */ /* 0x000fe8000fffe03f */
        /* <DEDUP_REMOVED lines=14> */
[----:B-1----:R-:W-:Y:S08]  /*f2e10*/  HMMA.1688.F32.TF32 R8, R240, R18, R100 ;  /* 0x00000012f008723c */ /* 0x002ff00000081064 */
        /* <DEDUP_REMOVED lines=26> */
[----:B------:R-:W-:Y:S01]  /*f2fc0*/  STL.64 [R1+0x13f0], R12 ;  /* 0x0013f00c01007387 */ /* 0x000fe20000100a00 */
[----:B------:R-:W-:Y:S07]  /*f2fd0*/  STL.64 [R1+0x13f8], R14 ;  /* 0x0013f80e01007387 */ /* 0x000fee0000100a00 */
        /* <DEDUP_REMOVED lines=117> */
[C---:B------:R-:W-:Y:S08]  /*f3730*/  HMMA.1688.F32.TF32 R8, R4.reuse, R174, R8 ;  /* 0x000000ae0408723c */ /* 0x040ff00000081008 */
[C---:B---3--:R-:W-:Y:S01]  /*f3740*/  HMMA.1688.F32.TF32 R240, R4.reuse, R182, R240 ;  /* 0x000000b604f0723c */ /* 0x048fe200000810f0 */
[----:B--2---:R-:W-:Y:S11]  /*f3750*/  STL.64 [R1+0x9f90], R180 ;  /* 0x009f90b401007387 */ /* 0x004ff60000100a00 */
[----:B------:R-:W-:Y:S11]  /*f3760*/  @!UPT UIADD3 URZ, URZ, URZ, URZ ;  /* 0x0000003f3f3ff290 */ /* 0x000ff6000fffe03f */
[----:B------:R-:W-:Y:S01]  /*f3770*/  STL.64 [R1+0x1380], R240 ;  /* 0x001380f001007387 */ /* 0x000fe20000100a00 */
[----:B------:R-:W-:Y:S02]  /*f3780*/  STL.64 [R1+0x1388], R242 ;  /* 0x001388f201007387 */ /* 0x000fe40000100a00 */
[----:B------:R-:W-:Y:S02]  /*f3790*/  STL.64 [R1+0x9f98], R176 ;  /* 0x009f98b001007387 */ /* 0x000fe40000100a00 */
[----:B------:R-:W-:Y:S01]  /*f37a0*/  STL.64 [R1+0x1370], R12 ;  /* 0x0013700c01007387 */ /* 0x000fe20000100a00 */
[----:B------:R1:W-:Y:S02]  /*f37b0*/  STL.64 [R1+0x1378], R14 ;  /* 0x0013780e01007387 */ /* 0x0003e40000100a00 */
[C---:B-1----:R-:W-:Y:S02]  /*f37c0*/  HMMA.1688.F32.TF32 R12, R4.reuse, R170, R72 ;  /* 0x000000aa040c723c */ /* 0x042fe40000081048 */
[----:B------:R-:W-:Y:S01]  /*f37d0*/  STL.64 [R1+0x9fc0], R172 ;  /* 0x009fc0ac01007387 */ /* 0x000fe20000100a00 */
[----:B------:R-:W-:Y:S02]  /*f37e0*/  STL.64 [R1+0x1360], R8 ;  /* 0x0013600801007387 */ /* 0x000fe40000100a00 */
[----:B------:R1:W-:Y:S02]  /*f37f0*/  STL.64 [R1+0x1368], R10 ;  /* 0x0013680a01007387 */ /* 0x0003e40000100a00 */
[----:B------:R-:W-:Y:S01]  /*f3800*/  STL.64 [R1+0x9fc8], R168 ;  /* 0x009fc8a801007387 */ /* 0x000fe20000100a00 */
        /* <DEDUP_REMOVED lines=32> */
[----:B------:R1:W-:Y:S01]  /*f3a10*/  STL.64 [R1+0x12e8], R10 ;  /* 0x0012e80a01007387 */ /* 0x0003e20000100a00 */
[C---:B------:R-:W-:Y:S08]  /*f3a20*/  HMMA.1688.F32.TF32 R72, R4.reuse, R130, R112 ;  /* 0x000000820448723c */ /* 0x040ff00000081070 */
[C---:B-1----:R-:W-:Y:S01]  /*f3a30*/  HMMA.1688.F32.TF32 R8, R4.reuse, R134, R108 ;  /* 0x000000860408723c */ /* 0x042fe2000008106c */
[----:B------:R-:W-:Y:S01]  /*f3a40*/  STL.64 [R1+0x11c0], R12 ;  /* 0x0011c00c01007387 */ /* 0x000fe20000100a00 */
[----:B------:R1:W-:Y:S06]  /*f3a50*/  STL.64 [R1+0x11c8], R14 ;  /* 0x0011c80e01007387 */ /* 0x0003ec0000100a00 */
[C---:B-1----:R-:W-:Y:S11]  /*f3a60*/  HMMA.1688.F32.TF32 R12, R4.reuse, R126, R116 ;  /* 0x0000007e040c723c */ /* 0x042ff60000081074 */
[----:B------:R-:W-:Y:S04]  /*f3a70*/  @!UPT UIADD3 URZ, URZ, URZ, URZ ;  /* 0x0000003f3f3ff290 */ /* 0x000fe8000fffe03f */
[----:B------:R1:W-:Y:S01]  /*f3a80*/  STL.64 [R1+0x11b0], R8 ;  /* 0x0011b00801007387 */ /* 0x0003e20000100a00 */
[----:B------:R2:W-:Y:S03]  /*f3a90*/  STL.64 [R1+0x11b8], R10 ;  /* 0x0011b80a01007387 */ /* 0x0005e60000100a00 */
[----:B-1----:R-:W3:Y:S01]  /*f3aa0*/  LDL.LU R8, [R1+0x40] ;  /* 0x0000400001087983 */ /* 0x002ee20000300800 */
[----:B------:R1:W-:Y:S02]  /*f3ab0*/  STL.64 [R1+0x11a0], R72 ;  /* 0x0011a04801007387 */ /* 0x0003e40000100a00 */
[----:B------:R1:W-:Y:S01]  /*f3ac0*/  STL.64 [R1+0x11a8], R74 ;  /* 0x0011a84a01007387 */ /* 0x0003e20000100a00 */
[----:B------:R1:W-:Y:S01]  /*f3ad0*/  STL.64 [R1+0x1190], R12 ;  /* 0x0011900c01007387 */ /* 0x0003e20000100a00 */
[----:B------:R1:W-:Y:S02]  /*f3ae0*/  STL.64 [R1+0x1198], R14 ;  /* 0x0011980e01007387 */ /* 0x0003e40000100a00 */
[----:B------:R-:W3:Y:S02]  /*f3af0*/  LDL.LU R9, [R1+0x44] ;  /* 0x0000440001097983 */ /* 0x000ee40000300800 */
[----:B--2---:R-:W3:Y:S01]  /*f3b00*/  LDL.LU R10, [R1+0x48] ;  /* 0x00004800010a7983 */ /* 0x004ee20000300800 */
        /* <DEDUP_REMOVED lines=103> */
[----:B------:R1:W-:Y:S04]  /*f4180*/  STL.64 [R1+0x1188], R118 ;  /* 0x0011887601007387 */ /* 0x0003e80000100a00 */
[----:B-1----:R-:W3:Y:S01]  /*f4190*/  LDL.LU.64 R118, [R1+0xa120] ;  /* 0x00a1200001767983 */ /* 0x002ee20000300a00 */
[----:B------:R-:W-:Y:S01]  /*f41a0*/  MOV R248, R116 ;  /* 0x0000007400f87202 */ /* 0x000fe20000000f00 */
[----:B------:R-:W-:Y:S02]  /*f41b0*/  IMAD.MOV.U32 R249, RZ, RZ, R117 ;  /* 0x000000fffff97224 */ /* 0x000fe400078e0075 */
[----:B------:R-:W2:Y:S01]  /*f41c0*/  LDL.LU.64 R116, [R1+0xa118] ;  /* 0x00a1180001747983 */ /* 0x000ea20000300a00 */
[----:B------:R-:W2:Y:S01]  /*f41d0*/  LDL R17, [R1+0x330] ;  /* 0x0003300001117983 */ /* 0x000ea20000100800 */
[C---:B---3--:R-:W-:Y:S11]  /*f41e0*/  HMMA.1688.F32.TF32 R112, R4.reuse, R118, R112 ;  /* 0x000000760470723c */ /* 0x048ff60000081070 */
[----:B------:R-:W-:Y:S11]  /*f41f0*/  @!UPT UIADD3 URZ, URZ, URZ, URZ ;  /* 0x0000003f3f3ff290 */ /* 0x000ff6000fffe03f */
[----:B------:R-:W-:Y:S01]  /*f4200*/  @!UPT UIADD3 URZ, URZ, URZ, URZ ;  /* 0x0000003f3f3ff290 */ /* 0x000fe2000fffe03f */
[----:B------:R1:W-:Y:S04]  /*f4210*/  STL.64 [R1+0x1178], R114 ;  /* 0x0011787201007387 */ /* 0x0003e80000100a00 */
[----:B-1----:R-:W3:Y:S01]  /*f4220*/  LDL.LU.64 R114, [R1+0xa110] ;  /* 0x00a1100001727983 */ /* 0x002ee20000300a00 */
[----:B------:R-:W-:Y:S01]  /*f4230*/  MOV R244, R112 ;  /* 0x0000007000f47202 */ /* 0x000fe20000000f00 */
[----:B------:R-:W-:Y:S02]  /*f4240*/  IMAD.MOV.U32 R245, RZ, RZ, R113 ;  /* 0x000000fffff57224 */ /* 0x000fe400078e0071 */
        /* <DEDUP_REMOVED lines=72> */
[----:B------:R-:W-:-:S07]  /*f46d0*/  IMAD.MOV.U32 R15, RZ, RZ, R252 ;  /* 0x000000ffff0f7224 */ /* 0x000fce00078e00fc */
[C---:B------:R-:W-:Y:S08]  /*f46e0*/  HMMA.1688.F32.TF32 R8, R4.reuse, R22, R8 ;  /* 0x000000160408723c */ /* 0x040ff00000081008 */
[----:B------:R-:W-:Y:S01]  /*f46f0*/  HMMA.1688.F32.TF32 R12, R4, R26, R12 ;  /* 0x0000001a040c723c */ /* 0x000fe2000008100c */
[----:B------:R-:W-:Y:S01]  /*f4700*/  IMAD.MOV.U32 R190, RZ, RZ, R209 ;  /* 0x000000ffffbe7224 */ /* 0x000fe200078e00d1 */
[----:B------:R-:W-:Y:S01]  /*f4710*/  MOV R191, R208 ;  /* 0x000000d000bf7202 */ /* 0x000fe20000000f00 */
[----:B------:R-:W-:Y:S01]  /*f4720*/  IMAD.MOV.U32 R186, RZ, RZ, R205 ;  /* 0x000000ffffba7224 */ /* 0x000fe200078e00cd */
[----:B------:R-:W-:-:S04]  /*f4730*/  MOV R187, R204 ;  /* 0x000000cc00bb7202 */ /* 0x000fc80000000f00 */
        /* <DEDUP_REMOVED lines=21> */
[----:B------:R-:W-:Y:S11]  /*f4890*/  STL.64 [R1+0x10d8], R150 ;  /* 0x0010d89601007387 */ /* 0x000ff60000100a00 */
[----:B------:R-:W-:Y:S06]  /*f48a0*/  @!UPT UIADD3 URZ, URZ, URZ, URZ ;  /* 0x0000003f3f3ff290 */ /* 0x000fec000fffe03f */
[----:B------:R-:W-:Y:S01]  /*f48b0*/  STL.64 [R1+0x10b0], R140 ;  /* 0x0010b08c01007387 */ /* 0x000fe20000100a00 */
[----:B------:R-:W-:Y:S02]  /*f48c0*/  STL.64 [R1+0x10c0], R144 ;  /* 0x0010c09001007387 */ /* 0x000fe40000100a00 */
[----:B------:R-:W-:Y:S02]  /*f48d0*/  STL.64 [R1+0x10c8], R146 ;  /* 0x0010c89201007387 */ /* 0x000fe40000100a00 */
[----:B------:R1:W-:Y:S01]  /*f48e0*/  STL [R1+0x10b8], R142 ;  /* 0x0010b88e01007387 */ /* 0x0003e20000100800 */
[----:B------:R-:W-:Y:S02]  /*f48f0*/  MOV R252, R143 ;  /* 0x0000008f00fc7202 */ /* 0x000fe40000000f00 */
[C---:B-1----:R-:W-:Y:S08]  /*f4900*/  HMMA.1688.F32.TF32 R140, R4.reuse, R42, R172 ;  /* 0x0000002a048c723c */ /* 0x042ff000000810ac */
[C---:B------:R-:W-:Y:S08]  /*f4910*/  HMMA.1688.F32.TF32 R148, R4.reuse, R38, R176 ;  /* 0x000000260494723c */ /* 0x040ff000000810b0 */
[C---:B------:R-:W-:Y:S07]  /*f4920*/  HMMA.1688.F32.TF32 R144, R4.reuse, R34, R180 ;  /* 0x000000220490723c */ /* 0x040fee00000810b4 */
[----:B------:R-:W-:Y:S01]  /*f4930*/  STL.64 [R1+0x10a0], R140 ;  /* 0x0010a08c01007387 */ /* 0x000fe20000100a00 */
[----:B------:R1:W-:Y:S02]  /*f4940*/  STL.64 [R1+0x10a8], R142 ;  /* 0x0010a88e01007387 */ /* 0x0003e40000100a00 */
[----:B-1----:R-:W-:Y:S05]  /*f4950*/  HMMA.1688.F32.TF32 R140, R4, R30, R240 ;  /* 0x0000001e048c723c */ /* 0x002fea00000810f0 */
[----:B------:R-:W-:Y:S01]  /*f4960*/  STL.64 [R1+0x1090], R148 ;  /* 0x0010909401007387 */ /* 0x000fe20000100a00 */
[----:B------:R-:W-:Y:S07]  /*f4970*/  STL.64 [R1+0x1098], R150 ;  /* 0x0010989601007387 */ /* 0x000fee0000100a00 */
[----:B------:R-:W-:Y:S02]  /*f4980*/  STL.64 [R1+0x1080], R144 ;  /* 0x0010809001007387 */ /* 0x000fe40000100a00 */
[----:B------:R-:W-:Y:S02]  /*f4990*/  STL.64 [R1+0x1088], R146 ;  /* 0x0010889201007387 */ /* 0x000fe40000100a00 */
        /* <DEDUP_REMOVED lines=11> */
[----:B--2---:R-:W1:Y:S01]  /*f4a50*/  LDSM.16.M88.4 R236, [R17+0x100] ;  /* 0x0001000011ec783b */ /* 0x004e620000000200 */
[----:B------:R-:W-:-:S02]  /*f4a60*/  MOV R163, R224 ;  /* 0x000000e000a37202 */ /* 0x000fc40000000f00 */
[----:B------:R-:W-:Y:S04]  /*f4a70*/  LDSM.16.M88.4 R224, [R17+0x3100] ;  /* 0x0031000011e0783b */ /* 0x000fe80000000200 */
[----:B------:R-:W-:Y:S01]  /*f4a80*/  IMAD.MOV.U32 R154, RZ, RZ, R213 ;  /* 0x000000ffff9a7224 */ /* 0x000fe200078e00d5 */
[----:B------:R-:W-:Y:S01]  /*f4a90*/  MOV R155, R212 ;  /* 0x000000d4009b7202 */ /* 0x000fe20000000f00 */
[----:B------:R-:W-:Y:S04]  /*f4aa0*/  LDS R240, [R0+0x84000] ;  /* 0x0840000000f07984 */ /* 0x000fe80000000800 */
[----:B------:R-:W-:Y:S01]  /*f4ab0*/  STL.64 [R1+0x1010], R140 ;  /* 0x0010108c01007387 */ /* 0x000fe20000100a00 */
[----:B------:R-:W-:Y:S02]  /*f4ac0*/  STL.64 [R1+0x1018], R142 ;  /* 0x0010188e01007387 */ /* 0x000fe40000100a00 */
[----:B------:R2:W-:Y:S02]  /*f4ad0*/  STL.64 [R1+0xfe0], R12 ;  /* 0x000fe00c01007387 */ /* 0x0005e40000100a00 */
[----:B------:R3:W-:Y:S01]  /*f4ae0*/  STL.64 [R1+0xfe8], R14 ;  /* 0x000fe80e01007387 */ /* 0x0007e20000100a00 */
[----:B------:R-:W-:Y:S01]  /*f4af0*/  STL.64 [R1+0xfb0], R8 ;  /* 0x000fb00801007387 */ /* 0x000fe20000100a00 */
[----:B------:R1:W-:Y:S02]  /*f4b00*/  STL.64 [R1+0xfb8], R10 ;  /* 0x000fb80a01007387 */ /* 0x0003e40000100a00 */
[----:B------:R-:W1:Y:S02]  /*f4b10*/  LDL.LU R209, [R1+0xa064] ;  /* 0x00a0640001d17983 */ /* 0x000e640000300800 */
        /* <DEDUP_REMOVED lines=11> */
[----:B--2---:R-:W-:Y:S01]  /*f4bd0*/  IMAD.MOV.U32 R12, RZ, RZ, R216 ;  /* 0x000000ffff0c7224 */ /* 0x004fe200078e00d8 */
[----:B------:R-:W-:Y:S01]  /*f4be0*/  MOV R13, R217 ;  /* 0x000000d9000d7202 */ /* 0x000fe20000000f00 */
[----:B------:R-:W2:Y:S01]  /*f4bf0*/  LDL.LU R216, [R1+0xa034] ;  /* 0x00a0340001d87983 */ /* 0x000ea20000300800 */
[----:B------:R-:W2:Y:S02]  /*f4c00*/  LDL.LU R217, [R1+0xa030] ;  /* 0x00a0300001d97983 */ /* 0x000ea40000300800 */
[----:B---3--:R-:W-:Y:S01]  /*f4c10*/  IMAD.MOV.U32 R14, RZ, RZ, R220 ;  /* 0x000000ffff0e7224 */ /* 0x008fe200078e00dc */
[----:B------:R-:W-:Y:S01]  /*f4c20*/  MOV R15, R221 ;  /* 0x000000dd000f7202 */ /* 0x000fe20000000f00 */
[----:B------:R-:W3:Y:S01]  /*f4c30*/  LDL.LU R220, [R1+0xa02c] ;  /* 0x00a02c0001dc7983 */ /* 0x000ee20000300800 */
[----:B------:R-:W2:Y:S03]  /*f4c40*/  LDL.LU R221, [R1+0xa028] ;  /* 0x00a0280001dd7983 */ /* 0x000ea60000300800 */
[----:B------:R-:W-:Y:S04]  /*f4c50*/  LDSM.16.M88.4 R212, [R17+0x6100] ;  /* 0x0061000011d4783b */ /* 0x000fe80000000200 */
[----:B------:R-:W-:Y:S04]  /*f4c60*/  LDS R242, [R0+0x84400] ;  /* 0x0844000000f27984 */ /* 0x000fe80000000800 */
[----:B------:R-:W-:Y:S04]  /*f4c70*/  LDS R241, [R3+0x84000] ;  /* 0x0840000003f17984 */ /* 0x000fe80000000800 */
[----:B------:R-:W-:Y:S01]  /*f4c80*/  LDS R243, [R3+0x84400] ;  /* 0x0844000003f37984 */ /* 0x000fe20000000800 */
[----:B-1----:R-:W-:Y:S01]  /*f4c90*/  MOV R11, R209 ;  /* 0x000000d1000b7202 */ /* 0x002fe20000000f00 */
[----:B----4-:R-:W-:Y:S01]  /*f4ca0*/  IMAD.MOV.U32 R10, RZ, RZ, R208 ;  /* 0x000000ffff0a7224 */ /* 0x010fe200078e00d0 */
[----:B------:R-:W-:Y:S01]  /*f4cb0*/  MOV R9, R205 ;  /* 0x000000cd00097202 */ /* 0x000fe20000000f00 */
[----:B------:R-:W-:-:S02]  /*f4cc0*/  IMAD.MOV.U32 R8, RZ, RZ, R204 ;  /* 0x000000ffff087224 */ /* 0x000fc400078e00cc */
[----:B------:R-:W4:Y:S01]  /*f4cd0*/  LDL.LU R204, [R1+0xa024] ;  /* 0x00a0240001cc7983 */ /* 0x000f220000300800 */
[----:B------:R-:W4:Y:S02]  /*f4ce0*/  LDL.LU R205, [R1+0xa020] ;  /* 0x00a0200001cd7983 */ /* 0x000f240000300800 */
[----:B------:R-:W4:Y:S02]  /*f4cf0*/  LDL.LU R208, [R1+0xa01c] ;  /* 0x00a01c0001d07983 */ /* 0x000f240000300800 */
        /* <DEDUP_REMOVED lines=11> */
[----:B------:R-:W-:Y:S01]  /*f4db0*/  IMAD.MOV.U32 R166, RZ, RZ, R229 ;  /* 0x000000ffffa67224 */ /* 0x000fe200078e00e5 */
[----:B------:R-:W1:Y:S01]  /*f4dc0*/  LDSM.16.M88.4 R232, [R17+0x1100] ;  /* 0x0011000011e8783b */ /* 0x000e620000000200 */
[----:B------:R-:W-:-:S02]  /*f4dd0*/  MOV R167, R228 ;  /* 0x000000e400a77202 */ /* 0x000fc40000000f00 */
[----:B------:R-:W1:Y:S04]  /*f4de0*/  LDSM.16.M88.4 R228, [R17+0x2100] ;  /* 0x0021000011e4783b */ /* 0x000e680000000200 */
[----:B--2---:R-:W-:Y:S01]  /*f4df0*/  IMAD.MOV.U32 R156, RZ, RZ, R221 ;  /* 0x000000ffff9c7224 */ /* 0x004fe200078e00dd */
[----:B---3--:R-:W-:Y:S01]  /*f4e00*/  MOV R157, R220 ;  /* 0x000000dc009d7202 */ /* 0x008fe20000000f00 */
[----:B------:R-:W-:Y:S01]  /*f4e10*/  IMAD.MOV.U32 R158, RZ, RZ, R217 ;  /* 0x000000ffff9e7224 */ /* 0x000fe200078e00d9 */
[----:B------:R-:W2:Y:S01]  /*f4e20*/  LDSM.16.M88.4 R220, [R17+0x4100] ;  /* 0x0041000011dc783b */ /* 0x000ea20000000200 */
[----:B------:R-:W-:Y:S02]  /*f4e30*/  MOV R159, R216 ;  /* 0x000000d8009f7202 */ /* 0x000fe40000000f00 */
[----:B------:R-:W3:Y:S04]  /*f4e40*/  LDSM.16.M88.4 R216, [R17+0x5100] ;  /* 0x0051000011d8783b */ /* 0x000ee80000000200 */
[----:B------:R-:W-:Y:S01]  /*f4e50*/  IMAD.MOV.U32 R146, RZ, RZ, R201 ;  /* 0x000000ffff927224 */ /* 0x000fe200078e00c9 */
[----:B------:R-:W-:-:S02]  /*f4e60*/  MOV R147, R200 ;  /* 0x000000c800937202 */ /* 0x000fc40000000f00 */
[----:B------:R-:W-:Y:S04]  /*f4e70*/  LDSM.16.M88.4 R200, [R17+0x9100] ;  /* 0x0091000011c8783b */ /* 0x000fe80000000200 */
[----:B------:R-:W-:Y:S01]  /*f4e80*/  STL [R1+0x9bcc], R238 ;  /* 0x009bccee01007387 */ /* 0x000fe20000100800 */
[----:B------:R-:W-:Y:S01]  /*f4e90*/  STL [R1+0x9bc8], R239 ;  /* 0x009bc8ef01007387 */ /* 0x000fe20000100800 */
[C---:B------:R-:W-:Y:S08]  /*f4ea0*/  HMMA.1688.F32.TF32 R160, R4.reuse, R162, R156 ;  /* 0x000000a204a0723c */ /* 0x040ff0000008109c */
[C---:B------:R-:W-:Y:S08]  /*f4eb0*/  HMMA.1688.F32.TF32 R168, R4.reuse, R170, R164 ;  /* 0x000000aa04a8723c */ /* 0x040ff000000810a4 */
[C---:B------:R-:W-:Y:S01]  /*f4ec0*/  HMMA.1688.F32.TF32 R172, R4.reuse, R250, R172 ;  /* 0x000000fa04ac723c */ /* 0x040fe200000810ac */
[----:B-1----:R-:W-:Y:S01]  /*f4ed0*/  STL [R1+0x9bc4], R234 ;  /* 0x009bc4ea01007387 */ /* 0x002fe20000100800 */
[----:B------:R-:W-:Y:S02]  /*f4ee0*/  STL [R1+0x9bc0], R235 ;  /* 0x009bc0eb01007387 */ /* 0x000fe40000100800 */
[----:B------:R-:W-:Y:S02]  /*f4ef0*/  STL [R1+0x9bbc], R230 ;  /* 0x009bbce601007387 */ /* 0x000fe40000100800 */
[----:B------:R-:W-:Y:S01]  /*f4f00*/  STL [R1+0x9bb8], R231 ;  /* 0x009bb8e701007387 */ /* 0x000fe20000100800 */
[----:B------:R-:W-:Y:S01]  /*f4f10*/  STL [R1+0x9bb4], R226 ;  /* 0x009bb4e201007387 */ /* 0x000fe20000100800 */
[----:B------:R-:W-:Y:S02]  /*f4f20*/  STL [R1+0x9bb0], R227 ;  /* 0x009bb0e301007387 */ /* 0x000fe40000100800 */
[----:B--2---:R-:W-:Y:S02]  /*f4f30*/  STL [R1+0x9bac], R222 ;  /* 0x009bacde01007387 */ /* 0x004fe40000100800 */
[----:B------:R-:W-:Y:S01]  /*f4f40*/  STL [R1+0x9ba8], R223 ;  /* 0x009ba8df01007387 */ /* 0x000fe20000100800 */
[----:B---3--:R-:W-:Y:S01]  /*f4f50*/  STL [R1+0x9ba4], R218 ;  /* 0x009ba4da01007387 */ /* 0x008fe20000100800 */
[----:B------:R-:W-:Y:S02]  /*f4f60*/  STL [R1+0x9ba0], R219 ;  /* 0x009ba0db01007387 */ /* 0x000fe40000100800 */
[----:B------:R-:W-:Y:S02]  /*f4f70*/  STL [R1+0x9b9c], R214 ;  /* 0x009b9cd601007387 */ /* 0x000fe40000100800 */
[----:B------:R-:W-:Y:S01]  /*f4f80*/  STL [R1+0x9b98], R215 ;  /* 0x009b98d701007387 */ /* 0x000fe20000100800 */
[----:B------:R-:W-:Y:S01]  /*f4f90*/  HMMA.1688.F32.TF32 R8, R4, R246, R8 ;  /* 0x000000f60408723c */ /* 0x000fe20000081008 */
[----:B----4-:R-:W-:-:S02]  /*f4fa0*/  MOV R151, R204 ;  /* 0x000000cc00977202 */ /* 0x010fc40000000f00 */
[----:B------:R-:W-:Y:S01]  /*f4fb0*/  MOV R149, R208 ;  /* 0x000000d000957202 */ /* 0x000fe20000000f00 */
[----:B------:R-:W-:Y:S02]  /*f4fc0*/  IMAD.MOV.U32 R148, RZ, RZ, R209 ;  /* 0x000000ffff947224 */ /* 0x000fe400078e00d1 */
[----:B------:R-:W-:Y:S01]  /*f4fd0*/  IMAD.MOV.U32 R150, RZ, RZ, R205 ;  /* 0x000000ffff967224 */ /* 0x000fe200078e00cd */
[----:B------:R-:W1:Y:S04]  /*f4fe0*/  LDSM.16.M88.4 R208, [R17+0x7100] ;  /* 0x0071000011d0783b */ /* 0x000e680000000200 */
[----:B------:R-:W2:Y:S01]  /*f4ff0*/  LDSM.16.M88.4 R204, [R17+0x8100] ;  /* 0x0081000011cc783b */ /* 0x000ea20000000200 */
[----:B------:R-:W-:Y:S01]  /*f5000*/  IMAD.MOV.U32 R142, RZ, RZ, R193 ;  /* 0x000000ffff8e7224 */ /* 0x000fe200078e00c1 */
[----:B------:R-:W-:-:S02]  /*f5010*/  MOV R143, R192 ;  /* 0x000000c0008f7202 */ /* 0x000fc40000000f00 */
[----:B------:R-:W-:Y:S01]  /*f5020*/  MOV R141, R196 ;  /* 0x000000c4008d7202 */ /* 0x000fe20000000f00 */
[----:B------:R-:W-:Y:S01]  /*f5030*/  IMAD.MOV.U32 R140, RZ, RZ, R197 ;  /* 0x000000ffff8c7224 */ /* 0x000fe200078e00c5 */
[----:B------:R-:W-:Y:S04]  /*f5040*/  LDSM.16.M88.4 R192, [R17+0xb100] ;  /* 0x00b1000011c0783b */ /* 0x000fe80000000200 */
[----:B------:R-:W3:Y:S01]  /*f5050*/  LDSM.16.M88.4 R196, [R17+0xa100] ;  /* 0x00a1000011c4783b */ /* 0x000ee20000000200 */
[C---:B------:R-:W-:Y:S08]  /*f5060*/  HMMA.1688.F32.TF32 R152, R4.reuse, R154, R148 ;  /* 0x0000009a0498723c */ /* 0x040ff00000081094 */
[C---:B------:R-:W-:Y:S01]  /*f5070*/  HMMA.1688.F32.TF32 R144, R4.reuse, R146, R140 ;  /* 0x000000920490723c */ /* 0x040fe2000008108c */
[----:B-1----:R-:W-:Y:S01]  /*f5080*/  STL [R1+0x9b94], R210 ;  /* 0x009b94d201007387 */ /* 0x002fe20000100800 */
[----:B------:R-:W-:Y:S02]  /*f5090*/  STL [R1+0x9b90], R211 ;  /* 0x009b90d301007387 */ /* 0x000fe40000100800 */
[----:B--2---:R-:W-:Y:S02]  /*f50a0*/  STL [R1+0x9b8c], R206 ;  /* 0x009b8cce01007387 */ /* 0x004fe40000100800 */
[----:B------:R-:W-:Y:S01]  /*f50b0*/  STL [R1+0x9b88], R207 ;  /* 0x009b88cf01007387 */ /* 0x000fe20000100800 */
[----:B------:R-:W-:Y:S01]  /*f50c0*/  STL [R1+0x9b80], R202 ;  /* 0x009b80ca01007387 */ /* 0x000fe20000100800 */
[----:B------:R-:W-:Y:S03]  /*f50d0*/  STL [R1+0x9b7c], R203 ;  /* 0x009b7ccb01007387 */ /* 0x000fe60000100800 */
[----:B---3--:R-:W-:Y:S01]  /*f50e0*/  STL [R1+0x9b70], R198 ;  /* 0x009b70c601007387 */ /* 0x008fe20000100800 */
[----:B------:R-:W-:Y:S02]  /*f50f0*/  STL [R1+0x9b6c], R199 ;  /* 0x009b6cc701007387 */ /* 0x000fe40000100800 */
[----:B------:R-:W-:Y:S02]  /*f5100*/  STL [R1+0x9b74], R194 ;  /* 0x009b74c201007387 */ /* 0x000fe40000100800 */
[----:B------:R-:W-:Y:S01]  /*f5110*/  STL [R1+0x9b68], R195 ;  /* 0x009b68c301007387 */ /* 0x000fe20000100800 */
[----:B------:R-:W2:Y:S06]  /*f5120*/  LDL.LU.64 R140, [R1+0xa000] ;  /* 0x00a00000018c7983 */ /* 0x000eac0000300a00 */
        /* <DEDUP_REMOVED lines=12> */
[----:B------:R1:W-:Y:S02]  /*f51f0*/  STL.64 [R1+0xeb0], R168 ;  /* 0x000eb0a801007387 */ /* 0x0003e40000100a00 */
[----:B------:R-:W-:Y:S01]  /*f5200*/  STL.64 [R1+0xeb8], R170 ;  /* 0x000eb8aa01007387 */ /* 0x000fe20000100a00 */
[----:B-1----:R-:W2:Y:S01]  /*f5210*/  LDL.LU.64 R168, [R1+0x9fc8] ;  /* 0x009fc80001a87983 */ /* 0x002ea20000300a00 */
[----:B------:R1:W-:Y:S02]  /*f5220*/  STL.64 [R1+0xea0], R172 ;  /* 0x000ea0ac01007387 */ /* 0x0003e40000100a00 */
[----:B------:R-:W-:Y:S01]  /*f5230*/  STL.64 [R1+0xea8], R174 ;  /* 0x000ea8ae01007387 */ /* 0x000fe20000100a00 */
[----:B-1----:R-:W2:Y:S01]  /*f5240*/  LDL.LU.64 R172, [R1+0x9fc0] ;  /* 0x009fc00001ac7983 */ /* 0x002ea20000300a00 */
[----:B------:R1:W-:Y:S03]  /*f5250*/  STL.64 [R1+0x9d58], R248 ;  /* 0x009d58f801007387 */ /* 0x0003e60000100a00 */
[----:B-1----:R-:W2:Y:S01]  /*f5260*/  LDL.LU R248, [R1+0x1070] ;  /* 0x0010700001f87983 */ /* 0x002ea20000300800 */
[----:B------:R-:W2:Y:S02]  /*f5270*/  LDL.LU R249, [R1+0x1074] ;  /* 0x0010740001f97983 */ /* 0x000ea40000300800 */
[----:B------:R-:W2:Y:S02]  /*f5280*/  LDL.LU R250, [R1+0x1078] ;  /* 0x0010780001fa7983 */ /* 0x000ea40000300800 */
[----:B------:R-:W2:Y:S01]  /*f5290*/  LDL.LU R251, [R1+0x107c] ;  /* 0x00107c0001fb7983 */ /* 0x000ea20000300800 */
[----:B------:R-:W-:Y:S01]  /*f52a0*/  STL.64 [R1+0xe80], R8 ;  /* 0x000e800801007387 */ /* 0x000fe20000100a00 */
[----:B------:R1:W-:Y:S03]  /*f52b0*/  STL.64 [R1+0xe88], R10 ;  /* 0x000e880a01007387 */ /* 0x0003e60000100a00 */
[----:B-1----:R-:W2:Y:S01]  /*f52c0*/  LDL.LU.64 R10, [R1+0x9fb8] ;  /* 0x009fb800010a7983 */ /* 0x002ea20000300a00 */
[----:B------:R-:W3:Y:S02]  /*f52d0*/  LDL.LU.64 R8, [R1+0x9fb0] ;  /* 0x009fb00001087983 */ /* 0x000ee40000300a00 */
        /* <DEDUP_REMOVED lines=12> */
[C---:B--2---:R-:W-:Y:S08]  /*f53a0*/  HMMA.1688.F32.TF32 R176, R4.reuse, R14, R176 ;  /* 0x0000000e04b0723c */ /* 0x044ff000000810b0 */
[----:B------:R-:W-:Y:S11]  /*f53b0*/  HMMA.1688.F32.TF32 R4, R4, R18, R180 ;  /* 0x000000120404723c */ /* 0x000ff600000810b4 */
[----:B------:R-:W-:Y:S04]  /*f53c0*/  @!UPT UIADD3 URZ, URZ, URZ, URZ ;  /* 0x0000003f3f3ff290 */ /* 0x000fe8000fffe03f */
[----:B------:R1:W-:Y:S01]  /*f53d0*/  STL.64 [R1+0xe50], R176 ;  /* 0x000e50b001007387 */ /* 0x0003e20000100a00 */
[----:B------:R-:W-:Y:S03]  /*f53e0*/  STL.64 [R1+0xe58], R178 ;  /* 0x000e58b201007387 */ /* 0x000fe60000100a00 */
[----:B-1----:R-:W2:Y:S01]  /*f53f0*/  LDL.LU.64 R176, [R1+0x9f98] ;  /* 0x009f980001b07983 */ /* 0x002ea20000300a00 */
[----:B------:R-:W2:Y:S03]  /*f5400*/  LDL.LU.64 R180, [R1+0x9f90] ;  /* 0x009f900001b47983 */ /* 0x000ea60000300a00 */
[----:B------:R1:W-:Y:S02]  /*f5410*/  STL.64 [R1+0x8a0], R4 ;  /* 0x0008a00401007387 */ /* 0x0003e40000100a00 */
[----:B------:R3:W-:Y:S01]  /*f5420*/  STL.64 [R1+0x8a8], R6 ;  /* 0x0008a80601007387 */ /* 0x0007e20000100a00 */
[----:B-1----:R-:W2:Y:S01]  /*f5430*/  LDL.LU R4, [R1+0xf40] ;  /* 0x000f400001047983 */ /* 0x002ea20000300800 */
[----:B------:R-:W2:Y:S02]  /*f5440*/  LDL.LU R5, [R1+0xf44] ;  /* 0x000f440001057983 */ /* 0x000ea40000300800 */
[----:B---3--:R-:W2:Y:S02]  /*f5450*/  LDL.LU R6, [R1+0xf48] ;  /* 0x000f480001067983 */ /* 0x008ea40000300800 */
[----:B------:R-:W2:Y:S02]  /*f5460*/  LDL.LU R7, [R1+0xf4c] ;  /* 0x000f4c0001077983 */ /* 0x000ea40000300800 */
[----:B------:R-:W-:Y:S01]  /*f5470*/  IMAD.MOV.U32 R174, RZ, RZ, R161 ;  /* 0x000000ffffae7224 */ /* 0x000fe200078e00a1 */
[----:B------:R-:W-:Y:S01]  /*f5480*/  MOV R175, R160 ;  /* 0x000000a000af7202 */ /* 0x000fe20000000f00 */
[----:B------:R-:W-:Y:S01]  /*f5490*/  IMAD.MOV.U32 R178, RZ, RZ, R153 ;  /* 0x000000ffffb27224 */ /* 0x000fe200078e0099 */
[----:B------:R-:W-:Y:S01]  /*f54a0*/  MOV R179, R152 ;  /* 0x0000009800b37202 */ /* 0x000fe20000000f00 */
[----:B------:R-:W-:Y:S01]  /*f54b0*/  IMAD.MOV.U32 R182, RZ, RZ, R137 ;  /* 0x000000ffffb67224 */ /* 0x000fe200078e0089 */
[----:B------:R-:W-:Y:S01]  /*f54c0*/  MOV R183, R136 ;  /* 0x0000008800b77202 */ /* 0x000fe20000000f00 */
[----:B------:R-:W-:Y:S04]  /*f54d0*/  LDSM.16.M88.4 R160, [R17+0x13100] ;  /* 0x0131000011a0783b */ /* 0x000fe80000000200 */
[----:B------:R-:W-:Y:S04]  /*f54e0*/  LDSM.16.M88.4 R152, [R17+0x15100] ;  /* 0x015100001198783b */ /* 0x000fe80000000200 */
[----:B------:R-:W-:Y:S01]  /*f54f0*/  LDSM.16.M88.4 R136, [R17+0x19100] ;  /* 0x019100001188783b */ /* 0x000fe20000000200 */
[C---:B--2---:R-:W-:Y:S11]  /*f5500*/  HMMA.1688.F32.TF32 R4, R240.reuse, R236, R4 ;  /* 0x000000ecf004723c */ /* 0x044ff60000081004 */
[----:B------:R-:W-:Y:S11]  /*f5510*/  @!UPT UIADD3 URZ, URZ, URZ, URZ ;  /* 0x0000003f3f3ff290 */ /* 0x000ff6000fffe03f */
[----:B------:R-:W-:Y:S01]  /*f5520*/  @!UPT UIADD3 URZ, URZ, URZ, URZ ;  /* 0x0000003f3f3ff290 */ /* 0x000fe2000fffe03f */
[----:B------:R-:W-:Y:S01]  /*f5530*/  STL.64 [R1+0x890], R4 ;  /* 0x0008900401007387 */ /* 0x000fe20000100a00 */
[----:B------:R1:W-:Y:S02]  /*f5540*/  STL.64 [R1+0x898], R6 ;  /* 0x0008980601007387 */ /* 0x0003e40000100a00 */
[C---:B-1----:R-:W-:Y:S11]  /*f5550*/  HMMA.1688.F32.TF32 R4, R240.reuse, R232, R244 ;  /* 0x000000e8f004723c */ /* 0x042ff600000810f4 */
[----:B------:R-:W-:Y:S11]  /*f5560*/  @!UPT UIADD3 URZ, URZ, URZ, URZ ;  /* 0x0000003f3f3ff290 */ /* 0x000ff6000fffe03f */
[----:B------:R-:W-:Y:S01]  /*f5570*/  @!UPT UIADD3 URZ, URZ, URZ, URZ ;  /* 0x0000003f3f3ff290 */ /* 0x000fe2000fffe03f */
[----:B------:R1:W-:Y:S01]  /*f5580*/  STL.64 [R1+0x880], R4 ;  /* 0x0008800401007387 */ /* 0x0003e20000100a00 */
[----:B------:R-:W-:Y:S01]  /*f5590*/  IMAD.MOV.U32 R238, RZ, RZ, R6 ;  /* 0x000000ffffee7224 */ /* 0x000fe200078e0006 */
[----:B------:R-:W-:Y:S02]  /*f55a0*/  MOV R239, R7 ;  /* 0x0000000700ef7202 */ /* 0x000fe40000000f00 */
[C---:B-1----:R-:W-:Y:S03]  /*f55b0*/  HMMA.1688.F32.TF32 R4, R240.reuse, R228, R248 ;  /* 0x000000e4f004723c */ /* 0x042fe600000810f8 */
[----:B------:R-:W-:Y:S01]  /*f55c0*/  STL.64 [R1+0x9f58], R238 ;  /* 0x009f58ee01007387 */ /* 0x000fe20000100a00 */
[----:B------:R-:W-:Y:S11]  /*f55d0*/  STL.64 [R1+0x9f50], R236 ;  /* 0x009f50ec01007387 */ /* 0x000ff60000100a00 */
[----:B------:R-:W-:Y:S08]  /*f55e0*/  @!UPT UIADD3 URZ, URZ, URZ, URZ ;  /* 0x0000003f3f3ff290 */ /* 0x000ff0000fffe03f */
[----:B------:R-:W-:Y:S01]  /*f55f0*/  STL.64 [R1+0x870], R4 ;  /* 0x0008700401007387 */ /* 0x000fe20000100a00 */
[----:B------:R1:W-:Y:S02]  /*f5600*/  STL.64 [R1+0x878], R6 ;  /* 0x0008780601007387 */ /* 0x0003e40000100a00 */
[C---:B-1----:R-:W-:Y:S01]  /*f5610*/  HMMA.1688.F32.TF32 R4, R240.reuse, R224, R184 ;  /* 0x000000e0f004723c */ /* 0x042fe200000810b8 */
[----:B------:R-:W-:Y:S01]  /*f5620*/  IMAD.MOV.U32 R166, RZ, RZ, R181 ;  /* 0x000000ffffa67224 */ /* 0x000fe200078e00b5 */
[----:B------:R-:W-:Y:S11]  /*f5630*/  MOV R167, R180 ;  /* 0x000000b400a77202 */ /* 0x000ff60000000f00 */
[----:B------:R-:W-:Y:S10]  /*f5640*/  @!UPT UIADD3 URZ, URZ, URZ, URZ ;  /* 0x0000003f3f3ff290 */ /* 0x000ff4000fffe03f */
[----:B------:R-:W-:Y:S01]  /*f5650*/  STL.64 [R1+0x860], R4 ;  /* 0x0008600401007387 */ /* 0x000fe20000100a00 */
[----:B------:R1:W-:Y:S02]  /*f5660*/  STL [R1+0x868], R6 ;  /* 0x0008680601007387 */ /* 0x0003e40000100800 */
[----:B------:R-:W-:Y:S02]  /*f5670*/  IMAD.MOV.U32 R234, RZ, RZ, R7 ;  /* 0x000000ffffea7224 */ /* 0x000fe400078e0007 */
[C---:B-1----:R-:W-:Y:S01]  /*f5680*/  HMMA.1688.F32.TF32 R4, R240.reuse, R220, R188 ;  /* 0x000000dcf004723c */ /* 0x042fe200000810bc */
[----:B------:R-:W-:Y:S01]  /*f5690*/  MOV R170, R177 ;  /* 0x000000b100aa7202 */ /* 0x000fe20000000f00 */
[----:B------:R-:W-:Y:S11]  /*f56a0*/  IMAD.MOV.U32 R171, RZ, RZ, R176 ;  /* 0x000000ffffab7224 */ /* 0x000ff600078e00b0 */
[----:B------:R-:W-:Y:S10]  /*f56b0*/  @!UPT UIADD3 URZ, URZ, URZ, URZ ;  /* 0x0000003f3f3ff290 */ /* 0x000ff4000fffe03f */
[----:B------:R-:W-:Y:S01]  /*f56c0*/  STL [R1+0x854], R5 ;  /* 0x0008540501007387 */ /* 0x000fe20000100800 */
[----:B------:R1:W-:Y:S01]  /*f56d0*/  STL.64 [R1+0x858], R6 ;  /* 0x0008580601007387 */ /* 0x0003e20000100a00 */
[----:B------:R-:W-:Y:S02]  /*f56e0*/  MOV R235, R4 ;  /* 0x0000000400eb7202 */ /* 0x000fe40000000f00 */
[----:B-1----:R-:W-:Y:S03]  /*f56f0*/  HMMA.1688.F32.TF32 R4, R240, R216, R164 ;  /* 0x000000d8f004723c */ /* 0x002fe600000810a4 */
[----:B------:R-:W-:Y:S01]  /*f5700*/  STL.64 [R1+0x9f68], R234 ;  /* 0x009f68ea01007387 */ /* 0x000fe20000100a00 */
[----:B------:R1:W-:Y:S02]  /*f5710*/  STL.64 [R1+0x9f60], R232 ;  /* 0x009f60e801007387 */ /* 0x0003e40000100a00 */
[----:B------:R-:W-:Y:S01]  /*f5720*/  IMAD.MOV.U32 R176, RZ, RZ, R157 ;  /* 0x000000ffffb07224 */ /* 0x000fe200078e009d */
[----:B------:R-:W-:Y:S01]  /*f5730*/  MOV R177, R156 ;  /* 0x0000009c00b17202 */ /* 0x000fe20000000f00 */
[----:B------:R-:W-:Y:S01]  /*f5740*/  IMAD.MOV.U32 R180, RZ, RZ, R141 ;  /* 0x000000ffffb47224 */ /* 0x000fe200078e008d */
[----:B------:R-:W-:Y:S01]  /*f5750*/  MOV R181, R140 ;  /* 0x0000008c00b57202 */ /* 0x000fe20000000f00 */
[----:B----4-:R-:W-:Y:S01]  /*f5760*/  IMAD.MOV.U32 R188, RZ, RZ, R149 ;  /* 0x000000ffffbc7224 */ /* 0x010fe200078e0095 */
[----:B------:R-:W-:Y:S01]  /*f5770*/  MOV R189, R148 ;  /* 0x0000009400bd7202 */ /* 0x000fe20000000f00 */
        /* <DEDUP_REMOVED lines=8> */
[----:B------:R-:W-:Y:S04]  /*f5800*/  LDSM.16.M88.4 R148, [R17+0x16100] ;  /* 0x016100001194783b */ /* 0x000fe80000000200 */
[----:B------:R-:W-:Y:S04]  /*f5810*/  LDSM.16.M88.4 R144, [R17+0x17100] ;  /* 0x017100001190783b */ /* 0x000fe80000000200 */
[----:B------:R-:W-:Y:S04]  /*f5820*/  LDSM.16.M88.4 R140, [R17+0x18100] ;  /* 0x01810000118c783b */ /* 0x000fe80000000200 */
[----:B------:R-:W-:Y:S01]  /*f5830*/  LDSM.16.M88.4 R132, [R17+0x1a100] ;  /* 0x01a100001184783b */ /* 0x000fe20000000200 */
[----:B------:R-:W-:Y:S01]  /*f5840*/  IMAD.MOV.U32 R230, RZ, RZ, R4 ;  /* 0x000000ffffe67224 */ /* 0x000fe200078e0004 */
[----:B------:R-:W-:Y:S01]  /*f5850*/  MOV R231, R5 ;  /* 0x0000000500e77202 */ /* 0x000fe20000000f00 */
[----:B------:R-:W-:Y:S01]  /*f5860*/  IMAD.MOV.U32 R226, RZ, RZ, R6 ;  /* 0x000000ffffe27224 */ /* 0x000fe200078e0006 */
[----:B------:R-:W-:-:S02]  /*f5870*/  MOV R227, R7 ;  /* 0x0000000700e37202 */ /* 0x000fc40000000f00 */
[C---:B------:R-:W-:Y:S01]  /*f5880*/  HMMA.1688.F32.TF32 R4, R240.reuse, R212, R168 ;  /* 0x000000d4f004723c */ /* 0x040fe200000810a8 */
[----:B------:R-:W-:Y:S01]  /*f5890*/  STL.64 [R1+0x9f78], R230 ;  /* 0x009f78e601007387 */ /* 0x000fe20000100a00 */
[----:B------:R2:W-:Y:S06]  /*f58a0*/  STL.64 [R1+0x9f70], R228 ;  /* 0x009f70e401007387 */ /* 0x0005ec0000100a00 */
[----:B------:R-:W-:Y:S01]  /*f58b0*/  HMMA.1688.F32.TF32 R128, R240, R196, R184 ;  /* 0x000000c4f080723c */ /* 0x000fe200000810b8 */
[----:B------:R-:W-:Y:S01]  /*f58c0*/  LDSM.16.M88.4 R168, [R17+0x11100] ;  /* 0x0111000011a8783b */ /* 0x000fe20000000200 */
[----:B-1----:R-:W-:Y:S01]  /*f58d0*/  IMAD.MOV.U32 R232, RZ, RZ, R117 ;  /* 0x000000ffffe87224 */ /* 0x002fe200078e0075 */
[----:B------:R-:W-:Y:S01]  /*f58e0*/  MOV R233, R116 ;  /* 0x0000007400e97202 */ /* 0x000fe20000000f00 */
[----:B------:R-:W-:Y:S01]  /*f58f0*/  IMAD.MOV.U32 R234, RZ, RZ, R113 ;  /* 0x000000ffffea7224 */ /* 0x000fe200078e0071 */
[----:B------:R-:W-:Y:S01]  /*f5900*/  LDSM.16.M88.4 R116, [R17+0x1e100] ;  /* 0x01e100001174783b */ /* 0x000fe20000000200 */
[----:B------:R-:W-:-:S02]  /*f5910*/  MOV R235, R112 ;  /* 0x0000007000eb7202 */ /* 0x000fc40000000f00 */
[----:B------:R-:W-:Y:S08]  /*f5920*/  LDSM.16.M88.4 R112, [R17+0x1f100] ;  /* 0x01f100001170783b */ /* 0x000ff00000000200 */
[----:B------:R-:W-:Y:S01]  /*f5930*/  IMAD.MOV.U32 R222, RZ, RZ, R6 ;  /* 0x000000ffffde7224 */ /* 0x000fe200078e0006 */
[----:B------:R1:W-:Y:S01]  /*f5940*/  STL.64 [R1+0x830], R4 ;  /* 0x0008300401007387 */ /* 0x0003e20000100a00 */
[----:B------:R-:W-:Y:S01]  /*f5950*/  MOV R223, R7 ;  /* 0x0000000700df7202 */ /* 0x000fe20000000f00 */
[----:B--2---:R-:W-:Y:S01]  /*f5960*/  IMAD.MOV.U32 R228, RZ, RZ, R109 ;  /* 0x000000ffffe47224 */ /* 0x004fe200078e006d */
[----:B------:R-:W-:Y:S01]  /*f5970*/  MOV R229, R108 ;  /* 0x0000006c00e57202 */ /* 0x000fe20000000f00 */
[----:B------:R-:W-:Y:S01]  /*f5980*/  IMAD.MOV.U32 R230, RZ, RZ, R105 ;  /* 0x000000ffffe67224 */ /* 0x000fe200078e0069 */
[----:B------:R-:W-:Y:S01]  /*f5990*/  LDSM.16.M88.4 R108, [R17+0x20100] ;  /* 0x02010000116c783b */ /* 0x000fe20000000200 */
[----:B------:R-:W-:Y:S01]  /*f59a0*/  MOV R231, R104 ;  /* 0x0000006800e77202 */ /* 0x000fe20000000f00 */
[----:B------:R-:W-:Y:S01]  /*f59b0*/  IMAD.MOV.U32 R248, RZ, RZ, R101 ;  /* 0x000000fffff87224 */ /* 0x000fe200078e0065 */
[----:B------:R-:W-:Y:S01]  /*f59c0*/  MOV R249, R100 ;  /* 0x0000006400f97202 */ /* 0x000fe20000000f00 */
[----:B------:R-:W-:Y:S01]  /*f59d0*/  IMAD.MOV.U32 R250, RZ, RZ, R97 ;  /* 0x000000fffffa7224 */ /* 0x000fe200078e0061 */
[----:B------:R-:W-:Y:S01]  /*f59e0*/  MOV R251, R96 ;  /* 0x0000006000fb7202 */ /* 0x000fe20000000f00 */
[----:B------:R-:W-:Y:S01]  /*f59f0*/  IMAD.MOV.U32 R244, RZ, RZ, R93 ;  /* 0x000000fffff47224 */ /* 0x000fe200078e005d */
[----:B-1----:R-:W-:Y:S01]  /*f5a00*/  HMMA.1688.F32.TF32 R4, R240, R208, R172 ;  /* 0x000000d0f004723c */ /* 0x002fe200000810ac */
[----:B------:R-:W-:Y:S01]  /*f5a10*/  STL [R1+0x9c34], R223 ;  /* 0x009c34df01007387 */ /* 0x000fe20000100800 */
[----:B------:R-:W-:Y:S03]  /*f5a20*/  STL [R1+0x9c30], R222 ;  /* 0x009c30de01007387 */ /* 0x000fe60000100800 */
[----:B------:R-:W-:Y:S04]  /*f5a30*/  LDSM.16.M88.4 R172, [R17+0x10100] ;  /* 0x0101000011ac783b */ /* 0x000fe80000000200 */
[----:B------:R-:W-:Y:S04]  /*f5a40*/  LDSM.16.M88.4 R104, [R17+0x21100] ;  /* 0x021100001168783b */ /* 0x000fe80000000200 */
[----:B------:R-:W-:Y:S04]  /*f5a50*/  LDSM.16.M88.4 R100, [R17+0x22100] ;  /* 0x022100001164783b */ /* 0x000fe80000000200 */
[----:B------:R-:W1:Y:S01]  /*f5a60*/  LDSM.16.M88.4 R96, [R17+0x23100] ;  /* 0x023100001160783b */ /* 0x000e620000000200 */
[----:B------:R-:W-:-:S02]  /*f5a70*/  MOV R245, R92 ;  /* 0x0000005c00f57202 */ /* 0x000fc40000000f00 */
[----:B------:R-:W2:Y:S04]  /*f5a80*/  LDSM.16.M88.4 R92, [R17+0x24100] ;  /* 0x02410000115c783b */ /* 0x000ea80000000200 */
[----:B------:R-:W-:Y:S01]  /*f5a90*/  IMAD.MOV.U32 R246, RZ, RZ, R89 ;  /* 0x000000fffff67224 */ /* 0x000fe200078e0059 */
[----:B------:R-:W-:Y:S01]  /*f5aa0*/  MOV R247, R88 ;  /* 0x0000005800f77202 */ /* 0x000fe20000000f00 */
[----:B------:R-:W-:Y:S04]  /*f5ab0*/  LDSM.16.M88.4 R184, [R17+0xd100] ;  /* 0x00d1000011b8783b */ /* 0x000fe80000000200 */
[----:B------:R-:W-:Y:S04]  /*f5ac0*/  LDSM.16.M88.4 R88, [R17+0x25100] ;  /* 0x025100001158783b */ /* 0x000fe80000000200 */
[----:B------:R3:W-:Y:S01]  /*f5ad0*/  STL.64 [R1+0x820], R4 ;  /* 0x0008200401007387 */ /* 0x0007e20000100a00 */
[----:B------:R-:W-:Y:S01]  /*f5ae0*/  IMAD.MOV.U32 R218, RZ, RZ, R6 ;  /* 0x000000ffffda7224 */ /* 0x000fe200078e0006 */
[----:B------:R-:W-:-:S02]  /*f5af0*/  MOV R219, R7 ;  /* 0x0000000700db7202 */ /* 0x000fc40000000f00 */
[C---:B---3--:R-:W-:Y:S03]  /*f5b00*/  HMMA.1688.F32.TF32 R4, R240.reuse, R204, R176 ;  /* 0x000000ccf004723c */ /* 0x048fe600000810b0 */
[----:B------:R-:W-:Y:S01]  /*f5b10*/  STL [R1+0x9c3c], R219 ;  /* 0x009c3cdb01007387 */ /* 0x000fe20000100800 */
[----:B------:R-:W-:Y:S02]  /*f5b20*/  STL [R1+0x9c38], R218 ;  /* 0x009c38da01007387 */ /* 0x000fe40000100800 */
[----:B------:R-:W-:Y:S01]  /*f5b30*/  STL.64 [R1+0x9f48], R216 ;  /* 0x009f48d801007387 */ /* 0x000fe20000100a00 */
[----:B------:R-:W-:Y:S11]  /*f5b40*/  LDSM.16.M88.4 R176, [R17+0xf100] ;  /* 0x00f1000011b0783b */ /* 0x000ff60000000200 */
[----:B------:R-:W-:Y:S05]  /*f5b50*/  @!UPT UIADD3 URZ, URZ, URZ, URZ ;  /* 0x0000003f3f3ff290 */ /* 0x000fea000fffe03f */
[----:B------:R3:W-:Y:S01]  /*f5b60*/  STL.64 [R1+0x810], R4 ;  /* 0x0008100401007387 */ /* 0x0007e20000100a00 */
[----:B------:R-:W-:Y:S01]  /*f5b70*/  IMAD.MOV.U32 R214, RZ, RZ, R6 ;  /* 0x000000ffffd67224 */ /* 0x000fe200078e0006 */
[----:B------:R-:W-:Y:S02]  /*f5b80*/  MOV R215, R7 ;  /* 0x0000000700d77202 */ /* 0x000fe40000000f00 */
[----:B---3--:R-:W-:Y:S03]  /*f5b90*/  HMMA.1688.F32.TF32 R4, R240, R200, R180 ;  /* 0x000000c8f004723c */ /* 0x008fe600000810b4 */
[----:B------:R-:W-:Y:S01]  /*f5ba0*/  STL [R1+0x9c44], R215 ;  /* 0x009c44d701007387 */ /* 0x000fe20000100800 */
[----:B------:R-:W-:Y:S02]  /*f5bb0*/  STL [R1+0x9c40], R214 ;  /* 0x009c40d601007387 */ /* 0x000fe40000100800 */
        /* <DEDUP_REMOVED lines=17> */
[----:B------:R3:W-:Y:S01]  /*f5cd0*/  STL.64 [R1+0x800], R4 ;  /* 0x0008000401007387 */ /* 0x0007e20000100a00 */
[----:B------:R-:W-:Y:S01]  /*f5ce0*/  IMAD.MOV.U32 R210, RZ, RZ, R6 ;  /* 0x000000ffffd27224 */ /* 0x000fe200078e0006 */
[----:B------:R-:W-:Y:S01]  /*f5cf0*/  MOV R211, R7 ;  /* 0x0000000700d37202 */ /* 0x000fe20000000f00 */
[----:B------:R-:W-:Y:S01]  /*f5d00*/  IMAD.MOV.U32 R76, RZ, RZ, R65 ;  /* 0x000000ffff4c7224 */ /* 0x000fe200078e0041 */
[----:B------:R-:W-:Y:S01]  /*f5d10*/  MOV R77, R64 ;  /* 0x00000040004d7202 */ /* 0x000fe20000000f00 */
[----:B------:R-:W-:-:S02]  /*f5d20*/  IMAD.MOV.U32 R68, RZ, RZ, R33 ;  /* 0x000000ffff447224 */ /* 0x000fc400078e0021 */
[----:B------:R-:W-:Y:S01]  /*f5d30*/  IMAD.MOV.U32 R72, RZ, RZ, R25 ;  /* 0x000000ffff487224 */ /* 0x000fe200078e0019 */
[----:B------:R-:W-:Y:S01]  /*f5d40*/  MOV R73, R24 ;  /* 0x0000001800497202 */ /* 0x000fe20000000f00 */
[----:B------:R-:W-:Y:S01]  /*f5d50*/  IMAD.MOV.U32 R78, RZ, RZ, R45 ;  /* 0x000000ffff4e7224 */ /* 0x000fe200078e002d */
[----:B------:R-:W-:Y:S01]  /*f5d60*/  MOV R79, R44 ;  /* 0x0000002c004f7202 */ /* 0x000fe20000000f00 */
[----:B------:R-:W-:Y:S04]  /*f5d70*/  LDSM.16.M88.4 R28, [R17+0x34100] ;  /* 0x03410000111c783b */ /* 0x000fe80000000200 */
[----:B------:R-:W-:Y:S01]  /*f5d80*/  LDSM.16.M88.4 R36, [R17+0x32100] ;  /* 0x032100001124783b */ /* 0x000fe20000000200 */
[C---:B---3--:R-:W-:Y:S01]  /*f5d90*/  HMMA.1688.F32.TF32 R4, R240.reuse, R192, R188 ;  /* 0x000000c0f004723c */ /* 0x048fe200000810bc */
[----:B------:R-:W3:Y:S02]  /*f5da0*/  LDSM.16.M88.4 R188, [R17+0xc100] ;  /* 0x00c1000011bc783b */ /* 0x000ee40000000200 */
[----:B------:R-:W-:Y:S02]  /*f5db0*/  STL [R1+0x9c4c], R211 ;  /* 0x009c4cd301007387 */ /* 0x000fe40000100800 */
[----:B------:R-:W-:Y:S02]  /*f5dc0*/  STL [R1+0x9c48], R210 ;  /* 0x009c48d201007387 */ /* 0x000fe40000100800 */
[----:B------:R-:W-:Y:S02]  /*f5dd0*/  STL.64 [R1+0x7f0], R128 ;  /* 0x0007f08001007387 */ /* 0x000fe40000100a00 */
[----:B------:R-:W-:Y:S02]  /*f5de0*/  STL.64 [R1+0x7f8], R130 ;  /* 0x0007f88201007387 */ /* 0x000fe40000100a00 */
[----:B------:R-:W4:Y:S01]  /*f5df0*/  LDSM.16.M88.4 R128, [R17+0x1b100] ;  /* 0x01b100001180783b */ /* 0x000f220000000200 */
[----:B------:R-:W-:Y:S01]  /*f5e00*/  IMAD.MOV.U32 R64, RZ, RZ, R41 ;  /* 0x000000ffff407224 */ /* 0x000fe200078e0029 */
[----:B------:R-:W-:Y:S01]  /*f5e10*/  MOV R65, R40 ;  /* 0x0000002800417202 */ /* 0x000fe20000000f00 */
[C---:B-1----:R-:W-:Y:S01]  /*f5e20*/  HMMA.1688.F32.TF32 R24, R240.reuse, R96, R76 ;  /* 0x00000060f018723c */ /* 0x042fe2000008104c */
[----:B------:R-:W-:Y:S07]  /*f5e30*/  LDSM.16.M88.4 R76, [R17+0x28100] ;  /* 0x02810000114c783b */ /* 0x000fee0000000200 */
[----:B--2---:R-:W-:Y:S01]  /*f5e40*/  HMMA.1688.F32.TF32 R20, R240, R92, R80 ;  /* 0x0000005cf014723c */ /* 0x004fe20000081050 */
[----:B------:R-:W-:Y:S04]  /*f5e50*/  LDSM.16.M88.4 R44, [R17+0x30100] ;  /* 0x03010000112c783b */ /* 0x000fe80000000200 */
[----:B------:R-:W-:Y:S01]  /*f5e60*/  LDSM.16.M88.4 R40, [R17+0x31100] ;  /* 0x031100001128783b */ /* 0x000fe20000000200 */
[----:B------:R-:W-:Y:S03]  /*f5e70*/  LDSM.16.M88.4 R80, [R17+0x27100] ;  /* 0x027100001150783b */ /* 0x000fe60000000200 */
[----:B------:R1:W-:Y:S01]  /*f5e80*/  STL [R1+0x7e0], R4 ;  /* 0x0007e00401007387 */ /* 0x0003e20000100800 */
[----:B------:R-:W-:Y:S01]  /*f5e90*/  IMAD.MOV.U32 R206, RZ, RZ, R5 ;  /* 0x000000ffffce7224 */ /* 0x000fe200078e0005 */
[----:B------:R-:W-:Y:S01]  /*f5ea0*/  MOV R5, R124 ;  /* 0x0000007c00057202 */ /* 0x000fe20000000f00 */
[----:B------:R2:W-:Y:S01]  /*f5eb0*/  STL [R1+0x7ec], R7 ;  /* 0x0007ec0701007387 */ /* 0x0005e20000100800 */
[----:B------:R-:W-:Y:S01]  /*f5ec0*/  MOV R207, R6 ;  /* 0x0000000600cf7202 */ /* 0x000fe20000000f00 */
[----:B------:R-:W-:-:S02]  /*f5ed0*/  IMAD.MOV.U32 R6, RZ, RZ, R121 ;  /* 0x000000ffff067224 */ /* 0x000fc400078e0079 */
[----:B-1----:R-:W-:Y:S02]  /*f5ee0*/  IMAD.MOV.U32 R4, RZ, RZ, R125 ;  /* 0x000000ffff047224 */ /* 0x002fe400078e007d */
[----:B------:R-:W1:Y:S01]  /*f5ef0*/  LDSM.16.M88.4 R124, [R17+0x1c100] ;  /* 0x01c10000117c783b */ /* 0x000e620000000200 */
[----:B--2---:R-:W-:Y:S02]  /*f5f00*/  MOV R7, R120 ;  /* 0x0000007800077202 */ /* 0x004fe40000000f00 */
[----:B------:R-:W2:Y:S01]  /*f5f10*/  LDSM.16.M88.4 R120, [R17+0x1d100] ;  /* 0x01d100001178783b */ /* 0x000ea20000000200 */
[----:B------:R-:W-:Y:S03]  /*f5f20*/  STL.64 [R1+0x9f28], R206 ;  /* 0x009f28ce01007387 */ /* 0x000fe60000100a00 */
[----:B------:R4:W-:Y:S02]  /*f5f30*/  STL.64 [R1+0x9f20], R204 ;  /* 0x009f20cc01007387 */ /* 0x0009e40000100a00 */
[----:B---3--:R-:W-:Y:S02]  /*f5f40*/  STL [R1+0x9b84], R190 ;  /* 0x009b84be01007387 */ /* 0x008fe40000100800 */
        /* <DEDUP_REMOVED lines=25> */
[----:B----4-:R-:W-:Y:S01]  /*f60e0*/  STL [R1+0x9acc], R130 ;  /* 0x009acc8201007387 */ /* 0x010fe20000100800 */
[C---:B------:R-:W-:Y:S01]  /*f60f0*/  HMMA.1688.F32.TF32 R204, R240.reuse, R188, R244 ;  /* 0x000000bcf0cc723c */ /* 0x040fe200000810f4 */
[----:B------:R-:W-:Y:S02]  /*f6100*/  STL [R1+0x9ac8], R131 ;  /* 0x009ac88301007387 */ /* 0x000fe40000100800 */
[----:B-1----:R-:W-:Y:S01]  /*f6110*/  STL [R1+0x9ad4], R126 ;  /* 0x009ad47e01007387 */ /* 0x002fe20000100800 */
        /* <DEDUP_REMOVED lines=19> */
[----:B------:R-:W2:Y:S01]  /*f6250*/  LDL.LU R244, [R1+0x1280] ;  /* 0x0012800001f47983 */ /* 0x000ea20000300800 */
[----:B------:R-:W-:Y:S02]  /*f6260*/  STL.64 [R1+0x7d0], R204 ;  /* 0x0007d0cc01007387 */ /* 0x000fe40000100a00 */
[----:B------:R1:W-:Y:S02]  /*f6270*/  STL.64 [R1+0x7d8], R206 ;  /* 0x0007d8ce01007387 */ /* 0x0003e40000100a00 */
[----:B------:R-:W2:Y:S01]  /*f6280*/  LDL.LU R245, [R1+0x1284] ;  /* 0x0012840001f57983 */ /* 0x000ea20000300800 */
[----:B------:R-:W2:Y:S01]  /*f6290*/  LDL.LU R246, [R1+0x1288] ;  /* 0x0012880001f67983 */ /* 0x000ea20000300800 */
[----:B------:R-:W2:Y:S01]  /*f62a0*/  LDL.LU R247, [R1+0x128c] ;  /* 0x00128c0001f77983 */ /* 0x000ea20000300800 */
[C---:B-1----:R-:W-:Y:S02]  /*f62b0*/  HMMA.1688.F32.TF32 R204, R240.reuse, R184, R248 ;  /* 0x000000b8f0cc723c */ /* 0x042fe400000810f8 */
        /* <DEDUP_REMOVED lines=8> */
[----:B------:R-:W-:Y:S10]  /*f6340*/  HMMA.1688.F32.TF32 R4, R240, R172, R4 ;  /* 0x000000acf004723c */ /* 0x000ff40000081004 */
[----:B------:R-:W-:Y:S01]  /*f6350*/  MOV R202, R205 ;  /* 0x000000cd00ca7202 */ /* 0x000fe20000000f00 */
[----:B------:R-:W-:-:S05]  /*f6360*/  IMAD.MOV.U32 R203, RZ, RZ, R206 ;  /* 0x000000ffffcb7224 */ /* 0x000fca00078e00ce */
[----:B------:R-:W-:Y:S01]  /*f6370*/  STL.64 [R1+0x9f38], R202 ;  /* 0x009f38ca01007387 */ /* 0x000fe20000100a00 */
[----:B------:R-:W-:Y:S02]  /*f6380*/  STL.64 [R1+0x9f30], R200 ;  /* 0x009f30c801007387 */ /* 0x000fe40000100a00 */
[----:B------:R-:W-:Y:S02]  /*f6390*/  STL.64 [R1+0x9f18], R186 ;  /* 0x009f18ba01007387 */ /* 0x000fe40000100a00 */
[----:B------:R1:W-:Y:S02]  /*f63a0*/  STL.64 [R1+0x9f10], R184 ;  /* 0x009f10b801007387 */ /* 0x0003e40000100a00 */
[C---:B-1----:R-:W-:Y:S01]  /*f63b0*/  HMMA.1688.F32.TF32 R184, R240.reuse, R176, R232 ;  /* 0x000000b0f0b8723c */ /* 0x042fe200000810e8 */
[----:B------:R-:W-:Y:S01]  /*f63c0*/  IMAD.MOV.U32 R114, RZ, RZ, R6 ;  /* 0x000000ffff727224 */ /* 0x000fe200078e0006 */
[----:B------:R-:W-:Y:S11]  /*f63d0*/  MOV R115, R7 ;  /* 0x0000000700737202 */ /* 0x000ff60000000f00 */
[----:B------:R-:W-:Y:S10]  /*f63e0*/  @!UPT UIADD3 URZ, URZ, URZ, URZ ;  /* 0x0000003f3f3ff290 */ /* 0x000ff4000fffe03f */
[----:B------:R-:W-:Y:S01]  /*f63f0*/  STL.64 [R1+0x7a0], R184 ;  /* 0x0007a0b801007387 */ /* 0x000fe20000100a00 */
[----:B------:R-:W-:Y:S02]  /*f6400*/  STL.64 [R1+0x7a8], R186 ;  /* 0x0007a8ba01007387 */ /* 0x000fe40000100a00 */
[----:B------:R1:W-:Y:S02]  /*f6410*/  STL.64 [R1+0x790], R4 ;  /* 0x0007900401007387 */ /* 0x0003e40000100a00 */
[----:B-1----:R-:W3:Y:S01]  /*f6420*/  LDL.LU R4, [R1+0x1250] ;  /* 0x0012500001047983 */ /* 0x002ee20000300800 */
[----:B------:R-:W3:Y:S02]  /*f6430*/  LDL.LU R5, [R1+0x1254] ;  /* 0x0012540001057983 */ /* 0x000ee40000300800 */
[----:B------:R-:W3:Y:S02]  /*f6440*/  LDL.LU R6, [R1+0x1258] ;  /* 0x0012580001067983 */ /* 0x000ee40000300800 */
[----:B------:R-:W3:Y:S01]  /*f6450*/  LDL.LU R7, [R1+0x125c] ;  /* 0x00125c0001077983 */ /* 0x000ee20000300800 */
[----:B------:R1:W-:Y:S01]  /*f6460*/  STL [R1+0x9af4], R115 ;  /* 0x009af47301007387 */ /* 0x0003e20000100800 */
[----:B------:R1:W-:Y:S01]  /*f6470*/  STL [R1+0x9af0], R114 ;  /* 0x009af07201007387 */ /* 0x0003e20000100800 */
[C---:B--2---:R-:W-:Y:S02]  /*f6480*/  HMMA.1688.F32.TF32 R184, R240.reuse, R168, R244 ;  /* 0x000000a8f0b8723c */ /* 0x044fe400000810f4 */
[----:B------:R-:W2:Y:S01]  /*f6490*/  LDL.LU R244, [R1+0x1240] ;  /* 0x0012400001f47983 */ /* 0x000ea20000300800 */
[----:B------:R-:W2:Y:S02]  /*f64a0*/  LDL.LU R245, [R1+0x1244] ;  /* 0x0012440001f57983 */ /* 0x000ea40000300800 */
[----:B------:R-:W2:Y:S02]  /*f64b0*/  LDL.LU R246, [R1+0x1248] ;  /* 0x0012480001f67983 */ /* 0x000ea40000300800 */
[----:B------:R-:W2:Y:S11]  /*f64c0*/  LDL.LU R247, [R1+0x124c] ;  /* 0x00124c0001f77983 */ /* 0x000eb60000300800 */
[----:B------:R-:W-:Y:S06]  /*f64d0*/  @!UPT UIADD3 URZ, URZ, URZ, URZ ;  /* 0x0000003f3f3ff290 */ /* 0x000fec000fffe03f */
[----:B------:R-:W-:Y:S01]  /*f64e0*/  IMAD.MOV.U32 R118, RZ, RZ, R184 ;  /* 0x000000ffff767224 */ /* 0x000fe200078e00b8 */
[----:B------:R-:W-:Y:S01]  /*f64f0*/  MOV R119, R185 ;  /* 0x000000b900777202 */ /* 0x000fe20000000f00 */
[----:B------:R-:W-:Y:S01]  /*f6500*/  IMAD.MOV.U32 R122, RZ, RZ, R186 ;  /* 0x000000ffff7a7224 */ /* 0x000fe200078e00ba */
[----:B------:R-:W-:Y:S02]  /*f6510*/  MOV R123, R187 ;  /* 0x000000bb007b7202 */ /* 0x000fe40000000f00 */
[C---:B----4-:R-:W-:Y:S03]  /*f6520*/  HMMA.1688.F32.TF32 R184, R240.reuse, R164, R236 ;  /* 0x000000a4f0b8723c */ /* 0x050fe600000810ec */
[----:B------:R-:W-:Y:S01]  /*f6530*/  STL [R1+0x9b04], R123 ;  /* 0x009b047b01007387 */ /* 0x000fe20000100800 */
[----:B------:R-:W-:Y:S02]  /*f6540*/  STL [R1+0x9b00], R122 ;  /* 0x009b007a01007387 */ /* 0x000fe40000100800 */
[----:B------:R-:W-:Y:S02]  /*f6550*/  STL [R1+0x9afc], R119 ;  /* 0x009afc7701007387 */ /* 0x000fe40000100800 */
[----:B------:R-:W-:Y:S11]  /*f6560*/  STL [R1+0x9af8], R118 ;  /* 0x009af87601007387 */ /* 0x000ff60000100800 */
[----:B------:R-:W-:Y:S04]  /*f6570*/  @!UPT UIADD3 URZ, URZ, URZ, URZ ;  /* 0x0000003f3f3ff290 */ /* 0x000fe8000fffe03f */
[----:B------:R3:W-:Y:S01]  /*f6580*/  STL.64 [R1+0x770], R184 ;  /* 0x000770b801007387 */ /* 0x0007e20000100a00 */
[----:B-1----:R-:W-:Y:S01]  /*f6590*/  IMAD.MOV.U32 R115, RZ, RZ, R186 ;  /* 0x000000ffff737224 */ /* 0x002fe200078e00ba */
[----:B------:R-:W-:Y:S02]  /*f65a0*/  MOV R114, R187 ;  /* 0x000000bb00727202 */ /* 0x000fe40000000f00 */
[C---:B---3--:R-:W-:Y:S03]  /*f65b0*/  HMMA.1688.F32.TF32 R184, R240.reuse, R160, R248 ;  /* 0x000000a0f0b8723c */ /* 0x048fe600000810f8 */
[----:B------:R-:W-:Y:S01]  /*f65c0*/  STL [R1+0x9b0c], R114 ;  /* 0x009b0c7201007387 */ /* 0x000fe20000100800 */
[----:B------:R-:W-:Y:S02]  /*f65d0*/  STL [R1+0x9b08], R115 ;  /* 0x009b087301007387 */ /* 0x000fe40000100800 */
[----:B------:R-:W3:Y:S02]  /*f65e0*/  LDL.LU R248, [R1+0x1230] ;  /* 0x0012300001f87983 */ /* 0x000ee40000300800 */
[----:B------:R-:W3:Y:S01]  /*f65f0*/  LDL.LU R249, [R1+0x1234] ;  /* 0x0012340001f97983 */ /* 0x000ee20000300800 */
[----:B------:R-:W3:Y:S01]  /*f6600*/  LDL.LU R250, [R1+0x1238] ;  /* 0x0012380001fa7983 */ /* 0x000ee20000300800 */
[----:B------:R-:W3:Y:S11]  /*f6610*/  LDL.LU R251, [R1+0x123c] ;  /* 0x00123c0001fb7983 */ /* 0x000ef60000300800 */
[----:B------:R-:W-:Y:S03]  /*f6620*/  @!UPT UIADD3 URZ, URZ, URZ, URZ ;  /* 0x0000003f3f3ff290 */ /* 0x000fe6000fffe03f */
[----:B------:R-:W-:Y:S01]  /*f6630*/  MOV R131, R187 ;  /* 0x000000bb00837202 */ /* 0x000fe20000000f00 */
[----:B------:R-:W-:Y:S01]  /*f6640*/  IMAD.MOV.U32 R130, RZ, RZ, R186 ;  /* 0x000000ffff827224 */ /* 0x000fe200078e00ba */
[----:B------:R-:W-:Y:S01]  /*f6650*/  HMMA.1688.F32.TF32 R4, R240, R156, R4 ;  /* 0x0000009cf004723c */ /* 0x000fe20000081004 */
[----:B------:R-:W-:Y:S01]  /*f6660*/  MOV R127, R185 ;  /* 0x000000b9007f7202 */ /* 0x000fe20000000f00 */
[----:B------:R-:W-:Y:S01]  /*f6670*/  IMAD.MOV.U32 R126, RZ, RZ, R184 ;  /* 0x000000ffff7e7224 */ /* 0x000fe200078e00b8 */
[----:B------:R-:W-:Y:S01]  /*f6680*/  STL [R1+0x9b1c], R131 ;  /* 0x009b1c8301007387 */ /* 0x000fe20000100800 */
[----:B------:R-:W-:Y:S02]  /*f6690*/  STL [R1+0x9b18], R130 ;  /* 0x009b188201007387 */ /* 0x000fe40000100800 */
[----:B------:R1:W-:Y:S01]  /*f66a0*/  STL [R1+0x9b14], R127 ;  /* 0x009b147f01007387 */ /* 0x0003e20000100800 */
[----:B------:R4:W-:Y:S01]  /*f66b0*/  STL [R1+0x9b10], R126 ;  /* 0x009b107e01007387 */ /* 0x0009e20000100800 */
[----:B------:R-:W4:Y:S02]  /*f66c0*/  LDL.LU R232, [R1+0x1220] ;  /* 0x0012200001e87983 */ /* 0x000f240000300800 */
[----:B------:R-:W4:Y:S02]  /*f66d0*/  LDL.LU R233, [R1+0x1224] ;  /* 0x0012240001e97983 */ /* 0x000f240000300800 */
[----:B------:R-:W4:Y:S01]  /*f66e0*/  LDL.LU R234, [R1+0x1228] ;  /* 0x0012280001ea7983 */ /* 0x000f220000300800 */
[----:B------:R-:W4:Y:S11]  /*f66f0*/  LDL.LU R235, [R1+0x122c] ;  /* 0x00122c0001eb7983 */ /* 0x000f360000300800 */
[----:B------:R-:W-:Y:S01]  /*f6700*/  MOV R146, R7 ;  /* 0x0000000700927202 */ /* 0x000fe20000000f00 */
[----:B------:R-:W-:Y:S01]  /*f6710*/  IMAD.MOV.U32 R138, RZ, RZ, R6 ;  /* 0x000000ffff8a7224 */ /* 0x000fe200078e0006 */
[----:B------:R-:W-:Y:S01]  /*f6720*/  MOV R135, R5 ;  /* 0x0000000500877202 */ /* 0x000fe20000000f00 */
[----:B------:R-:W-:-:S02]  /*f6730*/  IMAD.MOV.U32 R134, RZ, RZ, R4 ;  /* 0x000000ffff867224 */ /* 0x000fc400078e0004 */
[----:B------:R-:W-:Y:S01]  /*f6740*/  STL [R1+0x9b2c], R146 ;  /* 0x009b2c9201007387 */ /* 0x000fe20000100800 */
[----:B------:R-:W-:Y:S02]  /*f6750*/  STL [R1+0x9b28], R138 ;  /* 0x009b288a01007387 */ /* 0x000fe40000100800 */
[----:B------:R-:W-:Y:S02]  /*f6760*/  STL [R1+0x9b24], R135 ;  /* 0x009b248701007387 */ /* 0x000fe40000100800 */
[----:B------:R1:W-:Y:S01]  /*f6770*/  STL [R1+0x9b20], R134 ;  /* 0x009b208601007387 */ /* 0x0003e20000100800 */
[C---:B--2---:R-:W-:Y:S01]  /*f6780*/  HMMA.1688.F32.TF32 R4, R240.reuse, R152, R244 ;  /* 0x00000098f004723c */ /* 0x044fe200000810f4 */
[----:B------:R-:W2:Y:S01]  /*f6790*/  LDL.LU R244, [R1+0x11f0] ;  /* 0x0011f00001f47983 */ /* 0x000ea20000300800 */
[----:B------:R-:W2:Y:S02]  /*f67a0*/  LDL.LU R245, [R1+0x11f4] ;  /* 0x0011f40001f57983 */ /* 0x000ea40000300800 */
[----:B------:R-:W2:Y:S02]  /*f67b0*/  LDL.LU R246, [R1+0x11f8] ;  /* 0x0011f80001f67983 */ /* 0x000ea40000300800 */
[----:B------:R-:W2:Y:S01]  /*f67c0*/  LDL.LU R247, [R1+0x11fc] ;  /* 0x0011fc0001f77983 */ /* 0x000ea20000300800 */
[----:B------:R-:W2:Y:S01]  /*f67d0*/  LDL.LU R236, [R1+0x1210] ;  /* 0x0012100001ec7983 */ /* 0x000ea20000300800 */
[----:B------:R-:W2:Y:S02]  /*f67e0*/  LDL.LU R237, [R1+0x1214] ;  /* 0x0012140001ed7983 */ /* 0x000ea40000300800 */
[----:B------:R-:W2:Y:S02]  /*f67f0*/  LDL.LU R238, [R1+0x1218] ;  /* 0x0012180001ee7983 */ /* 0x000ea40000300800 */
[----:B------:R-:W2:Y:S11]  /*f6800*/  LDL.LU R239, [R1+0x121c] ;  /* 0x00121c0001ef7983 */ /* 0x000eb60000300800 */
[----:B------:R-:W-:Y:S01]  /*f6810*/  @!UPT UIADD3 URZ, URZ, URZ, URZ ;  /* 0x0000003f3f3ff290 */ /* 0x000fe2000fffe03f */
[----:B------:R-:W-:Y:S01]  /*f6820*/  IMAD.MOV.U32 R123, RZ, RZ, R4 ;  /* 0x000000ffff7b7224 */ /* 0x000fe200078e0004 */
[----:B------:R-:W-:Y:S01]  /*f6830*/  MOV R122, R5 ;  /* 0x00000005007a7202 */ /* 0x000fe20000000f00 */
[----:B------:R-:W2:Y:S01]  /*f6840*/  LDL.LU R4, [R1+0x1200] ;  /* 0x0012000001047983 */ /* 0x000ea20000300800 */
[----:B------:R-:W-:Y:S02]  /*f6850*/  IMAD.MOV.U32 R119, RZ, RZ, R6 ;  /* 0x000000ffff777224 */ /* 0x000fe400078e0006 */
[----:B------:R-:W2:Y:S01]  /*f6860*/  LDL.LU R5, [R1+0x1204] ;  /* 0x0012040001057983 */ /* 0x000ea20000300800 */
[----:B------:R-:W-:Y:S01]  /*f6870*/  MOV R118, R7 ;  /* 0x0000000700767202 */ /* 0x000fe20000000f00 */
[----:B------:R-:W2:Y:S01]  /*f6880*/  LDL.LU R6, [R1+0x1208] ;  /* 0x0012080001067983 */ /* 0x000ea20000300800 */
[----:B------:R-:W2:Y:S01]  /*f6890*/  LDL.LU R7, [R1+0x120c] ;  /* 0x00120c0001077983 */ /* 0x000ea20000300800 */
[C---:B---3--:R-:W-:Y:S11]  /*f68a0*/  HMMA.1688.F32.TF32 R184, R240.reuse, R148, R248 ;  /* 0x00000094f0b8723c */ /* 0x048ff600000810f8 */
[----:B------:R-:W-:Y:S11]  /*f68b0*/  @!UPT UIADD3 URZ, URZ, URZ, URZ ;  /* 0x0000003f3f3ff290 */ /* 0x000ff6000fffe03f */
[----:B------:R-:W-:Y:S02]  /*f68c0*/  @!UPT UIADD3 URZ, URZ, URZ, URZ ;  /* 0x0000003f3f3ff290 */ /* 0x000fe4000fffe03f */
[----:B-1----:R-:W-:Y:S01]  /*f68d0*/  IMAD.MOV.U32 R127, RZ, RZ, R184 ;  /* 0x000000ffff7f7224 */ /* 0x002fe200078e00b8 */
[----:B----4-:R-:W-:Y:S01]  /*f68e0*/  MOV R126, R185 ;  /* 0x000000b9007e7202 */ /* 0x010fe20000000f00 */
[----:B------:R-:W-:Y:S01]  /*f68f0*/  IMAD.MOV.U32 R114, RZ, RZ, R186 ;  /* 0x000000ffff727224 */ /* 0x000fe200078e00ba */
[----:B------:R-:W-:Y:S02]  /*f6900*/  MOV R115, R187 ;  /* 0x000000bb00737202 */ /* 0x000fe40000000f00 */
[C---:B------:R-:W-:Y:S01]  /*f6910*/  HMMA.1688.F32.TF32 R184, R240.reuse, R144, R232 ;  /* 0x00000090f0b8723c */ /* 0x040fe200000810e8 */
[----:B------:R-:W-:Y:S01]  /*f6920*/  STL [R1+0x9b3c], R118 ;  /* 0x009b3c7601007387 */ /* 0x000fe20000100800 */
[----:B------:R-:W-:Y:S02]  /*f6930*/  STL [R1+0x9b38], R119 ;  /* 0x009b387701007387 */ /* 0x000fe40000100800 */
[----:B------:R1:W-:Y:S02]  /*f6940*/  STL [R1+0x9b34], R122 ;  /* 0x009b347a01007387 */ /* 0x0003e40000100800 */
[----:B------:R3:W-:Y:S01]  /*f6950*/  STL [R1+0x9b30], R123 ;  /* 0x009b307b01007387 */ /* 0x0007e20000100800 */
[----:B------:R-:W4:Y:S01]  /*f6960*/  LDL.LU R248, [R1+0x11e0] ;  /* 0x0011e00001f87983 */ /* 0x000f220000300800 */
[----:B------:R-:W4:Y:S02]  /*f6970*/  LDL.LU R249, [R1+0x11e4] ;  /* 0x0011e40001f97983 */ /* 0x000f240000300800 */
[----:B------:R-:W4:Y:S02]  /*f6980*/  LDL.LU R250, [R1+0x11e8] ;  /* 0x0011e80001fa7983 */ /* 0x000f240000300800 */
[----:B------:R-:W4:Y:S02]  /*f6990*/  LDL.LU R251, [R1+0x11ec] ;  /* 0x0011ec0001fb7983 */ /* 0x000f240000300800 */
[----:B------:R-:W-:Y:S01]  /*f69a0*/  IMAD.MOV.U32 R190, RZ, RZ, R204 ;  /* 0x000000ffffbe7224 */ /* 0x000fe200078e00cc */
[----:B------:R-:W-:Y:S01]  /*f69b0*/  MOV R191, R207 ;  /* 0x000000cf00bf7202 */ /* 0x000fe20000000f00 */
[----:B------:R-:W-:Y:S08]  /*f69c0*/  LDSM.16.M88.4 R232, [R17+0x38100] ;  /* 0x0381000011e8783b */ /* 0x000ff00000000200 */
[----:B------:R-:W-:Y:S01]  /*f69d0*/  IMAD.MOV.U32 R150, RZ, RZ, R184 ;  /* 0x000000ffff967224 */ /* 0x000fe200078e00b8 */
[----:B------:R-:W-:Y:S01]  /*f69e0*/  MOV R151, R185 ;  /* 0x000000b900977202 */ /* 0x000fe20000000f00 */
[----:B------:R-:W-:Y:S01]  /*f69f0*/  IMAD.MOV.U32 R154, RZ, RZ, R186 ;  /* 0x000000ffff9a7224 */ /* 0x000fe200078e00ba */
[----:B------:R-:W-:Y:S01]  /*f6a00*/  MOV R155, R187 ;  /* 0x000000bb009b7202 */ /* 0x000fe20000000f00 */
[----:B------:R-:W-:Y:S01]  /*f6a10*/  STL [R1+0x9b4c], R115 ;  /* 0x009b4c7301007387 */ /* 0x000fe20000100800 */
[----:B------:R-:W-:Y:S02]  /*f6a20*/  STL [R1+0x9b48], R114 ;  /* 0x009b487201007387 */ /* 0x000fe40000100800 */
[----:B------:R1:W-:Y:S02]  /*f6a30*/  STL [R1+0x9b44], R126 ;  /* 0x009b447e01007387 */ /* 0x0003e40000100800 */
[----:B------:R1:W-:Y:S01]  /*f6a40*/  STL [R1+0x9b40], R127 ;  /* 0x009b407f01007387 */ /* 0x0003e20000100800 */
[----:B------:R-:W-:Y:S01]  /*f6a50*/  STL [R1+0x9b5c], R155 ;  /* 0x009b5c9b01007387 */ /* 0x000fe20000100800 */
[----:B------:R-:W-:Y:S02]  /*f6a60*/  STL [R1+0x9b58], R154 ;  /* 0x009b589a01007387 */ /* 0x000fe40000100800 */
[----:B------:R1:W-:Y:S02]  /*f6a70*/  STL [R1+0x9b54], R151 ;  /* 0x009b549701007387 */ /* 0x0003e40000100800 */
[----:B------:R1:W-:Y:S01]  /*f6a80*/  STL [R1+0x9b50], R150 ;  /* 0x009b509601007387 */ /* 0x0003e20000100800 */
[C---:B--2---:R-:W-:Y:S08]  /*f6a90*/  HMMA.1688.F32.TF32 R184, R240.reuse, R140, R236 ;  /* 0x0000008cf0b8723c */ /* 0x044ff000000810ec */
[C---:B------:R-:W-:Y:S11]  /*f6aa0*/  HMMA.1688.F32.TF32 R4, R240.reuse, R136, R4 ;  /* 0x00000088f004723c */ /* 0x040ff60000081004 */
[----:B------:R-:W-:Y:S05]  /*f6ab0*/  @!UPT UIADD3 URZ, URZ, URZ, URZ ;  /* 0x0000003f3f3ff290 */ /* 0x000fea000fffe03f */
[----:B------:R-:W-:Y:S01]  /*f6ac0*/  MOV R134, R185 ;  /* 0x000000b900867202 */ /* 0x000fe20000000f00 */
[----:B------:R-:W-:Y:S01]  /*f6ad0*/  IMAD.MOV.U32 R135, RZ, RZ, R184 ;  /* 0x000000ffff877224 */ /* 0x000fe200078e00b8 */
[----:B------:R-:W-:Y:S01]  /*f6ae0*/  HMMA.1688.F32.TF32 R204, R240, R180, R228 ;  /* 0x000000b4f0cc723c */ /* 0x000fe200000810e4 */
[----:B------:R-:W-:Y:S04]  /*f6af0*/  LDSM.16.M88.4 R228, [R17+0x37100] ;  /* 0x0371000011e4783b */ /* 0x000fe80000000200 */
[----:B------:R2:W-:Y:S01]  /*f6b00*/  STL [R1+0x9b64], R134 ;  /* 0x009b648601007387 */ /* 0x0005e20000100800 */
[----:B------:R1:W-:Y:S02]  /*f6b10*/  STL [R1+0x9b60], R135 ;  /* 0x009b608701007387 */ /* 0x0003e40000100800 */
[----:B------:R-:W2:Y:S02]  /*f6b20*/  LDL.LU R53, [R1+0x9f8c] ;  /* 0x009f8c0001357983 */ /* 0x000ea40000300800 */
[----:B------:R-:W2:Y:S01]  /*f6b30*/  LDL.LU R52, [R1+0x9f88] ;  /* 0x009f880001347983 */ /* 0x000ea20000300800 */
[----:B------:R-:W2:Y:S01]  /*f6b40*/  LDL.LU R50, [R1+0x11d8] ;  /* 0x0011d80001327983 */ /* 0x000ea20000300800 */
[----:B------:R-:W2:Y:S02]  /*f6b50*/  LDL.LU R51, [R1+0x11dc] ;  /* 0x0011dc0001337983 */ /* 0x000ea40000300800 */
[----:B------:R-:W2:Y:S02]  /*f6b60*/  LDL.LU R60, [R1+0x9f84] ;  /* 0x009f8400013c7983 */ /* 0x000ea40000300800 */
[----:B------:R-:W2:Y:S01]  /*f6b70*/  LDL.LU R69, [R1+0x9f80] ;  /* 0x009f800001457983 */ /* 0x000ea20000300800 */
[----:B------:R-:W2:Y:S04]  /*f6b80*/  LDL R222, [R1+0x1998] ;  /* 0x0019980001de7983 */ /* 0x000ea80000100800 */
[----:B------:R-:W2:Y:S04]  /*f6b90*/  LDL R223, [R1+0x199c] ;  /* 0x00199c0001df7983 */ /* 0x000ea80000100800 */
[----:B------:R-:W-:Y:S01]  /*f6ba0*/  LDSM.16.M88.4 R236, [R17+0x39100] ;  /* 0x0391000011ec783b */ /* 0x000fe20000000200 */
[----:B-1----:R-:W-:Y:S01]  /*f6bb0*/  IMAD.MOV.U32 R122, RZ, RZ, R4 ;  /* 0x000000ffff7a7224 */ /* 0x002fe200078e0004 */
[----:B---3--:R-:W-:Y:S01]  /*f6bc0*/  MOV R123, R5 ;  /* 0x00000005007b7202 */ /* 0x008fe20000000f00 */
[----:B------:R-:W-:Y:S01]  /*f6bd0*/  IMAD.MOV.U32 R146, RZ, RZ, R6 ;  /* 0x000000ffff927224 */ /* 0x000fe200078e0006 */
[----:B------:R-:W-:-:S02]  /*f6be0*/  MOV R138, R7 ;  /* 0x00000007008a7202 */ /* 0x000fc40000000f00 */
[C---:B------:R-:W-:Y:S11]  /*f6bf0*/  HMMA.1688.F32.TF32 R4, R240.reuse, R132, R244 ;  /* 0x00000084f004723c */ /* 0x040ff600000810f4 */
[----:B------:R-:W-:Y:S11]  /*f6c00*/  @!UPT UIADD3 URZ, URZ, URZ, URZ ;  /* 0x0000003f3f3ff290 */ /* 0x000ff6000fffe03f */
[----:B------:R-:W-:Y:S02]  /*f6c10*/  @!UPT UIADD3 URZ, URZ, URZ, URZ ;  /* 0x0000003f3f3ff290 */ /* 0x000fe4000fffe03f */
[----:B------:R-:W-:Y:S01]  /*f6c20*/  IMAD.MOV.U32 R126, RZ, RZ, R4 ;  /* 0x000000ffff7e7224 */ /* 0x000fe200078e0004 */
[----:B------:R-:W-:Y:S01]  /*f6c30*/  MOV R127, R5 ;  /* 0x00000005007f7202 */ /* 0x000fe20000000f00 */
[----:B------:R-:W-:Y:S01]  /*f6c40*/  IMAD.MOV.U32 R118, RZ, RZ, R6 ;  /* 0x000000ffff767224 */ /* 0x000fe200078e0006 */
[----:B------:R-:W-:Y:S02]  /*f6c50*/  MOV R119, R7 ;  /* 0x0000000700777202 */ /* 0x000fe40000000f00 */
[----:B----4-:R-:W-:Y:S01]  /*f6c60*/  HMMA.1688.F32.TF32 R4, R240, R128, R248 ;  /* 0x00000080f004723c */ /* 0x010fe200000810f8 */
[----:B------:R-:W-:Y:S01]  /*f6c70*/  IMAD.MOV.U32 R131, RZ, RZ, R186 ;  /* 0x000000ffff837224 */ /* 0x000fe200078e00ba */
[----:B------:R-:W-:Y:S01]  /*f6c80*/  MOV R130, R187 ;  /* 0x000000bb00827202 */ /* 0x000fe20000000f00 */
[----:B------:R-:W-:Y:S01]  /*f6c90*/  IMAD.MOV.U32 R194, RZ, RZ, R204 ;  /* 0x000000ffffc27224 */ /* 0x000fe200078e00cc */
[----:B------:R-:W1:Y:S01]  /*f6ca0*/  LDSM.16.M88.4 R184, [R17+0x3b100] ;  /* 0x03b1000011b8783b */ /* 0x000e620000000200 */
[----:B------:R-:W-:-:S02]  /*f6cb0*/  MOV R198, R205 ;  /* 0x000000cd00c67202 */ /* 0x000fc40000000f00 */
[----:B------:R-:W-:Y:S01]  /*f6cc0*/  MOV R195, R207 ;  /* 0x000000cf00c37202 */ /* 0x000fe20000000f00 */
[----:B------:R-:W-:Y:S01]  /*f6cd0*/  IMAD.MOV.U32 R199, RZ, RZ, R206 ;  /* 0x000000ffffc77224 */ /* 0x000fe200078e00ce */
[----:B------:R-:W-:Y:S11]  /*f6ce0*/  LDSM.16.M88.4 R248, [R17+0x3a100] ;  /* 0x03a1000011f8783b */ /* 0x000ff60000000200 */
[----:B------:R-:W-:Y:S04]  /*f6cf0*/  @!UPT UIADD3 URZ, URZ, URZ, URZ ;  /* 0x0000003f3f3ff290 */ /* 0x000fe8000fffe03f */
[----:B------:R-:W-:Y:S01]  /*f6d00*/  IMAD.MOV.U32 R158, RZ, RZ, R4 ;  /* 0x000000ffff9e7224 */ /* 0x000fe200078e0004 */
[----:B------:R-:W-:Y:S01]  /*f6d10*/  MOV R159, R5 ;  /* 0x00000005009f7202 */ /* 0x000fe20000000f00 */
[----:B------:R-:W-:Y:S01]  /*f6d20*/  IMAD.MOV.U32 R162, RZ, RZ, R6 ;  /* 0x000000ffffa27224 */ /* 0x000fe200078e0006 */
[----:B------:R-:W-:Y:S02]  /*f6d30*/  MOV R163, R7 ;  /* 0x0000000700a37202 */ /* 0x000fe40000000f00 */
[C---:B--2---:R-:W-:Y:S01]  /*f6d40*/  HMMA.1688.F32.TF32 R4, R240.reuse, R124, R48 ;  /* 0x0000007cf004723c */ /* 0x044fe20000081030 */
[----:B------:R-:W-:Y:S11]  /*f6d50*/  LDSM.16.M88.4 R48, [R17+0x2f100] ;  /* 0x02f100001130783b */ /* 0x000ff60000000200 */
[----:B------:R-:W-:Y:S11]  /*f6d60*/  @!UPT UIADD3 URZ, URZ, URZ, URZ ;  /* 0x0000003f3f3ff290 */ /* 0x000ff6000fffe03f */
[----:B------:R-:W-:Y:S01]  /*f6d70*/  @!UPT UIADD3 URZ, URZ, URZ, URZ ;  /* 0x0000003f3f3ff290 */ /* 0x000fe2000fffe03f */
[----:B------:R-:W-:Y:S01]  /*f6d80*/  IMAD.MOV.U32 R151, RZ, RZ, R4 ;  /* 0x000000ffff977224 */ /* 0x000fe200078e0004 */
[----:B------:R-:W-:Y:S01]  /*f6d90*/  MOV R150, R5 ;  /* 0x0000000500967202 */ /* 0x000fe20000000f00 */
[----:B------:R-:W-:Y:S01]  /*f6da0*/  IMAD.MOV.U32 R115, RZ, RZ, R6 ;  /* 0x000000ffff737224 */ /* 0x000fe200078e0006 */
[----:B------:R-:W-:Y:S02]  /*f6db0*/  MOV R114, R7 ;  /* 0x0000000700727202 */ /* 0x000fe40000000f00 */
[C---:B------:R-:W-:Y:S01]  /*f6dc0*/  HMMA.1688.F32.TF32 R4, R240.reuse, R120, R52 ;  /* 0x00000078f004723c */ /* 0x040fe20000081034 */
[----:B------:R-:W-:Y:S01]  /*f6dd0*/  IMAD.MOV.U32 R62, RZ, RZ, R69 ;  /* 0x000000ffff3e7224 */ /* 0x000fe200078e0045 */
[----:B------:R-:W-:Y:S11]  /*f6de0*/  LDSM.16.M88.4 R52, [R17+0x2e100] ;  /* 0x02e100001134783b */ /* 0x000ff60000000200 */
[----:B------:R-:W-:Y:S11]  /*f6df0*/  @!UPT UIADD3 URZ, URZ, URZ, URZ ;  /* 0x0000003f3f3ff290 */ /* 0x000ff6000fffe03f */
[----:B------:R-:W-:Y:S01]  /*f6e00*/  IMAD.MOV.U32 R166, RZ, RZ, R4 ;  /* 0x000000ffffa67224 */ /* 0x000fe200078e0004 */
[----:B------:R-:W-:Y:S01]  /*f6e10*/  MOV R178, R5 ;  /* 0x0000000500b27202 */ /* 0x000fe20000000f00 */
[----:B------:R-:W-:Y:S01]  /*f6e20*/  IMAD.MOV.U32 R179, RZ, RZ, R6 ;  /* 0x000000ffffb37224 */ /* 0x000fe200078e0006 */
[----:B------:R-:W-:Y:S02]  /*f6e30*/  MOV R167, R7 ;  /* 0x0000000700a77202 */ /* 0x000fe40000000f00 */
[C---:B------:R-:W-:Y:S01]  /*f6e40*/  HMMA.1688.F32.TF32 R4, R240.reuse, R116, R56 ;  /* 0x00000074f004723c */ /* 0x040fe20000081038 */
[----:B------:R-:W-:Y:S01]  /*f6e50*/  MOV R69, R32 ;  /* 0x0000002000457202 */ /* 0x000fe20000000f00 */
[----:B------:R-:W-:Y:S04]  /*f6e60*/  LDSM.16.M88.4 R56, [R17+0x2d100] ;  /* 0x02d100001138783b */ /* 0x000fe80000000200 */
[----:B------:R-:W-:Y:S11]  /*f6e70*/  LDSM.16.M88.4 R32, [R17+0x33100] ;  /* 0x033100001120783b */ /* 0x000ff60000000200 */
[----:B------:R-:W-:Y:S07]  /*f6e80*/  @!UPT UIADD3 URZ, URZ, URZ, URZ ;  /* 0x0000003f3f3ff290 */ /* 0x000fee000fffe03f */
[----:B------:R-:W-:Y:S01]  /*f6e90*/  IMAD.MOV.U32 R174, RZ, RZ, R4 ;  /* 0x000000ffffae7224 */ /* 0x000fe200078e0004 */
[----:B------:R-:W-:Y:S01]  /*f6ea0*/  MOV R175, R5 ;  /* 0x0000000500af7202 */ /* 0x000fe20000000f00 */
[----:B------:R-:W-:Y:S01]  /*f6eb0*/  IMAD.MOV.U32 R170, RZ, RZ, R6 ;  /* 0x000000ffffaa7224 */ /* 0x000fe200078e0006 */
[----:B------:R-:W-:Y:S02]  /*f6ec0*/  MOV R171, R7 ;  /* 0x0000000700ab7202 */ /* 0x000fe40000000f00 */
[C---:B------:R-:W-:Y:S01]  /*f6ed0*/  HMMA.1688.F32.TF32 R4, R240.reuse, R112, R60 ;  /* 0x00000070f004723c */ /* 0x040fe2000008103c */
        /* <DEDUP_REMOVED lines=18> */
[----:B------:R-:W-:Y:S01]  /*f7000*/  STL [R1+0xe40], R4 ;  /* 0x000e400401007387 */ /* 0x000fe20000100800 */
[----:B------:R-:W-:Y:S02]  /*f7010*/  IMAD.MOV.U32 R110, RZ, RZ, R5 ;  /* 0x000000ffff6e7224 */ /* 0x000fe400078e0005 */
[----:B------:R2:W-:Y:S01]  /*f7020*/  STL [R1+0xe4c], R7 ;  /* 0x000e4c0701007387 */ /* 0x0005e20000100800 */
[----:B------:R-:W-:Y:S02]  /*f7030*/  MOV R111, R6 ;  /* 0x00000006006f7202 */ /* 0x000fe40000000f00 */
[C---:B--2---:R-:W-:Y:S01]  /*f7040*/  HMMA.1688.F32.TF32 R4, R240.reuse, R100, R72 ;  /* 0x00000064f004723c */ /* 0x044fe20000081048 */
[----:B------:R-:W2:Y:S11]  /*f7050*/  LDSM.16.M88.4 R72, [R17+0x29100] ;  /* 0x029100001148783b */ /* 0x000eb60000000200 */
[----:B------:R-:W-:Y:S11]  /*f7060*/  @!UPT UIADD3 URZ, URZ, URZ, URZ ;  /* 0x0000003f3f3ff290 */ /* 0x000ff6000fffe03f */
[----:B------:R-:W-:Y:S01]  /*f7070*/  STL.64 [R1+0xe30], R4 ;  /* 0x000e300401007387 */ /* 0x000fe20000100a00 */
[----:B------:R3:W-:Y:S02]  /*f7080*/  STL.64 [R1+0xe38], R6 ;  /* 0x000e380601007387 */ /* 0x0007e40000100a00 */
[----:B------:R-:W-:Y:S02]  /*f7090*/  STL.64 [R1+0xe20], R24 ;  /* 0x000e201801007387 */ /* 0x000fe40000100a00 */
[----:B------:R-:W-:Y:S01]  /*f70a0*/  STL.64 [R1+0xe28], R26 ;  /* 0x000e281a01007387 */ /* 0x000fe20000100a00 */
[----:B------:R-:W-:Y:S04]  /*f70b0*/  STL.64 [R1+0xe10], R20 ;  /* 0x000e101401007387 */ /* 0x000fe80000100a00 */
[----:B------:R-:W4:Y:S01]  /*f70c0*/  LDSM.16.M88.4 R24, [R17+0x35100] ;  /* 0x035100001118783b */ /* 0x000f220000000200 */
[----:B---3--:R-:W-:Y:S03]  /*f70d0*/  HMMA.1688.F32.TF32 R4, R240, R88, R84 ;  /* 0x00000058f004723c */ /* 0x008fe60000081054 */
[----:B------:R-:W-:Y:S02]  /*f70e0*/  STL.64 [R1+0xe18], R22 ;  /* 0x000e181601007387 */ /* 0x000fe40000100a00 */
[----:B------:R-:W3:Y:S04]  /*f70f0*/  LDSM.16.M88.4 R20, [R17+0x36100] ;  /* 0x036100001114783b */ /* 0x000ee80000000200 */
[----:B-1----:R-:W-:Y:S01]  /*f7100*/  IMAD.MOV.U32 R205, RZ, RZ, R184 ;  /* 0x000000ffffcd7224 */ /* 0x002fe200078e00b8 */
[----:B------:R-:W-:-:S02]  /*f7110*/  MOV R204, R185 ;  /* 0x000000b900cc7202 */ /* 0x000fc40000000f00 */
[----:B------:R-:W-:Y:S01]  /*f7120*/  MOV R202, R9 ;  /* 0x0000000900ca7202 */ /* 0x000fe20000000f00 */
[----:B------:R-:W-:Y:S01]  /*f7130*/  IMAD.MOV.U32 R203, RZ, RZ, R8 ;  /* 0x000000ffffcb7224 */ /* 0x000fe200078e0008 */
[----:B------:R-:W-:Y:S01]  /*f7140*/  MOV R200, R13 ;  /* 0x0000000d00c87202 */ /* 0x000fe20000000f00 */
[----:B------:R-:W-:Y:S01]  /*f7150*/  LDSM.16.M88.4 R8, [R17+0x3d100] ;  /* 0x03d100001108783b */ /* 0x000fe20000000200 */
[----:B------:R-:W-:Y:S02]  /*f7160*/  IMAD.MOV.U32 R201, RZ, RZ, R12 ;  /* 0x000000ffffc97224 */ /* 0x000fe400078e000c */
[----:B------:R-:W-:Y:S01]  /*f7170*/  LDSM.16.M88.4 R12, [R17+0x3e100] ;  /* 0x03e10000110c783b */ /* 0x000fe20000000200 */
[----:B------:R-:W-:Y:S04]  /*f7180*/  LDSM.16.M88.4 R84, [R17+0x26100] ;  /* 0x026100001154783b */ /* 0x000fe80000000200 */
[----:B------:R-:W-:Y:S01]  /*f7190*/  STL.64 [R1+0xe00], R4 ;  /* 0x000e000401007387 */ /* 0x000fe20000100a00 */
        /* <DEDUP_REMOVED lines=24> */
[----:B----4-:R-:W-:Y:S02]  /*f7320*/  STL [R1+0x99ac], R26 ;  /* 0x0099ac1a01007387 */ /* 0x010fe40000100800 */
[----:B------:R-:W-:Y:S02]  /*f7330*/  STL [R1+0x99a8], R27 ;  /* 0x0099a81b01007387 */ /* 0x000fe40000100800 */
[----:B---3--:R-:W-:Y:S01]  /*f7340*/  STL [R1+0x99b4], R22 ;  /* 0x0099b41601007387 */ /* 0x008fe20000100800 */
[----:B------:R-:W-:Y:S01]  /*f7350*/  STL [R1+0x99b0], R23 ;  /* 0x0099b01701007387 */ /* 0x000fe20000100800 */
[----:B------:R-:W-:Y:S02]  /*f7360*/  STL.64 [R1+0x90], R228 ;  /* 0x000090e401007387 */ /* 0x000fe40000100a00 */
[----:B------:R-:W-:Y:S02]  /*f7370*/  STL.64 [R1+0x98], R230 ;  /* 0x000098e601007387 */ /* 0x000fe40000100a00 */
[----:B------:R-:W-:Y:S01]  /*f7380*/  STL.64 [R1+0x50], R184 ;  /* 0x000050b801007387 */ /* 0x000fe20000100a00 */
[----:B------:R-:W-:Y:S01]  /*f7390*/  STL.64 [R1+0x58], R186 ;  /* 0x000058ba01007387 */ /* 0x000fe20000100a00 */
[----:B------:R-:W2:Y:S02]  /*f73a0*/  LDL.LU R244, [R1+0x18f0] ;  /* 0x0018f00001f47983 */ /* 0x000ea40000300800 */
[----:B------:R-:W2:Y:S02]  /*f73b0*/  LDL.LU R245, [R1+0x18f4] ;  /* 0x0018f40001f57983 */ /* 0x000ea40000300800 */
[----:B------:R-:W2:Y:S01]  /*f73c0*/  LDL.LU R246, [R1+0x18f8] ;  /* 0x0018f80001f67983 */ /* 0x000ea20000300800 */
[----:B------:R-:W2:Y:S04]  /*f73d0*/  LDL.LU R247, [R1+0x18fc] ;  /* 0x0018fc0001f77983 */ /* 0x000ea80000300800 */
[----:B------:R-:W1:Y:S01]  /*f73e0*/  LDSM.16.M88.4 R184, [R17+0x3c100] ;  /* 0x03c1000011b8783b */ /* 0x000e620000000200 */
[----:B------:R-:W-:Y:S02]  /*f73f0*/  STL.64 [R1+0x80], R232 ;  /* 0x000080e801007387 */ /* 0x000fe40000100a00 */
[----:B------:R-:W-:Y:S02]  /*f7400*/  STL.64 [R1+0x88], R234 ;  /* 0x000088ea01007387 */ /* 0x000fe40000100a00 */
[----:B------:R-:W-:Y:S01]  /*f7410*/  IMAD.MOV.U32 R215, RZ, RZ, R16 ;  /* 0x000000ffffd77224 */ /* 0x000fe200078e0010 */
[----:B------:R-:W-:Y:S01]  /*f7420*/  HMMA.1688.F32.TF32 R200, R240, R76, R200 ;  /* 0x0000004cf0c8723c */ /* 0x000fe200000810c8 */
[----:B------:R-:W3:Y:S01]  /*f7430*/  LDSM.16.M88.4 R16, [R17+0x3f100] ;  /* 0x03f100001110783b */ /* 0x000ee20000000200 */
[----:B------:R-:W-:Y:S01]  /*f7440*/  MOV R211, R228 ;  /* 0x000000e400d37202 */ /* 0x000fe20000000f00 */
[----:B------:R-:W-:-:S02]  /*f7450*/  IMAD.MOV.U32 R210, RZ, RZ, R229 ;  /* 0x000000ffffd27224 */ /* 0x000fc400078e00e5 */
[----:B------:R-:W-:Y:S01]  /*f7460*/  IMAD.MOV.U32 R90, RZ, RZ, R6 ;  /* 0x000000ffff5a7224 */ /* 0x000fe200078e0006 */
[----:B------:R-:W-:Y:S01]  /*f7470*/  MOV R91, R7 ;  /* 0x00000007005b7202 */ /* 0x000fe20000000f00 */
[----:B------:R-:W-:Y:S04]  /*f7480*/  LDS R4, [R222+0x84000] ;  /* 0x08400000de047984 */ /* 0x000fe80000000800 */
[----:B------:R-:W-:Y:S04]  /*f7490*/  LDS R6, [R222+0x84400] ;  /* 0x08440000de067984 */ /* 0x000fe80000000800 */
[----:B------:R-:W-:Y:S04]  /*f74a0*/  LDS R5, [R223+0x84000] ;  /* 0x08400000df057984 */ /* 0x000fe80000000800 */
[----:B------:R-:W4:Y:S04]  /*f74b0*/  LDS R7, [R223+0x84400] ;  /* 0x08440000df077984 */ /* 0x000f280000000800 */
[----:B-1----:R1:W-:Y:S01]  /*f74c0*/  STL.64 [R1+0x40], R184 ;  /* 0x000040b801007387 */ /* 0x0023e20000100a00 */
[----:B------:R-:W-:-:S02]  /*f74d0*/  IMAD.MOV.U32 R207, RZ, RZ, R184 ;  /* 0x000000ffffcf7224 */ /* 0x000fc400078e00b8 */
[----:B------:R3:W-:Y:S01]  /*f74e0*/  STL.64 [R1+0x48], R186 ;  /* 0x000048ba01007387 */ /* 0x0007e20000100a00 */
[----:B------:R-:W-:Y:S01]  /*f74f0*/  MOV R206, R185 ;  /* 0x000000b900ce7202 */ /* 0x000fe20000000f00 */
[----:B-1----:R-:W4:Y:S01]  /*f7500*/  LDL.LU R184, [R1+0x18e0] ;  /* 0x0018e00001b87983 */ /* 0x002f220000300800 */
[----:B------:R-:W4:Y:S02]  /*f7510*/  LDL.LU R185, [R1+0x18e4] ;  /* 0x0018e40001b97983 */ /* 0x000f240000300800 */
[----:B---3--:R-:W4:Y:S02]  /*f7520*/  LDL.LU R186, [R1+0x18e8] ;  /* 0x0018e80001ba7983 */ /* 0x008f240000300800 */
[----:B------:R-:W4:Y:S01]  /*f7530*/  LDL.LU R187, [R1+0x18ec] ;  /* 0x0018ec0001bb7983 */ /* 0x000f220000300800 */
[----:B------:R-:W3:Y:S01]  /*f7540*/  LDL.LU R212, [R1+0x18c0] ;  /* 0x0018c00001d47983 */ /* 0x000ee20000300800 */
[----:B------:R-:W3:Y:S02]  /*f7550*/  LDL.LU R213, [R1+0x18c4] ;  /* 0x0018c40001d57983 */ /* 0x000ee40000300800 */
[----:B------:R-:W3:Y:S02]  /*f7560*/  LDL.LU R214, [R1+0x18c8] ;  /* 0x0018c80001d67983 */ /* 0x000ee40000300800 */
[----:B------:R-:W-:Y:S01]  /*f7570*/  STL.64 [R1+0x70], R236 ;  /* 0x000070ec01007387 */ /* 0x000fe20000100a00 */
[----:B------:R-:W-:Y:S01]  /*f7580*/  STL.64 [R1+0x78], R238 ;  /* 0x000078ee01007387 */ /* 0x000fe20000100a00 */
[----:B------:R-:W-:Y:S02]  /*f7590*/  STL.64 [R1+0x68], R250 ;  /* 0x000068fa01007387 */ /* 0x000fe40000100a00 */
[----:B------:R-:W-:Y:S02]  /*f75a0*/  STL [R1+0x991c], R10 ;  /* 0x00991c0a01007387 */ /* 0x000fe40000100800 */
[----:B------:R-:W-:Y:S01]  /*f75b0*/  STL [R1+0x9918], R11 ;  /* 0x0099180b01007387 */ /* 0x000fe20000100800 */
[----:B------:R-:W-:Y:S01]  /*f75c0*/  STL [R1+0x9924], R14 ;  /* 0x0099240e01007387 */ /* 0x000fe20000100800 */
[----:B------:R-:W-:Y:S02]  /*f75d0*/  STL [R1+0x9920], R15 ;  /* 0x0099200f01007387 */ /* 0x000fe40000100800 */
[----:B------:R-:W3:Y:S02]  /*f75e0*/  LDL.LU R216, [R1+0xdb0] ;  /* 0x000db00001d87983 */ /* 0x000ee40000300800 */
[----:B------:R-:W3:Y:S01]  /*f75f0*/  LDL.LU R217, [R1+0xdb4] ;  /* 0x000db40001d97983 */ /* 0x000ee20000300800 */
[----:B------:R-:W3:Y:S01]  /*f7600*/  LDL.LU R218, [R1+0xdb8] ;  /* 0x000db80001da7983 */ /* 0x000ee20000300800 */
[----:B------:R-:W3:Y:S02]  /*f7610*/  LDL.LU R219, [R1+0xdbc] ;  /* 0x000dbc0001db7983 */ /* 0x000ee40000300800 */
[----:B------:R-:W-:Y:S02]  /*f7620*/  STL [R1+0x992c], R18 ;  /* 0x00992c1201007387 */ /* 0x000fe40000100800 */
[----:B------:R-:W-:Y:S01]  /*f7630*/  STL [R1+0x9928], R19 ;  /* 0x0099281301007387 */ /* 0x000fe20000100800 */
[C---:B--2---:R-:W-:Y:S11]  /*f7640*/  HMMA.1688.F32.TF32 R244, R240.reuse, R84, R244 ;  /* 0x00000054f0f4723c */ /* 0x044ff600000810f4 */
[----:B------:R-:W-:Y:S11]  /*f7650*/  @!UPT UIADD3 URZ, URZ, URZ, URZ ;  /* 0x0000003f3f3ff290 */ /* 0x000ff6000fffe03f */
[----:B------:R-:W-:Y:S02]  /*f7660*/  @!UPT UIADD3 URZ, URZ, URZ, URZ ;  /* 0x0000003f3f3ff290 */ /* 0x000fe4000fffe03f */
[----:B------:R-:W-:Y:S01]  /*f7670*/  MOV R94, R244 ;  /* 0x000000f4005e7202 */ /* 0x000fe20000000f00 */
[----:B------:R-:W-:Y:S01]  /*f7680*/  IMAD.MOV.U32 R95, RZ, RZ, R245 ;  /* 0x000000ffff5f7224 */ /* 0x000fe200078e00f5 */
[----:B------:R-:W2:Y:S01]  /*f7690*/  LDL.LU R244, [R1+0xda0] ;  /* 0x000da00001f47983 */ /* 0x000ea20000300800 */
[----:B------:R-:W-:Y:S01]  /*f76a0*/  MOV R98, R246 ;  /* 0x000000f600627202 */ /* 0x000fe20000000f00 */
[----:B------:R-:W2:Y:S02]  /*f76b0*/  LDL.LU R245, [R1+0xda4] ;  /* 0x000da40001f57983 */ /* 0x000ea40000300800 */
[----:B------:R-:W-:Y:S01]  /*f76c0*/  IMAD.MOV.U32 R106, RZ, RZ, R247 ;  /* 0x000000ffff6a7224 */ /* 0x000fe200078e00f7 */
[----:B------:R-:W2:Y:S01]  /*f76d0*/  LDL.LU R246, [R1+0xda8] ;  /* 0x000da80001f67983 */ /* 0x000ea20000300800 */
[----:B------:R-:W2:Y:S01]  /*f76e0*/  LDL.LU R247, [R1+0xdac] ;  /* 0x000dac0001f77983 */ /* 0x000ea20000300800 */
[C---:B----4-:R-:W-:Y:S02]  /*f76f0*/  HMMA.1688.F32.TF32 R184, R240.reuse, R80, R184 ;  /* 0x00000050f0b8723c */ /* 0x050fe400000810b8 */
[----:B------:R1:W-:Y:S01]  /*f7700*/  STL.64 [R1+0xdd0], R200 ;  /* 0x000dd0c801007387 */ /* 0x0003e20000100a00 */
[----:B------:R4:W-:Y:S11]  /*f7710*/  STL.64 [R1+0xdd8], R202 ;  /* 0x000dd8ca01007387 */ /* 0x0009f60000100a00 */
[----:B------:R-:W-:Y:S10]  /*f7720*/  @!UPT UIADD3 URZ, URZ, URZ, URZ ;  /* 0x0000003f3f3ff290 */ /* 0x000ff4000fffe03f */
[----:B------:R-:W-:Y:S01]  /*f7730*/  MOV R107, R184 ;  /* 0x000000b8006b7202 */ /* 0x000fe20000000f00 */
[----:B------:R-:W-:Y:S01]  /*f7740*/  IMAD.MOV.U32 R102, RZ, RZ, R185 ;  /* 0x000000ffff667224 */ /* 0x000fe200078e00b9 */
[----:B------:R-:W-:Y:S01]  /*f7750*/  MOV R103, R186 ;  /* 0x000000ba00677202 */ /* 0x000fe20000000f00 */
[----:B------:R-:W-:Y:S02]  /*f7760*/  IMAD.MOV.U32 R99, RZ, RZ, R187 ;  /* 0x000000ffff637224 */ /* 0x000fe400078e00bb */
[C---:B---3--:R-:W-:Y:S01]  /*f7770*/  HMMA.1688.F32.TF32 R184, R240.reuse, R72, R212 ;  /* 0x00000048f0b8723c */ /* 0x048fe200000810d4 */
[----:B------:R-:W3:Y:S01]  /*f7780*/  LDL.LU R212, [R1+0xd90] ;  /* 0x000d900001d47983 */ /* 0x000ee20000300800 */
[----:B------:R-:W3:Y:S02]  /*f7790*/  LDL.LU R213, [R1+0xd94] ;  /* 0x000d940001d57983 */ /* 0x000ee40000300800 */
[----:B------:R-:W3:Y:S02]  /*f77a0*/  LDL.LU R214, [R1+0xd98] ;  /* 0x000d980001d67983 */ /* 0x000ee40000300800 */
[----:B------:R-:W3:Y:S11]  /*f77b0*/  LDL.LU R215, [R1+0xd9c] ;  /* 0x000d9c0001d77983 */ /* 0x000ef60000300800 */
[----:B------:R-:W-:Y:S07]  /*f77c0*/  @!UPT UIADD3 URZ, URZ, URZ, URZ ;  /* 0x0000003f3f3ff290 */ /* 0x000fee000fffe03f */
[----:B------:R-:W-:Y:S01]  /*f77d0*/  MOV R22, R184 ;  /* 0x000000b800167202 */ /* 0x000fe20000000f00 */
[----:B------:R-:W-:Y:S01]  /*f77e0*/  IMAD.MOV.U32 R23, RZ, RZ, R185 ;  /* 0x000000ffff177224 */ /* 0x000fe200078e00b9 */
[----:B------:R-:W-:Y:S01]  /*f77f0*/  MOV R26, R186 ;  /* 0x000000ba001a7202 */ /* 0x000fe20000000f00 */
[----:B------:R-:W-:Y:S02]  /*f7800*/  IMAD.MOV.U32 R27, RZ, RZ, R187 ;  /* 0x000000ffff1b7224 */ /* 0x000fe400078e00bb */
[----:B------:R-:W-:Y:S01]  /*f7810*/  STL [R1+0x99cc], R22 ;  /* 0x0099cc1601007387 */ /* 0x000fe20000100800 */
[----:B------:R-:W-:Y:S02]  /*f7820*/  STL [R1+0x99c8], R23 ;  /* 0x0099c81701007387 */ /* 0x000fe40000100800 */
[----:B------:R1:W-:Y:S02]  /*f7830*/  STL [R1+0x99c4], R26 ;  /* 0x0099c41a01007387 */ /* 0x0003e40000100800 */
[----:B------:R1:W-:Y:S01]  /*f7840*/  STL [R1+0x99c0], R27 ;  /* 0x0099c01b01007387 */ /* 0x0003e20000100800 */
[C---:B------:R-:W-:Y:S01]  /*f7850*/  HMMA.1688.F32.TF32 R184, R240.reuse, R68, R216 ;  /* 0x00000044f0b8723c */ /* 0x040fe200000810d8 */
[----:B------:R-:W3:Y:S01]  /*f7860*/  LDL.LU R216, [R1+0xd80] ;  /* 0x000d800001d87983 */ /* 0x000ee20000300800 */
[----:B------:R-:W3:Y:S02]  /*f7870*/  LDL.LU R217, [R1+0xd84] ;  /* 0x000d840001d97983 */ /* 0x000ee40000300800 */
[----:B------:R-:W3:Y:S02]  /*f7880*/  LDL.LU R218, [R1+0xd88] ;  /* 0x000d880001da7983 */ /* 0x000ee40000300800 */
[----:B------:R-:W3:Y:S11]  /*f7890*/  LDL.LU R219, [R1+0xd8c] ;  /* 0x000d8c0001db7983 */ /* 0x000ef60000300800 */
[----:B------:R-:W-:Y:S07]  /*f78a0*/  @!UPT UIADD3 URZ, URZ, URZ, URZ ;  /* 0x0000003f3f3ff290 */ /* 0x000fee000fffe03f */
[----:B------:R-:W-:Y:S01]  /*f78b0*/  IMAD.MOV.U32 R67, RZ, RZ, R187 ;  /* 0x000000ffff437224 */ /* 0x000fe200078e00bb */
[----:B------:R-:W-:Y:S01]  /*f78c0*/  MOV R71, R186 ;  /* 0x000000ba00477202 */ /* 0x000fe20000000f00 */
[----:B------:R-:W-:Y:S01]  /*f78d0*/  IMAD.MOV.U32 R70, RZ, RZ, R185 ;  /* 0x000000ffff467224 */ /* 0x000fe200078e00b9 */
[----:B------:R-:W-:Y:S02]  /*f78e0*/  MOV R66, R184 ;  /* 0x000000b800427202 */ /* 0x000fe40000000f00 */
[----:B------:R-:W-:Y:S01]  /*f78f0*/  STL [R1+0x99d4], R67 ;  /* 0x0099d44301007387 */ /* 0x000fe20000100800 */
[----:B------:R-:W-:Y:S02]  /*f7900*/  STL [R1+0x99d0], R71 ;  /* 0x0099d04701007387 */ /* 0x000fe40000100800 */
[----:B------:R1:W-:Y:S02]  /*f7910*/  STL [R1+0x99bc], R70 ;  /* 0x0099bc4601007387 */ /* 0x0003e40000100800 */
[----:B------:R1:W-:Y:S01]  /*f7920*/  STL [R1+0x99b8], R66 ;  /* 0x0099b84201007387 */ /* 0x0003e20000100800 */
[----:B--2---:R-:W-:Y:S01]  /*f7930*/  HMMA.1688.F32.TF32 R184, R240, R64, R244 ;  /* 0x00000040f0b8723c */ /* 0x004fe200000810f4 */
[----:B------:R-:W2:Y:S01]  /*f7940*/  LDL.LU R244, [R1+0xd70] ;  /* 0x000d700001f47983 */ /* 0x000ea20000300800 */
[----:B------:R-:W2:Y:S02]  /*f7950*/  LDL.LU R245, [R1+0xd74] ;  /* 0x000d740001f57983 */ /* 0x000ea40000300800 */
[----:B------:R-:W2:Y:S02]  /*f7960*/  LDL.LU R246, [R1+0xd78] ;  /* 0x000d780001f67983 */ /* 0x000ea40000300800 */
[----:B------:R-:W2:Y:S11]  /*f7970*/  LDL.LU R247, [R1+0xd7c] ;  /* 0x000d7c0001f77983 */ /* 0x000eb60000300800 */
[----:B------:R-:W-:Y:S07]  /*f7980*/  @!UPT UIADD3 URZ, URZ, URZ, URZ ;  /* 0x0000003f3f3ff290 */ /* 0x000fee000fffe03f */
[----:B------:R-:W-:Y:S01]  /*f7990*/  MOV R30, R184 ;  /* 0x000000b8001e7202 */ /* 0x000fe20000000f00 */
[----:B------:R-:W-:Y:S01]  /*f79a0*/  IMAD.MOV.U32 R31, RZ, RZ, R185 ;  /* 0x000000ffff1f7224 */ /* 0x000fe200078e00b9 */
[----:B------:R-:W-:Y:S01]  /*f79b0*/  MOV R34, R186 ;  /* 0x000000ba00227202 */ /* 0x000fe20000000f00 */
[----:B------:R-:W-:-:S05]  /*f79c0*/  IMAD.MOV.U32 R35, RZ, RZ, R187 ;  /* 0x000000ffff237224 */ /* 0x000fca00078e00bb */
[----:B------:R2:W-:Y:S01]  /*f79d0*/  STL [R1+0x99e4], R35 ;  /* 0x0099e42301007387 */ /* 0x0005e20000100800 */
[----:B------:R2:W-:Y:S02]  /*f79e0*/  STL [R1+0x99e0], R34 ;  /* 0x0099e02201007387 */ /* 0x0005e40000100800 */
[----:B------:R2:W-:Y:S02]  /*f79f0*/  STL [R1+0x99dc], R31 ;  /* 0x0099dc1f01007387 */ /* 0x0005e40000100800 */
[----:B------:R2:W-:Y:S01]  /*f7a00*/  STL [R1+0x99d8], R30 ;  /* 0x0099d81e01007387 */ /* 0x0005e20000100800 */
[----:B-1----:R-:W2:Y:S01]  /*f7a10*/  LDL.LU R200, [R1+0xd60] ;  /* 0x000d600001c87983 */ /* 0x002ea20000300800 */
[----:B------:R-:W2:Y:S02]  /*f7a20*/  LDL.LU R201, [R1+0xd64] ;  /* 0x000d640001c97983 */ /* 0x000ea40000300800 */
[----:B----4-:R-:W4:Y:S02]  /*f7a30*/  LDL.LU R202, [R1+0xd68] ;  /* 0x000d680001ca7983 */ /* 0x010f240000300800 */
[----:B------:R-:W4:Y:S01]  /*f7a40*/  LDL.LU R203, [R1+0xd6c] ;  /* 0x000d6c0001cb7983 */ /* 0x000f220000300800 */
[C---:B---3--:R-:W-:Y:S11]  /*f7a50*/  HMMA.1688.F32.TF32 R184, R240.reuse, R60, R212 ;  /* 0x0000003cf0b8723c */ /* 0x048ff600000810d4 */
[----:B------:R-:W-:Y:S11]  /*f7a60*/  @!UPT UIADD3 URZ, URZ, URZ, URZ ;  /* 0x0000003f3f3ff290 */ /* 0x000ff6000fffe03f */
[----:B------:R-:W-:Y:S02]  /*f7a70*/  @!UPT UIADD3 URZ, URZ, URZ, URZ ;  /* 0x0000003f3f3ff290 */ /* 0x000fe4000fffe03f */
[----:B------:R-:W-:Y:S01]  /*f7a80*/  MOV R42, R184 ;  /* 0x000000b8002a7202 */ /* 0x000fe20000000f00 */
[----:B------:R-:W-:Y:S01]  /*f7a90*/  IMAD.MOV.U32 R43, RZ, RZ, R185 ;  /* 0x000000ffff2b7224 */ /* 0x000fe200078e00b9 */
[----:B------:R-:W-:Y:S01]  /*f7aa0*/  MOV R46, R186 ;  /* 0x000000ba002e7202 */ /* 0x000fe20000000f00 */
[----:B------:R-:W-:Y:S02]  /*f7ab0*/  IMAD.MOV.U32 R47, RZ, RZ, R187 ;  /* 0x000000ffff2f7224 */ /* 0x000fe400078e00bb */
        /* <DEDUP_REMOVED lines=8> */
[----:B------:R-:W3:Y:S10]  /*f7b40*/  LDL.LU R215, [R1+0xd5c] ;  /* 0x000d5c0001d77983 */ /* 0x000ef40000300800 */
[----:B------:R-:W-:Y:S01]  /*f7b50*/  IMAD.MOV.U32 R55, RZ, RZ, R187 ;  /* 0x000000ffff377224 */ /* 0x000fe200078e00bb */
[----:B------:R-:W-:Y:S01]  /*f7b60*/  MOV R54, R186 ;  /* 0x000000ba00367202 */ /* 0x000fe20000000f00 */
[----:B------:R-:W-:Y:S01]  /*f7b70*/  IMAD.MOV.U32 R51, RZ, RZ, R185 ;  /* 0x000000ffff337224 */ /* 0x000fe200078e00b9 */
[----:B------:R-:W-:-:S02]  /*f7b80*/  MOV R50, R184 ;  /* 0x000000b800327202 */ /* 0x000fc40000000f00 */
[----:B------:R-:W-:Y:S01]  /*f7b90*/  STL [R1+0x9a04], R55 ;  /* 0x009a043701007387 */ /* 0x000fe20000100800 */
[----:B------:R-:W-:Y:S02]  /*f7ba0*/  STL [R1+0x9a00], R54 ;  /* 0x009a003601007387 */ /* 0x000fe40000100800 */
[----:B------:R-:W-:Y:S02]  /*f7bb0*/  STL [R1+0x99fc], R51 ;  /* 0x0099fc3301007387 */ /* 0x000fe40000100800 */
[----:B------:R-:W-:Y:S01]  /*f7bc0*/  STL [R1+0x99f8], R50 ;  /* 0x0099f83201007387 */ /* 0x000fe20000100800 */
[----:B------:R-:W3:Y:S01]  /*f7bd0*/  LDL.LU R216, [R1+0xd40] ;  /* 0x000d400001d87983 */ /* 0x000ee20000300800 */
[----:B------:R-:W3:Y:S02]  /*f7be0*/  LDL.LU R217, [R1+0xd44] ;  /* 0x000d440001d97983 */ /* 0x000ee40000300800 */
[----:B------:R-:W3:Y:S02]  /*f7bf0*/  LDL.LU R218, [R1+0xd48] ;  /* 0x000d480001da7983 */ /* 0x000ee40000300800 */
[----:B------:R-:W3:Y:S01]  /*f7c00*/  LDL.LU R219, [R1+0xd4c] ;  /* 0x000d4c0001db7983 */ /* 0x000ee20000300800 */
[C---:B--2---:R-:W-:Y:S01]  /*f7c10*/  HMMA.1688.F32.TF32 R184, R240.reuse, R52, R244 ;  /* 0x00000034f0b8723c */ /* 0x044fe200000810f4 */
        /* <DEDUP_REMOVED lines=8> */
[----:B------:R-:W-:Y:S02]  /*f7ca0*/  IMAD.MOV.U32 R59, RZ, RZ, R187 ;  /* 0x000000ffff3b7224 */ /* 0x000fe400078e00bb */
[----:B----4-:R-:W-:Y:S03]  /*f7cb0*/  HMMA.1688.F32.TF32 R184, R240, R48, R200 ;  /* 0x00000030f0b8723c */ /* 0x010fe600000810c8 */
[----:B------:R-:W-:Y:S01]  /*f7cc0*/  STL [R1+0x9a14], R59 ;  /* 0x009a143b01007387 */ /* 0x000fe20000100800 */
[----:B------:R-:W-:Y:S02]  /*f7cd0*/  STL [R1+0x9a10], R79 ;  /* 0x009a104f01007387 */ /* 0x000fe40000100800 */
[----:B------:R-:W-:Y:S02]  /*f7ce0*/  STL [R1+0x9a0c], R78 ;  /* 0x009a0c4e01007387 */ /* 0x000fe40000100800 */
[----:B------:R-:W-:Y:S01]  /*f7cf0*/  STL [R1+0x9a08], R58 ;  /* 0x009a083a01007387 */ /* 0x000fe20000100800 */
[----:B------:R-:W4:Y:S01]  /*f7d00*/  LDL.LU R200, [R1+0xd20] ;  /* 0x000d200001c87983 */ /* 0x000f220000300800 */
[----:B------:R-:W4:Y:S02]  /*f7d10*/  LDL.LU R201, [R1+0xd24] ;  /* 0x000d240001c97983 */ /* 0x000f240000300800 */
[----:B------:R-:W4:Y:S02]  /*f7d20*/  LDL.LU R202, [R1+0xd28] ;  /* 0x000d280001ca7983 */ /* 0x000f240000300800 */
[----:B------:R-:W4:Y:S10]  /*f7d30*/  LDL.LU R203, [R1+0xd2c] ;  /* 0x000d2c0001cb7983 */ /* 0x000f340000300800 */
[----:B------:R-:W-:Y:S01]  /*f7d40*/  MOV R26, R184 ;  /* 0x000000b8001a7202 */ /* 0x000fe20000000f00 */
[----:B------:R-:W-:Y:S01]  /*f7d50*/  IMAD.MOV.U32 R27, RZ, RZ, R185 ;  /* 0x000000ffff1b7224 */ /* 0x000fe200078e00b9 */
[----:B------:R-:W-:Y:S01]  /*f7d60*/  MOV R70, R186 ;  /* 0x000000ba00467202 */ /* 0x000fe20000000f00 */
[----:B------:R-:W-:-:S05]  /*f7d70*/  IMAD.MOV.U32 R66, RZ, RZ, R187 ;  /* 0x000000ffff427224 */ /* 0x000fca00078e00bb */
[----:B------:R-:W-:Y:S01]  /*f7d80*/  STL [R1+0x9a24], R66 ;  /* 0x009a244201007387 */ /* 0x000fe20000100800 */
[----:B------:R-:W-:Y:S02]  /*f7d90*/  STL [R1+0x9a20], R70 ;  /* 0x009a204601007387 */ /* 0x000fe40000100800 */
[----:B------:R-:W-:Y:S02]  /*f7da0*/  STL [R1+0x9a1c], R27 ;  /* 0x009a1c1b01007387 */ /* 0x000fe40000100800 */
[----:B------:R-:W-:Y:S01]  /*f7db0*/  STL [R1+0x9a18], R26 ;  /* 0x009a181a01007387 */ /* 0x000fe20000100800 */
        /* <DEDUP_REMOVED lines=10> */
[C---:B------:R-:W-:Y:S01]  /*f7e60*/  HMMA.1688.F32.TF32 R184, R240.reuse, R40, R216 ;  /* 0x00000028f0b8723c */ /* 0x040fe200000810d8 */
        /* <DEDUP_REMOVED lines=19> */
[----:B----4-:R-:W-:Y:S01]  /*f7fa0*/  HMMA.1688.F32.TF32 R184, R240, R32, R200 ;  /* 0x00000020f0b8723c */ /* 0x010fe200000810c8 */
[----:B------:R-:W-:Y:S01]  /*f7fb0*/  STL.64 [R1+0x9ef8], R62 ;  /* 0x009ef83e01007387 */ /* 0x000fe20000100a00 */
[----:B------:R-:W-:Y:S02]  /*f7fc0*/  STL.64 [R1+0x9ef0], R60 ;  /* 0x009ef03c01007387 */ /* 0x000fe40000100a00 */
[----:B------:R-:W-:Y:S02]  /*f7fd0*/  STL.64 [R1+0x9e98], R38 ;  /* 0x009e982601007387 */ /* 0x000fe40000100a00 */
[----:B------:R3:W-:Y:S11]  /*f7fe0*/  STL.64 [R1+0x9e90], R36 ;  /* 0x009e902401007387 */ /* 0x0007f60000100a00 */
[----:B------:R-:W-:Y:S07]  /*f7ff0*/  @!UPT UIADD3 URZ, URZ, URZ, URZ ;  /* 0x0000003f3f3ff290 */ /* 0x000fee000fffe03f */
[----:B-1----:R-:W-:Y:S01]  /*f8000*/  MOV R47, R184 ;  /* 0x000000b8002f7202 */ /* 0x002fe20000000f00 */
[----:B------:R-:W-:Y:S01]  /*f8010*/  IMAD.MOV.U32 R46, RZ, RZ, R185 ;  /* 0x000000ffff2e7224 */ /* 0x000fe200078e00b9 */
[----:B------:R-:W-:Y:S01]  /*f8020*/  MOV R43, R186 ;  /* 0x000000ba002b7202 */ /* 0x000fe20000000f00 */
[----:B------:R-:W-:-:S03]  /*f8030*/  IMAD.MOV.U32 R42, RZ, RZ, R187 ;  /* 0x000000ffff2a7224 */ /* 0x000fc600078e00bb */
[----:B------:R-:W-:Y:S01]  /*f8040*/  STL.64 [R1+0x9eb8], R46 ;  /* 0x009eb82e01007387 */ /* 0x000fe20000100a00 */
[----:B------:R-:W-:Y:S02]  /*f8050*/  STL.64 [R1+0x9eb0], R44 ;  /* 0x009eb02c01007387 */ /* 0x000fe40000100a00 */
[----:B------:R-:W-:Y:S02]  /*f8060*/  STL.64 [R1+0x9ea8], R42 ;  /* 0x009ea82a01007387 */ /* 0x000fe40000100a00 */
[----:B------:R-:W-:Y:S01]  /*f8070*/  STL.64 [R1+0x9ea0], R40 ;  /* 0x009ea02801007387 */ /* 0x000fe20000100a00 */
[----:B------:R-:W-:Y:S01]  /*f8080*/  STL.64 [R1+0x9e88], R34 ;  /* 0x009e882201007387 */ /* 0x000fe20000100a00 */
[----:B------:R1:W-:Y:S01]  /*f8090*/  STL.64 [R1+0x9e80], R32 ;  /* 0x009e802001007387 */ /* 0x0003e20000100a00 */
[C---:B---3--:R-:W-:Y:S08]  /*f80a0*/  HMMA.1688.F32.TF32 R36, R240.reuse, R28, R212 ;  /* 0x0000001cf024723c */ /* 0x048ff000000810d4 */
[----:B-1----:R-:W-:Y:S11]  /*f80b0*/  HMMA.1688.F32.TF32 R32, R240, R24, R216 ;  /* 0x00000018f020723c */ /* 0x002ff600000810d8 */
[----:B------:R-:W-:Y:S05]  /*f80c0*/  @!UPT UIADD3 URZ, URZ, URZ, URZ ;  /* 0x0000003f3f3ff290 */ /* 0x000fea000fffe03f */
[----:B------:R-:W-:Y:S01]  /*f80d0*/  MOV R55, R36 ;  /* 0x0000002400377202 */ /* 0x000fe20000000f00 */
        /* <DEDUP_REMOVED lines=9> */
[----:B------:R-:W-:Y:S01]  /*f8170*/  MOV R59, R32 ;  /* 0x00000020003b7202 */ /* 0x000fe20000000f00 */
[----:B------:R-:W-:-:S05]  /*f8180*/  IMAD.MOV.U32 R58, RZ, RZ, R35 ;  /* 0x000000ffff3a7224 */ /* 0x000fca00078e0023 */
[----:B------:R-:W-:Y:S01]  /*f8190*/  STL.64 [R1+0x9ee8], R58 ;  /* 0x009ee83a01007387 */ /* 0x000fe20000100a00 */
[----:B------:R1:W-:Y:S02]  /*f81a0*/  STL.64 [R1+0x9ee0], R56 ;  /* 0x009ee03801007387 */ /* 0x0003e40000100a00 */
        /* <DEDUP_REMOVED lines=18> */
[----:B------:R-:W-:Y:S01]  /*f82d0*/  MOV R78, R34 ;  /* 0x00000022004e7202 */ /* 0x000fe20000000f00 */
[----:B------:R-:W3:Y:S01]  /*f82e0*/  LDL.LU R33, [R1+0xca4] ;  /* 0x000ca40001217983 */ /* 0x000ee20000300800 */
[----:B------:R-:W3:Y:S02]  /*f82f0*/  LDL.LU R34, [R1+0xca8] ;  /* 0x000ca80001227983 */ /* 0x000ee40000300800 */
[----:B------:R-:W3:Y:S01]  /*f8300*/  LDL.LU R35, [R1+0xcac] ;  /* 0x000cac0001237983 */ /* 0x000ee20000300800 */
[----:B--2---:R-:W-:Y:S11]  /*f8310*/  HMMA.1688.F32.TF32 R28, R240, R20, R244 ;  /* 0x00000014f01c723c */ /* 0x004ff600000810f4 */
        /* <DEDUP_REMOVED lines=9> */
[----:B------:R-:W2:Y:S02]  /*f83b0*/  LDL.LU R31, [R1+0xcdc] ;  /* 0x000cdc00011f7983 */ /* 0x000ea40000300800 */
[----:B-1----:R-:W3:Y:S02]  /*f83c0*/  LDL.LU R56, [R1+0xce0] ;  /* 0x000ce00001387983 */ /* 0x002ee40000300800 */
        /* <DEDUP_REMOVED lines=14> */
[----:B------:R-:W-:-:S02]  /*f84b0*/  IMAD.MOV.U32 R41, RZ, RZ, R204 ;  /* 0x000000ffff297224 */ /* 0x000fc400078e00cc */
[----:B------:R-:W4:Y:S01]  /*f84c0*/  LDL.LU R47, [R1+0xc9c] ;  /* 0x000c9c00012f7983 */ /* 0x000f220000300800 */
[----:B------:R-:W-:Y:S01]  /*f84d0*/  MOV R40, R205 ;  /* 0x000000cd00287202 */ /* 0x000fe20000000f00 */
        /* <DEDUP_REMOVED lines=14> */
[----:B------:R-:W-:Y:S02]  /*f85c0*/  STL.64 [R1+0x9f08], R66 ;  /* 0x009f084201007387 */ /* 0x000fe40000100a00 */
[----:B------:R-:W-:Y:S01]  /*f85d0*/  STL.64 [R1+0x9f00], R64 ;  /* 0x009f004001007387 */ /* 0x000fe20000100a00 */
[----:B------:R-:W-:Y:S01]  /*f85e0*/  STL.64 [R1+0x9e68], R26 ;  /* 0x009e681a01007387 */ /* 0x000fe20000100a00 */
[----:B------:R2:W-:Y:S02]  /*f85f0*/  STL.64 [R1+0x9e60], R24 ;  /* 0x009e601801007387 */ /* 0x0005e40000100a00 */
[----:B------:R-:W-:Y:S02]  /*f8600*/  STL.64 [R1+0x9e58], R22 ;  /* 0x009e581601007387 */ /* 0x000fe40000100a00 */
[----:B------:R3:W-:Y:S01]  /*f8610*/  STL.64 [R1+0x9e50], R20 ;  /* 0x009e501401007387 */ /* 0x0007e20000100a00 */
[C---:B--2---:R-:W-:Y:S08]  /*f8620*/  HMMA.1688.F32.TF32 R24, R240.reuse, R232, R28 ;  /* 0x000000e8f018723c */ /* 0x044ff0000008101c */
[C---:B---3--:R-:W-:Y:S11]  /*f8630*/  HMMA.1688.F32.TF32 R20, R240.reuse, R228, R56 ;  /* 0x000000e4f014723c */ /* 0x048ff60000081038 */
[----:B------:R-:W-:Y:S11]  /*f8640*/  @!UPT UIADD3 URZ, URZ, URZ, URZ ;  /* 0x0000003f3f3ff290 */ /* 0x000ff6000fffe03f */
[----:B------:R-:W-:Y:S01]  /*f8650*/  @!UPT UIADD3 URZ, URZ, URZ, URZ ;  /* 0x0000003f3f3ff290 */ /* 0x000fe2000fffe03f */
[----:B------:R-:W-:Y:S01]  /*f8660*/  STL.64 [R1+0xce0], R20 ;  /* 0x000ce01401007387 */ /* 0x000fe20000100a00 */
[----:B------:R-:W-:Y:S02]  /*f8670*/  STL.64 [R1+0xce8], R22 ;  /* 0x000ce81601007387 */ /* 0x000fe40000100a00 */
[----:B------:R-:W2:Y:S02]  /*f8680*/  LDL.LU.64 R230, [R1+0x9f78] ;  /* 0x009f780001e67983 */ /* 0x000ea40000300a00 */
[----:B------:R-:W3:Y:S01]  /*f8690*/  LDL.LU.64 R228, [R1+0x9f70] ;  /* 0x009f700001e47983 */ /* 0x000ee20000300a00 */
[----:B------:R-:W-:Y:S01]  /*f86a0*/  STL.64 [R1+0xcd0], R24 ;  /* 0x000cd01801007387 */ /* 0x000fe20000100a00 */
[----:B------:R4:W-:Y:S02]  /*f86b0*/  STL.64 [R1+0xcd8], R26 ;  /* 0x000cd81a01007387 */ /* 0x0009e40000100a00 */
[----:B------:R-:W2:Y:S01]  /*f86c0*/  LDL.LU.64 R234, [R1+0x9f68] ;  /* 0x009f680001ea7983 */ /* 0x000ea20000300a00 */
[----:B----4-:R-:W-:Y:S01]  /*f86d0*/  HMMA.1688.F32.TF32 R24, R240, R236, R48 ;  /* 0x000000ecf018723c */ /* 0x010fe20000081030 */
[----:B------:R-:W-:Y:S01]  /*f86e0*/  MOV R21, R232 ;  /* 0x000000e800157202 */ /* 0x000fe20000000f00 */
[----:B------:R-:W-:-:S02]  /*f86f0*/  IMAD.MOV.U32 R20, RZ, RZ, R233 ;  /* 0x000000ffff147224 */ /* 0x000fc400078e00e9 */
[----:B------:R-:W4:Y:S01]  /*f8700*/  LDL.LU.64 R232, [R1+0x9f60] ;  /* 0x009f600001e87983 */ /* 0x000f220000300a00 */
[----:B------:R-:W-:Y:S01]  /*f8710*/  MOV R23, R236 ;  /* 0x000000ec00177202 */ /* 0x000fe20000000f00 */
[----:B------:R-:W-:Y:S11]  /*f8720*/  IMAD.MOV.U32 R22, RZ, RZ, R237 ;  /* 0x000000ffff167224 */ /* 0x000ff600078e00ed */
[----:B------:R-:W-:Y:S06]  /*f8730*/  @!UPT UIADD3 URZ, URZ, URZ, URZ ;  /* 0x0000003f3f3ff290 */ /* 0x000fec000fffe03f */
[----:B------:R-:W-:Y:S01]  /*f8740*/  STL.64 [R1+0xcc0], R24 ;  /* 0x000cc01801007387 */ /* 0x000fe20000100a00 */
[----:B------:R1:W-:Y:S02]  /*f8750*/  STL.64 [R1+0xcc8], R26 ;  /* 0x000cc81a01007387 */ /* 0x0003e40000100a00 */
[----:B------:R-:W2:Y:S02]  /*f8760*/  LDL.LU.64 R238, [R1+0x9f58] ;  /* 0x009f580001ee7983 */ /* 0x000ea40000300a00 */
[----:B------:R-:W2:Y:S01]  /*f8770*/  LDL.LU.64 R236, [R1+0x9f50] ;  /* 0x009f500001ec7983 */ /* 0x000ea20000300a00 */
[C---:B-1----:R-:W-:Y:S08]  /*f8780*/  HMMA.1688.F32.TF32 R24, R240.reuse, R248, R52 ;  /* 0x000000f8f018723c */ /* 0x042ff00000081034 */
        /* <DEDUP_REMOVED lines=9> */
[----:B------:R1:W-:Y:S02]  /*f8820*/  STL.64 [R1+0xc98], R30 ;  /* 0x000c981e01007387 */ /* 0x0003e40000100a00 */
[C---:B-1----:R-:W-:Y:S08]  /*f8830*/  HMMA.1688.F32.TF32 R32, R240.reuse, R12, R184 ;  /* 0x0000000cf020723c */ /* 0x042ff000000810b8 */
[----:B------:R-:W-:Y:S01]  /*f8840*/  HMMA.1688.F32.TF32 R28, R240, R16, R200 ;  /* 0x00000010f01c723c */ /* 0x000fe200000810c8 */
[----:B------:R-:W-:Y:S01]  /*f8850*/  STL.64 [R1+0xc80], R24 ;  /* 0x000c801801007387 */ /* 0x000fe20000100a00 */
[----:B------:R2:W-:Y:S11]  /*f8860*/  STL.64 [R1+0xc88], R26 ;  /* 0x000c881a01007387 */ /* 0x0005f60000100a00 */
[----:B------:R-:W-:Y:S02]  /*f8870*/  @!UPT UIADD3 URZ, URZ, URZ, URZ ;  /* 0x0000003f3f3ff290 */ /* 0x000fe4000fffe03f */
[----:B------:R-:W-:Y:S01]  /*f8880*/  STL.64 [R1+0xc70], R32 ;  /* 0x000c702001007387 */ /* 0x000fe20000100a00 */
[----:B------:R-:W-:Y:S01]  /*f8890*/  STL.64 [R1+0xc78], R34 ;  /* 0x000c782201007387 */ /* 0x000fe20000100a00 */
[C---:B--2---:R-:W-:Y:S02]  /*f88a0*/  HMMA.1688.F32.TF32 R24, R4.reuse, R236, R204 ;  /* 0x000000ec0418723c */ /* 0x044fe400000810cc */
[----:B------:R-:W-:Y:S04]  /*f88b0*/  STL.64 [R1+0x9e48], R238 ;  /* 0x009e48ee01007387 */ /* 0x000fe80000100a00 */
[----:B------:R-:W-:Y:S02]  /*f88c0*/  STL.64 [R1+0x680], R28 ;  /* 0x0006801c01007387 */ /* 0x000fe40000100a00 */
[----:B------:R-:W-:Y:S02]  /*f88d0*/  STL.64 [R1+0x688], R30 ;  /* 0x0006881e01007387 */ /* 0x000fe40000100a00 */
[----:B------:R-:W-:Y:S11]  /*f88e0*/  STL.64 [R1+0x9e40], R236 ;  /* 0x009e40ec01007387 */ /* 0x000ff60000100a00 */
[----:B------:R-:W-:Y:S02]  /*f88f0*/  @!UPT UIADD3 URZ, URZ, URZ, URZ ;  /* 0x0000003f3f3ff290 */ /* 0x000fe4000fffe03f */
        /* <DEDUP_REMOVED lines=50> */
[----:B-1----:R-:W2:Y:S01]  /*f8c20*/  LDL.LU R24, [R1+0x1720] ;  /* 0x0017200001187983 */ /* 0x002ea20000300800 */
[----:B------:R-:W-:Y:S01]  /*f8c30*/  MOV R18, R26 ;  /* 0x0000001a00127202 */ /* 0x000fe20000000f00 */
[----:B------:R-:W2:Y:S02]  /*f8c40*/  LDL.LU R25, [R1+0x1724] ;  /* 0x0017240001197983 */ /* 0x000ea40000300800 */
        /* <DEDUP_REMOVED lines=63> */
[----:B------:R-:W-:Y:S02]  /*f9040*/  @!UPT UIADD3 URZ, URZ, URZ, URZ ;  /* 0x0000003f3f3ff290 */ /* 0x000fe4000fffe03f */
[----:B------:R-:W-:Y:S01]  /*f9050*/  MOV R14, R216 ;  /* 0x000000d8000e7202 */ /* 0x000fe20000000f00 */
[----:B------:R-:W-:Y:S02]  /*f9060*/  IMAD.MOV.U32 R15, RZ, RZ, R217 ;  /* 0x000000ffff0f7224 */ /* 0x000fe400078e00d9 */
[----:B------:R-:W3:Y:S01]  /*f9070*/  LDL.LU.64 R216, [R1+0x9f48] ;  /* 0x009f480001d87983 */ /* 0x000ee20000300a00 */
        /* <DEDUP_REMOVED lines=9> */
[----:B------:R1:W-:Y:S01]  /*f9110*/  STL.64 [R1+0x620], R212 ;  /* 0x000620d401007387 */ /* 0x0003e20000100a00 */
[----:B------:R-:W-:Y:S03]  /*f9120*/  STL.64 [R1+0x628], R214 ;  /* 0x000628d601007387 */ /* 0x000fe60000100a00 */
[----:B-1----:R-:W3:Y:S01]  /*f9130*/  LDL.LU.64 R212, [R1+0x9f40] ;  /* 0x009f400001d47983 */ /* 0x002ee20000300a00 */
[C---:B------:R-:W-:Y:S08]  /*f9140*/  HMMA.1688.F32.TF32 R204, R4.reuse, R208, R204 ;  /* 0x000000d004cc723c */ /* 0x040ff000000810cc */
        /* <DEDUP_REMOVED lines=18> */
[C---:B------:R-:W-:Y:S11]  /*f9270*/  HMMA.1688.F32.TF32 R220, R4.reuse, R200, R220 ;  /* 0x000000c804dc723c */ /* 0x040ff600000810dc */
        /* <DEDUP_REMOVED lines=8> */
[----:B------:R-:W-:Y:S07]  /*f9300*/  STL.64 [R1+0x5d8], R222 ;  /* 0x0005d8de01007387 */ /* 0x000fee0000100a00 */
[----:B------:R-:W-:Y:S02]  /*f9310*/  STL.64 [R1+0x5c0], R228 ;  /* 0x0005c0e401007387 */ /* 0x000fe40000100a00 */
[----:B------:R1:W-:Y:S06]  /*f9320*/  STL.64 [R1+0x5c8], R230 ;  /* 0x0005c8e601007387 */ /* 0x0003ec0000100a00 */
[----:B------:R-:W-:Y:S01]  /*f9330*/  STL.64 [R1+0x5b0], R224 ;  /* 0x0005b0e001007387 */ /* 0x000fe20000100a00 */
[----:B------:R3:W-:Y:S01]  /*f9340*/  STL.64 [R1+0x5b8], R226 ;  /* 0x0005b8e201007387 */ /* 0x0007e20000100a00 */
[C---:B------:R-:W-:Y:S08]  /*f9350*/  HMMA.1688.F32.TF32 R64, R4.reuse, R168, R64 ;  /* 0x000000a80440723c */ /* 0x040ff00000081040 */
[C---:B-1----:R-:W-:Y:S08]  /*f9360*/  HMMA.1688.F32.TF32 R228, R4.reuse, R180, R240 ;  /* 0x000000b404e4723c */ /* 0x042ff000000810f0 */
[C---:B---3--:R-:W-:Y:S08]  /*f9370*/  HMMA.1688.F32.TF32 R224, R4.reuse, R176, R248 ;  /* 0x000000b004e0723c */ /* 0x048ff000000810f8 */
[C---:B------:R-:W-:Y:S08]  /*f9380*/  HMMA.1688.F32.TF32 R32, R4.reuse, R148, R32 ;  /* 0x000000940420723c */ /* 0x040ff00000081020 */
[C---:B--2---:R-:W-:Y:S11]  /*f9390*/  HMMA.1688.F32.TF32 R220, R4.reuse, R184, R236 ;  /* 0x000000b804dc723c */ /* 0x044ff600000810ec */
[----:B------:R-:W-:Y:S11]  /*f93a0*/  @!UPT UIADD3 URZ, URZ, URZ, URZ ;  /* 0x0000003f3f3ff290 */ /* 0x000ff6000fffe03f */
[----:B------:R-:W-:Y:S01]  /*f93b0*/  @!UPT UIADD3 URZ, URZ, URZ, URZ ;  /* 0x0000003f3f3ff290 */ /* 0x000fe2000fffe03f */
[----:B------:R-:W-:Y:S01]  /*f93c0*/  STL.64 [R1+0x5a0], R220 ;  /* 0x0005a0dc01007387 */ /* 0x000fe20000100a00 */
[----:B------:R1:W-:Y:S02]  /*f93d0*/  STL.64 [R1+0x5a8], R222 ;  /* 0x0005a8de01007387 */ /* 0x0003e40000100a00 */
[C---:B-1----:R-:W-:Y:S08]  /*f93e0*/  HMMA.1688.F32.TF32 R220, R4.reuse, R172, R24 ;  /* 0x000000ac04dc723c */ /* 0x042ff00000081018 */
[C---:B------:R-:W-:Y:S01]  /*f93f0*/  HMMA.1688.F32.TF32 R24, R4.reuse, R164, R56 ;  /* 0x000000a40418723c */ /* 0x040fe20000081038 */
[----:B------:R-:W-:Y:S01]  /*f9400*/  STL.64 [R1+0x590], R228 ;  /* 0x000590e401007387 */ /* 0x000fe20000100a00 */
[----:B------:R-:W-:Y:S02]  /*f9410*/  STL.64 [R1+0x598], R230 ;  /* 0x000598e601007387 */ /* 0x000fe40000100a00 */
[----:B------:R-:W-:Y:S02]  /*f9420*/  STL.64 [R1+0x580], R224 ;  /* 0x000580e001007387 */ /* 0x000fe40000100a00 */
[----:B------:R-:W-:Y:S02]  /*f9430*/  STL.64 [R1+0x588], R226 ;  /* 0x000588e201007387 */ /* 0x000fe40000100a00 */
[C---:B------:R-:W-:Y:S08]  /*f9440*/  HMMA.1688.F32.TF32 R56, R4.reuse, R160, R28 ;  /* 0x000000a00438723c */ /* 0x040ff0000008101c */
[C---:B------:R-:W-:Y:S01]  /*f9450*/  HMMA.1688.F32.TF32 R28, R4.reuse, R156, R48 ;  /* 0x0000009c041c723c */ /* 0x040fe20000081030 */
[----:B------:R-:W-:Y:S01]  /*f9460*/  STL.64 [R1+0x570], R220 ;  /* 0x000570dc01007387 */ /* 0x000fe20000100a00 */
[----:B------:R-:W-:Y:S02]  /*f9470*/  STL.64 [R1+0x578], R222 ;  /* 0x000578de01007387 */ /* 0x000fe40000100a00 */
[----:B------:R-:W-:Y:S02]  /*f9480*/  STL.64 [R1+0x560], R64 ;  /* 0x0005604001007387 */ /* 0x000fe40000100a00 */
[----:B------:R-:W-:Y:S01]  /*f9490*/  STL.64 [R1+0x568], R66 ;  /* 0x0005684201007387 */ /* 0x000fe20000100a00 */
[----:B------:R-:W-:Y:S01]  /*f94a0*/  STL.64 [R1+0x550], R24 ;  /* 0x0005501801007387 */ /* 0x000fe20000100a00 */
[----:B------:R1:W-:Y:S02]  /*f94b0*/  STL.64 [R1+0x558], R26 ;  /* 0x0005581a01007387 */ /* 0x0003e40000100a00 */
[C---:B-1----:R-:W-:Y:S05]  /*f94c0*/  HMMA.1688.F32.TF32 R24, R4.reuse, R152, R52 ;  /* 0x000000980418723c */ /* 0x042fea0000081034 */
[----:B------:R-:W-:Y:S01]  /*f94d0*/  STL.64 [R1+0x540], R56 ;  /* 0x0005403801007387 */ /* 0x000fe20000100a00 */
[----:B------:R-:W-:Y:S07]  /*f94e0*/  STL.64 [R1+0x548], R58 ;  /* 0x0005483a01007387 */ /* 0x000fee0000100a00 */
[----:B------:R-:W-:Y:S02]  /*f94f0*/  STL.64 [R1+0x530], R28 ;  /* 0x0005301c01007387 */ /* 0x000fe40000100a00 */
[----:B------:R1:W-:Y:S02]  /*f9500*/  STL.64 [R1+0x538], R30 ;  /* 0x0005381e01007387 */ /* 0x0003e40000100a00 */
[C---:B-1----:R-:W-:Y:S06]  /*f9510*/  HMMA.1688.F32.TF32 R28, R4.reuse, R144, R40 ;  /* 0x00000090041c723c */ /* 0x042fec0000081028 */
[----:B------:R-:W-:Y:S01]  /*f9520*/  STL.64 [R1+0x520], R24 ;  /* 0x0005201801007387 */ /* 0x000fe20000100a00 */
[----:B------:R4:W-:Y:S02]  /*f9530*/  STL.64 [R1+0x528], R26 ;  /* 0x0005281a01007387 */ /* 0x0009e40000100a00 */
[C---:B----4-:R-:W-:Y:S01]  /*f9540*/  HMMA.1688.F32.TF32 R24, R4.reuse, R140, R44 ;  /* 0x0000008c0418723c */ /* 0x050fe2000008102c */
[----:B------:R-:W-:Y:S01]  /*f9550*/  STL.64 [R1+0x510], R32 ;  /* 0x0005102001007387 */ /* 0x000fe20000100a00 */
[----:B------:R1:W-:Y:S11]  /*f9560*/  STL.64 [R1+0x518], R34 ;  /* 0x0005182201007387 */ /* 0x0003f60000100a00 */
[----:B------:R-:W-:Y:S01]  /*f9570*/  @!UPT UIADD3 URZ, URZ, URZ, URZ ;  /* 0x0000003f3f3ff290 */ /* 0x000fe2000fffe03f */
        /* <DEDUP_REMOVED lines=41> */
[----:B-1----:R-:W4:Y:S02]  /*f9810*/  LDL.LU R24, [R1+0xc50] ;  /* 0x000c500001187983 */ /* 0x002f240000300800 */
[----:B------:R-:W4:Y:S02]  /*f9820*/  LDL.LU R25, [R1+0xc54] ;  /* 0x000c540001197983 */ /* 0x000f240000300800 */
[----:B---3--:R-:W4:Y:S01]  /*f9830*/  LDL.LU R26, [R1+0xc58] ;  /* 0x000c5800011a7983 */ /* 0x008f220000300800 */
        /* <DEDUP_REMOVED lines=30> */
[C---:B-1----:R-:W-:Y:S08]  /*f9a20*/  HMMA.1688.F32.TF32 R124, R4.reuse, R120, R248 ;  /* 0x00000078047c723c */ /* 0x042ff000000810f8 */
[C---:B----4-:R-:W-:Y:S01]  /*f9a30*/  HMMA.1688.F32.TF32 R24, R4.reuse, R116, R24 ;  /* 0x000000740418723c */ /* 0x050fe20000081018 */
[----:B------:R-:W-:Y:S01]  /*f9a40*/  MOV R10, R218 ;  /* 0x000000da000a7202 */ /* 0x000fe20000000f00 */
[----:B------:R-:W-:Y:S01]  /*f9a50*/  IMAD.MOV.U32 R11, RZ, RZ, R219 ;  /* 0x000000ffff0b7224 */ /* 0x000fe200078e00db */
[----:B------:R-:W-:Y:S04]  /*f9a60*/  LDS R240, [R0+0x84080] ;  /* 0x0840800000f07984 */ /* 0x000fe80000000800 */
[----:B------:R-:W-:Y:S04]  /*f9a70*/  LDS R242, [R0+0x84480] ;  /* 0x0844800000f27984 */ /* 0x000fe80000000800 */
[----:B------:R-:W-:Y:S04]  /*f9a80*/  LDS R241, [R3+0x84080] ;  /* 0x0840800003f17984 */ /* 0x000fe80000000800 */
[----:B------:R-:W1:Y:S04]  /*f9a90*/  LDS R243, [R3+0x84480] ;  /* 0x0844800003f37984 */ /* 0x000e680000000800 */
        /* <DEDUP_REMOVED lines=16> */
[C---:B--2---:R-:W-:Y:S01]  /*f9ba0*/  HMMA.1688.F32.TF32 R24, R4.reuse, R108, R56 ;  /* 0x0000006c0418723c */ /* 0x044fe20000081038 */
[----:B------:R-:W-:Y:S01]  /*f9bb0*/  STL.64 [R1+0x9da0], R110 ;  /* 0x009da06e01007387 */ /* 0x000fe20000100a00 */
[----:B------:R-:W-:Y:S06]  /*f9bc0*/  STL.64 [R1+0x9d98], R108 ;  /* 0x009d986c01007387 */ /* 0x000fec0000100a00 */
[C---:B------:R-:W-:Y:S11]  /*f9bd0*/  HMMA.1688.F32.TF32 R28, R4.reuse, R104, R28 ;  /* 0x00000068041c723c */ /* 0x040ff6000008101c */
[----:B------:R-:W-:Y:S04]  /*f9be0*/  @!UPT UIADD3 URZ, URZ, URZ, URZ ;  /* 0x0000003f3f3ff290 */ /* 0x000fe8000fffe03f */
[----:B------:R-:W-:Y:S01]  /*f9bf0*/  STL.64 [R1+0x470], R24 ;  /* 0x0004701801007387 */ /* 0x000fe20000100a00 */
[----:B------:R2:W-:Y:S02]  /*f9c00*/  STL.64 [R1+0x478], R26 ;  /* 0x0004781a01007387 */ /* 0x0005e40000100a00 */
[C---:B--2---:R-:W-:Y:S01]  /*f9c10*/  HMMA.1688.F32.TF32 R24, R4.reuse, R100, R48 ;  /* 0x000000640418723c */ /* 0x044fe20000081030 */
[----:B------:R-:W-:Y:S04]  /*f9c20*/  STL.64 [R1+0x9d90], R102 ;  /* 0x009d906601007387 */ /* 0x000fe80000100a00 */
[----:B------:R-:W-:Y:S02]  /*f9c30*/  STL.64 [R1+0xc60], R28 ;  /* 0x000c601c01007387 */ /* 0x000fe40000100a00 */
[----:B------:R-:W-:Y:S02]  /*f9c40*/  STL.64 [R1+0xc68], R30 ;  /* 0x000c681e01007387 */ /* 0x000fe40000100a00 */
[----:B------:R-:W-:Y:S11]  /*f9c50*/  STL.64 [R1+0x9d88], R100 ;  /* 0x009d886401007387 */ /* 0x000ff60000100a00 */
[----:B------:R-:W-:Y:S03]  /*f9c60*/  @!UPT UIADD3 URZ, URZ, URZ, URZ ;  /* 0x0000003f3f3ff290 */ /* 0x000fe6000fffe03f */
[----:B------:R-:W-:Y:S01]  /*f9c70*/  STL.64 [R1+0xc50], R24 ;  /* 0x000c501801007387 */ /* 0x000fe20000100a00 */
[----:B------:R2:W-:Y:S02]  /*f9c80*/  STL.64 [R1+0xc58], R26 ;  /* 0x000c581a01007387 */ /* 0x0005e40000100a00 */
[C---:B--2---:R-:W-:Y:S08]  /*f9c90*/  HMMA.1688.F32.TF32 R24, R4.reuse, R96, R52 ;  /* 0x000000600418723c */ /* 0x044ff00000081034 */
[C---:B------:R-:W-:Y:S08]  /*f9ca0*/  HMMA.1688.F32.TF32 R32, R4.reuse, R92, R32 ;  /* 0x0000005c0420723c */ /* 0x040ff00000081020 */
[C---:B------:R-:W-:Y:S07]  /*f9cb0*/  HMMA.1688.F32.TF32 R28, R4.reuse, R88, R40 ;  /* 0x00000058041c723c */ /* 0x040fee0000081028 */
[----:B------:R-:W-:Y:S01]  /*f9cc0*/  STL.64 [R1+0xc40], R24 ;  /* 0x000c401801007387 */ /* 0x000fe20000100a00 */
[----:B------:R2:W-:Y:S02]  /*f9cd0*/  STL.64 [R1+0xc48], R26 ;  /* 0x000c481a01007387 */ /* 0x0005e40000100a00 */
[C---:B--2---:R-:W-:Y:S05]  /*f9ce0*/  HMMA.1688.F32.TF32 R24, R4.reuse, R84, R44 ;  /* 0x000000540418723c */ /* 0x044fea000008102c */
        /* <DEDUP_REMOVED lines=34> */
[----:B------:R-:W-:Y:S01]  /*f9f10*/  IMAD.MOV.U32 R109, RZ, RZ, R20 ;  /* 0x000000ffff6d7224 */ /* 0x000fe200078e0014 */
[----:B------:R-:W2:Y:S01]  /*f9f20*/  LDL.LU R103, [R1+0xafc] ;  /* 0x000afc0001677983 */ /* 0x000ea20000300800 */
[----:B------:R-:W-:Y:S01]  /*f9f30*/  MOV R108, R21 ;  /* 0x00000015006c7202 */ /* 0x000fe20000000f00 */
[----:B------:R-:W2:Y:S02]  /*f9f40*/  LDL.LU R20, [R1+0xb20] ;  /* 0x000b200001147983 */ /* 0x000ea40000300800 */
[----:B------:R-:W-:Y:S01]  /*f9f50*/  IMAD.MOV.U32 R117, RZ, RZ, R22 ;  /* 0x000000ffff757224 */ /* 0x000fe200078e0016 */
[----:B------:R-:W2:Y:S01]  /*f9f60*/  LDL.LU R21, [R1+0xb24] ;  /* 0x000b240001157983 */ /* 0x000ea20000300800 */
[----:B------:R-:W-:Y:S01]  /*f9f70*/  MOV R116, R23 ;  /* 0x0000001700747202 */ /* 0x000fe20000000f00 */
[----:B------:R-:W2:Y:S02]  /*f9f80*/  LDL.LU R22, [R1+0xb28] ;  /* 0x000b280001167983 */ /* 0x000ea40000300800 */
[----:B------:R-:W2:Y:S01]  /*f9f90*/  LDL.LU R23, [R1+0xb2c] ;  /* 0x000b2c0001177983 */ /* 0x000ea20000300800 */
        /* <DEDUP_REMOVED lines=52> */
[----:B------:R-:W3:Y:S01]  /*fa2e0*/  LDL.64 R128, [R1+0x50] ;  /* 0x0000500001807983 */ /* 0x000ee20000100a00 */
[----:B------:R-:W3:Y:S02]  /*fa2f0*/  LDL.LU R220, [R1+0xab0] ;  /* 0x000ab00001dc7983 */ /* 0x000ee40000300800 */
[----:B------:R-:W3:Y:S02]  /*fa300*/  LDL.LU R221, [R1+0xab4] ;  /* 0x000ab40001dd7983 */ /* 0x000ee40000300800 */
[----:B------:R-:W3:Y:S01]  /*fa310*/  LDL.LU R222, [R1+0xab8] ;  /* 0x000ab80001de7983 */ /* 0x000ee20000300800 */
[----:B------:R-:W3:Y:S01]  /*fa320*/  LDL.LU R223, [R1+0xabc] ;  /* 0x000abc0001df7983 */ /* 0x000ee20000300800 */
[----:B------:R-:W3:Y:S02]  /*fa330*/  LDL.64 R224, [R1+0x40] ;  /* 0x0000400001e07983 */ /* 0x000ee40000100a00 */
        /* <DEDUP_REMOVED lines=36> */
[C---:B---3--:R-:W-:Y:S11]  /*fa580*/  HMMA.1688.F32.TF32 R48, R4.reuse, R52, R48 ;  /* 0x000000340430723c */ /* 0x048ff60000081030 */
[----:B------:R-:W-:Y:S11]  /*fa590*/  @!UPT UIADD3 URZ, URZ, URZ, URZ ;  /* 0x0000003f3f3ff290 */ /* 0x000ff6000fffe03f */
[----:B------:R-:W-:Y:S01]  /*fa5a0*/  @!UPT UIADD3 URZ, URZ, URZ, URZ ;  /* 0x0000003f3f3ff290 */ /* 0x000fe2000fffe03f */
[----:B------:R-:W-:Y:S01]  /*fa5b0*/  STL.64 [R1+0xb90], R48 ;  /* 0x000b903001007387 */ /* 0x000fe20000100a00 */
[----:B------:R3:W-:Y:S03]  /*fa5c0*/  STL.64 [R1+0xb98], R50 ;  /* 0x000b983201007387 */ /* 0x0007e60000100a00 */
[----:B---3--:R-:W3:Y:S01]  /*fa5d0*/  LDL.LU.64 R50, [R1+0x9ec8] ;  /* 0x009ec80001327983 */ /* 0x008ee20000300a00 */
        /* <DEDUP_REMOVED lines=28> */
[----:B------:R-:W4:Y:S02]  /*fa7a0*/  LDL.LU.64 R32, [R1+0x9e80] ;  /* 0x009e800001207983 */ /* 0x000f240000300a00 */
[C---:B----4-:R-:W-:Y:S11]  /*fa7b0*/  HMMA.1688.F32.TF32 R28, R4.reuse, R32, R28 ;  /* 0x00000020041c723c */ /* 0x050ff6000008101c */
[----:B------:R-:W-:Y:S11]  /*fa7c0*/  @!UPT UIADD3 URZ, URZ, URZ, URZ ;  /* 0x0000003f3f3ff290 */ /* 0x000ff6000fffe03f */
[----:B------:R-:W-:Y:S01]  /*fa7d0*/  @!UPT UIADD3 URZ, URZ, URZ, URZ ;  /* 0x0000003f3f3ff290 */ /* 0x000fe2000fffe03f */
[----:B------:R-:W-:Y:S01]  /*fa7e0*/  STL.64 [R1+0xb40], R28 ;  /* 0x000b401c01007387 */ /* 0x000fe20000100a00 */
[----:B------:R4:W-:Y:S03]  /*fa7f0*/  STL.64 [R1+0xb48], R30 ;  /* 0x000b481e01007387 */ /* 0x0009e60000100a00 */
[----:B----4-:R-:W4:Y:S01]  /*fa800*/  LDL.LU.64 R30, [R1+0x9e78] ;  /* 0x009e7800011e7983 */ /* 0x010f220000300a00 */
        /* <DEDUP_REMOVED lines=15> */
[----:B--2---:R-:W-:Y:S11]  /*fa900*/  HMMA.1688.F32.TF32 R236, R4, R20, R236 ;  /* 0x0000001404ec723c */ /* 0x004ff600000810ec */
[----:B------:R-:W-:Y:S11]  /*fa910*/  @!UPT UIADD3 URZ, URZ, URZ, URZ ;  /* 0x0000003f3f3ff290 */ /* 0x000ff6000fffe03f */
[----:B------:R-:W-:Y:S01]  /*fa920*/  @!UPT UIADD3 URZ, URZ, URZ, URZ ;  /* 0x0000003f3f3ff290 */ /* 0x000fe2000fffe03f */
[----:B------:R-:W-:Y:S01]  /*fa930*/  STL.64 [R1+0xb10], R236 ;  /* 0x000b10ec01007387 */ /* 0x000fe20000100a00 */
[----:B------:R2:W-:Y:S03]  /*fa940*/  STL.64 [R1+0xb18], R238 ;  /* 0x000b18ee01007387 */ /* 0x0005e60000100a00 */
[----:B--2---:R-:W2:Y:S01]  /*fa950*/  LDL.LU.64 R238, [R1+0x9e48] ;  /* 0x009e480001ee7983 */ /* 0x004ea20000300a00 */
[----:B------:R-:W1:Y:S02]  /*fa960*/  LDL.LU.64 R236, [R1+0x9e40] ;  /* 0x009e400001ec7983 */ /* 0x000e640000300a00 */
[----:B------:R-:W-:Y:S02]  /*fa970*/  STL.64 [R1+0x9d80], R22 ;  /* 0x009d801601007387 */ /* 0x000fe40000100a00 */
[----:B------:R3:W-:Y:S02]  /*fa980*/  STL.64 [R1+0x9d78], R20 ;  /* 0x009d781401007387 */ /* 0x0007e40000100a00 */
[----:B---3--:R-:W-:Y:S01]  /*fa990*/  MOV R20, R211 ;  /* 0x000000d300147202 */ /* 0x008fe20000000f00 */
[----:B------:R-:W-:-:S07]  /*fa9a0*/  IMAD.MOV.U32 R21, RZ, RZ, R210 ;  /* 0x000000ffff157224 */ /* 0x000fce00078e00d2 */
[C---:B------:R-:W-:Y:S01]  /*fa9b0*/  HMMA.1688.F32.TF32 R20, R4.reuse, R20, R248 ;  /* 0x000000140414723c */ /* 0x040fe200000810f8 */
[----:B------:R-:W3:Y:S07]  /*fa9c0*/  LDL.LU.64 R248, [R1+0x9e38] ;  /* 0x009e380001f87983 */ /* 0x000eee0000300a00 */
[C---:B------:R-:W-:Y:S08]  /*fa9d0*/  HMMA.1688.F32.TF32 R108, R4.reuse, R108, R100 ;  /* 0x0000006c046c723c */ /* 0x040ff00000081064 */
[C---:B------:R-:W-:Y:S07]  /*fa9e0*/  HMMA.1688.F32.TF32 R100, R4.reuse, R116, R112 ;  /* 0x000000740464723c */ /* 0x040fee0000081070 */
[----:B------:R-:W-:Y:S01]  /*fa9f0*/  STL.64 [R1+0xb00], R20 ;  /* 0x000b001401007387 */ /* 0x000fe20000100a00 */
[----:B------:R1:W-:Y:S07]  /*faa00*/  STL.64 [R1+0xb08], R22 ;  /* 0x000b081601007387 */ /* 0x0003ee0000100a00 */
[----:B------:R-:W-:Y:S02]  /*faa10*/  STL.64 [R1+0xaf0], R108 ;  /* 0x000af06c01007387 */ /* 0x000fe40000100a00 */
[----:B------:R-:W-:Y:S01]  /*faa20*/  STL.64 [R1+0xaf8], R110 ;  /* 0x000af86e01007387 */ /* 0x000fe20000100a00 */
[----:B---3--:R-:W-:Y:S01]  /*faa30*/  STL.64 [R1+0x9d60], R248 ;  /* 0x009d60f801007387 */ /* 0x008fe20000100a00 */
[C---:B-1----:R-:W-:Y:S04]  /*faa40*/  HMMA.1688.F32.TF32 R20, R4.reuse, R248, R120 ;  /* 0x000000f80414723c */ /* 0x042fe80000081078 */
[----:B------:R-:W-:Y:S02]  /*faa50*/  STL.64 [R1+0xae0], R100 ;  /* 0x000ae06401007387 */ /* 0x000fe40000100a00 */
[----:B------:R1:W-:Y:S02]  /*faa60*/  STL.64 [R1+0xae8], R102 ;  /* 0x000ae86601007387 */ /* 0x0003e40000100a00 */
[C---:B-1----:R-:W-:Y:S11]  /*faa70*/  HMMA.1688.F32.TF32 R100, R4.reuse, R128, R124 ;  /* 0x000000800464723c */ /* 0x042ff6000008107c */
[----:B------:R-:W-:Y:S04]  /*faa80*/  @!UPT UIADD3 URZ, URZ, URZ, URZ ;  /* 0x0000003f3f3ff290 */ /* 0x000fe8000fffe03f */
[----:B------:R-:W-:Y:S01]  /*faa90*/  STL.64 [R1+0xad0], R20 ;  /* 0x000ad01401007387 */ /* 0x000fe20000100a00 */
[----:B------:R-:W-:Y:S07]  /*faaa0*/  STL.64 [R1+0xad8], R22 ;  /* 0x000ad81601007387 */ /* 0x000fee0000100a00 */
[----:B------:R-:W-:Y:S01]  /*faab0*/  STL.64 [R1+0xac0], R100 ;  /* 0x000ac06401007387 */ /* 0x000fe20000100a00 */
[----:B------:R1:W-:Y:S02]  /*faac0*/  STL.64 [R1+0xac8], R102 ;  /* 0x000ac86601007387 */ /* 0x0003e40000100a00 */
[C---:B-1----:R-:W-:Y:S11]  /*faad0*/  HMMA.1688.F32.TF32 R100, R4.reuse, R224, R220 ;  /* 0x000000e00464723c */ /* 0x042ff600000810dc */
[----:B------:R-:W-:Y:S11]  /*faae0*/  @!UPT UIADD3 URZ, URZ, URZ, URZ ;  /* 0x0000003f3f3ff290 */ /* 0x000ff6000fffe03f */
[----:B------:R-:W-:Y:S01]  /*faaf0*/  @!UPT UIADD3 URZ, URZ, URZ, URZ ;  /* 0x0000003f3f3ff290 */ /* 0x000fe2000fffe03f */
[----:B------:R-:W-:Y:S01]  /*fab00*/  STL.64 [R1+0xab0], R100 ;  /* 0x000ab06401007387 */ /* 0x000fe20000100a00 */
[----:B------:R1:W-:Y:S02]  /*fab10*/  STL.64 [R1+0xab8], R102 ;  /* 0x000ab86601007387 */ /* 0x0003e40000100a00 */
[----:B------:R-:W-:Y:S02]  /*fab20*/  STL.64 [R1+0x9d70], R10 ;  /* 0x009d700a01007387 */ /* 0x000fe40000100a00 */
[----:B------:R3:W-:Y:S01]  /*fab30*/  STL.64 [R1+0x9d68], R8 ;  /* 0x009d680801007387 */ /* 0x0007e20000100a00 */
[C---:B-1----:R-:W-:Y:S08]  /*fab40*/  HMMA.1688.F32.TF32 R100, R4.reuse, R8, R228 ;  /* 0x000000080464723c */ /* 0x042ff000000810e4 */
[C---:B---3--:R-:W-:Y:S08]  /*fab50*/  HMMA.1688.F32.TF32 R8, R4.reuse, R12, R232 ;  /* 0x0000000c0408723c */ /* 0x048ff000000810e8 */
[----:B------:R-:W-:Y:S07]  /*fab60*/  HMMA.1688.F32.TF32 R4, R4, R16, R244 ;  /* 0x000000100404723c */ /* 0x000fee00000810f4 */
[----:B------:R1:W-:Y:S01]  /*fab70*/  STL.64 [R1+0xaa0], R100 ;  /* 0x000aa06401007387 */ /* 0x0003e20000100a00 */
[----:B------:R3:W-:Y:S02]  /*fab80*/  STL.64 [R1+0xaa8], R102 ;  /* 0x000aa86601007387 */ /* 0x0007e40000100a00 */
[----:B------:R-:W2:Y:S05]  /*fab90*/  LDL.LU R108, [R1+0x15c0] ;  /* 0x0015c000016c7983 */ /* 0x000eaa0000300800 */
[----:B------:R4:W-:Y:S01]  /*faba0*/  STL.64 [R1+0xa90], R8 ;  /* 0x000a900801007387 */ /* 0x0009e20000100a00 */
[----:B------:R4:W-:Y:S07]  /*fabb0*/  STL.64 [R1+0xa98], R10 ;  /* 0x000a980a01007387 */ /* 0x0009ee0000100a00 */
[----:B------:R4:W-:Y:S02]  /*fabc0*/  STL.64 [R1+0x460], R4 ;  /* 0x0004600401007387 */ /* 0x0009e40000100a00 */
[----:B------:R4:W-:Y:S02]  /*fabd0*/  STL.64 [R1+0x468], R6 ;  /* 0x0004680601007387 */ /* 0x0009e40000100a00 */
[----:B------:R-:W2:Y:S01]  /*fabe0*/  LDL.LU R109, [R1+0x15c4] ;  /* 0x0015c400016d7983 */ /* 0x000ea20000300800 */
[----:B------:R-:W2:Y:S01]  /*fabf0*/  LDL.LU R110, [R1+0x15c8] ;  /* 0x0015c800016e7983 */ /* 0x000ea20000300800 */
[----:B------:R-:W2:Y:S03]  /*fac00*/  LDL.LU R111, [R1+0x15cc] ;  /* 0x0015cc00016f7983 */ /* 0x000ea60000300800 */
[----:B-1----:R-:W2:Y:S01]  /*fac10*/  LDL.LU R100, [R1+0x15d0] ;  /* 0x0015d00001647983 */ /* 0x002ea20000300800 */
[----:B------:R-:W2:Y:S02]  /*fac20*/  LDL.LU R101, [R1+0x15d4] ;  /* 0x0015d40001657983 */ /* 0x000ea40000300800 */
[----:B---3--:R-:W2:Y:S02]  /*fac30*/  LDL.LU R102, [R1+0x15d8] ;  /* 0x0015d80001667983 */ /* 0x008ea40000300800 */
[----:B------:R-:W2:Y:S01]  /*fac40*/  LDL.LU R103, [R1+0x15dc] ;  /* 0x0015dc0001677983 */ /* 0x000ea20000300800 */
[----:B----4-:R-:W3:Y:S01]  /*fac50*/  LDL.LU R8, [R1+0x15f0] ;  /* 0x0015f00001087983 */ /* 0x010ee20000300800 */
[----:B------:R-:W3:Y:S02]  /*fac60*/  LDL.LU R9, [R1+0x15f4] ;  /* 0x0015f40001097983 */ /* 0x000ee40000300800 */
[----:B------:R-:W3:Y:S02]  /*fac70*/  LDL.LU R10, [R1+0x15f8] ;  /* 0x0015f800010a7983 */ /* 0x000ee40000300800 */
        /* <DEDUP_REMOVED lines=80> */
[----:B------:R-:W-:Y:S01]  /*fb180*/  HMMA.1688.F32.TF32 R248, R240, R212, R248 ;  /* 0x000000d4f0f8723c */ /* 0x000fe200000810f8 */
[----:B------:R-:W-:-:S07]  /*fb190*/  MOV R247, R2 ;  /* 0x0000000200f77202 */ /* 0x000fce0000000f00 */
        /* <DEDUP_REMOVED lines=20> */
[C---:B-1----:R-:W-:Y:S11]  /*fb2e0*/  HMMA.1688.F32.TF32 R4, R240.reuse, R200, R112 ;  /* 0x000000c8f004723c */ /* 0x042ff60000081070 */
[----:B------:R-:W-:Y:S11]  /*fb2f0*/  @!UPT UIADD3 URZ, URZ, URZ, URZ ;  /* 0x0000003f3f3ff290 */ /* 0x000ff6000fffe03f */
[----:B------:R-:W-:Y:S01]  /*fb300*/  @!UPT UIADD3 URZ, URZ, URZ, URZ ;  /* 0x0000003f3f3ff290 */ /* 0x000fe2000fffe03f */
[----:B------:R-:W-:Y:S01]  /*fb310*/  STL.64 [R1+0x3c0], R4 ;  /* 0x0003c00401007387 */ /* 0x000fe20000100a00 */
[----:B------:R1:W-:Y:S02]  /*fb320*/  STL [R1+0x3c8], R6 ;  /* 0x0003c80601007387 */ /* 0x0003e40000100800 */
[----:B------:R-:W-:Y:S02]  /*fb330*/  IMAD.MOV.U32 R2, RZ, RZ, R7 ;  /* 0x000000ffff027224 */ /* 0x000fe400078e0007 */
[C---:B-1----:R-:W-:Y:S01]  /*fb340*/  HMMA.1688.F32.TF32 R4, R240.reuse, R196, R116 ;  /* 0x000000c4f004723c */ /* 0x042fe20000081074 */
[----:B------:R-:W-:Y:S01]  /*fb350*/  STL.64 [R1+0x9d10], R202 ;  /* 0x009d10ca01007387 */ /* 0x000fe20000100a00 */
[----:B------:R-:W-:Y:S02]  /*fb360*/  STL.64 [R1+0x9d08], R200 ;  /* 0x009d08c801007387 */ /* 0x000fe40000100a00 */
[----:B------:R-:W-:Y:S02]  /*fb370*/  STL [R1+0x9800], R2 ;  /* 0x0098000201007387 */ /* 0x000fe40000100800 */
[----:B------:R-:W-:Y:S01]  /*fb380*/  STL.64 [R1+0x9d00], R198 ;  /* 0x009d00c601007387 */ /* 0x000fe20000100a00 */
[----:B------:R-:W-:Y:S11]  /*fb390*/  STL.64 [R1+0x9cf8], R196 ;  /* 0x009cf8c401007387 */ /* 0x000ff60000100a00 */
[----:B------:R-:W-:Y:S05]  /*fb3a0*/  @!UPT UIADD3 URZ, URZ, URZ, URZ ;  /* 0x0000003f3f3ff290 */ /* 0x000fea000fffe03f */
[----:B------:R-:W-:Y:S01]  /*fb3b0*/  STL.64 [R1+0x3b0], R4 ;  /* 0x0003b00401007387 */ /* 0x000fe20000100a00 */
[----:B------:R1:W-:Y:S02]  /*fb3c0*/  STL.64 [R1+0x3b8], R6 ;  /* 0x0003b80601007387 */ /* 0x0003e40000100a00 */
[C---:B-1----:R-:W-:Y:S11]  /*fb3d0*/  HMMA.1688.F32.TF32 R4, R240.reuse, R192, R120 ;  /* 0x000000c0f004723c */ /* 0x042ff60000081078 */
[----:B------:R-:W-:Y:S11]  /*fb3e0*/  @!UPT UIADD3 URZ, URZ, URZ, URZ ;  /* 0x0000003f3f3ff290 */ /* 0x000ff6000fffe03f */
[----:B------:R-:W-:Y:S01]  /*fb3f0*/  @!UPT UIADD3 URZ, URZ, URZ, URZ ;  /* 0x0000003f3f3ff290 */ /* 0x000fe2000fffe03f */
[----:B------:R-:W-:Y:S01]  /*fb400*/  STL.64 [R1+0x3a0], R4 ;  /* 0x0003a00401007387 */ /* 0x000fe20000100a00 */
[----:B------:R1:W-:Y:S01]  /*fb410*/  STL [R1+0x3a8], R6 ;  /* 0x0003a80601007387 */ /* 0x0003e20000100800 */
[----:B------:R-:W-:Y:S02]  /*fb420*/  MOV R2, R7 ;  /* 0x0000000700027202 */ /* 0x000fe40000000f00 */
        /* <DEDUP_REMOVED lines=16> */
[----:B------:R-:W4:Y:S11]  /*fb530*/  LDL.LU R244, [R1+0x14b0] ;  /* 0x0014b00001f47983 */ /* 0x000f360000300800 */
[----:B------:R-:W-:Y:S11]  /*fb540*/  @!UPT UIADD3 URZ, URZ, URZ, URZ ;  /* 0x0000003f3f3ff290 */ /* 0x000ff6000fffe03f */
        /* <DEDUP_REMOVED lines=46> */
[----:B------:R-:W-:Y:S02]  /*fb830*/  STL.64 [R1+0x9cc0], R180 ;  /* 0x009cc0b401007387 */ /* 0x000fe40000100a00 */
        /* <DEDUP_REMOVED lines=52> */
[----:B------:R-:W-:Y:S02]  /*fbb80*/  STL.64 [R1+0x9d50], R146 ;  /* 0x009d509201007387 */ /* 0x000fe40000100a00 */
[----:B------:R-:W-:Y:S02]  /*fbb90*/  STL.64 [R1+0x9d48], R144 ;  /* 0x009d489001007387 */ /* 0x000fe40000100a00 */
[C---:B------:R-:W-:Y:S11]  /*fbba0*/  HMMA.1688.F32.TF32 R8, R240.reuse, R140, R128 ;  /* 0x0000008cf008723c */ /* 0x040ff60000081080 */
[----:B------:R-:W-:Y:S04]  /*fbbb0*/  @!UPT UIADD3 URZ, URZ, URZ, URZ ;  /* 0x0000003f3f3ff290 */ /* 0x000fe8000fffe03f */
[----:B------:R-:W-:Y:S01]  /*fbbc0*/  STL.64 [R1+0x2d0], R4 ;  /* 0x0002d00401007387 */ /* 0x000fe20000100a00 */
[----:B------:R4:W-:Y:S02]  /*fbbd0*/  STL.64 [R1+0x2d8], R6 ;  /* 0x0002d80601007387 */ /* 0x0009e40000100a00 */
[----:B------:R-:W2:Y:S01]  /*fbbe0*/  LDL.LU R248, [R1+0x960] ;  /* 0x0009600001f87983 */ /* 0x000ea20000300800 */
[C---:B----4-:R-:W-:Y:S04]  /*fbbf0*/  HMMA.1688.F32.TF32 R4, R240.reuse, R136, R244 ;  /* 0x00000088f004723c */ /* 0x050fe800000810f4 */
[----:B------:R1:W-:Y:S01]  /*fbc00*/  STL.64 [R1+0x2c0], R8 ;  /* 0x0002c00801007387 */ /* 0x0003e20000100a00 */
[----:B------:R3:W-:Y:S11]  /*fbc10*/  STL.64 [R1+0x2c8], R10 ;  /* 0x0002c80a01007387 */ /* 0x0007f60000100a00 */
[----:B------:R-:W-:Y:S07]  /*fbc20*/  @!UPT UIADD3 URZ, URZ, URZ, URZ ;  /* 0x0000003f3f3ff290 */ /* 0x000fee000fffe03f */
[----:B------:R4:W-:Y:S01]  /*fbc30*/  STL.64 [R1+0x2b0], R4 ;  /* 0x0002b00401007387 */ /* 0x0009e20000100a00 */
[----:B------:R4:W-:Y:S02]  /*fbc40*/  STL.64 [R1+0x2b8], R6 ;  /* 0x0002b80601007387 */ /* 0x0009e40000100a00 */
        /* <DEDUP_REMOVED lines=154> */
[----:B------:R-:W-:Y:S02]  /*fc5f0*/  STL.64 [R1+0x248], R6 ;  /* 0x0002480601007387 */ /* 0x000fe40000100a00 */
[----:B------:R-:W-:Y:S02]  /*fc600*/  STL.64 [R1+0xa80], R100 ;  /* 0x000a806401007387 */ /* 0x000fe40000100a00 */
[----:B------:R1:W-:Y:S01]  /*fc610*/  STL.64 [R1+0xa88], R102 ;  /* 0x000a886601007387 */ /* 0x0003e20000100a00 */
[C---:B------:R-:W-:Y:S01]  /*fc620*/  HMMA.1688.F32.TF32 R148, R240.reuse, R96, R148 ;  /* 0x00000060f094723c */ /* 0x040fe20000081094 */
[----:B------:R-:W-:Y:S04]  /*fc630*/  LDS R4, [R222+0x84080] ;  /* 0x08408000de047984 */ /* 0x000fe80000000800 */
[----:B------:R-:W-:Y:S04]  /*fc640*/  LDS R6, [R222+0x84480] ;  /* 0x08448000de067984 */ /* 0x000fe80000000800 */
[----:B------:R-:W-:Y:S04]  /*fc650*/  LDS R5, [R223+0x84080] ;  /* 0x08408000df057984 */ /* 0x000fe80000000800 */
[----:B------:R-:W4:Y:S04]  /*fc660*/  LDS R7, [R223+0x84480] ;  /* 0x08448000df077984 */ /* 0x000f280000000800 */
[----:B-1----:R-:W2:Y:S01]  /*fc670*/  LDL.LU.64 R102, [R1+0x9d90] ;  /* 0x009d900001667983 */ /* 0x002ea20000300a00 */
[----:B------:R-:W2:Y:S02]  /*fc680*/  LDL.LU.64 R100, [R1+0x9d88] ;  /* 0x009d880001647983 */ /* 0x000ea40000300a00 */
        /* <DEDUP_REMOVED lines=49> */
[----:B-1----:R-:W-:Y:S01]  /*fc9a0*/  HMMA.1688.F32.TF32 R144, R240, R32, R248 ;  /* 0x00000020f090723c */ /* 0x002fe200000810f8 */
[----:B------:R-:W-:Y:S01]  /*fc9b0*/  STL.64 [R1+0x980], R152 ;  /* 0x0009809801007387 */ /* 0x000fe20000100a00 */
[----:B------:R-:W-:Y:S05]  /*fc9c0*/  STL.64 [R1+0x988], R154 ;  /* 0x0009889a01007387 */ /* 0x000fea0000100a00 */
[----:B------:R-:W-:Y:S02]  /*fc9d0*/  STL.64 [R1+0x970], R148 ;  /* 0x0009709401007387 */ /* 0x000fe40000100a00 */
[----:B------:R-:W-:Y:S01]  /*fc9e0*/  STL.64 [R1+0x978], R150 ;  /* 0x0009789601007387 */ /* 0x000fe20000100a00 */
[----:B------:R-:W2:Y:S11]  /*fc9f0*/  LDL.LU R204, [R1+0x1440] ;  /* 0x0014400001cc7983 */ /* 0x000eb60000300800 */
[----:B------:R-:W-:Y:S02]  /*fca00*/  @!UPT UIADD3 URZ, URZ, URZ, URZ ;  /* 0x0000003f3f3ff290 */ /* 0x000fe4000fffe03f */
[----:B------:R-:W-:Y:S01]  /*fca10*/  STL.64 [R1+0x960], R144 ;  /* 0x0009609001007387 */ /* 0x000fe20000100a00 */
[----:B------:R-:W-:Y:S02]  /*fca20*/  STL.64 [R1+0x968], R146 ;  /* 0x0009689201007387 */ /* 0x000fe40000100a00 */
[----:B------:R1:W-:Y:S02]  /*fca30*/  STL.64 [R1+0x950], R8 ;  /* 0x0009500801007387 */ /* 0x0003e40000100a00 */
[----:B------:R1:W-:Y:S01]  /*fca40*/  STL.64 [R1+0x958], R10 ;  /* 0x0009580a01007387 */ /* 0x0003e20000100a00 */
[----:B------:R-:W2:Y:S01]  /*fca50*/  LDL.LU R205, [R1+0x1444] ;  /* 0x0014440001cd7983 */ /* 0x000ea20000300800 */
[----:B------:R-:W2:Y:S02]  /*fca60*/  LDL.LU R206, [R1+0x1448] ;  /* 0x0014480001ce7983 */ /* 0x000ea40000300800 */
[----:B------:R-:W2:Y:S02]  /*fca70*/  LDL.LU R207, [R1+0x144c] ;  /* 0x00144c0001cf7983 */ /* 0x000ea40000300800 */
[----:B------:R-:W4:Y:S01]  /*fca80*/  LDL.LU R196, [R1+0x1460] ;  /* 0x0014600001c47983 */ /* 0x000f220000300800 */
[----:B------:R-:W4:Y:S01]  /*fca90*/  LDL.LU R197, [R1+0x1464] ;  /* 0x0014640001c57983 */ /* 0x000f220000300800 */
[----:B------:R-:W4:Y:S02]  /*fcaa0*/  LDL.LU R198, [R1+0x1468] ;  /* 0x0014680001c67983 */ /* 0x000f240000300800 */
[----:B------:R-:W4:Y:S02]  /*fcab0*/  LDL.LU R199, [R1+0x146c] ;  /* 0x00146c0001c77983 */ /* 0x000f240000300800 */
        /* <DEDUP_REMOVED lines=16> */
[----:B-1----:R-:W2:Y:S01]  /*fcbc0*/  LDL.LU R8, [R1+0x930] ;  /* 0x0009300001087983 */ /* 0x002ea20000300800 */
[----:B------:R-:W2:Y:S01]  /*fcbd0*/  LDL.LU R9, [R1+0x934] ;  /* 0x0009340001097983 */ /* 0x000ea20000300800 */
[----:B------:R-:W2:Y:S02]  /*fcbe0*/  LDL.LU R10, [R1+0x938] ;  /* 0x00093800010a7983 */ /* 0x000ea40000300800 */
[----:B------:R-:W-:-:S02]  /*fcbf0*/  IMAD.MOV.U32 R173, RZ, RZ, R20 ;  /* 0x000000ffffad7224 */ /* 0x000fc400078e0014 */
[----:B------:R-:W2:Y:S01]  /*fcc00*/  LDL.LU R11, [R1+0x93c] ;  /* 0x00093c00010b7983 */ /* 0x000ea20000300800 */
[----:B------:R-:W-:Y:S01]  /*fcc10*/  MOV R172, R21 ;  /* 0x0000001500ac7202 */ /* 0x000fe20000000f00 */
[----:B------:R-:W2:Y:S01]  /*fcc20*/  LDL.LU R20, [R1+0x940] ;  /* 0x0009400001147983 */ /* 0x000ea20000300800 */
[----:B------:R-:W-:Y:S02]  /*fcc30*/  IMAD.MOV.U32 R181, RZ, RZ, R22 ;  /* 0x000000ffffb57224 */ /* 0x000fe400078e0016 */
[----:B------:R-:W2:Y:S01]  /*fcc40*/  LDL.LU R21, [R1+0x944] ;  /* 0x0009440001157983 */ /* 0x000ea20000300800 */
[----:B------:R-:W-:Y:S01]  /*fcc50*/  MOV R180, R23 ;  /* 0x0000001700b47202 */ /* 0x000fe20000000f00 */
[----:B------:R-:W2:Y:S01]  /*fcc60*/  LDL.LU R22, [R1+0x948] ;  /* 0x0009480001167983 */ /* 0x000ea20000300800 */
[----:B------:R-:W2:Y:S02]  /*fcc70*/  LDL.LU R23, [R1+0x94c] ;  /* 0x00094c0001177983 */ /* 0x000ea40000300800 */
[----:B------:R-:W3:Y:S02]  /*fcc80*/  LDL.LU.64 R144, [R1+0x90] ;  /* 0x0000900001907983 */ /* 0x000ee40000300a00 */
[----:B------:R-:W3:Y:S01]  /*fcc90*/  LDL.LU R148, [R1+0x910] ;  /* 0x0009100001947983 */ /* 0x000ee20000300800 */
[----:B------:R-:W3:Y:S01]  /*fcca0*/  LDL.LU R149, [R1+0x914] ;  /* 0x0009140001957983 */ /* 0x000ee20000300800 */
[----:B------:R-:W3:Y:S02]  /*fccb0*/  LDL.LU R150, [R1+0x918] ;  /* 0x0009180001967983 */ /* 0x000ee40000300800 */
[----:B------:R-:W3:Y:S02]  /*fccc0*/  LDL.LU R151, [R1+0x91c] ;  /* 0x00091c0001977983 */ /* 0x000ee40000300800 */
[----:B------:R-:W3:Y:S01]  /*fccd0*/  LDL.LU.64 R152, [R1+0x80] ;  /* 0x0000800001987983 */ /* 0x000ee20000300a00 */
[----:B------:R-:W3:Y:S01]  /*fcce0*/  LDL.LU.64 R160, [R1+0x70] ;  /* 0x0000700001a07983 */ /* 0x000ee20000300a00 */
        /* <DEDUP_REMOVED lines=30> */
[----:B------:R-:W2:Y:S01]  /*fced0*/  LDL.LU.64 R20, [R1+0x9d78] ;  /* 0x009d780001147983 */ /* 0x000ea20000300a00 */
[----:B---3--:R-:W-:Y:S01]  /*fcee0*/  HMMA.1688.F32.TF32 R248, R240, R144, R248 ;  /* 0x00000090f0f8723c */ /* 0x008fe200000810f8 */
[----:B------:R-:W-:Y:S01]  /*fcef0*/  MOV R215, R144 ;  /* 0x0000009000d77202 */ /* 0x000fe20000000f00 */
[----:B------:R-:W-:-:S06]  /*fcf00*/  IMAD.MOV.U32 R214, RZ, RZ, R145 ;  /* 0x000000ffffd67224 */ /* 0x000fcc00078e0091 */
[C---:B------:R-:W-:Y:S08]  /*fcf10*/  HMMA.1688.F32.TF32 R144, R240.reuse, R152, R148 ;  /* 0x00000098f090723c */ /* 0x040ff00000081094 */
        /* <DEDUP_REMOVED lines=8> */
[----:B------:R-:W-:Y:S01]  /*fcfa0*/  STL.64 [R1+0x928], R250 ;  /* 0x000928fa01007387 */ /* 0x000fe20000100a00 */
[----:B-1----:R-:W2:Y:S01]  /*fcfb0*/  LDL.LU.64 R248, [R1+0x9d60] ;  /* 0x009d600001f87983 */ /* 0x002ea20000300a00 */
[----:B------:R-:W-:Y:S02]  /*fcfc0*/  STL.64 [R1+0x910], R144 ;  /* 0x0009109001007387 */ /* 0x000fe40000100a00 */
[----:B------:R1:W-:Y:S02]  /*fcfd0*/  STL.64 [R1+0x918], R146 ;  /* 0x0009189201007387 */ /* 0x0003e40000100a00 */
[----:B-1----:R-:W-:Y:S01]  /*fcfe0*/  HMMA.1688.F32.TF32 R144, R240, R160, R156 ;  /* 0x000000a0f090723c */ /* 0x002fe2000008109c */
[----:B------:R-:W-:Y:S01]  /*fcff0*/  MOV R211, R152 ;  /* 0x0000009800d37202 */ /* 0x000fe20000000f00 */
[----:B------:R-:W-:-:S06]  /*fd000*/  IMAD.MOV.U32 R210, RZ, RZ, R153 ;  /* 0x000000ffffd27224 */ /* 0x000fcc00078e0099 */
[C---:B------:R-:W-:Y:S08]  /*fd010*/  HMMA.1688.F32.TF32 R152, R240.reuse, R172, R168 ;  /* 0x000000acf098723c */ /* 0x040ff000000810a8 */
[C---:B------:R-:W-:Y:S07]  /*fd020*/  HMMA.1688.F32.TF32 R148, R240.reuse, R180, R176 ;  /* 0x000000b4f094723c */ /* 0x040fee00000810b0 */
[----:B------:R-:W-:Y:S01]  /*fd030*/  STL.64 [R1+0x900], R144 ;  /* 0x0009009001007387 */ /* 0x000fe20000100a00 */
[----:B------:R2:W-:Y:S02]  /*fd040*/  STL.64 [R1+0x908], R146 ;  /* 0x0009089201007387 */ /* 0x0005e40000100a00 */
[C---:B--2---:R-:W-:Y:S01]  /*fd050*/  HMMA.1688.F32.TF32 R144, R240.reuse, R248, R164 ;  /* 0x000000f8f090723c */ /* 0x044fe200000810a4 */
[----:B------:R-:W-:Y:S01]  /*fd060*/  MOV R219, R248 ;  /* 0x000000f800db7202 */ /* 0x000fe20000000f00 */
[----:B------:R-:W-:Y:S11]  /*fd070*/  IMAD.MOV.U32 R218, RZ, RZ, R249 ;  /* 0x000000ffffda7224 */ /* 0x000ff600078e00f9 */
[----:B------:R-:W-:Y:S10]  /*fd080*/  @!UPT UIADD3 URZ, URZ, URZ, URZ ;  /* 0x0000003f3f3ff290 */ /* 0x000ff4000fffe03f */
[----:B------:R-:W-:Y:S01]  /*fd090*/  STL.64 [R1+0x8f0], R144 ;  /* 0x0008f09001007387 */ /* 0x000fe20000100a00 */
[----:B------:R1:W-:Y:S02]  /*fd0a0*/  STL.64 [R1+0x8f8], R146 ;  /* 0x0008f89201007387 */ /* 0x0003e40000100a00 */
[----:B------:R-:W2:Y:S02]  /*fd0b0*/  LDL.LU.64 R248, [R1+0x9d58] ;  /* 0x009d580001f87983 */ /* 0x000ea40000300a00 */
[----:B------:R-:W-:Y:S01]  /*fd0c0*/  STL.64 [R1+0x8e0], R152 ;  /* 0x0008e09801007387 */ /* 0x000fe20000100a00 */
[----:B------:R-:W-:Y:S01]  /*fd0d0*/  STL.64 [R1+0x8e8], R154 ;  /* 0x0008e89a01007387 */ /* 0x000fe20000100a00 */
[----:B------:R-:W-:Y:S02]  /*fd0e0*/  STL.64 [R1+0x9bd8], R10 ;  /* 0x009bd80a01007387 */ /* 0x000fe40000100a00 */
[----:B------:R-:W-:Y:S02]  /*fd0f0*/  STL.64 [R1+0x8d0], R148 ;  /* 0x0008d09401007387 */ /* 0x000fe40000100a00 */
[----:B------:R-:W-:Y:S01]  /*fd100*/  STL.64 [R1+0x8d8], R150 ;  /* 0x0008d89601007387 */ /* 0x000fe20000100a00 */
[----:B---3--:R3:W-:Y:S01]  /*fd110*/  STL.64 [R1+0x9bd0], R8 ;  /* 0x009bd00801007387 */ /* 0x0087e20000100a00 */
[C---:B-1----:R-:W-:Y:S08]  /*fd120*/  HMMA.1688.F32.TF32 R144, R240.reuse, R8, R184 ;  /* 0x00000008f090723c */ /* 0x042ff000000810b8 */
[C---:B---3--:R-:W-:Y:S11]  /*fd130*/  HMMA.1688.F32.TF32 R8, R240.reuse, R12, R188 ;  /* 0x0000000cf008723c */ /* 0x048ff600000810bc */
        /* <DEDUP_REMOVED lines=10> */
[C---:B----4-:R-:W-:Y:S11]  /*fd1e0*/  HMMA.1688.F32.TF32 R12, R4.reuse, R236, R196 ;  /* 0x000000ec040c723c */ /* 0x050ff600000810c4 */
[----:B------:R-:W-:Y:S04]  /*fd1f0*/  @!UPT UIADD3 URZ, URZ, URZ, URZ ;  /* 0x0000003f3f3ff290 */ /* 0x000fe8000fffe03f */
[----:B------:R-:W-:Y:S01]  /*fd200*/  STL.64 [R1+0x230], R8 ;  /* 0x0002300801007387 */ /* 0x000fe20000100a00 */
[----:B------:R1:W-:Y:S02]  /*fd210*/  STL.64 [R1+0x238], R10 ;  /* 0x0002380a01007387 */ /* 0x0003e40000100a00 */
[C---:B-1----:R-:W-:Y:S01]  /*fd220*/  HMMA.1688.F32.TF32 R8, R4.reuse, R232, R200 ;  /* 0x000000e80408723c */ /* 0x042fe200000810c8 */
[----:B------:R-:W-:Y:S04]  /*fd230*/  STL.64 [R1+0x9c10], R234 ;  /* 0x009c10ea01007387 */ /* 0x000fe80000100a00 */
[----:B------:R-:W-:Y:S02]  /*fd240*/  STL.64 [R1+0x220], R12 ;  /* 0x0002200c01007387 */ /* 0x000fe40000100a00 */
[----:B------:R1:W-:Y:S02]  /*fd250*/  STL.64 [R1+0x228], R14 ;  /* 0x0002280e01007387 */ /* 0x0003e40000100a00 */
[C---:B-1----:R-:W-:Y:S11]  /*fd260*/  HMMA.1688.F32.TF32 R12, R4.reuse, R228, R204 ;  /* 0x000000e4040c723c */ /* 0x042ff600000810cc */
[----:B------:R-:W-:Y:S03]  /*fd270*/  @!UPT UIADD3 URZ, URZ, URZ, URZ ;  /* 0x0000003f3f3ff290 */ /* 0x000fe6000fffe03f */
[----:B------:R-:W-:Y:S01]  /*fd280*/  STL.64 [R1+0x210], R8 ;  /* 0x0002100801007387 */ /* 0x000fe20000100a00 */
[----:B------:R1:W-:Y:S02]  /*fd290*/  STL.64 [R1+0x218], R10 ;  /* 0x0002180a01007387 */ /* 0x0003e40000100a00 */
[C---:B-1----:R-:W-:Y:S01]  /*fd2a0*/  HMMA.1688.F32.TF32 R8, R4.reuse, R224, R244 ;  /* 0x000000e00408723c */ /* 0x042fe200000810f4 */
[----:B------:R-:W-:Y:S05]  /*fd2b0*/  STL.64 [R1+0x9c18], R230 ;  /* 0x009c18e601007387 */ /* 0x000fea0000100a00 */
[----:B------:R1:W-:Y:S02]  /*fd2c0*/  STL.64 [R1+0x200], R12 ;  /* 0x0002000c01007387 */ /* 0x0003e40000100a00 */
[----:B------:R3:W-:Y:S02]  /*fd2d0*/  STL.64 [R1+0x208], R14 ;  /* 0x0002080e01007387 */ /* 0x0007e40000100a00 */
[----:B------:R-:W2:Y:S01]  /*fd2e0*/  LDL.LU R250, [R1+0x1188] ;  /* 0x0011880001fa7983 */ /* 0x000ea20000300800 */
[----:B------:R-:W2:Y:S11]  /*fd2f0*/  LDL.LU R251, [R1+0x118c] ;  /* 0x00118c0001fb7983 */ /* 0x000eb60000300800 */
[----:B------:R-:W-:Y:S02]  /*fd300*/  @!UPT UIADD3 URZ, URZ, URZ, URZ ;  /* 0x0000003f3f3ff290 */ /* 0x000fe4000fffe03f */
[----:B------:R-:W-:Y:S01]  /*fd310*/  MOV R237, R8 ;  /* 0x0000000800ed7202 */ /* 0x000fe20000000f00 */
[----:B------:R-:W-:Y:S01]  /*fd320*/  IMAD.MOV.U32 R236, RZ, RZ, R9 ;  /* 0x000000ffffec7224 */ /* 0x000fe200078e0009 */
[----:B------:R-:W4:Y:S01]  /*fd330*/  LDL.LU R8, [R1+0x1190] ;  /* 0x0011900001087983 */ /* 0x000f220000300800 */
[----:B------:R-:W-:Y:S01]  /*fd340*/  MOV R225, R10 ;  /* 0x0000000a00e17202 */ /* 0x000fe20000000f00 */
[----:B------:R-:W4:Y:S02]  /*fd350*/  LDL.LU R9, [R1+0x1194] ;  /* 0x0011940001097983 */ /* 0x000f240000300800 */
[----:B------:R-:W-:Y:S01]  /*fd360*/  IMAD.MOV.U32 R224, RZ, RZ, R11 ;  /* 0x000000ffffe07224 */ /* 0x000fe200078e000b */
[----:B------:R-:W4:Y:S01]  /*fd370*/  LDL.LU R10, [R1+0x1198] ;  /* 0x00119800010a7983 */ /* 0x000f220000300800 */
[----:B------:R-:W4:Y:S02]  /*fd380*/  LDL.LU R11, [R1+0x119c] ;  /* 0x00119c00010b7983 */ /* 0x000f240000300800 */
[----:B-1----:R-:W2:Y:S02]  /*fd390*/  LDL.LU R12, [R1+0x11a0] ;  /* 0x0011a000010c7983 */ /* 0x002ea40000300800 */
        /* <DEDUP_REMOVED lines=82> */
[----:B------:R-:W-:Y:S01]  /*fd8c0*/  MOV R223, R160 ;  /* 0x000000a000df7202 */ /* 0x000fe20000000f00 */
[----:B------:R-:W4:Y:S02]  /*fd8d0*/  LDL.LU R179, [R1+0x138c] ;  /* 0x00138c0001b37983 */ /* 0x000f240000300800 */
[----:B------:R-:W-:Y:S01]  /*fd8e0*/  IMAD.MOV.U32 R222, RZ, RZ, R161 ;  /* 0x000000ffffde7224 */ /* 0x000fe200078e00a1 */
[----:B------:R-:W4:Y:S01]  /*fd8f0*/  LDL.LU R160, [R1+0x1340] ;  /* 0x0013400001a07983 */ /* 0x000f220000300800 */
[----:B------:R-:W4:Y:S02]  /*fd900*/  LDL.LU R161, [R1+0x1344] ;  /* 0x0013440001a17983 */ /* 0x000f240000300800 */
[----:B------:R-:W4:Y:S02]  /*fd910*/  LDL.LU R162, [R1+0x1348] ;  /* 0x0013480001a27983 */ /* 0x000f240000300800 */
[----:B------:R-:W4:Y:S01]  /*fd920*/  LDL.LU R163, [R1+0x134c] ;  /* 0x00134c0001a37983 */ /* 0x000f220000300800 */
[----:B------:R-:W-:Y:S01]  /*fd930*/  STL.64 [R1+0x9c28], R226 ;  /* 0x009c28e201007387 */ /* 0x000fe20000100a00 */
[----:B------:R1:W-:Y:S03]  /*fd940*/  STL.64 [R1+0x9c20], R224 ;  /* 0x009c20e001007387 */ /* 0x0003e60000100a00 */
[----:B-1----:R-:W4:Y:S01]  /*fd950*/  LDL.LU R224, [R1+0x1300] ;  /* 0x0013000001e07983 */ /* 0x002f220000300800 */
        /* <DEDUP_REMOVED lines=9> */
[C---:B--2---:R-:W-:Y:S08]  /*fd9f0*/  HMMA.1688.F32.TF32 R148, R4.reuse, R216, R148 ;  /* 0x000000d80494723c */ /* 0x044ff00000081094 */
[C---:B---3--:R-:W-:Y:S08]  /*fda00*/  HMMA.1688.F32.TF32 R144, R4.reuse, R220, R144 ;  /* 0x000000dc0490723c */ /* 0x048ff00000081090 */
[C---:B------:R-:W-:Y:S08]  /*fda10*/  HMMA.1688.F32.TF32 R188, R4.reuse, R212, R188 ;  /* 0x000000d404bc723c */ /* 0x040ff000000810bc */
[C---:B------:R-:W-:Y:S07]  /*fda20*/  HMMA.1688.F32.TF32 R204, R4.reuse, R208, R204 ;  /* 0x000000d004cc723c */ /* 0x040fee00000810cc */
[----:B------:R-:W-:Y:S01]  /*fda30*/  STL.64 [R1+0x1e0], R144 ;  /* 0x0001e09001007387 */ /* 0x000fe20000100a00 */
[----:B------:R1:W-:Y:S03]  /*fda40*/  STL.64 [R1+0x1e8], R146 ;  /* 0x0001e89201007387 */ /* 0x0003e60000100a00 */
[----:B-1----:R-:W2:Y:S01]  /*fda50*/  LDL.LU.64 R146, [R1+0x9d50] ;  /* 0x009d500001927983 */ /* 0x002ea20000300a00 */
[----:B------:R-:W3:Y:S02]  /*fda60*/  LDL.LU.64 R144, [R1+0x9d48] ;  /* 0x009d480001907983 */ /* 0x000ee40000300a00 */
[----:B------:R-:W-:Y:S02]  /*fda70*/  STL.64 [R1+0x1d0], R148 ;  /* 0x0001d09401007387 */ /* 0x000fe40000100a00 */
[----:B------:R1:W-:Y:S02]  /*fda80*/  STL.64 [R1+0x1d8], R150 ;  /* 0x0001d89601007387 */ /* 0x0003e40000100a00 */
[----:B-1----:R-:W2:Y:S01]  /*fda90*/  LDL.LU.64 R150, [R1+0x9d40] ;  /* 0x009d400001967983 */ /* 0x002ea20000300a00 */
[----:B------:R-:W2:Y:S02]  /*fdaa0*/  LDL.LU.64 R148, [R1+0x9d38] ;  /* 0x009d380001947983 */ /* 0x000ea40000300a00 */
        /* <DEDUP_REMOVED lines=30> */
[C---:B--2---:R-:W-:Y:S11]  /*fdc90*/  HMMA.1688.F32.TF32 R244, R4.reuse, R192, R244 ;  /* 0x000000c004f4723c */ /* 0x044ff600000810f4 */
[----:B------:R-:W-:Y:S11]  /*fdca0*/  @!UPT UIADD3 URZ, URZ, URZ, URZ ;  /* 0x0000003f3f3ff290 */ /* 0x000ff6000fffe03f */
[----:B------:R-:W-:Y:S01]  /*fdcb0*/  @!UPT UIADD3 URZ, URZ, URZ, URZ ;  /* 0x0000003f3f3ff290 */ /* 0x000fe2000fffe03f */
[----:B------:R1:W-:Y:S01]  /*fdcc0*/  STL.64 [R1+0x170], R244 ;  /* 0x000170f401007387 */ /* 0x0003e20000100a00 */
[----:B------:R2:W-:Y:S03]  /*fdcd0*/  STL.64 [R1+0x178], R246 ;  /* 0x000178f601007387 */ /* 0x0005e60000100a00 */
[----:B-1----:R-:W3:Y:S01]  /*fdce0*/  LDL.LU.64 R244, [R1+0x9ce0] ;  /* 0x009ce00001f47983 */ /* 0x002ee20000300a00 */
[----:B--2---:R-:W2:Y:S02]  /*fdcf0*/  LDL.LU R246, [R1+0x1178] ;  /* 0x0011780001f67983 */ /* 0x004ea40000300800 */
[----:B------:R-:W2:Y:S02]  /*fdd00*/  LDL.LU R247, [R1+0x117c] ;  /* 0x00117c0001f77983 */ /* 0x000ea40000300800 */
[----:B------:R-:W-:Y:S01]  /*fdd10*/  STL.64 [R1+0x160], R184 ;  /* 0x000160b801007387 */ /* 0x000fe20000100a00 */
[----:B------:R1:W-:Y:S04]  /*fdd20*/  STL.64 [R1+0x168], R186 ;  /* 0x000168ba01007387 */ /* 0x0003e80000100a00 */
        /* <DEDUP_REMOVED lines=65> */
[----:B------:R-:W-:Y:S01]  /*fe140*/  STL.64 [R1+0xd0], R236 ;  /* 0x0000d0ec01007387 */ /* 0x000fe20000100a00 */
[----:B------:R3:W-:Y:S02]  /*fe150*/  STL.64 [R1+0xd8], R238 ;  /* 0x0000d8ee01007387 */ /* 0x0007e40000100a00 */
[----:B------:R-:W-:Y:S02]  /*fe160*/  STL.64 [R1+0xc0], R224 ;  /* 0x0000c0e001007387 */ /* 0x000fe40000100a00 */
[----:B------:R1:W-:Y:S01]  /*fe170*/  STL.64 [R1+0xc8], R226 ;  /* 0x0000c8e201007387 */ /* 0x0003e20000100a00 */
[C---:B---3--:R-:W-:Y:S08]  /*fe180*/  HMMA.1688.F32.TF32 R236, R4.reuse, R144, R228 ;  /* 0x0000009004ec723c */ /* 0x048ff000000810e4 */
[C---:B------:R-:W-:Y:S08]  /*fe190*/  HMMA.1688.F32.TF32 R228, R4.reuse, R140, R232 ;  /* 0x0000008c04e4723c */ /* 0x040ff000000810e8 */
[C---:B-1----:R-:W-:Y:S08]  /*fe1a0*/  HMMA.1688.F32.TF32 R224, R4.reuse, R136, R16 ;  /* 0x0000008804e0723c */ /* 0x042ff00000081010 */
[C---:B------:R-:W-:Y:S01]  /*fe1b0*/  HMMA.1688.F32.TF32 R16, R4.reuse, R132, R240 ;  /* 0x000000840410723c */ /* 0x040fe200000810f0 */
[----:B------:R-:W-:Y:S01]  /*fe1c0*/  STL.64 [R1+0xb0], R236 ;  /* 0x0000b0ec01007387 */ /* 0x000fe20000100a00 */
[----:B------:R-:W-:Y:S05]  /*fe1d0*/  STL.64 [R1+0xb8], R238 ;  /* 0x0000b8ee01007387 */ /* 0x000fea0000100a00 */
[----:B------:R-:W-:Y:S02]  /*fe1e0*/  STL.64 [R1+0xa0], R228 ;  /* 0x0000a0e401007387 */ /* 0x000fe40000100a00 */
[----:B------:R-:W-:Y:S06]  /*fe1f0*/  STL.64 [R1+0xa8], R230 ;  /* 0x0000a8e601007387 */ /* 0x000fec0000100a00 */
[----:B------:R-:W-:Y:S01]  /*fe200*/  STL.64 [R1+0x30], R224 ;  /* 0x000030e001007387 */ /* 0x000fe20000100a00 */
[----:B------:R-:W-:Y:S07]  /*fe210*/  STL.64 [R1+0x38], R226 ;  /* 0x000038e201007387 */ /* 0x000fee0000100a00 */
[----:B------:R1:W-:Y:S02]  /*fe220*/  STL.64 [R1+0x20], R16 ;  /* 0x0000201001007387 */ /* 0x0003e40000100a00 */
[----:B------:R2:W-:Y:S01]  /*fe230*/  STL.64 [R1+0x28], R18 ;  /* 0x0000281201007387 */ /* 0x0005e20000100a00 */
[----:B------:R3:W-:Y:S01]  /*fe240*/  STL.64 [R1+0x10], R12 ;  /* 0x0000100c01007387 */ /* 0x0007e20000100a00 */
[----:B------:R2:W-:Y:S03]  /*fe250*/  STL.64 [R1+0x18], R14 ;  /* 0x0000180e01007387 */ /* 0x0005e60000100a00 */
[----:B-1----:R-:W4:Y:S01]  /*fe260*/  LDL.LU R16, [R1+0x1160] ;  /* 0x0011600001107983 */ /* 0x002f220000300800 */
[----:B------:R1:W-:Y:S02]  /*fe270*/  STL.64 [R1], R8 ;  /* 0x0000000801007387 */ /* 0x0003e40000100a00 */
[----:B------:R1:W-:Y:S02]  /*fe280*/  STL.64 [R1+0x8], R10 ;  /* 0x0000080a01007387 */ /* 0x0003e40000100a00 */
[----:B------:R-:W4:Y:S01]  /*fe290*/  LDL.LU R17, [R1+0x1164] ;  /* 0x0011640001117983 */ /* 0x000f220000300800 */
[----:B--2---:R-:W4:Y:S01]  /*fe2a0*/  LDL.LU R18, [R1+0x1168] ;  /* 0x0011680001127983 */ /* 0x004f220000300800 */
[----:B------:R-:W4:Y:S02]  /*fe2b0*/  LDL.LU R19, [R1+0x116c] ;  /* 0x00116c0001137983 */ /* 0x000f240000300800 */
[----:B---3--:R-:W2:Y:S02]  /*fe2c0*/  LDL.LU R12, [R1+0x1150] ;  /* 0x00115000010c7983 */ /* 0x008ea40000300800 */
[----:B------:R-:W2:Y:S01]  /*fe2d0*/  LDL.LU R13, [R1+0x1154] ;  /* 0x00115400010d7983 */ /* 0x000ea20000300800 */
[----:B------:R-:W2:Y:S01]  /*fe2e0*/  LDL.LU R14, [R1+0x1158] ;  /* 0x00115800010e7983 */ /* 0x000ea20000300800 */
[----:B------:R-:W2:Y:S02]  /*fe2f0*/  LDL.LU R15, [R1+0x115c] ;  /* 0x00115c00010f7983 */ /* 0x000ea40000300800 */
[----:B------:R3:W-:Y:S02]  /*fe300*/  STL [R1+0x9630], R248 ;  /* 0x009630f801007387 */ /* 0x0007e40000100800 */
[----:B------:R1:W-:Y:S01]  /*fe310*/  STL [R1+0x962c], R249 ;  /* 0x00962cf901007387 */ /* 0x0003e20000100800 */
        /* <DEDUP_REMOVED lines=10> */
[----:B-1----:R-:W2:Y:S02]  /*fe3c0*/  LDL.LU R8, [R1+0x1140] ;  /* 0x0011400001087983 */ /* 0x002ea40000300800 */
[----:B------:R-:W2:Y:S01]  /*fe3d0*/  LDL.LU R9, [R1+0x1144] ;  /* 0x0011440001097983 */ /* 0x000ea20000300800 */
[----:B------:R-:W2:Y:S01]  /*fe3e0*/  LDL.LU R10, [R1+0x1148] ;  /* 0x00114800010a7983 */ /* 0x000ea20000300800 */
[----:B------:R-:W2:Y:S02]  /*fe3f0*/  LDL.LU R11, [R1+0x114c] ;  /* 0x00114c00010b7983 */ /* 0x000ea40000300800 */
[----:B---3--:R-:W3:Y:S02]  /*fe400*/  LDL.LU R248, [R1+0x1130] ;  /* 0x0011300001f87983 */ /* 0x008ee40000300800 */
[----:B------:R-:W3:Y:S01]  /*fe410*/  LDL.LU R249, [R1+0x1134] ;  /* 0x0011340001f97983 */ /* 0x000ee20000300800 */
[----:B------:R-:W3:Y:S01]  /*fe420*/  LDL.LU R250, [R1+0x1138] ;  /* 0x0011380001fa7983 */ /* 0x000ee20000300800 */
[----:B------:R-:W3:Y:S01]  /*fe430*/  LDL.LU R251, [R1+0x113c] ;  /* 0x00113c0001fb7983 */ /* 0x000ee20000300800 */
[C---:B------:R-:W-:Y:S01]  /*fe440*/  HMMA.1688.F32.TF32 R244, R4.reuse, R116, R244 ;  /* 0x0000007404f4723c */ /* 0x040fe200000810f4 */
[----:B------:R-:W3:Y:S01]  /*fe450*/  LDL.LU R228, [R1+0xef0] ;  /* 0x000ef00001e47983 */ /* 0x000ee20000300800 */
[----:B------:R-:W3:Y:S01]  /*fe460*/  LDL.LU R229, [R1+0xef4] ;  /* 0x000ef40001e57983 */ /* 0x000ee20000300800 */
[----:B------:R-:W3:Y:S02]  /*fe470*/  LDL.LU R230, [R1+0xef8] ;  /* 0x000ef80001e67983 */ /* 0x000ee40000300800 */
[----:B------:R-:W3:Y:S11]  /*fe480*/  LDL.LU R231, [R1+0xefc] ;  /* 0x000efc0001e77983 */ /* 0x000ef60000300800 */
[----:B------:R-:W-:Y:S07]  /*fe490*/  @!UPT UIADD3 URZ, URZ, URZ, URZ ;  /* 0x0000003f3f3ff290 */ /* 0x000fee000fffe03f */
[----:B------:R-:W-:Y:S01]  /*fe4a0*/  STL [R1+0x9600], R244 ;  /* 0x009600f401007387 */ /* 0x000fe20000100800 */
[----:B------:R-:W-:Y:S02]  /*fe4b0*/  STL [R1+0x95fc], R245 ;  /* 0x0095fcf501007387 */ /* 0x000fe40000100800 */
[----:B------:R-:W-:Y:S02]  /*fe4c0*/  STL [R1+0x95f8], R246 ;  /* 0x0095f8f601007387 */ /* 0x000fe40000100800 */
[----:B------:R-:W-:Y:S01]  /*fe4d0*/  STL [R1+0x95f4], R247 ;  /* 0x0095f4f701007387 */ /* 0x000fe20000100800 */
[C---:B----4-:R-:W-:Y:S08]  /*fe4e0*/  HMMA.1688.F32.TF32 R224, R4.reuse, R112, R16 ;  /* 0x0000007004e0723c */ /* 0x050ff00000081010 */
[C---:B--2---:R-:W-:Y:S01]  /*fe4f0*/  HMMA.1688.F32.TF32 R12, R4.reuse, R108, R12 ;  /* 0x0000006c040c723c */ /* 0x044fe2000008100c */
[----:B------:R-:W2:Y:S11]  /*fe500*/  LDL.LU R16, [R1+0xf50] ;  /* 0x000f500001107983 */ /* 0x000eb60000300800 */
[----:B------:R-:W-:Y:S03]  /*fe510*/  @!UPT UIADD3 URZ, URZ, URZ, URZ ;  /* 0x0000003f3f3ff290 */ /* 0x000fe6000fffe03f */
[----:B------:R1:W-:Y:S01]  /*fe520*/  STL.64 [R1+0xe60], R224 ;  /* 0x000e60e001007387 */ /* 0x0003e20000100a00 */
[----:B------:R4:W-:Y:S07]  /*fe530*/  STL.64 [R1+0xe68], R226 ;  /* 0x000e68e201007387 */ /* 0x0009ee0000100a00 */
[----:B------:R3:W-:Y:S01]  /*fe540*/  STL.64 [R1+0xe90], R12 ;  /* 0x000e900c01007387 */ /* 0x0007e20000100a00 */
[----:B------:R3:W-:Y:S03]  /*fe550*/  STL.64 [R1+0xe98], R14 ;  /* 0x000e980e01007387 */ /* 0x0007e60000100a00 */
[----:B------:R-:W2:Y:S01]  /*fe560*/  LDL.LU R17, [R1+0xf54] ;  /* 0x000f540001117983 */ /* 0x000ea20000300800 */
[----:B------:R-:W2:Y:S02]  /*fe570*/  LDL.LU R18, [R1+0xf58] ;  /* 0x000f580001127983 */ /* 0x000ea40000300800 */
[----:B------:R-:W2:Y:S02]  /*fe580*/  LDL.LU R19, [R1+0xf5c] ;  /* 0x000f5c0001137983 */ /* 0x000ea40000300800 */
[----:B------:R-:W2:Y:S01]  /*fe590*/  LDL.LU R236, [R1+0xf30] ;  /* 0x000f300001ec7983 */ /* 0x000ea20000300800 */
[----:B------:R-:W2:Y:S01]  /*fe5a0*/  LDL.LU R237, [R1+0xf34] ;  /* 0x000f340001ed7983 */ /* 0x000ea20000300800 */
[----:B------:R-:W2:Y:S02]  /*fe5b0*/  LDL.LU R238, [R1+0xf38] ;  /* 0x000f380001ee7983 */ /* 0x000ea40000300800 */
[----:B------:R-:W2:Y:S01]  /*fe5c0*/  LDL.LU R239, [R1+0xf3c] ;  /* 0x000f3c0001ef7983 */ /* 0x000ea20000300800 */
[----:B-1----:R-:W2:Y:S01]  /*fe5d0*/  LDL.LU R224, [R1+0x1100] ;  /* 0x0011000001e07983 */ /* 0x002ea20000300800 */
[----:B------:R-:W2:Y:S02]  /*fe5e0*/  LDL.LU R225, [R1+0x1104] ;  /* 0x0011040001e17983 */ /* 0x000ea40000300800 */
[----:B----4-:R-:W4:Y:S02]  /*fe5f0*/  LDL.LU R226, [R1+0x1108] ;  /* 0x0011080001e27983 */ /* 0x010f240000300800 */
[----:B------:R-:W4:Y:S01]  /*fe600*/  LDL.LU R227, [R1+0x110c] ;  /* 0x00110c0001e37983 */ /* 0x000f220000300800 */
[----:B---3--:R-:W3:Y:S01]  /*fe610*/  LDL.LU R12, [R1+0x10f0] ;  /* 0x0010f000010c7983 */ /* 0x008ee20000300800 */
[----:B------:R-:W3:Y:S02]  /*fe620*/  LDL.LU R13, [R1+0x10f4] ;  /* 0x0010f400010d7983 */ /* 0x000ee40000300800 */
[----:B------:R-:W3:Y:S02]  /*fe630*/  LDL.LU R14, [R1+0x10f8] ;  /* 0x0010f800010e7983 */ /* 0x000ee40000300800 */
[----:B------:R-:W3:Y:S01]  /*fe640*/  LDL.LU R15, [R1+0x10fc] ;  /* 0x0010fc00010f7983 */ /* 0x000ee20000300800 */
[C---:B------:R-:W-:Y:S01]  /*fe650*/  HMMA.1688.F32.TF32 R244, R4.reuse, R104, R8 ;  /* 0x0000006804f4723c */ /* 0x040fe20000081008 */
[----:B------:R-:W4:Y:S11]  /*fe660*/  LDL.LU R8, [R1+0xf80] ;  /* 0x000f800001087983 */ /* 0x000f360000300800 */
[----:B------:R-:W-:Y:S11]  /*fe670*/  @!UPT UIADD3 URZ, URZ, URZ, URZ ;  /* 0x0000003f3f3ff290 */ /* 0x000ff6000fffe03f */
[----:B------:R-:W-:Y:S01]  /*fe680*/  STL.64 [R1+0xec0], R244 ;  /* 0x000ec0f401007387 */ /* 0x000fe20000100a00 */
[----:B------:R-:W-:Y:S02]  /*fe690*/  STL.64 [R1+0xec8], R246 ;  /* 0x000ec8f601007387 */ /* 0x000fe40000100a00 */
[----:B------:R-:W4:Y:S02]  /*fe6a0*/  LDL.LU R9, [R1+0xf84] ;  /* 0x000f840001097983 */ /* 0x000f240000300800 */
[----:B------:R-:W4:Y:S01]  /*fe6b0*/  LDL.LU R10, [R1+0xf88] ;  /* 0x000f8800010a7983 */ /* 0x000f220000300800 */
[----:B------:R-:W4:Y:S01]  /*fe6c0*/  LDL.LU R11, [R1+0xf8c] ;  /* 0x000f8c00010b7983 */ /* 0x000f220000300800 */
[----:B------:R1:W-:Y:S02]  /*fe6d0*/  STL.64 [R1+0x9a68], R106 ;  /* 0x009a686a01007387 */ /* 0x0003e40000100a00 */
[C---:B-1----:R-:W-:Y:S01]  /*fe6e0*/  HMMA.1688.F32.TF32 R104, R4.reuse, R100, R248 ;  /* 0x000000640468723c */ /* 0x042fe200000810f8 */
[----:B------:R1:W-:Y:S07]  /*fe6f0*/  STL.64 [R1+0x9a70], R102 ;  /* 0x009a706601007387 */ /* 0x0003ee0000100a00 */
[C---:B------:R-:W-:Y:S08]  /*fe700*/  HMMA.1688.F32.TF32 R228, R4.reuse, R96, R228 ;  /* 0x0000006004e4723c */ /* 0x040ff000000810e4 */
[C---:B-1----:R-:W-:Y:S01]  /*fe710*/  HMMA.1688.F32.TF32 R100, R4.reuse, R88, R240 ;  /* 0x000000580464723c */ /* 0x042fe200000810f0 */
[----:B------:R-:W-:Y:S04]  /*fe720*/  LDS R240, [R0+0x84800] ;  /* 0x0848000000f07984 */ /* 0x000fe80000000800 */
[----:B------:R-:W-:Y:S04]  /*fe730*/  LDS R242, [R0+0x84c00] ;  /* 0x084c000000f27984 */ /* 0x000fe80000000800 */
[----:B------:R-:W-:Y:S04]  /*fe740*/  LDS R241, [R3+0x84800] ;  /* 0x0848000003f17984 */ /* 0x000fe80000000800 */
[----:B------:R-:W1:Y:S04]  /*fe750*/  LDS R243, [R3+0x84c00] ;  /* 0x084c000003f37984 */ /* 0x000e680000000800 */
[----:B------:R-:W-:Y:S01]  /*fe760*/  STL.64 [R1+0xee0], R104 ;  /* 0x000ee06801007387 */ /* 0x000fe20000100a00 */
[----:B------:R1:W-:Y:S02]  /*fe770*/  STL.64 [R1+0xee8], R106 ;  /* 0x000ee86a01007387 */ /* 0x0003e40000100a00 */
[C---:B-1----:R-:W-:Y:S01]  /*fe780*/  HMMA.1688.F32.TF32 R104, R4.reuse, R92, R232 ;  /* 0x0000005c0468723c */ /* 0x042fe200000810e8 */
[----:B------:R1:W-:Y:S01]  /*fe790*/  STL.64 [R1+0xef0], R228 ;  /* 0x000ef0e401007387 */ /* 0x0003e20000100a00 */
[----:B------:R1:W-:Y:S02]  /*fe7a0*/  STL.64 [R1+0xef8], R230 ;  /* 0x000ef8e601007387 */ /* 0x0003e40000100a00 */
[----:B------:R-:W4:Y:S11]  /*fe7b0*/  LDL.LU R232, [R1+0xfa0] ;  /* 0x000fa00001e87983 */ /* 0x000f360000300800 */
[----:B------:R-:W-:Y:S08]  /*fe7c0*/  @!UPT UIADD3 URZ, URZ, URZ, URZ ;  /* 0x0000003f3f3ff290 */ /* 0x000ff0000fffe03f */
[----:B------:R-:W-:Y:S01]  /*fe7d0*/  STL.64 [R1+0xf00], R104 ;  /* 0x000f006801007387 */ /* 0x000fe20000100a00 */
[----:B------:R-:W-:Y:S02]  /*fe7e0*/  STL.64 [R1+0xf08], R106 ;  /* 0x000f086a01007387 */ /* 0x000fe40000100a00 */
[----:B------:R-:W-:Y:S02]  /*fe7f0*/  STL.64 [R1+0xf10], R100 ;  /* 0x000f106401007387 */ /* 0x000fe40000100a00 */
[----:B------:R2:W-:Y:S01]  /*fe800*/  STL.64 [R1+0xf18], R102 ;  /* 0x000f186601007387 */ /* 0x0005e20000100a00 */
[----:B------:R-:W4:Y:S01]  /*fe810*/  LDL.LU R233, [R1+0xfa4] ;  /* 0x000fa40001e97983 */ /* 0x000f220000300800 */
[----:B------:R-:W4:Y:S02]  /*fe820*/  LDL.LU R234, [R1+0xfa8] ;  /* 0x000fa80001ea7983 */ /* 0x000f240000300800 */
[----:B------:R-:W4:Y:S02]  /*fe830*/  LDL.LU R235, [R1+0xfac] ;  /* 0x000fac0001eb7983 */ /* 0x000f240000300800 */
[----:B-1----:R-:W4:Y:S01]  /*fe840*/  LDL.LU R228, [R1+0xf90] ;  /* 0x000f900001e47983 */ /* 0x002f220000300800 */
[----:B------:R-:W4:Y:S01]  /*fe850*/  LDL.LU R229, [R1+0xf94] ;  /* 0x000f940001e57983 */ /* 0x000f220000300800 */
[----:B------:R-:W4:Y:S02]  /*fe860*/  LDL.LU R230, [R1+0xf98] ;  /* 0x000f980001e67983 */ /* 0x000f240000300800 */
[----:B------:R-:W4:Y:S01]  /*fe870*/  LDL.LU R231, [R1+0xf9c] ;  /* 0x000f9c0001e77983 */ /* 0x000f220000300800 */
[C---:B--2---:R-:W-:Y:S08]  /*fe880*/  HMMA.1688.F32.TF32 R100, R4.reuse, R84, R236 ;  /* 0x000000540464723c */ /* 0x044ff000000810ec */
[C---:B------:R-:W-:Y:S08]  /*fe890*/  HMMA.1688.F32.TF32 R16, R4.reuse, R76, R16 ;  /* 0x0000004c0410723c */ /* 0x040ff00000081010 */
[----:B---3--:R-:W-:Y:S07]  /*fe8a0*/  HMMA.1688.F32.TF32 R12, R4, R72, R12 ;  /* 0x00000048040c723c */ /* 0x008fee000008100c */
[----:B------:R-:W-:Y:S01]  /*fe8b0*/  STL.64 [R1+0xf30], R100 ;  /* 0x000f306401007387 */ /* 0x000fe20000100a00 */
[----:B------:R4:W-:Y:S01]  /*fe8c0*/  STL [R1+0xf38], R102 ;  /* 0x000f386601007387 */ /* 0x0009e20000100800 */
[----:B------:R-:W-:-:S02]  /*fe8d0*/  MOV R244, R103 ;  /* 0x0000006700f47202 */ /* 0x000fc40000000f00 */
[C---:B----4-:R-:W-:Y:S03]  /*fe8e0*/  HMMA.1688.F32.TF32 R100, R4.reuse, R80, R224 ;  /* 0x000000500464723c */ /* 0x050fe600000810e0 */
[----:B------:R1:W-:Y:S01]  /*fe8f0*/  STL [R1+0x9604], R244 ;  /* 0x009604f401007387 */ /* 0x0003e20000100800 */
[----:B------:R2:W-:Y:S02]  /*fe900*/  STL.64 [R1+0xf50], R16 ;  /* 0x000f501001007387 */ /* 0x0005e40000100a00 */
[----:B-1----:R-:W-:Y:S02]  /*fe910*/  IMAD.MOV.U32 R244, RZ, RZ, R19 ;  /* 0x000000fffff47224 */ /* 0x002fe400078e0013 */
[C---:B------:R-:W-:Y:S11]  /*fe920*/  HMMA.1688.F32.TF32 R8, R4.reuse, R68, R8 ;  /* 0x000000440408723c */ /* 0x040ff60000081008 */
[----:B------:R-:W-:Y:S04]  /*fe930*/  @!UPT UIADD3 URZ, URZ, URZ, URZ ;  /* 0x0000003f3f3ff290 */ /* 0x000fe8000fffe03f */
[----:B------:R-:W-:Y:S01]  /*fe940*/  STL.64 [R1+0xf40], R100 ;  /* 0x000f406401007387 */ /* 0x000fe20000100a00 */
[----:B------:R-:W-:Y:S02]  /*fe950*/  STL.64 [R1+0xf48], R102 ;  /* 0x000f486601007387 */ /* 0x000fe40000100a00 */
[----:B------:R1:W-:Y:S02]  /*fe960*/  STL [R1+0xf58], R18 ;  /* 0x000f581201007387 */ /* 0x0003e40000100800 */
[----:B------:R-:W-:Y:S01]  /*fe970*/  STL [R1+0x9608], R244 ;  /* 0x009608f401007387 */ /* 0x000fe20000100800 */
[----:B--2---:R-:W2:Y:S01]  /*fe980*/  LDL.LU R16, [R1+0x10e0] ;  /* 0x0010e00001107983 */ /* 0x004ea20000300800 */
[----:B------:R-:W-:Y:S02]  /*fe990*/  STL.64 [R1+0xf70], R12 ;  /* 0x000f700c01007387 */ /* 0x000fe40000100a00 */
[----:B------:R-:W-:Y:S02]  /*fe9a0*/  STL.64 [R1+0xf78], R14 ;  /* 0x000f780e01007387 */ /* 0x000fe40000100a00 */
[----:B------:R-:W2:Y:S01]  /*fe9b0*/  LDL.LU R17, [R1+0x10e4] ;  /* 0x0010e40001117983 */ /* 0x000ea20000300800 */
[----:B-1----:R-:W2:Y:S01]  /*fe9c0*/  LDL.LU R18, [R1+0x10e8] ;  /* 0x0010e80001127983 */ /* 0x002ea20000300800 */
[----:B------:R-:W2:Y:S01]  /*fe9d0*/  LDL.LU R19, [R1+0x10ec] ;  /* 0x0010ec0001137983 */ /* 0x000ea20000300800 */
[----:B------:R-:W-:Y:S01]  /*fe9e0*/  MOV R245, R8 ;  /* 0x0000000800f57202 */ /* 0x000fe20000000f00 */
[----:B------:R1:W-:Y:S02]  /*fe9f0*/  STL [R1+0xf8c], R11 ;  /* 0x000f8c0b01007387 */ /* 0x0003e40000100800 */
[----:B------:R-:W-:Y:S01]  /*fea00*/  IMAD.MOV.U32 R246, RZ, RZ, R9 ;  /* 0x000000fffff67224 */ /* 0x000fe200078e0009 */
[----:B------:R-:W3:Y:S01]  /*fea10*/  LDL.LU R8, [R1+0x10c0] ;  /* 0x0010c00001087983 */ /* 0x000ee20000300800 */
[----:B------:R-:W-:Y:S01]  /*fea20*/  MOV R247, R10 ;  /* 0x0000000a00f77202 */ /* 0x000fe20000000f00 */
[----:B------:R-:W3:Y:S02]  /*fea30*/  LDL.LU R9, [R1+0x10c4] ;  /* 0x0010c40001097983 */ /* 0x000ee40000300800 */
[----:B------:R-:W3:Y:S01]  /*fea40*/  LDL.LU R10, [R1+0x10c8] ;  /* 0x0010c800010a7983 */ /* 0x000ee20000300800 */
[----:B-1----:R-:W3:Y:S01]  /*fea50*/  LDL.LU R11, [R1+0x10cc] ;  /* 0x0010cc00010b7983 */ /* 0x002ee20000300800 */
[----:B------:R-:W4:Y:S02]  /*fea60*/  LDL.LU R12, [R1+0x10d0] ;  /* 0x0010d000010c7983 */ /* 0x000f240000300800 */
[----:B------:R-:W4:Y:S02]  /*fea70*/  LDL.LU R13, [R1+0x10d4] ;  /* 0x0010d400010d7983 */ /* 0x000f240000300800 */
[----:B------:R-:W4:Y:S01]  /*fea80*/  LDL.LU R14, [R1+0x10d8] ;  /* 0x0010d800010e7983 */ /* 0x000f220000300800 */
[----:B------:R-:W4:Y:S01]  /*fea90*/  LDL.LU R15, [R1+0x10dc] ;  /* 0x0010dc00010f7983 */ /* 0x000f220000300800 */
[----:B------:R-:W-:Y:S02]  /*feaa0*/  STL [R1+0x9614], R247 ;  /* 0x009614f701007387 */ /* 0x000fe40000100800 */
[----:B------:R-:W-:Y:S02]  /*feab0*/  STL [R1+0x9610], R246 ;  /* 0x009610f601007387 */ /* 0x000fe40000100800 */
[----:B------:R-:W-:Y:S01]  /*feac0*/  STL [R1+0x960c], R245 ;  /* 0x00960cf501007387 */ /* 0x000fe20000100800 */
[C---:B------:R-:W-:Y:S11]  /*fead0*/  HMMA.1688.F32.TF32 R100, R4.reuse, R64, R228 ;  /* 0x000000400464723c */ /* 0x040ff600000810e4 */
[----:B------:R-:W-:Y:S11]  /*feae0*/  @!UPT UIADD3 URZ, URZ, URZ, URZ ;  /* 0x0000003f3f3ff290 */ /* 0x000ff6000fffe03f */
[----:B------:R-:W-:Y:S01]  /*feaf0*/  @!UPT UIADD3 URZ, URZ, URZ, URZ ;  /* 0x0000003f3f3ff290 */ /* 0x000fe2000fffe03f */
[----:B------:R-:W-:Y:S01]  /*feb00*/  STL.64 [R1+0xf90], R100 ;  /* 0x000f906401007387 */ /* 0x000fe20000100a00 */
[----:B------:R1:W-:Y:S02]  /*feb10*/  STL [R1+0xf98], R102 ;  /* 0x000f986601007387 */ /* 0x0003e40000100800 */
[----:B------:R-:W-:Y:S02]  /*feb20*/  IMAD.MOV.U32 R244, RZ, RZ, R103 ;  /* 0x000000fffff47224 */ /* 0x000fe400078e0067 */
[C---:B-1----:R-:W-:Y:S03]  /*feb30*/  HMMA.1688.F32.TF32 R100, R4.reuse, R60, R232 ;  /* 0x0000003c0464723c */ /* 0x042fe600000810e8 */
[----:B------:R-:W-:Y:S11]  /*feb40*/  STL [R1+0x9618], R244 ;  /* 0x009618f401007387 */ /* 0x000ff60000100800 */
[----:B------:R-:W-:Y:S09]  /*feb50*/  @!UPT UIADD3 URZ, URZ, URZ, URZ ;  /* 0x0000003f3f3ff290 */ /* 0x000ff2000fffe03f */
[----:B------:R-:W-:Y:S01]  /*feb60*/  STL [R1+0xfa0], R100 ;  /* 0x000fa06401007387 */ /* 0x000fe20000100800 */
[----:B------:R-:W4:Y:S02]  /*feb70*/  LDL.LU R224, [R1+0x10a0] ;  /* 0x0010a00001e07983 */ /* 0x000f240000300800 */
[----:B------:R-:W4:Y:S02]  /*feb80*/  LDL.LU R225, [R1+0x10a4] ;  /* 0x0010a40001e17983 */ /* 0x000f240000300800 */
[----:B------:R-:W4:Y:S01]  /*feb90*/  LDL.LU R226, [R1+0x10a8] ;  /* 0x0010a80001e27983 */ /* 0x000f220000300800 */
[----:B------:R-:W4:Y:S01]  /*feba0*/  LDL.LU R227, [R1+0x10ac] ;  /* 0x0010ac0001e37983 */ /* 0x000f220000300800 */
[----:B------:R-:W-:Y:S01]  /*febb0*/  MOV R245, R103 ;  /* 0x0000006700f57202 */ /* 0x000fe20000000f00 */
[----:B------:R-:W-:Y:S01]  /*febc0*/  IMAD.MOV.U32 R246, RZ, RZ, R102 ;  /* 0x000000fffff67224 */ /* 0x000fe200078e0066 */
[----:B------:R-:W-:Y:S01]  /*febd0*/  MOV R247, R101 ;  /* 0x0000006500f77202 */ /* 0x000fe20000000f00 */
[----:B------:R-:W4:Y:S01]  /*febe0*/  LDL.LU R236, [R1+0x10b0] ;  /* 0x0010b00001ec7983 */ /* 0x000f220000300800 */
[----:B------:R-:W4:Y:S02]  /*febf0*/  LDL.LU R237, [R1+0x10b4] ;  /* 0x0010b40001ed7983 */ /* 0x000f240000300800 */
[----:B------:R-:W4:Y:S02]  /*fec00*/  LDL.LU R238, [R1+0x10b8] ;  /* 0x0010b80001ee7983 */ /* 0x000f240000300800 */
[----:B------:R-:W-:Y:S01]  /*fec10*/  STL [R1+0x9634], R245 ;  /* 0x009634f501007387 */ /* 0x000fe20000100800 */
[----:B------:R-:W-:Y:S01]  /*fec20*/  STL [R1+0x9620], R246 ;  /* 0x009620f601007387 */ /* 0x000fe20000100800 */
[----:B------:R-:W-:Y:S02]  /*fec30*/  STL [R1+0x961c], R247 ;  /* 0x00961cf701007387 */ /* 0x000fe40000100800 */
[----:B------:R-:W-:Y:S01]  /*fec40*/  IMAD.MOV.U32 R239, RZ, RZ, R252 ;  /* 0x000000ffffef7224 */ /* 0x000fe200078e00fc */
[C---:B--2---:R-:W-:Y:S08]  /*fec50*/  HMMA.1688.F32.TF32 R16, R4.reuse, R56, R16 ;  /* 0x000000380410723c */ /* 0x044ff00000081010 */
[C---:B---3--:R-:W-:Y:S11]  /*fec60*/  HMMA.1688.F32.TF32 R8, R4.reuse, R48, R8 ;  /* 0x000000300408723c */ /* 0x048ff60000081008 */
[----:B------:R-:W-:Y:S04]  /*fec70*/  @!UPT UIADD3 URZ, URZ, URZ, URZ ;  /* 0x0000003f3f3ff290 */ /* 0x000fe8000fffe03f */
[----:B------:R1:W-:Y:S01]  /*fec80*/  STL.64 [R1+0xfc0], R16 ;  /* 0x000fc01001007387 */ /* 0x0003e20000100a00 */
[----:B------:R2:W-:Y:S02]  /*fec90*/  STL [R1+0xfc8], R18 ;  /* 0x000fc81201007387 */ /* 0x0005e40000100800 */
[----:B------:R-:W3:Y:S02]  /*feca0*/  LDL.LU R228, [R1+0x1090] ;  /* 0x0010900001e47983 */ /* 0x000ee40000300800 */
[----:B------:R-:W3:Y:S01]  /*fecb0*/  LDL.LU R229, [R1+0x1094] ;  /* 0x0010940001e57983 */ /* 0x000ee20000300800 */
[----:B------:R-:W3:Y:S01]  /*fecc0*/  LDL.LU R230, [R1+0x1098] ;  /* 0x0010980001e67983 */ /* 0x000ee20000300800 */
[----:B------:R-:W3:Y:S01]  /*fecd0*/  LDL.LU R231, [R1+0x109c] ;  /* 0x00109c0001e77983 */ /* 0x000ee20000300800 */
[----:B----4-:R-:W-:Y:S01]  /*fece0*/  HMMA.1688.F32.TF32 R12, R4, R52, R12 ;  /* 0x00000034040c723c */ /* 0x010fe2000008100c */
[----:B------:R-:W-:Y:S01]  /*fecf0*/  MOV R252, R19 ;  /* 0x0000001300fc7202 */ /* 0x000fe20000000f00 */
[----:B------:R-:W4:Y:S01]  /*fed00*/  LDL.LU R232, [R1+0x1080] ;  /* 0x0010800001e87983 */ /* 0x000f220000300800 */
[----:B------:R-:W4:Y:S02]  /*fed10*/  LDL.LU R233, [R1+0x1084] ;  /* 0x0010840001e97983 */ /* 0x000f240000300800 */
[----:B------:R-:W4:Y:S02]  /*fed20*/  LDL.LU R234, [R1+0x1088] ;  /* 0x0010880001ea7983 */ /* 0x000f240000300800 */
[----:B------:R-:W4:Y:S01]  /*fed30*/  LDL.LU R235, [R1+0x108c] ;  /* 0x00108c0001eb7983 */ /* 0x000f220000300800 */
[----:B------:R-:W-:Y:S01]  /*fed40*/  STL [R1+0x95f0], R252 ;  /* 0x0095f0fc01007387 */ /* 0x000fe20000100800 */
[----:B------:R-:W-:Y:S11]  /*fed50*/  STL.64 [R1+0xff0], R8 ;  /* 0x000ff00801007387 */ /* 0x000ff60000100a00 */
[----:B------:R-:W-:Y:S03]  /*fed60*/  @!UPT UIADD3 URZ, URZ, URZ, URZ ;  /* 0x0000003f3f3ff290 */ /* 0x000fe6000fffe03f */
[----:B------:R2:W-:Y:S01]  /*fed70*/  STL.64 [R1+0xfd0], R12 ;  /* 0x000fd00c01007387 */ /* 0x0005e20000100a00 */
[----:B------:R2:W-:Y:S02]  /*fed80*/  STL.64 [R1+0xfd8], R14 ;  /* 0x000fd80e01007387 */ /* 0x0005e40000100a00 */
[----:B------:R2:W-:Y:S02]  /*fed90*/  STL [R1+0xff8], R10 ;  /* 0x000ff80a01007387 */ /* 0x0005e40000100800 */
[----:B-1----:R-:W4:Y:S01]  /*feda0*/  LDL.LU R16, [R1+0x1010] ;  /* 0x0010100001107983 */ /* 0x002f220000300800 */
[----:B------:R-:W4:Y:S01]  /*fedb0*/  LDL.LU R17, [R1+0x1014] ;  /* 0x0010140001117983 */ /* 0x000f220000300800 */
[----:B--2---:R-:W2:Y:S03]  /*fedc0*/  LDL.LU R18, [R1+0x1018] ;  /* 0x0010180001127983 */ /* 0x004ea60000300800 */
[----:B------:R-:W2:Y:S04]  /*fedd0*/  LDL.LU R19, [R1+0x101c] ;  /* 0x00101c0001137983 */ /* 0x000ea80000300800 */
        /* <DEDUP_REMOVED lines=8> */
[----:B------:R-:W2:Y:S01]  /*fee60*/  LDL.LU R11, [R1+0xfbc] ;  /* 0x000fbc00010b7983 */ /* 0x000ea20000300800 */
[C---:B------:R-:W-:Y:S08]  /*fee70*/  HMMA.1688.F32.TF32 R100, R4.reuse, R40, R224 ;  /* 0x000000280464723c */ /* 0x040ff000000810e0 */
[----:B------:R-:W-:Y:S01]  /*fee80*/  HMMA.1688.F32.TF32 R104, R4, R44, R236 ;  /* 0x0000002c0468723c */ /* 0x000fe200000810ec */
[----:B------:R1:W-:Y:S11]  /*fee90*/  STL [R1+0x9638], R252 ;  /* 0x009638fc01007387 */ /* 0x0003f60000100800 */
[----:B------:R-:W-:Y:S04]  /*feea0*/  @!UPT UIADD3 URZ, URZ, URZ, URZ ;  /* 0x0000003f3f3ff290 */ /* 0x000fe8000fffe03f */
[----:B------:R-:W-:Y:S01]  /*feeb0*/  MOV R251, R100 ;  /* 0x0000006400fb7202 */ /* 0x000fe20000000f00 */
[----:B------:R-:W-:Y:S01]  /*feec0*/  IMAD.MOV.U32 R246, RZ, RZ, R101 ;  /* 0x000000fffff67224 */ /* 0x000fe200078e0065 */
[----:B------:R-:W-:Y:S01]  /*feed0*/  MOV R247, R102 ;  /* 0x0000006600f77202 */ /* 0x000fe20000000f00 */
[----:B------:R-:W-:-:S04]  /*feee0*/  IMAD.MOV.U32 R244, RZ, RZ, R103 ;  /* 0x000000fffff47224 */ /* 0x000fc800078e0067 */
[----:B------:R-:W-:Y:S01]  /*feef0*/  STL.64 [R1+0x1000], R104 ;  /* 0x0010006801007387 */ /* 0x000fe20000100a00 */
[----:B------:R-:W-:Y:S03]  /*fef00*/  STL.64 [R1+0x1008], R106 ;  /* 0x0010086a01007387 */ /* 0x000fe60000100a00 */
[----:B------:R-:W-:Y:S01]  /*fef10*/  STL [R1+0x9648], R244 ;  /* 0x009648f401007387 */ /* 0x000fe20000100800 */
[----:B------:R-:W-:Y:S02]  /*fef20*/  STL [R1+0x9644], R247 ;  /* 0x009644f701007387 */ /* 0x000fe40000100800 */
[----:B------:R-:W-:Y:S02]  /*fef30*/  STL [R1+0x9640], R246 ;  /* 0x009640f601007387 */ /* 0x000fe40000100800 */
[----:B------:R-:W-:Y:S01]  /*fef40*/  STL [R1+0x963c], R251 ;  /* 0x00963cfb01007387 */ /* 0x000fe20000100800 */
[----:B------:R-:W-:Y:S01]  /*fef50*/  MOV R236, R223 ;  /* 0x000000df00ec7202 */ /* 0x000fe20000000f00 */
[----:B------:R-:W-:Y:S01]  /*fef60*/  IMAD.MOV.U32 R237, RZ, RZ, R222 ;  /* 0x000000ffffed7224 */ /* 0x000fe200078e00de */
[C---:B---3--:R-:W-:Y:S11]  /*fef70*/  HMMA.1688.F32.TF32 R100, R4.reuse, R36, R228 ;  /* 0x000000240464723c */ /* 0x048ff600000810e4 */
[----:B------:R-:W-:Y:S11]  /*fef80*/  @!UPT UIADD3 URZ, URZ, URZ, URZ ;  /* 0x0000003f3f3ff290 */ /* 0x000ff6000fffe03f */
[----:B------:R-:W-:Y:S01]  /*fef90*/  @!UPT UIADD3 URZ, URZ, URZ, URZ ;  /* 0x0000003f3f3ff290 */ /* 0x000fe2000fffe03f */
[----:B------:R-:W-:Y:S01]  /*fefa0*/  STL.64 [R1+0x1030], R100 ;  /* 0x0010306401007387 */ /* 0x000fe20000100a00 */
[----:B------:R4:W-:Y:S01]  /*fefb0*/  STL [R1+0x1038], R102 ;  /* 0x0010386601007387 */ /* 0x0009e20000100800 */
[----:B-1----:R-:W-:Y:S02]  /*fefc0*/  MOV R252, R103 ;  /* 0x0000006700fc7202 */ /* 0x002fe40000000f00 */
[C---:B----4-:R-:W-:Y:S08]  /*fefd0*/  HMMA.1688.F32.TF32 R100, R4.reuse, R32, R232 ;  /* 0x000000200464723c */ /* 0x050ff000000810e8 */
[C---:B--2---:R-:W-:Y:S01]  /*fefe0*/  HMMA.1688.F32.TF32 R16, R4.reuse, R28, R16 ;  /* 0x0000001c0410723c */ /* 0x044fe20000081010 */
[----:B------:R1:W-:Y:S01]  /*feff0*/  STL.64 [R1+0x9950], R38 ;  /* 0x0099502601007387 */ /* 0x0003e20000100a00 */
[----:B------:R-:W-:Y:S06]  /*ff000*/  STL [R1+0x964c], R252 ;  /* 0x00964cfc01007387 */ /* 0x000fec0000100800 */
[C---:B------:R-:W-:Y:S08]  /*ff010*/  HMMA.1688.F32.TF32 R8, R4.reuse, R20, R8 ;  /* 0x000000140408723c */ /* 0x040ff00000081008 */
[----:B------:R-:W-:Y:S01]  /*ff020*/  HMMA.1688.F32.TF32 R12, R4, R24, R12 ;  /* 0x00000018040c723c */ /* 0x000fe2000008100c */
[----:B------:R-:W-:-:S02]  /*ff030*/  MOV R228, R215 ;  /* 0x000000d700e47202 */ /* 0x000fc40000000f00 */
[----:B------:R-:W-:Y:S01]  /*ff040*/  MOV R251, R103 ;  /* 0x0000006700fb7202 */ /* 0x000fe20000000f00 */
[----:B------:R-:W-:Y:S02]  /*ff050*/  IMAD.MOV.U32 R246, RZ, RZ, R102 ;  /* 0x000000fffff67224 */ /* 0x000fe400078e0066 */
[----:B------:R-:W-:Y:S01]  /*ff060*/  IMAD.MOV.U32 R244, RZ, RZ, R100 ;  /* 0x000000fffff47224 */ /* 0x000fe200078e0064 */
[----:B------:R-:W-:Y:S01]  /*ff070*/  MOV R247, R101 ;  /* 0x0000006500f77202 */ /* 0x000fe20000000f00 */
[----:B------:R2:W-:Y:S01]  /*ff080*/  STL [R1+0x965c], R251 ;  /* 0x00965cfb01007387 */ /* 0x0005e20000100800 */
[----:B------:R3:W-:Y:S02]  /*ff090*/  STL [R1+0x9658], R246 ;  /* 0x009658f601007387 */ /* 0x0007e40000100800 */
[----:B------:R2:W-:Y:S02]  /*ff0a0*/  STL [R1+0x9654], R244 ;  /* 0x009654f401007387 */ /* 0x0005e40000100800 */
[----:B------:R1:W-:Y:S01]  /*ff0b0*/  STL [R1+0x9650], R247 ;  /* 0x009650f701007387 */ /* 0x0003e20000100800 */
[----:B------:R1:W-:Y:S01]  /*ff0c0*/  STL.64 [R1+0x1010], R16 ;  /* 0x0010101001007387 */ /* 0x0003e20000100a00 */
[----:B------:R1:W-:Y:S01]  /*ff0d0*/  STL [R1+0x1018], R18 ;  /* 0x0010181201007387 */ /* 0x0003e20000100800 */
[----:B------:R-:W-:Y:S01]  /*ff0e0*/  MOV R100, R211 ;  /* 0x000000d300647202 */ /* 0x000fe20000000f00 */
[----:B------:R-:W-:Y:S01]  /*ff0f0*/  IMAD.MOV.U32 R101, RZ, RZ, R210 ;  /* 0x000000ffff657224 */ /* 0x000fe200078e00d2 */
[----:B------:R-:W4:Y:S01]  /*ff100*/  LDL.LU R211, [R1+0x9c4c] ;  /* 0x009c4c0001d37983 */ /* 0x000f220000300800 */
[----:B------:R-:W4:Y:S02]  /*ff110*/  LDL.LU R210, [R1+0x9c48] ;  /* 0x009c480001d27983 */ /* 0x000f240000300800 */
[----:B------:R-:W4:Y:S02]  /*ff120*/  LDL.LU R215, [R1+0x9c44] ;  /* 0x009c440001d77983 */ /* 0x000f240000300800 */
[----:B------:R-:W-:-:S02]  /*ff130*/  IMAD.MOV.U32 R229, RZ, RZ, R214 ;  /* 0x000000ffffe57224 */ /* 0x000fc400078e00d6 */
[----:B------:R-:W4:Y:S01]  /*ff140*/  LDL.LU R214, [R1+0x9c40] ;  /* 0x009c400001d67983 */ /* 0x000f220000300800 */
[----:B------:R-:W4:Y:S02]  /*ff150*/  LDL.LU R224, [R1+0xf60] ;  /* 0x000f600001e07983 */ /* 0x000f240000300800 */
[----:B------:R-:W4:Y:S02]  /*ff160*/  LDL.LU R225, [R1+0xf64] ;  /* 0x000f640001e17983 */ /* 0x000f240000300800 */
[----:B------:R-:W4:Y:S01]  /*ff170*/  LDL.LU R226, [R1+0xf68] ;  /* 0x000f680001e27983 */ /* 0x000f220000300800 */
[----:B------:R-:W4:Y:S01]  /*ff180*/  LDL.LU R227, [R1+0xf6c] ;  /* 0x000f6c0001e37983 */ /* 0x000f220000300800 */
[----:B------:R-:W4:Y:S02]  /*ff190*/  LDL.LU R36, [R1+0xf20] ;  /* 0x000f200001247983 */ /* 0x000f240000300800 */
[----:B------:R-:W4:Y:S02]  /*ff1a0*/  LDL.LU R37, [R1+0xf24] ;  /* 0x000f240001257983 */ /* 0x000f240000300800 */
[----:B-1----:R-:W4:Y:S01]  /*ff1b0*/  LDL.LU R38, [R1+0xf28] ;  /* 0x000f280001267983 */ /* 0x002f220000300800 */
[----:B--2---:R-:W-:Y:S01]  /*ff1c0*/  MOV R251, R8 ;  /* 0x0000000800fb7202 */ /* 0x004fe20000000f00 */
[----:B------:R-:W2:Y:S01]  /*ff1d0*/  LDL.LU R39, [R1+0xf2c] ;  /* 0x000f2c0001277983 */ /* 0x000ea20000300800 */
[----:B---3--:R-:W-:-:S02]  /*ff1e0*/  IMAD.MOV.U32 R246, RZ, RZ, R9 ;  /* 0x000000fffff67224 */ /* 0x008fc400078e0009 */
[----:B------:R-:W3:Y:S01]  /*ff1f0*/  LDL.LU R8, [R1+0xe80] ;  /* 0x000e800001087983 */ /* 0x000ee20000300800 */
[----:B------:R-:W-:Y:S01]  /*ff200*/  MOV R244, R10 ;  /* 0x0000000a00f47202 */ /* 0x000fe20000000f00 */
[----:B------:R-:W3:Y:S01]  /*ff210*/  LDL.LU R9, [R1+0xe84] ;  /* 0x000e840001097983 */ /* 0x000ee20000300800 */
[----:B------:R-:W-:Y:S02]  /*ff220*/  IMAD.MOV.U32 R247, RZ, RZ, R11 ;  /* 0x000000fffff77224 */ /* 0x000fe400078e000b */
[----:B------:R-:W3:Y:S02]  /*ff230*/  LDL.LU R10, [R1+0xe88] ;  /* 0x000e8800010a7983 */ /* 0x000ee40000300800 */
[----:B------:R-:W3:Y:S01]  /*ff240*/  LDL.LU R11, [R1+0xe8c] ;  /* 0x000e8c00010b7983 */ /* 0x000ee20000300800 */
[----:B------:R-:W3:Y:S01]  /*ff250*/  LDL.LU R104, [R1+0xea0] ;  /* 0x000ea00001687983 */ /* 0x000ee20000300800 */
[----:B------:R-:W3:Y:S01]  /*ff260*/  LDL.LU R105, [R1+0xea4] ;  /* 0x000ea40001697983 */ /* 0x000ee20000300800 */
[----:B------:R-:W-:Y:S01]  /*ff270*/  MOV R245, R12 ;  /* 0x0000000c00f57202 */ /* 0x000fe20000000f00 */
[----:B------:R-:W3:Y:S02]  /*ff280*/  LDL.LU R106, [R1+0xea8] ;  /* 0x000ea800016a7983 */ /* 0x000ee40000300800 */
[----:B------:R-:W-:Y:S01]  /*ff290*/  IMAD.MOV.U32 R248, RZ, RZ, R13 ;  /* 0x000000fffff87224 */ /* 0x000fe200078e000d */
[----:B------:R-:W3:Y:S01]  /*ff2a0*/  LDL.LU R107, [R1+0xeac] ;  /* 0x000eac00016b7983 */ /* 0x000ee20000300800 */
[----:B------:R-:W-:-:S02]  /*ff2b0*/  MOV R12, R219 ;  /* 0x000000db000c7202 */ /* 0x000fc40000000f00 */
[----:B------:R-:W3:Y:S02]  /*ff2c0*/  LDL.LU R219, [R1+0x9c3c] ;  /* 0x009c3c0001db7983 */ /* 0x000ee40000300800 */
[----:B------:R-:W-:Y:S02]  /*ff2d0*/  IMAD.MOV.U32 R13, RZ, RZ, R218 ;  /* 0x000000ffff0d7224 */ /* 0x000fe400078e00da */
        /* <DEDUP_REMOVED lines=9> */
[----:B------:R-:W-:-:S02]  /*ff370*/  IMAD.MOV.U32 R252, RZ, RZ, R19 ;  /* 0x000000fffffc7224 */ /* 0x000fc400078e0013 */
[----:B------:R-:W3:Y:S02]  /*ff380*/  LDL.LU R18, [R1+0xeb8] ;  /* 0x000eb80001127983 */ /* 0x000ee40000300800 */
[----:B------:R-:W3:Y:S01]  /*ff390*/  LDL.LU R19, [R1+0xebc] ;  /* 0x000ebc0001137983 */ /* 0x000ee20000300800 */
[----:B------:R-:W-:Y:S01]  /*ff3a0*/  STL.64 [R1+0x9678], R246 ;  /* 0x009678f601007387 */ /* 0x000fe20000100a00 */
[----:B------:R1:W-:Y:S02]  /*ff3b0*/  STL.64 [R1+0x9670], R244 ;  /* 0x009670f401007387 */ /* 0x0003e40000100a00 */
[----:B------:R-:W-:Y:S01]  /*ff3c0*/  IMAD.MOV.U32 R250, RZ, RZ, R15 ;  /* 0x000000fffffa7224 */ /* 0x000fe200078e000f */
[----:B------:R-:W-:Y:S01]  /*ff3d0*/  MOV R249, R14 ;  /* 0x0000000e00f97202 */ /* 0x000fe20000000f00 */
[----:B-1----:R-:W3:Y:S01]  /*ff3e0*/  LDL.LU.64 R244, [R1+0x50] ;  /* 0x0000500001f47983 */ /* 0x002ee20000300a00 */
[----:B------:R-:W3:Y:S02]  /*ff3f0*/  LDL.LU.64 R246, [R1+0x58] ;  /* 0x0000580001f67983 */ /* 0x000ee40000300a00 */
[----:B------:R-:W-:Y:S02]  /*ff400*/  STL.64 [R1+0x9668], R250 ;  /* 0x009668fa01007387 */ /* 0x000fe40000100a00 */
[----:B------:R1:W-:Y:S02]  /*ff410*/  STL.64 [R1+0x9660], R248 ;  /* 0x009660f801007387 */ /* 0x0003e40000100a00 */
[----:B-1----:R-:W3:Y:S01]  /*ff420*/  LDL.LU.64 R248, [R1+0x40] ;  /* 0x0000400001f87983 */ /* 0x002ee20000300a00 */
[----:B------:R-:W3:Y:S01]  /*ff430*/  LDL.LU.64 R250, [R1+0x48] ;  /* 0x0000480001fa7983 */ /* 0x000ee20000300a00 */
[C---:B----4-:R-:W-:Y:S08]  /*ff440*/  HMMA.1688.F32.TF32 R228, R4.reuse, R228, R224 ;  /* 0x000000e404e4723c */ /* 0x050ff000000810e0 */
[C---:B--2---:R-:W-:Y:S01]  /*ff450*/  HMMA.1688.F32.TF32 R36, R4.reuse, R100, R36 ;  /* 0x000000640424723c */ /* 0x044fe20000081024 */
[----:B------:R-:W2:Y:S01]  /*ff460*/  LDL.LU.64 R226, [R1+0x9c28] ;  /* 0x009c280001e27983 */ /* 0x000ea20000300a00 */
[----:B------:R-:W4:Y:S06]  /*ff470*/  LDL.LU.64 R224, [R1+0x9c20] ;  /* 0x009c200001e07983 */ /* 0x000f2c0000300a00 */
[C---:B---3--:R-:W-:Y:S08]  /*ff480*/  HMMA.1688.F32.TF32 R236, R4.reuse, R236, R232 ;  /* 0x000000ec04ec723c */ /* 0x048ff000000810e8 */
[----:B------:R-:W-:Y:S01]  /*ff490*/  HMMA.1688.F32.TF32 R12, R4, R12, R16 ;  /* 0x0000000c040c723c */ /* 0x000fe20000081010 */
[----:B------:R-:W-:Y:S01]  /*ff4a0*/  MOV R141, R230 ;  /* 0x000000e6008d7202 */ /* 0x000fe20000000f00 */
[----:B------:R-:W-:-:S06]  /*ff4b0*/  IMAD.MOV.U32 R140, RZ, RZ, R231 ;  /* 0x000000ffff8c7224 */ /* 0x000fcc00078e00e7 */
[----:B------:R-:W-:Y:S01]  /*ff4c0*/  MOV R221, R36 ;  /* 0x0000002400dd7202 */ /* 0x000fe20000000f00 */
[----:B------:R-:W3:Y:S01]  /*ff4d0*/  LDL.LU.64 R230, [R1+0x9c18] ;  /* 0x009c180001e67983 */ /* 0x000ee20000300a00 */
[----:B------:R-:W-:Y:S02]  /*ff4e0*/  IMAD.MOV.U32 R220, RZ, RZ, R37 ;  /* 0x000000ffffdc7224 */ /* 0x000fe400078e0025 */
[----:B------:R-:W2:Y:S01]  /*ff4f0*/  LDL.LU R36, [R1+0xe50] ;  /* 0x000e500001247983 */ /* 0x000ea20000300800 */
[----:B------:R-:W-:Y:S01]  /*ff500*/  MOV R217, R38 ;  /* 0x0000002600d97202 */ /* 0x000fe20000000f00 */
[----:B------:R-:W2:Y:S01]  /*ff510*/  LDL.LU R37, [R1+0xe54] ;  /* 0x000e540001257983 */ /* 0x000ea20000300800 */
[----:B------:R-:W-:Y:S02]  /*ff520*/  IMAD.MOV.U32 R216, RZ, RZ, R39 ;  /* 0x000000ffffd87224 */ /* 0x000fe400078e0027 */
[----:B------:R-:W2:Y:S02]  /*ff530*/  LDL.LU R38, [R1+0xe58] ;  /* 0x000e580001267983 */ /* 0x000ea40000300800 */
[----:B------:R-:W2:Y:S01]  /*ff540*/  LDL.LU R39, [R1+0xe5c] ;  /* 0x000e5c0001277983 */ /* 0x000ea20000300800 */
[----:B------:R-:W2:Y:S01]  /*ff550*/  LDL.LU R100, [R1+0x8a0] ;  /* 0x0008a00001647983 */ /* 0x000ea20000300800 */
[----:B------:R-:W2:Y:S02]  /*ff560*/  LDL.LU R101, [R1+0x8a4] ;  /* 0x0008a40001657983 */ /* 0x000ea40000300800 */
[----:B------:R-:W2:Y:S01]  /*ff570*/  LDL.LU R102, [R1+0x8a8] ;  /* 0x0008a80001667983 */ /* 0x000ea20000300800 */
[C---:B------:R-:W-:Y:S01]  /*ff580*/  HMMA.1688.F32.TF32 R104, R4.reuse, R244, R104 ;  /* 0x000000f40468723c */ /* 0x040fe20000081068 */
[----:B------:R-:W-:Y:S01]  /*ff590*/  MOV R145, R228 ;  /* 0x000000e400917202 */ /* 0x000fe20000000f00 */
[----:B------:R-:W-:Y:S01]  /*ff5a0*/  IMAD.MOV.U32 R144, RZ, RZ, R229 ;  /* 0x000000ffff907224 */ /* 0x000fe200078e00e5 */
[----:B------:R-:W2:Y:S01]  /*ff5b0*/  LDL.LU R103, [R1+0x8ac] ;  /* 0x0008ac0001677983 */ /* 0x000ea20000300800 */
[----:B------:R-:W2:Y:S01]  /*ff5c0*/  LDL.LU.64 R234, [R1+0x9c10] ;  /* 0x009c100001ea7983 */ /* 0x000ea20000300a00 */
[----:B------:R-:W-:Y:S01]  /*ff5d0*/  MOV R229, R238 ;  /* 0x000000ee00e57202 */ /* 0x000fe20000000f00 */
[----:B------:R-:W-:Y:S01]  /*ff5e0*/  IMAD.MOV.U32 R228, RZ, RZ, R239 ;  /* 0x000000ffffe47224 */ /* 0x000fe200078e00ef */
[----:B------:R-:W-:Y:S01]  /*ff5f0*/  MOV R233, R236 ;  /* 0x000000ec00e97202 */ /* 0x000fe20000000f00 */
[----:B------:R-:W-:Y:S01]  /*ff600*/  IMAD.MOV.U32 R232, RZ, RZ, R237 ;  /* 0x000000ffffe87224 */ /* 0x000fe200078e00ed */
[----:B------:R-:W2:Y:S01]  /*ff610*/  LDL.LU.64 R238, [R1+0x9c08] ;  /* 0x009c080001ee7983 */ /* 0x000ea20000300a00 */
[----:B------:R-:W2:Y:S02]  /*ff620*/  LDL.LU.64 R236, [R1+0x9c00] ;  /* 0x009c000001ec7983 */ /* 0x000ea40000300a00 */
[----:B------:R-:W2:Y:S02]  /*ff630*/  LDL.LU.64 R18, [R1+0x9bf8] ;  /* 0x009bf80001127983 */ /* 0x000ea40000300a00 */
[----:B------:R-:W2:Y:S01]  /*ff640*/  LDL.LU.64 R16, [R1+0x9bf0] ;  /* 0x009bf00001107983 */ /* 0x000ea20000300a00 */
[C---:B------:R-:W-:Y:S01]  /*ff650*/  HMMA.1688.F32.TF32 R8, R4.reuse, R248, R8 ;  /* 0x000000f80408723c */ /* 0x040fe20000081008 */
[----:B------:R-:W-:Y:S01]  /*ff660*/  STL.64 [R1+0xeb0], R12 ;  /* 0x000eb00c01007387 */ /* 0x000fe20000100a00 */
[----:B------:R1:W-:Y:S03]  /*ff670*/  STL.64 [R1+0xeb8], R14 ;  /* 0x000eb80e01007387 */ /* 0x0003e60000100a00 */
[----:B-1----:R-:W2:Y:S01]  /*ff680*/  LDL.LU.64 R14, [R1+0x9be8] ;  /* 0x009be800010e7983 */ /* 0x002ea20000300a00 */
[----:B------:R-:W2:Y:S02]  /*ff690*/  LDL.LU.64 R12, [R1+0x9be0] ;  /* 0x009be000010c7983 */ /* 0x000ea40000300a00 */
[----:B------:R1:W-:Y:S02]  /*ff6a0*/  STL.64 [R1+0xea0], R104 ;  /* 0x000ea06801007387 */ /* 0x0003e40000100a00 */
[----:B------:R1:W-:Y:S02]  /*ff6b0*/  STL.64 [R1+0xea8], R106 ;  /* 0x000ea86a01007387 */ /* 0x0003e40000100a00 */
[----:B-1----:R-:W2:Y:S01]  /*ff6c0*/  LDL.LU R104, [R1+0x890] ;  /* 0x0008900001687983 */ /* 0x002ea20000300800 */
[----:B------:R-:W2:Y:S02]  /*ff6d0*/  LDL.LU R105, [R1+0x894] ;  /* 0x0008940001697983 */ /* 0x000ea40000300800 */
[----:B------:R-:W2:Y:S02]  /*ff6e0*/  LDL.LU R106, [R1+0x898] ;  /* 0x00089800016a7983 */ /* 0x000ea40000300800 */
[----:B------:R-:W2:Y:S01]  /*ff6f0*/  LDL.LU R107, [R1+0x89c] ;  /* 0x00089c00016b7983 */ /* 0x000ea20000300800 */
[----:B------:R1:W-:Y:S01]  /*ff700*/  STL.64 [R1+0x98c0], R246 ;  /* 0x0098c0f601007387 */ /* 0x0003e20000100a00 */
[----:B------:R-:W2:Y:S02]  /*ff710*/  LDL.LU R244, [R1+0xe70] ;  /* 0x000e700001f47983 */ /* 0x000ea40000300800 */
[----:B------:R-:W2:Y:S03]  /*ff720*/  LDL.LU R245, [R1+0xe74] ;  /* 0x000e740001f57983 */ /* 0x000ea60000300800 */
[----:B------:R-:W-:Y:S01]  /*ff730*/  MOV R148, R8 ;  /* 0x0000000800947202 */ /* 0x000fe20000000f00 */
[----:B------:R-:W-:Y:S01]  /*ff740*/  IMAD.MOV.U32 R149, RZ, RZ, R9 ;  /* 0x000000ffff957224 */ /* 0x000fe200078e0009 */
[----:B-1----:R-:W2:Y:S01]  /*ff750*/  LDL.LU R246, [R1+0xe78] ;  /* 0x000e780001f67983 */ /* 0x002ea20000300800 */
[----:B------:R-:W2:Y:S02]  /*ff760*/  LDL.LU R247, [R1+0xe7c] ;  /* 0x000e7c0001f77983 */ /* 0x000ea40000300800 */
[----:B------:R1:W-:Y:S02]  /*ff770*/  STL.64 [R1+0xe88], R10 ;  /* 0x000e880a01007387 */ /* 0x0003e40000100a00 */
[----:B-1----:R-:W2:Y:S01]  /*ff780*/  LDL.LU.64 R10, [R1+0x9bd8] ;  /* 0x009bd800010a7983 */ /* 0x002ea20000300a00 */
[----:B------:R-:W2:Y:S02]  /*ff790*/  LDL.LU.64 R8, [R1+0x9bd0] ;  /* 0x009bd00001087983 */ /* 0x000ea40000300a00 */
[----:B------:R-:W-:Y:S02]  /*ff7a0*/  STL.64 [R1+0x98b8], R250 ;  /* 0x0098b8fa01007387 */ /* 0x000fe40000100a00 */
[----:B------:R-:W-:Y:S01]  /*ff7b0*/  STL [R1+0x94c4], R148 ;  /* 0x0094c49401007387 */ /* 0x000fe20000100800 */
[----:B------:R-:W-:Y:S01]  /*ff7c0*/  STL [R1+0x94c0], R149 ;  /* 0x0094c09501007387 */ /* 0x000fe20000100800 */
[C---:B--2---:R-:W-:Y:S11]  /*ff7d0*/  HMMA.1688.F32.TF32 R244, R4.reuse, R8, R244 ;  /* 0x0000000804f4723c */ /* 0x044ff600000810f4 */
[----:B------:R-:W-:Y:S11]  /*ff7e0*/  @!UPT UIADD3 URZ, URZ, URZ, URZ ;  /* 0x0000003f3f3ff290 */ /* 0x000ff6000fffe03f */
[----:B------:R-:W-:Y:S01]  /*ff7f0*/  @!UPT UIADD3 URZ, URZ, URZ, URZ ;  /* 0x0000003f3f3ff290 */ /* 0x000fe2000fffe03f */
[----:B------:R1:W-:Y:S01]  /*ff800*/  STL.64 [R1+0xe78], R246 ;  /* 0x000e78f601007387 */ /* 0x0003e20000100a00 */
[----:B------:R-:W-:Y:S01]  /*ff810*/  MOV R156, R244 ;  /* 0x000000f4009c7202 */ /* 0x000fe20000000f00 */
[----:B------:R-:W-:Y:S02]  /*ff820*/  IMAD.MOV.U32 R157, RZ, RZ, R245 ;  /* 0x000000ffff9d7224 */ /* 0x000fe400078e00f5 */
[----:B------:R-:W2:Y:S01]  /*ff830*/  LDL.LU R244, [R1+0x880] ;  /* 0x0008800001f47983 */ /* 0x000ea20000300800 */
[----:B------:R-:W2:Y:S01]  /*ff840*/  LDL.LU R245, [R1+0x884] ;  /* 0x0008840001f57983 */ /* 0x000ea20000300800 */
[----:B-1----:R-:W-:Y:S01]  /*ff850*/  MOV R246, R238 ;  /* 0x000000ee00f67202 */ /* 0x002fe20000000f00 */
[----:B------:R-:W-:Y:S02]  /*ff860*/  IMAD.MOV.U32 R247, RZ, RZ, R239 ;  /* 0x000000fffff77224 */ /* 0x000fe400078e00ef */
[----:B------:R-:W2:Y:S01]  /*ff870*/  LDL.LU R238, [R1+0x9bcc] ;  /* 0x009bcc0001ee7983 */ /* 0x000ea20000300800 */
[----:B------:R-:W2:Y:S01]  /*ff880*/  LDL.LU R239, [R1+0x9bc8] ;  /* 0x009bc80001ef7983 */ /* 0x000ea20000300800 */
[C---:B------:R-:W-:Y:S08]  /*ff890*/  HMMA.1688.F32.TF32 R36, R4.reuse, R12, R36 ;  /* 0x0000000c0424723c */ /* 0x040ff00000081024 */
[----:B------:R-:W-:Y:S01]  /*ff8a0*/  HMMA.1688.F32.TF32 R4, R4, R16, R100 ;  /* 0x000000100404723c */ /* 0x000fe20000081064 */
[----:B------:R-:W-:Y:S01]  /*ff8b0*/  STL [R1+0x94d8], R157 ;  /* 0x0094d89d01007387 */ /* 0x000fe20000100800 */
[----:B------:R-:W-:Y:S11]  /*ff8c0*/  STL [R1+0x94d4], R156 ;  /* 0x0094d49c01007387 */ /* 0x000ff60000100800 */
[----:B------:R-:W-:Y:S03]  /*ff8d0*/  @!UPT UIADD3 URZ, URZ, URZ, URZ ;  /* 0x0000003f3f3ff290 */ /* 0x000fe6000fffe03f */
[----:B------:R-:W-:Y:S01]  /*ff8e0*/  IMAD.MOV.U32 R161, RZ, RZ, R37 ;  /* 0x000000ffffa17224 */ /* 0x000fe200078e0025 */
[----:B------:R-:W-:Y:S01]  /*ff8f0*/  MOV R160, R36 ;  /* 0x0000002400a07202 */ /* 0x000fe20000000f00 */
[----:B------:R1:W-:Y:S03]  /*ff900*/  STL.64 [R1+0xe58], R38 ;  /* 0x000e582601007387 */ /* 0x0003e60000100a00 */
[----:B------:R-:W-:Y:S03]  /*ff910*/  STL [R1+0x94e0], R161 ;  /* 0x0094e0a101007387 */ /* 0x000fe60000100800 */
[----:B------:R-:W-:Y:S01]  /*ff920*/  MOV R164, R4 ;  /* 0x0000000400a47202 */ /* 0x000fe20000000f00 */
[----:B------:R-:W-:Y:S01]  /*ff930*/  IMAD.MOV.U32 R165, RZ, RZ, R5 ;  /* 0x000000ffffa57224 */ /* 0x000fe200078e0005 */
[----:B------:R-:W-:Y:S01]  /*ff940*/  STL [R1+0x94dc], R160 ;  /* 0x0094dca001007387 */ /* 0x000fe20000100800 */
[----:B------:R2:W-:Y:S02]  /*ff950*/  STL.64 [R1+0x8a8], R6 ;  /* 0x0008a80601007387 */ /* 0x0005e40000100a00 */
[----:B------:R-:W3:Y:S02]  /*ff960*/  LDL.LU R36, [R1+0x870] ;  /* 0x0008700001247983 */ /* 0x000ee40000300800 */
[----:B------:R-:W3:Y:S01]  /*ff970*/  LDL.LU R37, [R1+0x874] ;  /* 0x0008740001257983 */ /* 0x000ee20000300800 */
[----:B-1----:R-:W3:Y:S01]  /*ff980*/  LDL.LU R38, [R1+0x878] ;  /* 0x0008780001267983 */ /* 0x002ee20000300800 */
[----:B------:R-:W3:Y:S02]  /*ff990*/  LDL.LU R39, [R1+0x87c] ;  /* 0x00087c0001277983 */ /* 0x000ee40000300800 */
[----:B------:R-:W-:Y:S02]  /*ff9a0*/  STL [R1+0x94e8], R165 ;  /* 0x0094e8a501007387 */ /* 0x000fe40000100800 */
[----:B------:R-:W-:Y:S01]  /*ff9b0*/  STL [R1+0x94e4], R164 ;  /* 0x0094e4a401007387 */ /* 0x000fe20000100800 */
[----:B------:R-:W-:Y:S01]  /*ff9c0*/  MOV R103, R234 ;  /* 0x000000ea00677202 */ /* 0x000fe20000000f00 */
[C---:B--2---:R-:W-:Y:S07]  /*ff9d0*/  HMMA.1688.F32.TF32 R4, R240.reuse, R238, R104 ;  /* 0x000000eef004723c */ /* 0x044fee0000081068 */
[----:B------:R-:W-:Y:S11]  /*ff9e0*/  IMAD.MOV.U32 R104, RZ, RZ, R235 ;  /* 0x000000ffff687224 */ /* 0x000ff600078e00eb */
[----:B------:R-:W-:Y:S05]  /*ff9f0*/  @!UPT UIADD3 URZ, URZ, URZ, URZ ;  /* 0x0000003f3f3ff290 */ /* 0x000fea000fffe03f */
[----:B------:R1:W-:Y:S01]  /*ffa00*/  STL.64 [R1+0x898], R6 ;  /* 0x0008980601007387 */ /* 0x0003e20000100a00 */
[----:B------:R-:W2:Y:S02]  /*ffa10*/  LDL.LU R100, [R1+0x860] ;  /* 0x0008600001647983 */ /* 0x000ea40000300800 */
[----:B------:R-:W2:Y:S02]  /*ffa20*/  LDL.LU R101, [R1+0x864] ;  /* 0x0008640001657983 */ /* 0x000ea40000300800 */
[----:B------:R-:W2:Y:S01]  /*ffa30*/  LDL.LU R102, [R1+0x868] ;  /* 0x0008680001667983 */ /* 0x000ea20000300800 */
[----:B------:R-:W1:Y:S01]  /*ffa40*/  LDL.LU R234, [R1+0x9bc4] ;  /* 0x009bc40001ea7983 */ /* 0x000e620000300800 */
[----:B------:R-:W1:Y:S02]  /*ffa50*/  LDL.LU R235, [R1+0x9bc0] ;  /* 0x009bc00001eb7983 */ /* 0x000e640000300800 */
[----:B------:R-:W-:Y:S02]  /*ffa60*/  IMAD.MOV.U32 R169, RZ, RZ, R5 ;  /* 0x000000ffffa97224 */ /* 0x000fe400078e0005 */
[----:B------:R-:W2:Y:S01]  /*ffa70*/  LDL.LU R105, [R1+0x854] ;  /* 0x0008540001697983 */ /* 0x000ea20000300800 */
[----:B------:R-:W-:Y:S01]  /*ffa80*/  MOV R168, R4 ;  /* 0x0000000400a87202 */ /* 0x000fe20000000f00 */
[----:B------:R-:W2:Y:S01]  /*ffa90*/  LDL.LU R106, [R1+0x858] ;  /* 0x00085800016a7983 */ /* 0x000ea20000300800 */
[----:B------:R-:W2:Y:S02]  /*ffaa0*/  LDL.LU R107, [R1+0x85c] ;  /* 0x00085c00016b7983 */ /* 0x000ea40000300800 */
[----:B------:R-:W-:Y:S02]  /*ffab0*/  STL.64 [R1+0x98d0], R238 ;  /* 0x0098d0ee01007387 */ /* 0x000fe40000100a00 */
[----:B------:R-:W-:Y:S01]  /*ffac0*/  STL.64 [R1+0x98c8], R236 ;  /* 0x0098c8ec01007387 */ /* 0x000fe20000100a00 */
[----:B------:R-:W-:Y:S01]  /*ffad0*/  STL [R1+0x94cc], R169 ;  /* 0x0094cca901007387 */ /* 0x000fe20000100800 */
[----:B------:R-:W-:Y:S01]  /*ffae0*/  STL [R1+0x94c8], R168 ;  /* 0x0094c8a801007387 */ /* 0x000fe20000100800 */
[C---:B-1----:R-:W-:Y:S07]  /*ffaf0*/  HMMA.1688.F32.TF32 R4, R240.reuse, R234, R244 ;  /* 0x000000eaf004723c */ /* 0x042fee00000810f4 */
[----:B---3--:R-:W-:Y:S01]  /*ffb00*/  MOV R244, R230 ;  /* 0x000000e600f47202 */ /* 0x008fe20000000f00 */
[----:B------:R-:W-:Y:S01]  /*ffb10*/  IMAD.MOV.U32 R245, RZ, RZ, R231 ;  /* 0x000000fffff57224 */ /* 0x000fe200078e00e7 */
[----:B------:R-:W3:Y:S01]  /*ffb20*/  LDL.LU R230, [R1+0x9bbc] ;  /* 0x009bbc0001e67983 */ /* 0x000ee20000300800 */
[----:B------:R-:W3:Y:S01]  /*ffb30*/  LDL.LU R231, [R1+0x9bb8] ;  /* 0x009bb80001e77983 */ /* 0x000ee20000300800 */
[----:B------:R-:W-:Y:S01]  /*ffb40*/  MOV R246, R226 ;  /* 0x000000e200f67202 */ /* 0x000fe20000000f00 */
[----:B------:R-:W-:Y:S01]  /*ffb50*/  IMAD.MOV.U32 R247, RZ, RZ, R227 ;  /* 0x000000fffff77224 */ /* 0x000fe200078e00e3 */
[----:B------:R-:W2:Y:S01]  /*ffb60*/  LDL.LU R226, [R1+0x9bb4] ;  /* 0x009bb40001e27983 */ /* 0x000ea20000300800 */
[----:B------:R-:W2:Y:S10]  /*ffb70*/  LDL.LU R227, [R1+0x9bb0] ;  /* 0x009bb00001e37983 */ /* 0x000eb40000300800 */
[----:B------:R-:W-:Y:S01]  /*ffb80*/  MOV R172, R4 ;  /* 0x0000000400ac7202 */ /* 0x000fe20000000f00 */
[----:B------:R-:W-:Y:S01]  /*ffb90*/  IMAD.MOV.U32 R173, RZ, RZ, R5 ;  /* 0x000000ffffad7224 */ /* 0x000fe200078e0005 */
[----:B------:R-:W-:Y:S01]  /*ffba0*/  MOV R157, R6 ;  /* 0x00000006009d7202 */ /* 0x000fe20000000f00 */
[----:B------:R-:W-:Y:S01]  /*ffbb0*/  IMAD.MOV.U32 R156, RZ, RZ, R7 ;  /* 0x000000ffff9c7224 */ /* 0x000fe200078e0007 */
[----:B------:R-:W-:Y:S01]  /*ffbc0*/  STL.64 [R1+0x98e0], R234 ;  /* 0x0098e0ea01007387 */ /* 0x000fe20000100a00 */
[----:B------:R-:W-:Y:S03]  /*ffbd0*/  STL.64 [R1+0x98d8], R232 ;  /* 0x0098d8e801007387 */ /* 0x000fe60000100a00 */
[----:B------:R-:W-:Y:S01]  /*ffbe0*/  STL [R1+0x94f8], R156 ;  /* 0x0094f89c01007387 */ /* 0x000fe20000100800 */
[----:B------:R-:W-:Y:S02]  /*ffbf0*/  STL [R1+0x94f4], R157 ;  /* 0x0094f49d01007387 */ /* 0x000fe40000100800 */
[----:B------:R-:W-:Y:S02]  /*ffc00*/  STL [R1+0x94f0], R173 ;  /* 0x0094f0ad01007387 */ /* 0x000fe40000100800 */
[----:B------:R-:W-:Y:S01]  /*ffc10*/  STL [R1+0x94ec], R172 ;  /* 0x0094ecac01007387 */ /* 0x000fe20000100800 */
[C---:B---3--:R-:W-:Y:S07]  /*ffc20*/  HMMA.1688.F32.TF32 R4, R240.reuse, R230, R36 ;  /* 0x000000e6f004723c */ /* 0x048fee0000081024 */
[----:B------:R-:W-:Y:S01]  /*ffc30*/  MOV R38, R222 ;  /* 0x000000de00267202 */ /* 0x000fe20000000f00 */
[----:B------:R-:W-:Y:S11]  /*ffc40*/  IMAD.MOV.U32 R39, RZ, RZ, R223 ;  /* 0x000000ffff277224 */ /* 0x000ff600078e00df */
[----:B------:R-:W-:Y:S04]  /*ffc50*/  @!UPT UIADD3 URZ, URZ, URZ, URZ ;  /* 0x0000003f3f3ff290 */ /* 0x000fe8000fffe03f */
[----:B------:R2:W-:Y:S01]  /*ffc60*/  STL.64 [R1+0x878], R6 ;  /* 0x0008780601007387 */ /* 0x0005e20000100a00 */
[----:B------:R-:W-:Y:S01]  /*ffc70*/  MOV R176, R4 ;  /* 0x0000000400b07202 */ /* 0x000fe20000000f00 */
[----:B------:R-:W-:Y:S02]  /*ffc80*/  IMAD.MOV.U32 R177, RZ, RZ, R5 ;  /* 0x000000ffffb17224 */ /* 0x000fe400078e0005 */
[----:B------:R-:W3:Y:S01]  /*ffc90*/  LDL.LU R36, [R1+0x830] ;  /* 0x0008300001247983 */ /* 0x000ee20000300800 */
[----:B------:R-:W3:Y:S01]  /*ffca0*/  LDL.LU R37, [R1+0x834] ;  /* 0x0008340001257983 */ /* 0x000ee20000300800 */
[----:B------:R-:W3:Y:S02]  /*ffcb0*/  LDL.LU R222, [R1+0x9bac] ;  /* 0x009bac0001de7983 */ /* 0x000ee40000300800 */
[----:B------:R-:W3:Y:S01]  /*ffcc0*/  LDL.LU R223, [R1+0x9ba8] ;  /* 0x009ba80001df7983 */ /* 0x000ee20000300800 */
[C---:B--2---:R-:W-:Y:S01]  /*ffcd0*/  HMMA.1688.F32.TF32 R4, R240.reuse, R226, R100 ;  /* 0x000000e2f004723c */ /* 0x044fe20000081064 */
[----:B------:R-:W-:Y:S01]  /*ffce0*/  STL.64 [R1+0x98f0], R230 ;  /* 0x0098f0e601007387 */ /* 0x000fe20000100a00 */
[----:B------:R-:W-:Y:S02]  /*ffcf0*/  STL.64 [R1+0x98e8], R228 ;  /* 0x0098e8e401007387 */ /* 0x000fe40000100a00 */
[----:B------:R-:W-:Y:S03]  /*ffd00*/  STL [R1+0x94d0], R176 ;  /* 0x0094d0b001007387 */ /* 0x000fe60000100800 */
[----:B------:R-:W-:Y:S01]  /*ffd10*/  MOV R102, R218 ;  /* 0x000000da00667202 */ /* 0x000fe20000000f00 */
[----:B------:R-:W-:Y:S11]  /*ffd20*/  IMAD.MOV.U32 R103, RZ, RZ, R219 ;  /* 0x000000ffff677224 */ /* 0x000ff600078e00db */
[----:B------:R-:W-:Y:S04]  /*ffd30*/  @!UPT UIADD3 URZ, URZ, URZ, URZ ;  /* 0x0000003f3f3ff290 */ /* 0x000fe8000fffe03f */
[----:B------:R3:W-:Y:S01]  /*ffd40*/  STL.64 [R1+0x868], R6 ;  /* 0x0008680601007387 */ /* 0x0007e20000100a00 */
[----:B------:R-:W2:Y:S02]  /*ffd50*/  LDL.LU R100, [R1+0x820] ;  /* 0x0008200001647983 */ /* 0x000ea40000300800 */
[----:B------:R-:W2:Y:S02]  /*ffd60*/  LDL.LU R101, [R1+0x824] ;  /* 0x0008240001657983 */ /* 0x000ea40000300800 */
[----:B------:R-:W2:Y:S01]  /*ffd70*/  LDL.LU R218, [R1+0x9ba4] ;  /* 0x009ba40001da7983 */ /* 0x000ea20000300800 */
[----:B------:R-:W2:Y:S01]  /*ffd80*/  LDL.LU R219, [R1+0x9ba0] ;  /* 0x009ba00001db7983 */ /* 0x000ea20000300800 */
[----:B------:R-:W-:Y:S01]  /*ffd90*/  MOV R180, R4 ;  /* 0x0000000400b47202 */ /* 0x000fe20000000f00 */
[----:B------:R-:W-:Y:S02]  /*ffda0*/  IMAD.MOV.U32 R181, RZ, RZ, R5 ;  /* 0x000000ffffb57224 */ /* 0x000fe400078e0005 */
[----:B------:R-:W-:Y:S01]  /*ffdb0*/  STL.64 [R1+0x9900], R226 ;  /* 0x009900e201007387 */ /* 0x000fe20000100a00 */
[----:B----4-:R-:W-:Y:S01]  /*ffdc0*/  STL.64 [R1+0x98f8], R224 ;  /* 0x0098f8e001007387 */ /* 0x010fe20000100a00 */
        /* <DEDUP_REMOVED lines=9> */
[----:B------:R-:W4:Y:S02]  /*ffe60*/  LDL.LU R214, [R1+0x9b9c] ;  /* 0x009b9c0001d67983 */ /* 0x000f240000300800 */
[----:B------:R-:W4:Y:S01]  /*ffe70*/  LDL.LU R215, [R1+0x9b98] ;  /* 0x009b980001d77983 */ /* 0x000f220000300800 */
[C---:B--2---:R-:W-:Y:S01]  /*ffe80*/  HMMA.1688.F32.TF32 R4, R240.reuse, R218, R244 ;  /* 0x000000daf004723c */ /* 0x044fe200000810f4 */
[----:B------:R-:W-:Y:S01]  /*ffe90*/  STL.64 [R1+0x9910], R222 ;  /* 0x009910de01007387 */ /* 0x000fe20000100a00 */
[----:B------:R-:W-:Y:S05]  /*ffea0*/  STL.64 [R1+0x9908], R220 ;  /* 0x009908dc01007387 */ /* 0x000fea0000100a00 */
[----:B------:R-:W-:Y:S01]  /*ffeb0*/  MOV R245, R206 ;  /* 0x000000ce00f57202 */ /* 0x000fe20000000f00 */
[----:B------:R-:W-:Y:S11]  /*ffec0*/  IMAD.MOV.U32 R246, RZ, RZ, R207 ;  /* 0x000000fffff67224 */ /* 0x000ff600078e00cf */
[----:B------:R-:W-:Y:S05]  /*ffed0*/  @!UPT UIADD3 URZ, URZ, URZ, URZ ;  /* 0x0000003f3f3ff290 */ /* 0x000fea000fffe03f */
[----:B------:R-:W-:Y:S01]  /*ffee0*/  MOV R188, R4 ;  /* 0x0000000400bc7202 */ /* 0x000fe20000000f00 */
[----:B------:R-:W-:Y:S01]  /*ffef0*/  IMAD.MOV.U32 R189, RZ, RZ, R5 ;  /* 0x000000ffffbd7224 */ /* 0x000fe200078e0005 */
[----:B------:R-:W-:Y:S01]  /*fff00*/  MOV R161, R6 ;  /* 0x0000000600a17202 */ /* 0x000fe20000000f00 */
[----:B------:R-:W2:Y:S01]  /*fff10*/  LDL.LU R4, [R1+0x800] ;  /* 0x0008000001047983 */ /* 0x000ea20000300800 */
[----:B------:R-:W-:Y:S02]  /*fff20*/  IMAD.MOV.U32 R160, RZ, RZ, R7 ;  /* 0x000000ffffa07224 */ /* 0x000fe400078e0007 */
[----:B------:R-:W2:Y:S01]  /*fff30*/  LDL.LU R5, [R1+0x804] ;  /* 0x0008040001057983 */ /* 0x000ea20000300800 */
[----:B------:R-:W-:Y:S01]  /*fff40*/  MOV R6, R210 ;  /* 0x000000d200067202 */ /* 0x000fe20000000f00 */
[----:B------:R-:W-:Y:S01]  /*fff50*/  IMAD.MOV.U32 R7, RZ, RZ, R211 ;  /* 0x000000ffff077224 */ /* 0x000fe200078e00d3 */
[----:B------:R-:W2:Y:S01]  /*fff60*/  LDL.LU R210, [R1+0x9b94] ;  /* 0x009b940001d27983 */ /* 0x000ea20000300800 */
[----:B------:R-:W2:Y:S02]  /*fff70*/  LDL.LU R211, [R1+0x9b90] ;  /* 0x009b900001d37983 */ /* 0x000ea40000300800 */
[----:B------:R-:W-:Y:S02]  /*fff80*/  STL.64 [R1+0x9938], R218 ;  /* 0x009938da01007387 */ /* 0x000fe40000100a00 */
[----:B------:R-:W-:Y:S01]  /*fff90*/  STL.64 [R1+0x9930], R216 ;  /* 0x009930d801007387 */ /* 0x000fe20000100a00 */
        /* <DEDUP_REMOVED lines=8> */
[C---:B----4-:R-:W-:Y:S11]  /*100020*/  HMMA.1688.F32.TF32 R36, R240.reuse, R214, R36 ;  /* 0x000000d6f024723c */ /* 0x050ff60000081024 */
[----:B------:R-:W-:Y:S11]  /*100030*/  @!UPT UIADD3 URZ, URZ, URZ, URZ ;  /* 0x0000003f3f3ff290 */ /* 0x000ff6000fffe03f */
[----:B------:R-:W-:Y:S02]  /*100040*/  @!UPT UIADD3 URZ, URZ, URZ, URZ ;  /* 0x0000003f3f3ff290 */ /* 0x000fe4000fffe03f */
[----:B------:R-:W-:Y:S01]  /*100050*/  MOV R192, R36 ;  /* 0x0000002400c07202 */ /* 0x000fe20000000f00 */
[----:B------:R-:W-:Y:S01]  /*100060*/  IMAD.MOV.U32 R193, RZ, RZ, R37 ;  /* 0x000000ffffc17224 */ /* 0x000fe200078e0025 */
[----:B------:R-:W-:Y:S01]  /*100070*/  MOV R165, R38 ;  /* 0x0000002600a57202 */ /* 0x000fe20000000f00 */
[----:B------:R-:W-:Y:S02]  /*100080*/  IMAD.MOV.U32 R164, RZ, RZ, R39 ;  /* 0x000000ffffa47224 */ /* 0x000fe400078e0027 */
[C---:B--2---:R-:W-:Y:S08]  /*100090*/  HMMA.1688.F32.TF32 R36, R240.reuse, R210, R100 ;  /* 0x000000d2f024723c */ /* 0x044ff00000081064 */
[----:B---3--:R-:W-:Y:S11]  /*1000a0*/  HMMA.1688.F32.TF32 R100, R240, R206, R104 ;  /* 0x000000cef064723c */ /* 0x008ff60000081068 */
[----:B------:R-:W-:Y:S05]  /*1000b0*/  @!UPT UIADD3 URZ, URZ, URZ, URZ ;  /* 0x0000003f3f3ff290 */ /* 0x000fea000fffe03f */
        /* <DEDUP_REMOVED lines=8> */
[----:B------:R1:W-:Y:S01]  /*100140*/  STL.64 [R1+0x818], R102 ;  /* 0x0008186601007387 */ /* 0x0003e20000100a00 */
[----:B------:R-:W-:Y:S01]  /*100150*/  MOV R200, R100 ;  /* 0x0000006400c87202 */ /* 0x000fe20000000f00 */
[----:B------:R-:W-:Y:S01]  /*100160*/  IMAD.MOV.U32 R201, RZ, RZ, R101 ;  /* 0x000000ffffc97224 */ /* 0x000fe200078e0065 */
[----:B------:R-:W-:Y:S01]  /*100170*/  MOV R100, R190 ;  /* 0x000000be00647202 */ /* 0x000fe20000000f00 */
[----:B------:R-:W-:Y:S01]  /*100180*/  IMAD.MOV.U32 R101, RZ, RZ, R202 ;  /* 0x000000ffff657224 */ /* 0x000fe200078e00ca */
[----:B------:R-:W2:Y:S01]  /*100190*/  LDL.LU R190, [R1+0x9b84] ;  /* 0x009b840001be7983 */ /* 0x000ea20000300800 */
[----:B------:R-:W3:Y:S01]  /*1001a0*/  LDL.LU R202, [R1+0x9b80] ;  /* 0x009b800001ca7983 */ /* 0x000ee20000300800 */
[----:B-1----:R-:W-:-:S02]  /*1001b0*/  MOV R102, R203 ;  /* 0x000000cb00667202 */ /* 0x002fc40000000f00 */
[----:B------:R-:W3:Y:S01]  /*1001c0*/  LDL.LU R203, [R1+0x9b7c] ;  /* 0x009b7c0001cb7983 */ /* 0x000ee20000300800 */
[----:B------:R-:W-:Y:S02]  /*1001d0*/  IMAD.MOV.U32 R103, RZ, RZ, R191 ;  /* 0x000000ffff677224 */ /* 0x000fe400078e00bf */
[----:B------:R-:W2:Y:S01]  /*1001e0*/  LDL.LU R191, [R1+0x9b78] ;  /* 0x009b780001bf7983 */ /* 0x000ea20000300800 */
[----:B------:R-:W-:Y:S01]  /*1001f0*/  MOV R104, R194 ;  /* 0x000000c200687202 */ /* 0x000fe20000000f00 */
[----:B------:R-:W-:Y:S01]  /*100200*/  IMAD.MOV.U32 R105, RZ, RZ, R198 ;  /* 0x000000ffff697224 */ /* 0x000fe200078e00c6 */
[----:B------:R-:W4:Y:S01]  /*100210*/  LDL.LU R194, [R1+0x9b74] ;  /* 0x009b740001c27983 */ /* 0x000f220000300800 */
[----:B------:R-:W2:Y:S01]  /*100220*/  LDL.LU R198, [R1+0x9b70] ;  /* 0x009b700001c67983 */ /* 0x000ea20000300800 */
[----:B------:R-:W-:Y:S02]  /*100230*/  MOV R106, R199 ;  /* 0x000000c7006a7202 */ /* 0x000fe40000000f00 */
[----:B------:R-:W2:Y:S01]  /*100240*/  LDL.LU R199, [R1+0x9b6c] ;  /* 0x009b6c0001c77983 */ /* 0x000ea20000300800 */
[----:B------:R-:W-:-:S02]  /*100250*/  IMAD.MOV.U32 R107, RZ, RZ, R195 ;  /* 0x000000ffff6b7224 */ /* 0x000fc400078e00c3 */
[----:B------:R-:W4:Y:S02]  /*100260*/  LDL.LU R195, [R1+0x9b68] ;  /* 0x009b680001c37983 */ /* 0x000f240000300800 */
[----:B------:R-:W-:Y:S01]  /*100270*/  STL.64 [R1+0x9890], R206 ;  /* 0x009890ce01007387 */ /* 0x000fe20000100a00 */
[----:B------:R-:W-:Y:S01]  /*100280*/  MOV R236, R151 ;  /* 0x0000009700ec7202 */ /* 0x000fe20000000f00 */
[----:B------:R-:W-:Y:S01]  /*100290*/  IMAD.MOV.U32 R237, RZ, RZ, R150 ;  /* 0x000000ffffed7224 */ /* 0x000fe200078e0096 */
[----:B------:R-:W-:Y:S01]  /*1002a0*/  MOV R238, R115 ;  /* 0x0000007300ee7202 */ /* 0x000fe20000000f00 */
[----:B------:R-:W-:Y:S01]  /*1002b0*/  IMAD.MOV.U32 R239, RZ, RZ, R114 ;  /* 0x000000ffffef7224 */ /* 0x000fe200078e0072 */
[----:B------:R-:W-:Y:S01]  /*1002c0*/  MOV R228, R126 ;  /* 0x0000007e00e47202 */ /* 0x000fe20000000f00 */
        /* <DEDUP_REMOVED lines=8> */
[C---:B--2---:R-:W-:Y:S01]  /*100350*/  HMMA.1688.F32.TF32 R4, R240.reuse, R198, R248 ;  /* 0x000000c6f004723c */ /* 0x044fe200000810f8 */
[----:B------:R-:W-:Y:S01]  /*100360*/  STL.64 [R1+0x9888], R204 ;  /* 0x009888cc01007387 */ /* 0x000fe20000100a00 */
[----:B------:R-:W-:Y:S02]  /*100370*/  STL.64 [R1+0x9880], R202 ;  /* 0x009880ca01007387 */ /* 0x000fe40000100a00 */
[----:B------:R-:W-:Y:S11]  /*100380*/  STL.64 [R1+0x9878], R200 ;  /* 0x009878c801007387 */ /* 0x000ff60000100a00 */
[----:B------:R-:W-:Y:S08]  /*100390*/  @!UPT UIADD3 URZ, URZ, URZ, URZ ;  /* 0x0000003f3f3ff290 */ /* 0x000ff0000fffe03f */
[----:B------:R4:W-:Y:S01]  /*1003a0*/  STL.64 [R1+0x7f8], R6 ;  /* 0x0007f80601007387 */ /* 0x0009e20000100a00 */
[----:B------:R-:W-:Y:S01]  /*1003b0*/  MOV R208, R4 ;  /* 0x0000000400d07202 */ /* 0x000fe20000000f00 */
[----:B------:R-:W-:Y:S02]  /*1003c0*/  IMAD.MOV.U32 R209, RZ, RZ, R5 ;  /* 0x000000ffffd17224 */ /* 0x000fe400078e0005 */
[----:B----4-:R-:W-:Y:S01]  /*1003d0*/  HMMA.1688.F32.TF32 R4, R240, R194, R244 ;  /* 0x000000c2f004723c */ /* 0x010fe200000810f4 */
[----:B------:R-:W-:Y:S02]  /*1003e0*/  STL.64 [R1+0x98a0], R210 ;  /* 0x0098a0d201007387 */ /* 0x000fe40000100a00 */
[----:B------:R-:W-:Y:S02]  /*1003f0*/  STL.64 [R1+0x9898], R208 ;  /* 0x009898d001007387 */ /* 0x000fe40000100a00 */
[----:B------:R-:W-:Y:S02]  /*100400*/  STL.64 [R1+0x9870], R198 ;  /* 0x009870c601007387 */ /* 0x000fe40000100a00 */
[----:B------:R1:W-:Y:S01]  /*100410*/  STL.64 [R1+0x9868], R196 ;  /* 0x009868c401007387 */ /* 0x0003e20000100a00 */
[----:B------:R-:W-:Y:S01]  /*100420*/  MOV R244, R134 ;  /* 0x0000008600f47202 */ /* 0x000fe20000000f00 */
[----:B------:R-:W-:Y:S01]  /*100430*/  IMAD.MOV.U32 R245, RZ, RZ, R135 ;  /* 0x000000fffff57224 */ /* 0x000fe200078e0087 */
[----:B------:R-:W-:Y:S01]  /*100440*/  MOV R246, R155 ;  /* 0x0000009b00f67202 */ /* 0x000fe20000000f00 */
[----:B------:R-:W-:Y:S11]  /*100450*/  IMAD.MOV.U32 R247, RZ, RZ, R154 ;  /* 0x000000fffff77224 */ /* 0x000ff600078e009a */
[----:B------:R-:W-:Y:S01]  /*100460*/  @!UPT UIADD3 URZ, URZ, URZ, URZ ;  /* 0x0000003f3f3ff290 */ /* 0x000fe2000fffe03f */
[----:B------:R2:W-:Y:S01]  /*100470*/  STL.64 [R1+0x7e0], R4 ;  /* 0x0007e00401007387 */ /* 0x0005e20000100a00 */
[----:B------:R-:W-:Y:S02]  /*100480*/  STL.64 [R1+0x98b0], R194 ;  /* 0x0098b0c201007387 */ /* 0x000fe40000100a00 */
[----:B------:R3:W-:Y:S02]  /*100490*/  STL.64 [R1+0x98a8], R192 ;  /* 0x0098a8c001007387 */ /* 0x0007e40000100a00 */
[----:B------:R-:W4:Y:S01]  /*1004a0*/  LDL.LU R134, [R1+0x9b64] ;  /* 0x009b640001867983 */ /* 0x000f220000300800 */
        /* <DEDUP_REMOVED lines=9> */
[----:B------:R-:W-:-:S02]  /*100540*/  MOV R230, R118 ;  /* 0x0000007600e67202 */ /* 0x000fc40000000f00 */
[----:B------:R-:W3:Y:S02]  /*100550*/  LDL.LU R118, [R1+0x9b3c] ;  /* 0x009b3c0001767983 */ /* 0x000ee40000300800 */
[----:B------:R-:W-:Y:S01]  /*100560*/  IMAD.MOV.U32 R231, RZ, RZ, R119 ;  /* 0x000000ffffe77224 */ /* 0x000fe200078e0077 */
[----:B------:R-:W-:Y:S01]  /*100570*/  MOV R224, R122 ;  /* 0x0000007a00e07202 */ /* 0x000fe20000000f00 */
        /* <DEDUP_REMOVED lines=8> */
[----:B------:R-:W-:Y:S01]  /*100600*/  MOV R222, R131 ;  /* 0x0000008300de7202 */ /* 0x000fe20000000f00 */
[----:B------:R-:W-:Y:S02]  /*100610*/  IMAD.MOV.U32 R223, RZ, RZ, R130 ;  /* 0x000000ffffdf7224 */ /* 0x000fe400078e0082 */
[----:B----4-:R-:W-:Y:S01]  /*100620*/  IMAD.MOV.U32 R221, RZ, RZ, R134 ;  /* 0x000000ffffdd7224 */ /* 0x010fe200078e0086 */
[----:B--2---:R-:W-:Y:S02]  /*100630*/  MOV R220, R135 ;  /* 0x0000008700dc7202 */ /* 0x004fe40000000f00 */
[----:B------:R-:W2:Y:S01]  /*100640*/  LDL.LU R135, [R1+0x9b24] ;  /* 0x009b240001877983 */ /* 0x000ea20000300800 */
[----:B------:R-:W4:Y:S02]  /*100650*/  LDL.LU R134, [R1+0x9b20] ;  /* 0x009b200001867983 */ /* 0x000f240000300800 */
[----:B------:R-:W2:Y:S02]  /*100660*/  LDL.LU R131, [R1+0x9b1c] ;  /* 0x009b1c0001837983 */ /* 0x000ea40000300800 */
[----:B------:R-:W2:Y:S01]  /*100670*/  LDL.LU R130, [R1+0x9b18] ;  /* 0x009b180001827983 */ /* 0x000ea20000300800 */
[----:B---3--:R-:W-:Y:S01]  /*100680*/  MOV R206, R114 ;  /* 0x0000007200ce7202 */ /* 0x008fe20000000f00 */
[----:B------:R-:W-:Y:S01]  /*100690*/  IMAD.MOV.U32 R205, RZ, RZ, R126 ;  /* 0x000000ffffcd7224 */ /* 0x000fe200078e007e */
[----:B------:R-:W-:-:S02]  /*1006a0*/  MOV R204, R127 ;  /* 0x0000007f00cc7202 */ /* 0x000fc40000000f00 */
[----:B------:R-:W3:Y:S01]  /*1006b0*/  LDL.LU R127, [R1+0x9b14] ;  /* 0x009b1400017f7983 */ /* 0x000ee20000300800 */
[----:B------:R-:W2:Y:S02]  /*1006c0*/  LDL.LU R126, [R1+0x9b10] ;  /* 0x009b1000017e7983 */ /* 0x000ea40000300800 */
[----:B------:R-:W2:Y:S02]  /*1006d0*/  LDL.LU R114, [R1+0x9b0c] ;  /* 0x009b0c0001727983 */ /* 0x000ea40000300800 */
[----:B------:R-:W-:Y:S02]  /*1006e0*/  IMAD.MOV.U32 R207, RZ, RZ, R115 ;  /* 0x000000ffffcf7224 */ /* 0x000fe400078e0073 */
[----:B------:R-:W3:Y:S01]  /*1006f0*/  LDL.LU R115, [R1+0x9b08] ;  /* 0x009b080001737983 */ /* 0x000ee20000300800 */
[----:B------:R-:W-:Y:S01]  /*100700*/  IMAD.MOV.U32 R201, RZ, RZ, R122 ;  /* 0x000000ffffc97224 */ /* 0x000fe200078e007a */
[----:B------:R-:W-:Y:S02]  /*100710*/  MOV R200, R123 ;  /* 0x0000007b00c87202 */ /* 0x000fe40000000f00 */
[----:B------:R-:W-:Y:S01]  /*100720*/  MOV R202, R119 ;  /* 0x0000007700ca7202 */ /* 0x000fe20000000f00 */
[----:B------:R-:W4:Y:S01]  /*100730*/  LDL.LU R123, [R1+0x9b04] ;  /* 0x009b0400017b7983 */ /* 0x000f220000300800 */
[----:B------:R-:W4:Y:S02]  /*100740*/  LDL.LU R122, [R1+0x9b00] ;  /* 0x009b0000017a7983 */ /* 0x000f240000300800 */
[----:B------:R-:W4:Y:S02]  /*100750*/  LDL.LU R119, [R1+0x9afc] ;  /* 0x009afc0001777983 */ /* 0x000f240000300800 */
[----:B------:R-:W-:-:S02]  /*100760*/  IMAD.MOV.U32 R203, RZ, RZ, R118 ;  /* 0x000000ffffcb7224 */ /* 0x000fc400078e0076 */
[----:B------:R-:W4:Y:S01]  /*100770*/  LDL.LU R118, [R1+0x9af8] ;  /* 0x009af80001767983 */ /* 0x000f220000300800 */
[----:B-1----:R-:W4:Y:S02]  /*100780*/  LDL.LU R196, [R1+0x770] ;  /* 0x0007700001c47983 */ /* 0x002f240000300800 */
[----:B------:R-:W4:Y:S01]  /*100790*/  LDL.LU R197, [R1+0x774] ;  /* 0x0007740001c57983 */ /* 0x000f220000300800 */
[----:B------:R-:W-:Y:S01]  /*1007a0*/  MOV R153, R6 ;  /* 0x0000000600997202 */ /* 0x000fe20000000f00 */
[----:B------:R-:W-:Y:S02]  /*1007b0*/  IMAD.MOV.U32 R152, RZ, RZ, R7 ;  /* 0x000000ffff987224 */ /* 0x000fe400078e0007 */
[C---:B------:R-:W-:Y:S01]  /*1007c0*/  HMMA.1688.F32.TF32 R4, R240.reuse, R190, R36 ;  /* 0x000000bef004723c */ /* 0x040fe20000081024 */
[----:B--2---:R-:W-:Y:S01]  /*1007d0*/  IMAD.MOV.U32 R199, RZ, RZ, R114 ;  /* 0x000000ffffc77224 */ /* 0x004fe200078e0072 */
[----:B---3--:R-:W-:Y:S02]  /*1007e0*/  MOV R198, R115 ;  /* 0x0000007300c67202 */ /* 0x008fe40000000f00 */
[----:B------:R-:W2:Y:S01]  /*1007f0*/  LDL.LU R115, [R1+0x9af4] ;  /* 0x009af40001737983 */ /* 0x000ea20000300800 */
[----:B------:R-:W3:Y:S11]  /*100800*/  LDL.LU R114, [R1+0x9af0] ;  /* 0x009af00001727983 */ /* 0x000ef60000300800 */
[----:B------:R-:W-:Y:S08]  /*100810*/  @!UPT UIADD3 URZ, URZ, URZ, URZ ;  /* 0x0000003f3f3ff290 */ /* 0x000ff0000fffe03f */
[----:B------:R-:W-:Y:S01]  /*100820*/  MOV R113, R4 ;  /* 0x0000000400717202 */ /* 0x000fe20000000f00 */
[----:B------:R-:W-:Y:S01]  /*100830*/  IMAD.MOV.U32 R112, RZ, RZ, R5 ;  /* 0x000000ffff707224 */ /* 0x000fe200078e0005 */
[----:B------:R-:W-:Y:S01]  /*100840*/  MOV R109, R6 ;  /* 0x00000006006d7202 */ /* 0x000fe20000000f00 */
[----:B------:R-:W-:Y:S02]  /*100850*/  IMAD.MOV.U32 R108, RZ, RZ, R7 ;  /* 0x000000ffff6c7224 */ /* 0x000fe400078e0007 */
[----:B------:R-:W-:Y:S01]  /*100860*/  HMMA.1688.F32.TF32 R4, R240, R186, R100 ;  /* 0x000000baf004723c */ /* 0x000fe20000081064 */
[----:B------:R-:W3:Y:S01]  /*100870*/  LDL.LU R100, [R1+0x7a0] ;  /* 0x0007a00001647983 */ /* 0x000ee20000300800 */
[----:B------:R-:W3:Y:S02]  /*100880*/  LDL.LU R101, [R1+0x7a4] ;  /* 0x0007a40001657983 */ /* 0x000ee40000300800 */
[----:B------:R-:W3:Y:S02]  /*100890*/  LDL.LU R102, [R1+0x7a8] ;  /* 0x0007a80001667983 */ /* 0x000ee40000300800 */
[----:B------:R-:W3:Y:S01]  /*1008a0*/  LDL.LU R103, [R1+0x7ac] ;  /* 0x0007ac0001677983 */ /* 0x000ee20000300800 */
[----:B----4-:R-:W-:Y:S01]  /*1008b0*/  MOV R192, R118 ;  /* 0x0000007600c07202 */ /* 0x010fe20000000f00 */
[----:B------:R-:W-:Y:S01]  /*1008c0*/  IMAD.MOV.U32 R193, RZ, RZ, R119 ;  /* 0x000000ffffc17224 */ /* 0x000fe200078e0077 */
[----:B------:R-:W-:Y:S01]  /*1008d0*/  MOV R194, R122 ;  /* 0x0000007a00c27202 */ /* 0x000fe20000000f00 */
[----:B------:R-:W-:Y:S01]  /*1008e0*/  IMAD.MOV.U32 R195, RZ, RZ, R123 ;  /* 0x000000ffffc37224 */ /* 0x000fe200078e007b */
[----:B------:R-:W-:Y:S01]  /*1008f0*/  MOV R36, R126 ;  /* 0x0000007e00247202 */ /* 0x000fe20000000f00 */
[----:B------:R-:W-:Y:S01]  /*100900*/  IMAD.MOV.U32 R37, RZ, RZ, R127 ;  /* 0x000000ffff257224 */ /* 0x000fe200078e007f */
[----:B------:R-:W-:-:S11]  /*100910*/  MOV R38, R130 ;  /* 0x0000008200267202 */ /* 0x000fd60000000f00 */
[----:B------:R-:W-:Y:S01]  /*100920*/  MOV R121, R4 ;  /* 0x0000000400797202 */ /* 0x000fe20000000f00 */
[----:B------:R-:W-:Y:S01]  /*100930*/  IMAD.MOV.U32 R120, RZ, RZ, R5 ;  /* 0x000000ffff787224 */ /* 0x000fe200078e0005 */
[----:B------:R-:W-:Y:S01]  /*100940*/  MOV R117, R6 ;  /* 0x0000000600757202 */ /* 0x000fe20000000f00 */
[----:B------:R-:W-:Y:S02]  /*100950*/  IMAD.MOV.U32 R116, RZ, RZ, R7 ;  /* 0x000000ffff747224 */ /* 0x000fe400078e0007 */
[----:B------:R-:W-:Y:S01]  /*100960*/  HMMA.1688.F32.TF32 R4, R240, R182, R104 ;  /* 0x000000b6f004723c */ /* 0x000fe20000081068 */
        /* <DEDUP_REMOVED lines=16> */
[----:B------:R-:W-:-:S06]  /*100a70*/  IMAD.MOV.U32 R249, RZ, RZ, R175 ;  /* 0x000000fffff97224 */ /* 0x000fcc00078e00af */
[----:B------:R-:W-:Y:S01]  /*100a80*/  MOV R129, R4 ;  /* 0x0000000400817202 */ /* 0x000fe20000000f00 */
[----:B------:R-:W-:Y:S01]  /*100a90*/  IMAD.MOV.U32 R128, RZ, RZ, R5 ;  /* 0x000000ffff807224 */ /* 0x000fe200078e0005 */
[----:B------:R-:W-:Y:S02]  /*100aa0*/  MOV R4, R166 ;  /* 0x000000a600047202 */ /* 0x000fe40000000f00 */
[----:B------:R-:W-:Y:S01]  /*100ab0*/  MOV R125, R6 ;  /* 0x00000006007d7202 */ /* 0x000fe20000000f00 */
[----:B------:R-:W-:Y:S02]  /*100ac0*/  IMAD.MOV.U32 R5, RZ, RZ, R178 ;  /* 0x000000ffff057224 */ /* 0x000fe400078e00b2 */
[----:B------:R-:W-:Y:S01]  /*100ad0*/  IMAD.MOV.U32 R124, RZ, RZ, R7 ;  /* 0x000000ffff7c7224 */ /* 0x000fe200078e0007 */
[----:B------:R-:W-:Y:S01]  /*100ae0*/  MOV R6, R179 ;  /* 0x000000b300067202 */ /* 0x000fe20000000f00 */
[----:B------:R-:W-:Y:S01]  /*100af0*/  IMAD.MOV.U32 R7, RZ, RZ, R167 ;  /* 0x000000ffff077224 */ /* 0x000fe200078e00a7 */
[----:B------:R-:W-:Y:S01]  /*100b00*/  MOV R250, R170 ;  /* 0x000000aa00fa7202 */ /* 0x000fe20000000f00 */
[----:B------:R-:W-:-:S02]  /*100b10*/  IMAD.MOV.U32 R251, RZ, RZ, R171 ;  /* 0x000000fffffb7224 */ /* 0x000fc400078e00ab */
[----:B--2---:R-:W-:Y:S01]  /*100b20*/  IMAD.MOV.U32 R107, RZ, RZ, R115 ;  /* 0x000000ffff6b7224 */ /* 0x004fe200078e0073 */
[----:B---3--:R-:W-:Y:S02]  /*100b30*/  MOV R106, R114 ;  /* 0x00000072006a7202 */ /* 0x008fe40000000f00 */
[----:B------:R-:W2:Y:S01]  /*100b40*/  LDL.LU R114, [R1+0x9aec] ;  /* 0x009aec0001727983 */ /* 0x000ea20000300800 */
[----:B------:R-:W2:Y:S02]  /*100b50*/  LDL.LU R115, [R1+0x9ae8] ;  /* 0x009ae80001737983 */ /* 0x000ea40000300800 */
        /* <DEDUP_REMOVED lines=27> */
[----:B------:R-:W4:Y:S01]  /*100d10*/  LDL.LU R171, [R1+0x9a78] ;  /* 0x009a780001ab7983 */ /* 0x000f220000300800 */
[C---:B--2---:R-:W-:Y:S08]  /*100d20*/  HMMA.1688.F32.TF32 R100, R240.reuse, R178, R100 ;  /* 0x000000b2f064723c */ /* 0x044ff00000081064 */
[C---:B----4-:R-:W-:Y:S08]  /*100d30*/  HMMA.1688.F32.TF32 R104, R240.reuse, R174, R104 ;  /* 0x000000aef068723c */ /* 0x050ff00000081068 */
[C---:B------:R-:W-:Y:S08]  /*100d40*/  HMMA.1688.F32.TF32 R192, R240.reuse, R170, R192 ;  /* 0x000000aaf0c0723c */ /* 0x040ff000000810c0 */
[----:B---3--:R-:W-:Y:S01]  /*100d50*/  HMMA.1688.F32.TF32 R196, R240, R166, R196 ;  /* 0x000000a6f0c4723c */ /* 0x008fe200000810c4 */
[----:B------:R-:W-:Y:S01]  /*100d60*/  MOV R133, R102 ;  /* 0x0000006600857202 */ /* 0x000fe20000000f00 */
[----:B------:R-:W-:-:S02]  /*100d70*/  IMAD.MOV.U32 R132, RZ, RZ, R103 ;  /* 0x000000ffff847224 */ /* 0x000fc400078e0067 */
[----:B------:R-:W2:Y:S03]  /*100d80*/  LDL.LU.64 R102, [R1+0x9a70] ;  /* 0x009a700001667983 */ /* 0x000ea60000300a00 */
[----:B------:R-:W-:Y:S02]  /*100d90*/  STL.64 [R1+0x10b0], R104 ;  /* 0x0010b06801007387 */ /* 0x000fe40000100a00 */
[----:B------:R1:W-:Y:S02]  /*100da0*/  STL.64 [R1+0x10b8], R106 ;  /* 0x0010b86a01007387 */ /* 0x0003e40000100a00 */
[----:B-1----:R-:W3:Y:S01]  /*100db0*/  LDL.LU.64 R106, [R1+0x9a68] ;  /* 0x009a6800016a7983 */ /* 0x002ee20000300a00 */
[----:B------:R-:W4:Y:S03]  /*100dc0*/  LDL R212, [R1+0x1998] ;  /* 0x0019980001d47983 */ /* 0x000f260000100800 */
[----:B------:R-:W-:Y:S02]  /*100dd0*/  STL.64 [R1+0x7d0], R192 ;  /* 0x0007d0c001007387 */ /* 0x000fe40000100a00 */
[----:B------:R1:W-:Y:S01]  /*100de0*/  STL.64 [R1+0x7d8], R194 ;  /* 0x0007d8c201007387 */ /* 0x0003e20000100a00 */
[----:B------:R-:W2:Y:S01]  /*100df0*/  LDL R213, [R1+0x199c] ;  /* 0x00199c0001d57983 */ /* 0x000ea20000100800 */
[----:B-1----:R-:W-:Y:S04]  /*100e00*/  HMMA.1688.F32.TF32 R192, R240, R162, R36 ;  /* 0x000000a2f0c0723c */ /* 0x002fe80000081024 */
[----:B------:R-:W-:Y:S01]  /*100e10*/  STL.64 [R1+0x7c0], R196 ;  /* 0x0007c0c401007387 */ /* 0x000fe20000100a00 */
[----:B------:R1:W-:Y:S02]  /*100e20*/  STL.64 [R1+0x7c8], R198 ;  /* 0x0007c8c601007387 */ /* 0x0003e40000100a00 */
[----:B------:R-:W-:-:S02]  /*100e30*/  MOV R36, R147 ;  /* 0x0000009300247202 */ /* 0x000fc40000000f00 */
[----:B------:R-:W2:Y:S01]  /*100e40*/  LDL.LU R147, [R1+0x9a64] ;  /* 0x009a640001937983 */ /* 0x000ea20000300800 */
[----:B------:R-:W-:Y:S01]  /*100e50*/  IMAD.MOV.U32 R37, RZ, RZ, R142 ;  /* 0x000000ffff257224 */ /* 0x000fe200078e008e */
[----:B------:R-:W-:Y:S11]  /*100e60*/  MOV R38, R143 ;  /* 0x0000008f00267202 */ /* 0x000ff60000000f00 */
[----:B------:R-:W-:Y:S01]  /*100e70*/  @!UPT UIADD3 URZ, URZ, URZ, URZ ;  /* 0x0000003f3f3ff290 */ /* 0x000fe2000fffe03f */
[----:B------:R-:W-:Y:S01]  /*100e80*/  STL.64 [R1+0x7b0], R192 ;  /* 0x0007b0c001007387 */ /* 0x000fe20000100a00 */
[----:B------:R1:W-:Y:S02]  /*100e90*/  STL.64 [R1+0x7b8], R194 ;  /* 0x0007b8c201007387 */ /* 0x0003e40000100a00 */
[----:B------:R-:W3:Y:S02]  /*100ea0*/  LDL.LU R142, [R1+0x9a60] ;  /* 0x009a6000018e7983 */ /* 0x000ee40000300800 */
[----:B------:R-:W3:Y:S02]  /*100eb0*/  LDL.LU R143, [R1+0x9a5c] ;  /* 0x009a5c00018f7983 */ /* 0x000ee40000300800 */
[----:B------:R-:W-:Y:S02]  /*100ec0*/  IMAD.MOV.U32 R39, RZ, RZ, R139 ;  /* 0x000000ffff277224 */ /* 0x000fe400078e008b */
[----:B------:R-:W4:Y:S01]  /*100ed0*/  LDL.LU R139, [R1+0x9a58] ;  /* 0x009a5800018b7983 */ /* 0x000f220000300800 */
[C---:B-1----:R-:W-:Y:S08]  /*100ee0*/  HMMA.1688.F32.TF32 R196, R240.reuse, R158, R208 ;  /* 0x0000009ef0c4723c */ /* 0x042ff000000810d0 */
[C---:B------:R-:W-:Y:S08]  /*100ef0*/  HMMA.1688.F32.TF32 R192, R240.reuse, R154, R200 ;  /* 0x0000009af0c0723c */ /* 0x040ff000000810c8 */
[C---:B------:R-:W-:Y:S07]  /*100f00*/  HMMA.1688.F32.TF32 R200, R240.reuse, R150, R204 ;  /* 0x00000096f0c8723c */ /* 0x040fee00000810cc */
[----:B------:R-:W-:Y:S01]  /*100f10*/  STL.64 [R1+0x7a0], R196 ;  /* 0x0007a0c401007387 */ /* 0x000fe20000100a00 */
[----:B------:R2:W-:Y:S07]  /*100f20*/  STL.64 [R1+0x7a8], R198 ;  /* 0x0007a8c601007387 */ /* 0x0005ee0000100a00 */
[----:B------:R-:W-:Y:S02]  /*100f30*/  STL.64 [R1+0x790], R192 ;  /* 0x000790c001007387 */ /* 0x000fe40000100a00 */
[----:B------:R3:W-:Y:S06]  /*100f40*/  STL.64 [R1+0x798], R194 ;  /* 0x000798c201007387 */ /* 0x0007ec0000100a00 */
[----:B------:R-:W-:Y:S01]  /*100f50*/  STL.64 [R1+0x780], R200 ;  /* 0x000780c801007387 */ /* 0x000fe20000100a00 */
[----:B------:R4:W-:Y:S01]  /*100f60*/  STL.64 [R1+0x788], R202 ;  /* 0x000788ca01007387 */ /* 0x0009e20000100a00 */
[----:B------:R-:W-:Y:S01]  /*100f70*/  MOV R137, R100 ;  /* 0x0000006400897202 */ /* 0x000fe20000000f00 */
[----:B------:R-:W-:Y:S01]  /*100f80*/  IMAD.MOV.U32 R136, RZ, RZ, R101 ;  /* 0x000000ffff887224 */ /* 0x000fe200078e0065 */
[C---:B------:R-:W-:Y:S08]  /*100f90*/  HMMA.1688.F32.TF32 R4, R240.reuse, R122, R4 ;  /* 0x0000007af004723c */ /* 0x040ff00000081004 */
[C---:B--2---:R-:W-:Y:S08]  /*100fa0*/  HMMA.1688.F32.TF32 R196, R240.reuse, R146, R216 ;  /* 0x00000092f0c4723c */ /* 0x044ff000000810d8 */
[C---:B---3--:R-:W-:Y:S08]  /*100fb0*/  HMMA.1688.F32.TF32 R192, R240.reuse, R142, R220 ;  /* 0x0000008ef0c0723c */ /* 0x048ff000000810dc */
[C---:B----4-:R-:W-:Y:S07]  /*100fc0*/  HMMA.1688.F32.TF32 R200, R240.reuse, R138, R224 ;  /* 0x0000008af0c8723c */ /* 0x050fee00000810e0 */
[----:B------:R-:W-:Y:S01]  /*100fd0*/  STL.64 [R1+0x770], R196 ;  /* 0x000770c401007387 */ /* 0x000fe20000100a00 */
[----:B------:R1:W-:Y:S02]  /*100fe0*/  STL.64 [R1+0x778], R198 ;  /* 0x000778c601007387 */ /* 0x0003e40000100a00 */
[C---:B-1----:R-:W-:Y:S05]  /*100ff0*/  HMMA.1688.F32.TF32 R196, R240.reuse, R134, R228 ;  /* 0x00000086f0c4723c */ /* 0x042fea00000810e4 */
[----:B------:R-:W-:Y:S01]  /*101000*/  STL.64 [R1+0x760], R192 ;  /* 0x000760c001007387 */ /* 0x000fe20000100a00 */
[----:B------:R1:W-:Y:S02]  /*101010*/  STL.64 [R1+0x768], R194 ;  /* 0x000768c201007387 */ /* 0x0003e40000100a00 */
[----:B-1----:R-:W-:Y:S05]  /*101020*/  HMMA.1688.F32.TF32 R192, R240, R130, R232 ;  /* 0x00000082f0c0723c */ /* 0x002fea00000810e8 */
[----:B------:R-:W-:Y:S01]  /*101030*/  STL.64 [R1+0x750], R200 ;  /* 0x000750c801007387 */ /* 0x000fe20000100a00 */
[----:B------:R-:W-:Y:S09]  /*101040*/  STL.64 [R1+0x758], R202 ;  /* 0x000758ca01007387 */ /* 0x000ff20000100a00 */
[----:B------:R-:W-:Y:S01]  /*101050*/  STL.64 [R1+0x740], R196 ;  /* 0x000740c401007387 */ /* 0x000fe20000100a00 */
[----:B------:R-:W-:Y:S07]  /*101060*/  STL.64 [R1+0x748], R198 ;  /* 0x000748c601007387 */ /* 0x000fee0000100a00 */
[----:B------:R1:W-:Y:S01]  /*101070*/  STL.64 [R1+0x738], R194 ;  /* 0x000738c201007387 */ /* 0x0003e20000100a00 */
[----:B------:R-:W-:Y:S01]  /*101080*/  MOV R96, R192 ;  /* 0x000000c000607202 */ /* 0x000fe20000000f00 */
[----:B------:R-:W-:-:S02]  /*101090*/  IMAD.MOV.U32 R97, RZ, RZ, R193 ;  /* 0x000000ffff617224 */ /* 0x000fc400078e00c1 */
[C---:B-1----:R-:W-:Y:S11]  /*1010a0*/  HMMA.1688.F32.TF32 R192, R240.reuse, R126, R236 ;  /* 0x0000007ef0c0723c */ /* 0x042ff600000810ec */
[----:B------:R-:W-:Y:S11]  /*1010b0*/  @!UPT UIADD3 URZ, URZ, URZ, URZ ;  /* 0x0000003f3f3ff290 */ /* 0x000ff6000fffe03f */
[----:B------:R-:W-:Y:S01]  /*1010c0*/  @!UPT UIADD3 URZ, URZ, URZ, URZ ;  /* 0x0000003f3f3ff290 */ /* 0x000fe2000fffe03f */
[----:B------:R1:W-:Y:S01]  /*1010d0*/  STL.64 [R1+0x728], R194 ;  /* 0x000728c201007387 */ /* 0x0003e20000100a00 */
[----:B------:R-:W-:Y:S01]  /*1010e0*/  MOV R100, R192 ;  /* 0x000000c000647202 */ /* 0x000fe20000000f00 */
[----:B------:R-:W-:Y:S02]  /*1010f0*/  IMAD.MOV.U32 R101, RZ, RZ, R193 ;  /* 0x000000ffff657224 */ /* 0x000fe400078e00c1 */
[C---:B-1----:R-:W-:Y:S01]  /*101100*/  HMMA.1688.F32.TF32 R192, R240.reuse, R118, R248 ;  /* 0x00000076f0c0723c */ /* 0x042fe200000810f8 */
[----:B------:R1:W-:Y:S01]  /*101110*/  STL.64 [R1+0x718], R6 ;  /* 0x0007180601007387 */ /* 0x0003e20000100a00 */
[----:B------:R-:W-:Y:S01]  /*101120*/  MOV R225, R110 ;  /* 0x0000006e00e17202 */ /* 0x000fe20000000f00 */
[----:B------:R-:W-:Y:S11]  /*101130*/  IMAD.MOV.U32 R226, RZ, RZ, R111 ;  /* 0x000000ffffe27224 */ /* 0x000ff600078e006f */
[----:B------:R-:W-:Y:S09]  /*101140*/  @!UPT UIADD3 URZ, URZ, URZ, URZ ;  /* 0x0000003f3f3ff290 */ /* 0x000ff2000fffe03f */
[----:B------:R-:W-:Y:S01]  /*101150*/  STL.64 [R1+0x700], R192 ;  /* 0x000700c001007387 */ /* 0x000fe20000100a00 */
[----:B------:R2:W-:Y:S02]  /*101160*/  STL.64 [R1+0x708], R194 ;  /* 0x000708c201007387 */ /* 0x0005e40000100a00 */
[----:B------:R-:W2:Y:S02]  /*101170*/  LDL.LU R224, [R1+0xe40] ;  /* 0x000e400001e07983 */ /* 0x000ea40000300800 */
[----:B------:R-:W3:Y:S01]  /*101180*/  LDL.LU R110, [R1+0x9a54] ;  /* 0x009a5400016e7983 */ /* 0x000ee20000300800 */
[----:B------:R-:W3:Y:S01]  /*101190*/  LDL.LU R111, [R1+0x9a50] ;  /* 0x009a5000016f7983 */ /* 0x000ee20000300800 */
[----:B------:R-:W-:Y:S01]  /*1011a0*/  MOV R104, R4 ;  /* 0x0000000400687202 */ /* 0x000fe20000000f00 */
[----:B------:R-:W-:Y:S02]  /*1011b0*/  IMAD.MOV.U32 R105, RZ, RZ, R5 ;  /* 0x000000ffff697224 */ /* 0x000fe400078e0005 */
[----:B------:R-:W2:Y:S01]  /*1011c0*/  LDL.LU R227, [R1+0xe4c] ;  /* 0x000e4c0001e37983 */ /* 0x000ea20000300800 */
[----:B-1----:R-:W-:Y:S01]  /*1011d0*/  HMMA.1688.F32.TF32 R4, R240, R114, R244 ;  /* 0x00000072f004723c */ /* 0x002fe200000810f4 */
        /* <DEDUP_REMOVED lines=23> */
[----:B------:R-:W-:Y:S01]  /*101350*/  MOV R84, R4 ;  /* 0x0000000400547202 */ /* 0x000fe20000000f00 */
[----:B------:R-:W-:Y:S01]  /*101360*/  IMAD.MOV.U32 R85, RZ, RZ, R5 ;  /* 0x000000ffff557224 */ /* 0x000fe200078e0005 */
[----:B------:R-:W-:Y:S01]  /*101370*/  MOV R93, R6 ;  /* 0x00000006005d7202 */ /* 0x000fe20000000f00 */
[----:B------:R-:W-:Y:S01]  /*101380*/  IMAD.MOV.U32 R92, RZ, RZ, R7 ;  /* 0x000000ffff5c7224 */ /* 0x000fe200078e0007 */
[----:B------:R-:W2:Y:S01]  /*101390*/  LDL.LU R98, [R1+0x9a3c] ;  /* 0x009a3c0001627983 */ /* 0x000ea20000300800 */
[----:B------:R-:W-:Y:S02]  /*1013a0*/  IMAD.MOV.U32 R247, RZ, RZ, R106 ;  /* 0x000000fffff77224 */ /* 0x000fe400078e006a */
[----:B------:R-:W2:Y:S01]  /*1013b0*/  LDL.LU R106, [R1+0x9a38] ;  /* 0x009a3800016a7983 */ /* 0x000ea20000300800 */
[----:B---3--:R-:W-:Y:S07]  /*1013c0*/  HMMA.1688.F32.TF32 R4, R240, R110, R36 ;  /* 0x0000006ef004723c */ /* 0x008fee0000081024 */
[----:B------:R-:W-:-:S02]  /*1013d0*/  MOV R36, R107 ;  /* 0x0000006b00247202 */ /* 0x000fc40000000f00 */
[----:B------:R-:W2:Y:S01]  /*1013e0*/  LDL.LU R107, [R1+0x9a34] ;  /* 0x009a3400016b7983 */ /* 0x000ea20000300800 */
[----:B------:R-:W-:Y:S02]  /*1013f0*/  IMAD.MOV.U32 R37, RZ, RZ, R102 ;  /* 0x000000ffff257224 */ /* 0x000fe400078e0066 */
[----:B------:R-:W4:Y:S01]  /*101400*/  LDL.LU R102, [R1+0x9a30] ;  /* 0x009a300001667983 */ /* 0x000f220000300800 */
[----:B------:R-:W-:Y:S02]  /*101410*/  MOV R38, R103 ;  /* 0x0000006700267202 */ /* 0x000fe40000000f00 */
[----:B------:R-:W4:Y:S01]  /*101420*/  LDL.LU R103, [R1+0x9a2c] ;  /* 0x009a2c0001677983 */ /* 0x000f220000300800 */
[----:B------:R-:W-:Y:S02]  /*101430*/  IMAD.MOV.U32 R39, RZ, RZ, R99 ;  /* 0x000000ffff277224 */ /* 0x000fe400078e0063 */
[----:B------:R-:W3:Y:S01]  /*101440*/  LDL.LU R99, [R1+0x9a28] ;  /* 0x009a280001637983 */ /* 0x000ee20000300800 */
[C---:B--2---:R-:W-:Y:S11]  /*101450*/  HMMA.1688.F32.TF32 R192, R240.reuse, R106, R224 ;  /* 0x0000006af0c0723c */ /* 0x044ff600000810e0 */
        /* <DEDUP_REMOVED lines=34> */
[C---:B------:R-:W-:Y:S07]  /*101680*/  HMMA.1688.F32.TF32 R192, R240.reuse, R86, R244 ;  /* 0x00000056f0c0723c */ /* 0x040fee00000810f4 */
[----:B------:R-:W-:Y:S01]  /*101690*/  MOV R244, R66 ;  /* 0x0000004200f47202 */ /* 0x000fe20000000f00 */
[----:B------:R-:W-:Y:S01]  /*1016a0*/  IMAD.MOV.U32 R245, RZ, RZ, R70 ;  /* 0x000000fffff57224 */ /* 0x000fe200078e0046 */
[----:B------:R-:W2:Y:S01]  /*1016b0*/  LDL.LU R66, [R1+0x9a24] ;  /* 0x009a240001427983 */ /* 0x000ea20000300800 */
[----:B------:R-:W3:Y:S01]  /*1016c0*/  LDL.LU R70, [R1+0x9a20] ;  /* 0x009a200001467983 */ /* 0x000ee20000300800 */
[----:B------:R-:W-:Y:S01]  /*1016d0*/  MOV R246, R27 ;  /* 0x0000001b00f67202 */ /* 0x000fe20000000f00 */
[----:B------:R-:W-:Y:S01]  /*1016e0*/  IMAD.MOV.U32 R247, RZ, RZ, R26 ;  /* 0x000000fffff77224 */ /* 0x000fe200078e001a */
[----:B------:R-:W4:Y:S01]  /*1016f0*/  LDL.LU R27, [R1+0x9a1c] ;  /* 0x009a1c00011b7983 */ /* 0x000f220000300800 */
[----:B------:R-:W2:Y:S01]  /*101700*/  LDL.LU R26, [R1+0x9a18] ;  /* 0x009a1800011a7983 */ /* 0x000ea20000300800 */
[----:B------:R-:W-:Y:S01]  /*101710*/  HMMA.1688.F32.TF32 R36, R240, R82, R36 ;  /* 0x00000052f024723c */ /* 0x000fe20000081024 */
[----:B------:R-:W-:Y:S01]  /*101720*/  MOV R248, R59 ;  /* 0x0000003b00f87202 */ /* 0x000fe20000000f00 */
[----:B------:R-:W-:Y:S01]  /*101730*/  IMAD.MOV.U32 R249, RZ, RZ, R79 ;  /* 0x000000fffff97224 */ /* 0x000fe200078e004f */
[----:B------:R-:W3:Y:S01]  /*101740*/  LDL.LU R59, [R1+0x9a14] ;  /* 0x009a1400013b7983 */ /* 0x000ee20000300800 */
[----:B------:R-:W3:Y:S01]  /*101750*/  LDL.LU R79, [R1+0x9a10] ;  /* 0x009a1000014f7983 */ /* 0x000ee20000300800 */
        /* <DEDUP_REMOVED lines=27> */
[----:B------:R-:W-:Y:S01]  /*101910*/  MOV R21, R36 ;  /* 0x0000002400157202 */ /* 0x000fe20000000f00 */
[----:B------:R-:W3:Y:S02]  /*101920*/  LDL.LU R30, [R1+0x99d8] ;  /* 0x0099d800011e7983 */ /* 0x000ee40000300800 */
[----:B------:R-:W-:Y:S01]  /*101930*/  IMAD.MOV.U32 R20, RZ, RZ, R37 ;  /* 0x000000ffff147224 */ /* 0x000fe200078e0025 */
[----:B------:R-:W3:Y:S01]  /*101940*/  LDL.LU R36, [R1+0xdd0] ;  /* 0x000dd00001247983 */ /* 0x000ee20000300800 */
[----:B------:R-:W-:Y:S01]  /*101950*/  MOV R17, R38 ;  /* 0x0000002600117202 */ /* 0x000fe20000000f00 */
[----:B------:R-:W3:Y:S02]  /*101960*/  LDL.LU R37, [R1+0xdd4] ;  /* 0x000dd40001257983 */ /* 0x000ee40000300800 */
        /* <DEDUP_REMOVED lines=10> */
[----:B------:R-:W3:Y:S02]  /*101a10*/  LDL.LU R23, [R1+0x99c8] ;  /* 0x0099c80001177983 */ /* 0x000ee40000300800 */
[----:B----4-:R-:W-:Y:S01]  /*101a20*/  IMAD.MOV.U32 R205, RZ, RZ, R27 ;  /* 0x000000ffffcd7224 */ /* 0x010fe200078e001b */
[----:B--2---:R-:W-:-:S02]  /*101a30*/  MOV R204, R26 ;  /* 0x0000001a00cc7202 */ /* 0x004fc40000000f00 */
[----:B------:R-:W2:Y:S01]  /*101a40*/  LDL.LU R26, [R1+0x99c4] ;  /* 0x0099c400011a7983 */ /* 0x000ea20000300800 */
[----:B------:R-:W4:Y:S01]  /*101a50*/  LDL.LU R27, [R1+0x99c0] ;  /* 0x0099c000011b7983 */ /* 0x000f220000300800 */
[----:B---3--:R-:W-:Y:S01]  /*101a60*/  MOV R206, R70 ;  /* 0x0000004600ce7202 */ /* 0x008fe20000000f00 */
[----:B------:R-:W-:Y:S01]  /*101a70*/  IMAD.MOV.U32 R207, RZ, RZ, R66 ;  /* 0x000000ffffcf7224 */ /* 0x000fe200078e0042 */
[----:B------:R-:W3:Y:S01]  /*101a80*/  LDL.LU R70, [R1+0x99bc] ;  /* 0x0099bc0001467983 */ /* 0x000ee20000300800 */
[----:B------:R-:W3:Y:S01]  /*101a90*/  LDL.LU R66, [R1+0x99b8] ;  /* 0x0099b80001427983 */ /* 0x000ee20000300800 */
[----:B------:R-:W-:Y:S01]  /*101aa0*/  MOV R13, R192 ;  /* 0x000000c0000d7202 */ /* 0x000fe20000000f00 */
[----:B------:R-:W-:Y:S01]  /*101ab0*/  IMAD.MOV.U32 R12, RZ, RZ, R193 ;  /* 0x000000ffff0c7224 */ /* 0x000fe200078e00c1 */
[----:B------:R-:W-:Y:S01]  /*101ac0*/  MOV R9, R194 ;  /* 0x000000c200097202 */ /* 0x000fe20000000f00 */
[----:B------:R-:W-:Y:S02]  /*101ad0*/  IMAD.MOV.U32 R8, RZ, RZ, R195 ;  /* 0x000000ffff087224 */ /* 0x000fe400078e00c3 */
        /* <DEDUP_REMOVED lines=14> */
[----:B------:R-:W3:Y:S01]  /*101bc0*/  LDL.LU R22, [R1+0x99b4] ;  /* 0x0099b40001167983 */ /* 0x000ee20000300800 */
[----:B------:R-:W3:Y:S01]  /*101bd0*/  LDL.LU R23, [R1+0x99b0] ;  /* 0x0099b00001177983 */ /* 0x000ee20000300800 */
[----:B------:R-:W-:Y:S01]  /*101be0*/  MOV R200, R58 ;  /* 0x0000003a00c87202 */ /* 0x000fe20000000f00 */
[----:B------:R-:W-:Y:S01]  /*101bf0*/  IMAD.MOV.U32 R201, RZ, RZ, R78 ;  /* 0x000000ffffc97224 */ /* 0x000fe200078e004e */
[----:B------:R-:W-:Y:S02]  /*101c00*/  MOV R202, R79 ;  /* 0x0000004f00ca7202 */ /* 0x000fe40000000f00 */
[----:B--2---:R-:W-:Y:S01]  /*101c10*/  MOV R218, R26 ;  /* 0x0000001a00da7202 */ /* 0x004fe20000000f00 */
[----:B----4-:R-:W-:Y:S01]  /*101c20*/  IMAD.MOV.U32 R219, RZ, RZ, R27 ;  /* 0x000000ffffdb7224 */ /* 0x010fe200078e001b */
[----:B------:R-:W2:Y:S01]  /*101c30*/  LDL.LU R26, [R1+0x99ac] ;  /* 0x0099ac00011a7983 */ /* 0x000ea20000300800 */
[----:B------:R-:W2:Y:S02]  /*101c40*/  LDL.LU R27, [R1+0x99a8] ;  /* 0x0099a800011b7983 */ /* 0x000ea40000300800 */
        /* <DEDUP_REMOVED lines=25> */
[----:B--2---:R-:W-:Y:S11]  /*101de0*/  HMMA.1688.F32.TF32 R36, R240, R78, R36 ;  /* 0x0000004ef024723c */ /* 0x004ff60000081024 */
[----:B------:R-:W-:Y:S11]  /*101df0*/  @!UPT UIADD3 URZ, URZ, URZ, URZ ;  /* 0x0000003f3f3ff290 */ /* 0x000ff6000fffe03f */
[----:B------:R-:W-:Y:S02]  /*101e00*/  @!UPT UIADD3 URZ, URZ, URZ, URZ ;  /* 0x0000003f3f3ff290 */ /* 0x000fe4000fffe03f */
[----:B------:R-:W-:Y:S01]  /*101e10*/  MOV R25, R38 ;  /* 0x0000002600197202 */ /* 0x000fe20000000f00 */
[----:B------:R-:W-:Y:S02]  /*101e20*/  IMAD.MOV.U32 R24, RZ, RZ, R39 ;  /* 0x000000ffff187224 */ /* 0x000fe400078e0027 */
[----:B------:R-:W2:Y:S01]  /*101e30*/  LDL.LU.64 R38, [R1+0x9950] ;  /* 0x0099500001267983 */ /* 0x000ea20000300a00 */
[----:B------:R-:W-:Y:S02]  /*101e40*/  STL.64 [R1+0x9860], R78 ;  /* 0x0098604e01007387 */ /* 0x000fe40000100a00 */
[----:B------:R3:W-:Y:S02]  /*101e50*/  STL.64 [R1+0x9858], R76 ;  /* 0x0098584c01007387 */ /* 0x0007e40000100a00 */
[----:B---3--:R-:W-:Y:S01]  /*101e60*/  MOV R76, R66 ;  /* 0x00000042004c7202 */ /* 0x008fe20000000f00 */
[----:B------:R-:W-:Y:S01]  /*101e70*/  IMAD.MOV.U32 R77, RZ, RZ, R70 ;  /* 0x000000ffff4d7224 */ /* 0x000fe200078e0046 */
[----:B------:R-:W3:Y:S01]  /*101e80*/  LDL.LU R66, [R1+0x994c] ;  /* 0x00994c0001427983 */ /* 0x000ee20000300800 */
[----:B------:R-:W2:Y:S01]  /*101e90*/  LDL.LU R70, [R1+0x9948] ;  /* 0x0099480001467983 */ /* 0x000ea20000300800 */
[----:B------:R-:W-:-:S02]  /*101ea0*/  MOV R78, R71 ;  /* 0x00000047004e7202 */ /* 0x000fc40000000f00 */
[----:B------:R-:W2:Y:S01]  /*101eb0*/  LDL.LU R71, [R1+0x9944] ;  /* 0x0099440001477983 */ /* 0x000ea20000300800 */
[----:B------:R-:W-:Y:S02]  /*101ec0*/  IMAD.MOV.U32 R79, RZ, RZ, R67 ;  /* 0x000000ffff4f7224 */ /* 0x000fe400078e0043 */
[----:B------:R-:W3:Y:S01]  /*101ed0*/  LDL.LU R67, [R1+0x9940] ;  /* 0x0099400001437983 */ /* 0x000ee20000300800 */
[C---:B------:R-:W-:Y:S01]  /*101ee0*/  HMMA.1688.F32.TF32 R216, R240.reuse, R74, R216 ;  /* 0x0000004af0d8723c */ /* 0x040fe200000810d8 */
[----:B------:R-:W-:Y:S01]  /*101ef0*/  MOV R29, R36 ;  /* 0x00000024001d7202 */ /* 0x000fe20000000f00 */
[----:B------:R-:W-:Y:S11]  /*101f00*/  IMAD.MOV.U32 R28, RZ, RZ, R37 ;  /* 0x000000ffff1c7224 */ /* 0x000ff600078e0025 */
[----:B------:R-:W-:Y:S11]  /*101f10*/  @!UPT UIADD3 URZ, URZ, URZ, URZ ;  /* 0x0000003f3f3ff290 */ /* 0x000ff6000fffe03f */
[----:B------:R-:W-:Y:S01]  /*101f20*/  MOV R33, R218 ;  /* 0x000000da00217202 */ /* 0x000fe20000000f00 */
[----:B------:R-:W-:Y:S01]  /*101f30*/  IMAD.MOV.U32 R32, RZ, RZ, R219 ;  /* 0x000000ffff207224 */ /* 0x000fe200078e00db */
[----:B------:R-:W-:Y:S01]  /*101f40*/  MOV R37, R216 ;  /* 0x000000d800257202 */ /* 0x000fe20000000f00 */
[----:B------:R-:W-:Y:S01]  /*101f50*/  IMAD.MOV.U32 R36, RZ, RZ, R217 ;  /* 0x000000ffff247224 */ /* 0x000fe200078e00d9 */
[----:B------:R-:W4:Y:S01]  /*101f60*/  LDL.LU.64 R218, [R1+0x9938] ;  /* 0x0099380001da7983 */ /* 0x000f220000300a00 */
[----:B------:R-:W4:Y:S02]  /*101f70*/  LDL.LU.64 R216, [R1+0x9930] ;  /* 0x0099300001d87983 */ /* 0x000f240000300a00 */
[----:B------:R-:W-:Y:S02]  /*101f80*/  STL.64 [R1+0x9850], R74 ;  /* 0x0098504a01007387 */ /* 0x000fe40000100a00 */
[----:B------:R2:W-:Y:S02]  /*101f90*/  STL.64 [R1+0x9848], R72 ;  /* 0x0098484801007387 */ /* 0x0005e40000100a00 */
        /* <DEDUP_REMOVED lines=8> */
[----:B------:R1:W-:Y:S03]  /*102020*/  STL.64 [R1+0x9828], R64 ;  /* 0x0098284001007387 */ /* 0x0003e60000100a00 */
[----:B------:R-:W-:Y:S01]  /*102030*/  STL.64 [R1+0x1930], R68 ;  /* 0x0019304401007387 */ /* 0x000fe20000100a00 */
[C---:B-1----:R-:W-:Y:S01]  /*102040*/  HMMA.1688.F32.TF32 R64, R240.reuse, R62, R196 ;  /* 0x0000003ef040723c */ /* 0x042fe200000810c4 */
[----:B------:R-:W-:Y:S02]  /*102050*/  STL.64 [R1+0x1938], R70 ;  /* 0x0019384601007387 */ /* 0x000fe40000100a00 */
[----:B------:R-:W-:Y:S01]  /*102060*/  STL.64 [R1+0x9820], R62 ;  /* 0x0098203e01007387 */ /* 0x000fe20000100a00 */
[----:B------:R1:W-:Y:S04]  /*102070*/  STL.64 [R1+0x9818], R60 ;  /* 0x0098183c01007387 */ /* 0x0003e80000100a00 */
[C---:B-1----:R-:W-:Y:S11]  /*102080*/  HMMA.1688.F32.TF32 R60, R240.reuse, R58, R208 ;  /* 0x0000003af03c723c */ /* 0x042ff600000810d0 */
[----:B------:R-:W-:Y:S04]  /*102090*/  @!UPT UIADD3 URZ, URZ, URZ, URZ ;  /* 0x0000003f3f3ff290 */ /* 0x000fe8000fffe03f */
[----:B------:R-:W-:Y:S01]  /*1020a0*/  STL.64 [R1+0x1920], R64 ;  /* 0x0019204001007387 */ /* 0x000fe20000100a00 */
[----:B------:R1:W-:Y:S02]  /*1020b0*/  STL.64 [R1+0x1928], R66 ;  /* 0x0019284201007387 */ /* 0x0003e40000100a00 */
[----:B------:R-:W-:Y:S02]  /*1020c0*/  STL.64 [R1+0x9810], R58 ;  /* 0x0098103a01007387 */ /* 0x000fe40000100a00 */
[----:B------:R2:W-:Y:S01]  /*1020d0*/  STL.64 [R1+0x9808], R56 ;  /* 0x0098083801007387 */ /* 0x0005e20000100a00 */
[C---:B-1----:R-:W-:Y:S02]  /*1020e0*/  HMMA.1688.F32.TF32 R64, R240.reuse, R54, R200 ;  /* 0x00000036f040723c */ /* 0x042fe400000810c8 */
[----:B------:R-:W-:Y:S01]  /*1020f0*/  STL.64 [R1+0x1910], R60 ;  /* 0x0019103c01007387 */ /* 0x000fe20000100a00 */
[----:B------:R1:W-:Y:S05]  /*102100*/  STL.64 [R1+0x1918], R62 ;  /* 0x0019183e01007387 */ /* 0x0003ea0000100a00 */
[C---:B--2---:R-:W-:Y:S08]  /*102110*/  HMMA.1688.F32.TF32 R56, R240.reuse, R46, R220 ;  /* 0x0000002ef038723c */ /* 0x044ff000000810dc */
[C---:B-1----:R-:W-:Y:S07]  /*102120*/  HMMA.1688.F32.TF32 R60, R240.reuse, R50, R204 ;  /* 0x00000032f03c723c */ /* 0x042fee00000810cc */
[----:B------:R-:W-:Y:S01]  /*102130*/  STL.64 [R1+0x1900], R64 ;  /* 0x0019004001007387 */ /* 0x000fe20000100a00 */
[----:B------:R1:W-:Y:S02]  /*102140*/  STL.64 [R1+0x1908], R66 ;  /* 0x0019084201007387 */ /* 0x0003e40000100a00 */
[C---:B-1----:R-:W-:Y:S11]  /*102150*/  HMMA.1688.F32.TF32 R64, R240.reuse, R42, R224 ;  /* 0x0000002af040723c */ /* 0x042ff600000810e0 */
[----:B------:R-:W-:Y:S02]  /*102160*/  @!UPT UIADD3 URZ, URZ, URZ, URZ ;  /* 0x0000003f3f3ff290 */ /* 0x000fe4000fffe03f */
        /* <DEDUP_REMOVED lines=14> */
[----:B--2---:R-:W-:Y:S01]  /*102250*/  HMMA.1688.F32.TF32 R56, R240, R22, R244 ;  /* 0x00000016f038723c */ /* 0x004fe200000810f4 */
[----:B------:R1:W-:Y:S01]  /*102260*/  STL.64 [R1+0x18a0], R64 ;  /* 0x0018a04001007387 */ /* 0x0003e20000100a00 */
[----:B------:R2:W-:Y:S02]  /*102270*/  STL.64 [R1+0x18a8], R66 ;  /* 0x0018a84201007387 */ /* 0x0005e40000100a00 */
[----:B------:R-:W3:Y:S11]  /*102280*/  LDL.LU R208, [R1+0x650] ;  /* 0x0006500001d07983 */ /* 0x000ef60000300800 */
[----:B------:R-:W-:Y:S01]  /*102290*/  STL.64 [R1+0x1890], R60 ;  /* 0x0018903c01007387 */ /* 0x000fe20000100a00 */
[----:B------:R-:W-:Y:S07]  /*1022a0*/  STL.64 [R1+0x1898], R62 ;  /* 0x0018983e01007387 */ /* 0x000fee0000100a00 */
[----:B------:R4:W-:Y:S02]  /*1022b0*/  STL.64 [R1+0x1880], R56 ;  /* 0x0018803801007387 */ /* 0x0009e40000100a00 */
[----:B------:R1:W-:Y:S01]  /*1022c0*/  STL.64 [R1+0x1888], R58 ;  /* 0x0018883a01007387 */ /* 0x0003e20000100a00 */
        /* <DEDUP_REMOVED lines=11> */
[----:B-1----:R-:W3:Y:S01]  /*102380*/  LDL.LU R64, [R1+0xc90] ;  /* 0x000c900001407983 */ /* 0x002ee20000300800 */
[----:B------:R-:W3:Y:S01]  /*102390*/  LDL.LU R65, [R1+0xc94] ;  /* 0x000c940001417983 */ /* 0x000ee20000300800 */
[----:B--2---:R-:W3:Y:S02]  /*1023a0*/  LDL.LU R66, [R1+0xc98] ;  /* 0x000c980001427983 */ /* 0x004ee40000300800 */
[----:B------:R-:W3:Y:S02]  /*1023b0*/  LDL.LU R67, [R1+0xc9c] ;  /* 0x000c9c0001437983 */ /* 0x000ee40000300800 */
        /* <DEDUP_REMOVED lines=8> */
[----:B----4-:R-:W4:Y:S01]  /*102440*/  LDL.LU R56, [R1+0xce0] ;  /* 0x000ce00001387983 */ /* 0x010f220000300800 */
[----:B------:R-:W4:Y:S01]  /*102450*/  LDL.LU R57, [R1+0xce4] ;  /* 0x000ce40001397983 */ /* 0x000f220000300800 */
[----:B------:R-:W4:Y:S02]  /*102460*/  LDL.LU R58, [R1+0xce8] ;  /* 0x000ce800013a7983 */ /* 0x000f240000300800 */
[----:B------:R-:W4:Y:S02]  /*102470*/  LDL.LU R59, [R1+0xcec] ;  /* 0x000cec00013b7983 */ /* 0x000f240000300800 */
[----:B------:R-:W4:Y:S01]  /*102480*/  LDL.64 R222, [R1+0x98] ;  /* 0x0000980001de7983 */ /* 0x000f220000100a00 */
[----:B------:R-:W2:Y:S01]  /*102490*/  LDL.64 R230, [R1+0x88] ;  /* 0x0000880001e67983 */ /* 0x000ea20000100a00 */
[----:B------:R-:W3:Y:S02]  /*1024a0*/  LDL.LU R60, [R1+0xcc0] ;  /* 0x000cc000013c7983 */ /* 0x000ee40000300800 */
[----:B------:R-:W3:Y:S02]  /*1024b0*/  LDL.LU R61, [R1+0xcc4] ;  /* 0x000cc400013d7983 */ /* 0x000ee40000300800 */
[----:B------:R-:W3:Y:S01]  /*1024c0*/  LDL.LU R62, [R1+0xcc8] ;  /* 0x000cc800013e7983 */ /* 0x000ee20000300800 */
[----:B------:R-:W3:Y:S01]  /*1024d0*/  LDL.LU R63, [R1+0xccc] ;  /* 0x000ccc00013f7983 */ /* 0x000ee20000300800 */
[----:B------:R-:W3:Y:S02]  /*1024e0*/  LDL.64 R234, [R1+0x78] ;  /* 0x0000780001ea7983 */ /* 0x000ee40000100a00 */
[----:B------:R-:W3:Y:S02]  /*1024f0*/  LDL.64 R246, [R1+0x68] ;  /* 0x0000680001f67983 */ /* 0x000ee40000100a00 */
        /* <DEDUP_REMOVED lines=30> */
[C---:B----4-:R-:W-:Y:S08]  /*1026e0*/  HMMA.1688.F32.TF32 R56, R240.reuse, R222, R56 ;  /* 0x000000def038723c */ /* 0x050ff00000081038 */
[C---:B--2---:R-:W-:Y:S08]  /*1026f0*/  HMMA.1688.F32.TF32 R224, R240.reuse, R230, R224 ;  /* 0x000000e6f0e0723c */ /* 0x044ff000000810e0 */
[C---:B---3--:R-:W-:Y:S08]  /*102700*/  HMMA.1688.F32.TF32 R60, R240.reuse, R234, R60 ;  /* 0x000000eaf03c723c */ /* 0x048ff0000008103c */
[----:B------:R-:W-:Y:S01]  /*102710*/  HMMA.1688.F32.TF32 R236, R240, R246, R236 ;  /* 0x000000f6f0ec723c */ /* 0x000fe200000810ec */
[----:B------:R1:W-:Y:S01]  /*102720*/  STL.64 [R1+0x1870], R56 ;  /* 0x0018703801007387 */ /* 0x0003e20000100a00 */
[----:B------:R2:W-:Y:S01]  /*102730*/  STL.64 [R1+0x1878], R58 ;  /* 0x0018783a01007387 */ /* 0x0005e20000100a00 */
[----:B-1----:R-:W-:Y:S01]  /*102740*/  MOV R57, R222 ;  /* 0x000000de00397202 */ /* 0x002fe20000000f00 */
[----:B------:R-:W-:-:S02]  /*102750*/  IMAD.MOV.U32 R56, RZ, RZ, R223 ;  /* 0x000000ffff387224 */ /* 0x000fc400078e00df */
[----:B------:R-:W3:Y:S01]  /*102760*/  LDL.LU.64 R222, [R1+0x9910] ;  /* 0x0099100001de7983 */ /* 0x000ee20000300a00 */
[----:B------:R-:W4:Y:S02]  /*102770*/  LDL.LU.64 R220, [R1+0x9908] ;  /* 0x0099080001dc7983 */ /* 0x000f240000300a00 */
[----:B------:R-:W-:Y:S02]  /*102780*/  STL.64 [R1+0x1860], R224 ;  /* 0x001860e001007387 */ /* 0x000fe40000100a00 */
[----:B------:R1:W-:Y:S01]  /*102790*/  STL.64 [R1+0x1868], R226 ;  /* 0x001868e201007387 */ /* 0x0003e20000100a00 */
[----:B--2---:R-:W-:Y:S01]  /*1027a0*/  MOV R59, R230 ;  /* 0x000000e6003b7202 */ /* 0x004fe20000000f00 */
[----:B------:R-:W-:Y:S01]  /*1027b0*/  IMAD.MOV.U32 R58, RZ, RZ, R231 ;  /* 0x000000ffff3a7224 */ /* 0x000fe200078e00e7 */
[----:B-1----:R-:W2:Y:S01]  /*1027c0*/  LDL.LU.64 R226, [R1+0x9900] ;  /* 0x0099000001e27983 */ /* 0x002ea20000300a00 */
[----:B------:R-:W2:Y:S02]  /*1027d0*/  LDL.LU.64 R224, [R1+0x98f8] ;  /* 0x0098f80001e07983 */ /* 0x000ea40000300a00 */
[----:B------:R-:W2:Y:S02]  /*1027e0*/  LDL.LU.64 R230, [R1+0x98f0] ;  /* 0x0098f00001e67983 */ /* 0x000ea40000300a00 */
[----:B------:R-:W2:Y:S01]  /*1027f0*/  LDL.LU.64 R228, [R1+0x98e8] ;  /* 0x0098e80001e47983 */ /* 0x000ea20000300a00 */
[----:B------:R1:W-:Y:S01]  /*102800*/  STL.64 [R1+0x1850], R60 ;  /* 0x0018503c01007387 */ /* 0x0003e20000100a00 */
[----:B------:R1:W-:Y:S02]  /*102810*/  STL.64 [R1+0x1858], R62 ;  /* 0x0018583e01007387 */ /* 0x0003e40000100a00 */
[----:B-1----:R-:W-:Y:S01]  /*102820*/  MOV R61, R234 ;  /* 0x000000ea003d7202 */ /* 0x002fe20000000f00 */
[----:B------:R-:W-:-:S02]  /*102830*/  IMAD.MOV.U32 R60, RZ, RZ, R235 ;  /* 0x000000ffff3c7224 */ /* 0x000fc400078e00eb */
[----:B------:R-:W2:Y:S01]  /*102840*/  LDL.LU.64 R234, [R1+0x98e0] ;  /* 0x0098e00001ea7983 */ /* 0x000ea20000300a00 */
[----:B------:R-:W2:Y:S02]  /*102850*/  LDL.LU.64 R232, [R1+0x98d8] ;  /* 0x0098d80001e87983 */ /* 0x000ea40000300a00 */
[----:B------:R-:W-:Y:S02]  /*102860*/  STL.64 [R1+0x1840], R236 ;  /* 0x001840ec01007387 */ /* 0x000fe40000100a00 */
[----:B------:R1:W-:Y:S01]  /*102870*/  STL.64 [R1+0x1848], R238 ;  /* 0x001848ee01007387 */ /* 0x0003e20000100a00 */
[----:B------:R-:W-:Y:S01]  /*102880*/  MOV R63, R246 ;  /* 0x000000f6003f7202 */ /* 0x000fe20000000f00 */
[----:B------:R-:W-:Y:S01]  /*102890*/  IMAD.MOV.U32 R62, RZ, RZ, R247 ;  /* 0x000000ffff3e7224 */ /* 0x000fe200078e00f7 */
[----:B-1----:R-:W2:Y:S01]  /*1028a0*/  LDL.LU.64 R238, [R1+0x98d0] ;  /* 0x0098d00001ee7983 */ /* 0x002ea20000300a00 */
[----:B------:R-:W2:Y:S02]  /*1028b0*/  LDL.LU.64 R236, [R1+0x98c8] ;  /* 0x0098c80001ec7983 */ /* 0x000ea40000300a00 */
[----:B------:R-:W2:Y:S02]  /*1028c0*/  LDL.LU.64 R246, [R1+0x98c0] ;  /* 0x0098c00001f67983 */ /* 0x000ea40000300a00 */
[C---:B--2---:R-:W-:Y:S11]  /*1028d0*/  HMMA.1688.F32.TF32 R248, R240.reuse, R246, R248 ;  /* 0x000000f6f0f8723c */ /* 0x044ff600000810f8 */
[----:B------:R-:W-:Y:S11]  /*1028e0*/  @!UPT UIADD3 URZ, URZ, URZ, URZ ;  /* 0x0000003f3f3ff290 */ /* 0x000ff6000fffe03f */
[----:B------:R-:W-:Y:S01]  /*1028f0*/  @!UPT UIADD3 URZ, URZ, URZ, URZ ;  /* 0x0000003f3f3ff290 */ /* 0x000fe2000fffe03f */
[----:B------:R-:W-:Y:S01]  /*102900*/  STL.64 [R1+0x1830], R248 ;  /* 0x001830f801007387 */ /* 0x000fe20000100a00 */
[----:B------:R1:W-:Y:S03]  /*102910*/  STL.64 [R1+0x1838], R250 ;  /* 0x001838fa01007387 */ /* 0x0003e60000100a00 */
[----:B-1----:R-:W2:Y:S01]  /*102920*/  LDL.LU.64 R250, [R1+0x98b8] ;  /* 0x0098b80001fa7983 */ /* 0x002ea20000300a00 */
[----:B------:R-:W-:Y:S01]  /*102930*/  MOV R88, R4 ;  /* 0x0000000400587202 */ /* 0x000fe20000000f00 */
[----:B------:R-:W-:Y:S01]  /*102940*/  IMAD.MOV.U32 R89, RZ, RZ, R5 ;  /* 0x000000ffff597224 */ /* 0x000fe200078e0005 */
[----:B------:R-:W-:Y:S01]  /*102950*/  MOV R81, R6 ;  /* 0x0000000600517202 */ /* 0x000fe20000000f00 */
[----:B------:R-:W-:Y:S01]  /*102960*/  IMAD.MOV.U32 R80, RZ, RZ, R7 ;  /* 0x000000ffff507224 */ /* 0x000fe200078e0007 */
        /* <DEDUP_REMOVED lines=8> */
[----:B------:R2:W-:Y:S02]  /*1029f0*/  STL.64 [R1+0x1828], R66 ;  /* 0x0018284201007387 */ /* 0x0005e40000100a00 */
[C---:B--2---:R-:W-:Y:S08]  /*102a00*/  HMMA.1688.F32.TF32 R64, R240.reuse, R10, R68 ;  /* 0x0000000af040723c */ /* 0x044ff00000081044 */
[C---:B------:R-:W-:Y:S11]  /*102a10*/  HMMA.1688.F32.TF32 R68, R240.reuse, R14, R72 ;  /* 0x0000000ef044723c */ /* 0x040ff60000081048 */
[----:B------:R-:W-:Y:S04]  /*102a20*/  @!UPT UIADD3 URZ, URZ, URZ, URZ ;  /* 0x0000003f3f3ff290 */ /* 0x000fe8000fffe03f */
[----:B------:R-:W-:Y:S01]  /*102a30*/  STL.64 [R1+0x1810], R64 ;  /* 0x0018104001007387 */ /* 0x000fe20000100a00 */
[----:B------:R2:W-:Y:S02]  /*102a40*/  STL.64 [R1+0x1818], R66 ;  /* 0x0018184201007387 */ /* 0x0005e40000100a00 */
[----:B------:R-:W-:Y:S05]  /*102a50*/  STL.64 [R1+0x97f8], R18 ;  /* 0x0097f81201007387 */ /* 0x000fea0000100a00 */
[----:B------:R-:W-:Y:S01]  /*102a60*/  STL.64 [R1+0x1800], R68 ;  /* 0x0018004401007387 */ /* 0x000fe20000100a00 */
[----:B------:R-:W-:Y:S01]  /*102a70*/  STL.64 [R1+0x1808], R70 ;  /* 0x0018084601007387 */ /* 0x000fe20000100a00 */
[----:B------:R1:W-:Y:S01]  /*102a80*/  STL.64 [R1+0x97f0], R16 ;  /* 0x0097f01001007387 */ /* 0x0003e20000100a00 */
[----:B--2---:R-:W-:Y:S08]  /*102a90*/  HMMA.1688.F32.TF32 R64, R240, R18, R76 ;  /* 0x00000012f040723c */ /* 0x004ff0000008104c */
[C---:B-1----:R-:W-:Y:S11]  /*102aa0*/  HMMA.1688.F32.TF32 R16, R4.reuse, R238, R192 ;  /* 0x000000ee0410723c */ /* 0x042ff600000810c0 */
[----:B------:R-:W-:Y:S04]  /*102ab0*/  @!UPT UIADD3 URZ, URZ, URZ, URZ ;  /* 0x0000003f3f3ff290 */ /* 0x000fe8000fffe03f */
        /* <DEDUP_REMOVED lines=25> */
[C---:B---3--:R-:W-:Y:S11]  /*102c50*/  HMMA.1688.F32.TF32 R16, R4.reuse, R222, R204 ;  /* 0x000000de0410723c */ /* 0x048ff600000810cc */
        /* <DEDUP_REMOVED lines=64> */
[----:B----4-:R1:W-:Y:S02]  /*103060*/  STL.64 [R1+0x97a0], R220 ;  /* 0x0097a0dc01007387 */ /* 0x0103e40000100a00 */
[----:B-1----:R-:W4:Y:S01]  /*103070*/  LDL.LU R220, [R1+0x580] ;  /* 0x0005800001dc7983 */ /* 0x002f220000300800 */
[----:B------:R-:W4:Y:S02]  /*103080*/  LDL.LU R221, [R1+0x584] ;  /* 0x0005840001dd7983 */ /* 0x000f240000300800 */
[----:B------:R-:W4:Y:S02]  /*103090*/  LDL.LU R222, [R1+0x588] ;  /* 0x0005880001de7983 */ /* 0x000f240000300800 */
[----:B------:R-:W4:Y:S01]  /*1030a0*/  LDL.LU R223, [R1+0x58c] ;  /* 0x00058c0001df7983 */ /* 0x000f220000300800 */
[C---:B--2---:R-:W-:Y:S08]  /*1030b0*/  HMMA.1688.F32.TF32 R192, R4.reuse, R218, R192 ;  /* 0x000000da04c0723c */ /* 0x044ff000000810c0 */
[C---:B---3--:R-:W-:Y:S11]  /*1030c0*/  HMMA.1688.F32.TF32 R208, R4.reuse, R214, R208 ;  /* 0x000000d604d0723c */ /* 0x048ff600000810d0 */
[----:B------:R-:W-:Y:S04]  /*1030d0*/  @!UPT UIADD3 URZ, URZ, URZ, URZ ;  /* 0x0000003f3f3ff290 */ /* 0x000fe8000fffe03f */
[----:B------:R-:W-:Y:S01]  /*1030e0*/  STL.64 [R1+0x13d0], R192 ;  /* 0x0013d0c001007387 */ /* 0x000fe20000100a00 */
[----:B------:R1:W-:Y:S03]  /*1030f0*/  STL.64 [R1+0x13d8], R194 ;  /* 0x0013d8c201007387 */ /* 0x0003e60000100a00 */
[----:B-1----:R-:W2:Y:S01]  /*103100*/  LDL.LU.64 R194, [R1+0x98b0] ;  /* 0x0098b00001c27983 */ /* 0x002ea20000300a00 */
[----:B------:R-:W3:Y:S02]  /*103110*/  LDL.LU.64 R192, [R1+0x98a8] ;  /* 0x0098a80001c07983 */ /* 0x000ee40000300a00 */
[----:B------:R-:W-:Y:S02]  /*103120*/  STL.64 [R1+0x9798], R218 ;  /* 0x009798da01007387 */ /* 0x000fe40000100a00 */
[----:B------:R1:W-:Y:S02]  /*103130*/  STL.64 [R1+0x9790], R216 ;  /* 0x009790d801007387 */ /* 0x0003e40000100a00 */
        /* <DEDUP_REMOVED lines=34> */
[----:B------:R-:W-:Y:S02]  /*103360*/  STL.64 [R1+0x9768], R206 ;  /* 0x009768ce01007387 */ /* 0x000fe40000100a00 */
[----:B----4-:R1:W-:Y:S02]  /*103370*/  STL.64 [R1+0x9760], R204 ;  /* 0x009760cc01007387 */ /* 0x0103e40000100a00 */
[----:B-1----:R-:W4:Y:S01]  /*103380*/  LDL.LU R204, [R1+0x5c0] ;  /* 0x0005c00001cc7983 */ /* 0x002f220000300800 */
[----:B------:R-:W4:Y:S02]  /*103390*/  LDL.LU R205, [R1+0x5c4] ;  /* 0x0005c40001cd7983 */ /* 0x000f240000300800 */
[----:B------:R-:W4:Y:S02]  /*1033a0*/  LDL.LU R206, [R1+0x5c8] ;  /* 0x0005c80001ce7983 */ /* 0x000f240000300800 */
[----:B------:R-:W4:Y:S01]  /*1033b0*/  LDL.LU R207, [R1+0x5cc] ;  /* 0x0005cc0001cf7983 */ /* 0x000f220000300800 */
        /* <DEDUP_REMOVED lines=8> */
[----:B---3--:R1:W-:Y:S02]  /*103440*/  STL.64 [R1+0x9750], R200 ;  /* 0x009750c801007387 */ /* 0x0083e40000100a00 */
[----:B-1----:R-:W2:Y:S01]  /*103450*/  LDL.LU R200, [R1+0x5d0] ;  /* 0x0005d00001c87983 */ /* 0x002ea20000300800 */
[----:B------:R-:W2:Y:S02]  /*103460*/  LDL.LU R201, [R1+0x5d4] ;  /* 0x0005d40001c97983 */ /* 0x000ea40000300800 */
[----:B------:R-:W2:Y:S02]  /*103470*/  LDL.LU R202, [R1+0x5d8] ;  /* 0x0005d80001ca7983 */ /* 0x000ea40000300800 */
[----:B------:R-:W2:Y:S01]  /*103480*/  LDL.LU R203, [R1+0x5dc] ;  /* 0x0005dc0001cb7983 */ /* 0x000ea20000300800 */
[C---:B----4-:R-:W-:Y:S08]  /*103490*/  HMMA.1688.F32.TF32 R204, R4.reuse, R194, R204 ;  /* 0x000000c204cc723c */ /* 0x050ff000000810cc */
        /* <DEDUP_REMOVED lines=32> */
[C---:B-1----:R-:W-:Y:S01]  /*1036a0*/  HMMA.1688.F32.TF32 R200, R4.reuse, R154, R240 ;  /* 0x0000009a04c8723c */ /* 0x042fe200000810f0 */
[----:B------:R-:W-:Y:S01]  /*1036b0*/  STL.64 [R1+0x12f0], R208 ;  /* 0x0012f0d001007387 */ /* 0x000fe20000100a00 */
[----:B------:R-:W-:Y:S05]  /*1036c0*/  STL.64 [R1+0x12f8], R210 ;  /* 0x0012f8d201007387 */ /* 0x000fea0000100a00 */
[----:B------:R-:W-:Y:S02]  /*1036d0*/  STL.64 [R1+0x12e0], R204 ;  /* 0x0012e0cc01007387 */ /* 0x000fe40000100a00 */
[----:B------:R-:W-:Y:S01]  /*1036e0*/  STL.64 [R1+0x12e8], R206 ;  /* 0x0012e8ce01007387 */ /* 0x000fe20000100a00 */
[C---:B------:R-:W-:Y:S11]  /*1036f0*/  HMMA.1688.F32.TF32 R64, R4.reuse, R142, R72 ;  /* 0x0000008e0440723c */ /* 0x040ff60000081048 */
[----:B------:R-:W-:Y:S02]  /*103700*/  @!UPT UIADD3 URZ, URZ, URZ, URZ ;  /* 0x0000003f3f3ff290 */ /* 0x000fe4000fffe03f */
[----:B------:R-:W-:Y:S01]  /*103710*/  STL.64 [R1+0x12d0], R200 ;  /* 0x0012d0c801007387 */ /* 0x000fe20000100a00 */
[----:B------:R-:W-:Y:S02]  /*103720*/  STL.64 [R1+0x12d8], R202 ;  /* 0x0012d8ca01007387 */ /* 0x000fe40000100a00 */
[----:B------:R-:W-:Y:S02]  /*103730*/  STL.64 [R1+0x12c0], R16 ;  /* 0x0012c01001007387 */ /* 0x000fe40000100a00 */
[----:B------:R1:W-:Y:S02]  /*103740*/  STL.64 [R1+0x12c8], R18 ;  /* 0x0012c81201007387 */ /* 0x0003e40000100a00 */
[C---:B-1----:R-:W-:Y:S01]  /*103750*/  HMMA.1688.F32.TF32 R16, R4.reuse, R138, R76 ;  /* 0x0000008a0410723c */ /* 0x042fe2000008104c */
[----:B------:R1:W-:Y:S01]  /*103760*/  STL.64 [R1+0x12b0], R68 ;  /* 0x0012b04401007387 */ /* 0x0003e20000100a00 */
[----:B------:R2:W-:Y:S02]  /*103770*/  STL.64 [R1+0x12b8], R70 ;  /* 0x0012b84601007387 */ /* 0x0005e40000100a00 */
[----:B------:R-:W3:Y:S02]  /*103780*/  LDL.LU R72, [R1+0xc20] ;  /* 0x000c200001487983 */ /* 0x000ee40000300800 */
[----:B------:R4:W-:Y:S01]  /*103790*/  STL.64 [R1+0x12a0], R64 ;  /* 0x0012a04001007387 */ /* 0x0009e20000100a00 */
[----:B------:R1:W-:Y:S11]  /*1037a0*/  STL.64 [R1+0x12a8], R66 ;  /* 0x0012a84201007387 */ /* 0x0003f60000100a00 */
[----:B------:R-:W-:Y:S05]  /*1037b0*/  @!UPT UIADD3 URZ, URZ, URZ, URZ ;  /* 0x0000003f3f3ff290 */ /* 0x000fea000fffe03f */
        /* <DEDUP_REMOVED lines=8> */
[----:B------:R-:W3:Y:S01]  /*103840*/  LDL.LU R71, [R1+0xc3c] ;  /* 0x000c3c0001477983 */ /* 0x000ee20000300800 */
[----:B----4-:R-:W2:Y:S03]  /*103850*/  LDL.LU R64, [R1+0xc40] ;  /* 0x000c400001407983 */ /* 0x010ea60000300800 */
[----:B------:R-:W2:Y:S01]  /*103860*/  LDL.LU R65, [R1+0xc44] ;  /* 0x000c440001417983 */ /* 0x000ea20000300800 */
[----:B------:R-:W2:Y:S03]  /*103870*/  LDL.LU R66, [R1+0xc48] ;  /* 0x000c480001427983 */ /* 0x000ea60000300800 */
        /* <DEDUP_REMOVED lines=68> */
[C---:B----4-:R-:W-:Y:S11]  /*103cc0*/  HMMA.1688.F32.TF32 R116, R4.reuse, R114, R232 ;  /* 0x000000720474723c */ /* 0x050ff600000810e8 */
[----:B------:R-:W-:Y:S04]  /*103cd0*/  @!UPT UIADD3 URZ, URZ, URZ, URZ ;  /* 0x0000003f3f3ff290 */ /* 0x000fe8000fffe03f */
[----:B------:R-:W-:Y:S01]  /*103ce0*/  STL.64 [R1+0x660], R120 ;  /* 0x0006607801007387 */ /* 0x000fe20000100a00 */
[----:B------:R-:W-:Y:S02]  /*103cf0*/  STL.64 [R1+0x668], R122 ;  /* 0x0006687a01007387 */ /* 0x000fe40000100a00 */
[----:B------:R-:W-:Y:S02]  /*103d00*/  STL.64 [R1+0x96e8], R114 ;  /* 0x0096e87201007387 */ /* 0x000fe40000100a00 */
[----:B------:R1:W-:Y:S02]  /*103d10*/  STL.64 [R1+0x96e0], R112 ;  /* 0x0096e07001007387 */ /* 0x0003e40000100a00 */
[C---:B-1----:R-:W-:Y:S01]  /*103d20*/  HMMA.1688.F32.TF32 R112, R4.reuse, R110, R240 ;  /* 0x0000006e0470723c */ /* 0x042fe200000810f0 */
[----:B------:R-:W-:Y:S01]  /*103d30*/  STL.64 [R1+0x650], R116 ;  /* 0x0006507401007387 */ /* 0x000fe20000100a00 */
[----:B------:R1:W-:Y:S06]  /*103d40*/  STL.64 [R1+0x658], R118 ;  /* 0x0006587601007387 */ /* 0x0003ec0000100a00 */
[C---:B------:R-:W-:Y:S01]  /*103d50*/  HMMA.1688.F32.TF32 R68, R4.reuse, R94, R68 ;  /* 0x0000005e0444723c */ /* 0x040fe20000081044 */
        /* <DEDUP_REMOVED lines=8> */
[----:B------:R-:W-:Y:S04]  /*103de0*/  LDS R240, [R0+0x84880] ;  /* 0x0848800000f07984 */ /* 0x000fe80000000800 */
[----:B------:R-:W-:Y:S01]  /*103df0*/  LDS R242, [R0+0x84c80] ;  /* 0x084c800000f27984 */ /* 0x000fe20000000800 */
[C---:B-1----:R-:W-:Y:S03]  /*103e00*/  HMMA.1688.F32.TF32 R116, R4.reuse, R106, R236 ;  /* 0x0000006a0474723c */ /* 0x042fe600000810ec */
[----:B------:R-:W-:Y:S04]  /*103e10*/  LDS R241, [R3+0x84880] ;  /* 0x0848800003f17984 */ /* 0x000fe80000000800 */
[----:B------:R-:W1:Y:S04]  /*103e20*/  LDS R243, [R3+0x84c80] ;  /* 0x084c800003f37984 */ /* 0x000e680000000800 */
[----:B------:R-:W-:Y:S01]  /*103e30*/  STL.64 [R1+0x640], R112 ;  /* 0x0006407001007387 */ /* 0x000fe20000100a00 */
[----:B------:R2:W-:Y:S02]  /*103e40*/  STL.64 [R1+0x648], R114 ;  /* 0x0006487201007387 */ /* 0x0005e40000100a00 */
[C---:B--2---:R-:W-:Y:S08]  /*103e50*/  HMMA.1688.F32.TF32 R112, R4.reuse, R102, R16 ;  /* 0x000000660470723c */ /* 0x044ff00000081010 */
        /* <DEDUP_REMOVED lines=8> */
[C---:B--2---:R-:W-:Y:S01]  /*103ee0*/  HMMA.1688.F32.TF32 R16, R4.reuse, R86, R76 ;  /* 0x000000560410723c */ /* 0x044fe2000008104c */
[----:B------:R2:W-:Y:S01]  /*103ef0*/  STL.64 [R1+0x17c0], R68 ;  /* 0x0017c04401007387 */ /* 0x0005e20000100a00 */
[----:B------:R3:W-:Y:S02]  /*103f00*/  STL.64 [R1+0x17c8], R70 ;  /* 0x0017c84601007387 */ /* 0x0007e40000100a00 */
[----:B------:R-:W4:Y:S02]  /*103f10*/  LDL.LU R236, [R1+0xab0] ;  /* 0x000ab00001ec7983 */ /* 0x000f240000300800 */
[----:B------:R1:W-:Y:S01]  /*103f20*/  STL.64 [R1+0x17b0], R64 ;  /* 0x0017b04001007387 */ /* 0x0003e20000100a00 */
[----:B------:R1:W-:Y:S11]  /*103f30*/  STL.64 [R1+0x17b8], R66 ;  /* 0x0017b84201007387 */ /* 0x0003f60000100a00 */
[----:B------:R-:W-:Y:S05]  /*103f40*/  @!UPT UIADD3 URZ, URZ, URZ, URZ ;  /* 0x0000003f3f3ff290 */ /* 0x000fea000fffe03f */
        /* <DEDUP_REMOVED lines=53> */
[----:B--2---:R-:W2:Y:S02]  /*1042a0*/  LDL.LU R68, [R1+0xbe0] ;  /* 0x000be00001447983 */ /* 0x004ea40000300800 */
[----:B------:R-:W2:Y:S02]  /*1042b0*/  LDL.LU R69, [R1+0xbe4] ;  /* 0x000be40001457983 */ /* 0x000ea40000300800 */
[----:B---3--:R-:W2:Y:S01]  /*1042c0*/  LDL.LU R70, [R1+0xbe8] ;  /* 0x000be80001467983 */ /* 0x008ea20000300800 */
[----:B------:R-:W2:Y:S01]  /*1042d0*/  LDL.LU R71, [R1+0xbec] ;  /* 0x000bec0001477983 */ /* 0x000ea20000300800 */
[----:B------:R-:W3:Y:S02]  /*1042e0*/  LDL.LU R200, [R1+0xb00] ;  /* 0x000b000001c87983 */ /* 0x000ee40000300800 */
[----:B------:R-:W3:Y:S02]  /*1042f0*/  LDL.LU R201, [R1+0xb04] ;  /* 0x000b040001c97983 */ /* 0x000ee40000300800 */
[----:B------:R-:W3:Y:S01]  /*104300*/  LDL.LU R202, [R1+0xb08] ;  /* 0x000b080001ca7983 */ /* 0x000ee20000300800 */
[----:B------:R-:W3:Y:S01]  /*104310*/  LDL.LU R203, [R1+0xb0c] ;  /* 0x000b0c0001cb7983 */ /* 0x000ee20000300800 */
        /* <DEDUP_REMOVED lines=48> */
[----:B---3--:R1:W-:Y:S02]  /*104620*/  STL.64 [R1+0x96c0], R72 ;  /* 0x0096c04801007387 */ /* 0x0083e40000100a00 */
[----:B-1----:R-:W3:Y:S01]  /*104630*/  LDL.LU R72, [R1+0xb90] ;  /* 0x000b900001487983 */ /* 0x002ee20000300800 */
[----:B------:R-:W3:Y:S02]  /*104640*/  LDL.LU R73, [R1+0xb94] ;  /* 0x000b940001497983 */ /* 0x000ee40000300800 */
[----:B------:R-:W3:Y:S02]  /*104650*/  LDL.LU R74, [R1+0xb98] ;  /* 0x000b9800014a7983 */ /* 0x000ee40000300800 */
[----:B------:R-:W3:Y:S01]  /*104660*/  LDL.LU R75, [R1+0xb9c] ;  /* 0x000b9c00014b7983 */ /* 0x000ee20000300800 */
        /* <DEDUP_REMOVED lines=25> */
[----:B-1----:R-:W2:Y:S01]  /*104800*/  LDL.LU.64 R58, [R1+0x9810] ;  /* 0x00981000013a7983 */ /* 0x002ea20000300a00 */
[----:B------:R-:W4:Y:S01]  /*104810*/  LDL.LU.64 R56, [R1+0x9808] ;  /* 0x0098080001387983 */ /* 0x000f220000300a00 */
[C---:B------:R-:W-:Y:S08]  /*104820*/  HMMA.1688.F32.TF32 R16, R4.reuse, R10, R16 ;  /* 0x0000000a0410723c */ /* 0x040ff00000081010 */
[C---:B--2---:R-:W-:Y:S11]  /*104830*/  HMMA.1688.F32.TF32 R68, R4.reuse, R58, R68 ;  /* 0x0000003a0444723c */ /* 0x044ff60000081044 */
[----:B------:R-:W-:Y:S11]  /*104840*/  @!UPT UIADD3 URZ, URZ, URZ, URZ ;  /* 0x0000003f3f3ff290 */ /* 0x000ff6000fffe03f */
[----:B------:R-:W-:Y:S01]  /*104850*/  @!UPT UIADD3 URZ, URZ, URZ, URZ ;  /* 0x0000003f3f3ff290 */ /* 0x000fe2000fffe03f */
[----:B------:R-:W-:Y:S01]  /*104860*/  STL.64 [R1+0x1730], R68 ;  /* 0x0017304401007387 */ /* 0x000fe20000100a00 */
[----:B------:R3:W-:Y:S02]  /*104870*/  STL.64 [R1+0x1738], R70 ;  /* 0x0017384601007387 */ /* 0x0007e40000100a00 */
[C---:B---3--:R-:W-:Y:S08]  /*104880*/  HMMA.1688.F32.TF32 R68, R4.reuse, R54, R72 ;  /* 0x000000360444723c */ /* 0x048ff00000081048 */
        /* <DEDUP_REMOVED lines=40> */
[----:B-1----:R-:W-:Y:S11]  /*104b10*/  HMMA.1688.F32.TF32 R68, R4, R250, R236 ;  /* 0x000000fa0444723c */ /* 0x002ff600000810ec */
[----:B------:R-:W-:Y:S04]  /*104b20*/  @!UPT UIADD3 URZ, URZ, URZ, URZ ;  /* 0x0000003f3f3ff290 */ /* 0x000fe8000fffe03f */
[----:B------:R1:W-:Y:S01]  /*104b30*/  STL.64 [R1+0x1650], R72 ;  /* 0x0016504801007387 */ /* 0x0003e20000100a00 */
[----:B------:R2:W-:Y:S02]  /*104b40*/  STL.64 [R1+0x1658], R74 ;  /* 0x0016584a01007387 */ /* 0x0005e40000100a00 */
[----:B------:R3:W-:Y:S05]  /*104b50*/  STL.64 [R1+0x9688], R250 ;  /* 0x009688fa01007387 */ /* 0x0007ea0000100a00 */
[----:B------:R1:W-:Y:S01]  /*104b60*/  STL.64 [R1+0x1640], R68 ;  /* 0x0016404401007387 */ /* 0x0003e20000100a00 */
[----:B------:R1:W-:Y:S02]  /*104b70*/  STL.64 [R1+0x1648], R70 ;  /* 0x0016484601007387 */ /* 0x0003e40000100a00 */
        /* <DEDUP_REMOVED lines=178> */
[----:B------:R-:W4:Y:S01]  /*1056a0*/  LDL.LU.64 R204, [R1+0x9760] ;  /* 0x0097600001cc7983 */ /* 0x000f220000300a00 */
[----:B--2---:R-:W-:Y:S01]  /*1056b0*/  MOV R7, R2 ;  /* 0x0000000200077202 */ /* 0x004fe20000000f00 */
[C---:B---3--:R-:W-:Y:S11]  /*1056c0*/  HMMA.1688.F32.TF32 R200, R240.reuse, R206, R200 ;  /* 0x000000cef0c8723c */ /* 0x048ff600000810c8 */
[----:B------:R-:W-:Y:S11]  /*1056d0*/  @!UPT UIADD3 URZ, URZ, URZ, URZ ;  /* 0x0000003f3f3ff290 */ /* 0x000ff6000fffe03f */
[----:B------:R-:W-:Y:S01]  /*1056e0*/  @!UPT UIADD3 URZ, URZ, URZ, URZ ;  /* 0x0000003f3f3ff290 */ /* 0x000fe2000fffe03f */
[----:B------:R-:W-:Y:S01]  /*1056f0*/  STL.64 [R1+0xe00], R200 ;  /* 0x000e00c801007387 */ /* 0x000fe20000100a00 */
[----:B------:R1:W-:Y:S02]  /*105700*/  STL [R1+0xe08], R202 ;  /* 0x000e08ca01007387 */ /* 0x0003e40000100800 */
[----:B------:R-:W-:Y:S02]  /*105710*/  IMAD.MOV.U32 R2, RZ, RZ, R203 ;  /* 0x000000ffff027224 */ /* 0x000fe400078e00cb */
[----:B-1----:R-:W4:Y:S01]  /*105720*/  LDL.LU.64 R202, [R1+0x9758] ;  /* 0x0097580001ca7983 */ /* 0x002f220000300a00 */
[C---:B------:R-:W-:Y:S01]  /*105730*/  HMMA.1688.F32.TF32 R12, R240.reuse, R198, R12 ;  /* 0x000000c6f00c723c */ /* 0x040fe2000008100c */
[----:B------:R-:W2:Y:S02]  /*105740*/  LDL.LU.64 R200, [R1+0x9750] ;  /* 0x0097500001c87983 */ /* 0x000ea40000300a00 */
[----:B------:R-:W-:Y:S05]  /*105750*/  STL [R1+0x9458], R2 ;  /* 0x0094580201007387 */ /* 0x000fea0000100800 */
[C---:B----4-:R-:W-:Y:S11]  /*105760*/  HMMA.1688.F32.TF32 R4, R240.reuse, R202, R4 ;  /* 0x000000caf004723c */ /* 0x050ff60000081004 */
[----:B------:R-:W-:Y:S11]  /*105770*/  @!UPT UIADD3 URZ, URZ, URZ, URZ ;  /* 0x0000003f3f3ff290 */ /* 0x000ff6000fffe03f */
[----:B------:R-:W-:Y:S01]  /*105780*/  @!UPT UIADD3 URZ, URZ, URZ, URZ ;  /* 0x0000003f3f3ff290 */ /* 0x000fe2000fffe03f */
[----:B------:R-:W-:Y:S01]  /*105790*/  STL.64 [R1+0xdf0], R4 ;  /* 0x000df00401007387 */ /* 0x000fe20000100a00 */
[----:B------:R1:W-:Y:S02]  /*1057a0*/  STL.64 [R1+0xdf8], R6 ;  /* 0x000df80601007387 */ /* 0x0003e40000100a00 */
[C---:B-1----:R-:W-:Y:S01]  /*1057b0*/  HMMA.1688.F32.TF32 R4, R240.reuse, R194, R8 ;  /* 0x000000c2f004723c */ /* 0x042fe20000081008 */
[----:B------:R-:W-:Y:S01]  /*1057c0*/  STL.64 [R1+0xde0], R12 ;  /* 0x000de00c01007387 */ /* 0x000fe20000100a00 */
[----:B------:R1:W-:Y:S06]  /*1057d0*/  STL.64 [R1+0xde8], R14 ;  /* 0x000de80e01007387 */ /* 0x0003ec0000100a00 */
[C---:B------:R-:W-:Y:S08]  /*1057e0*/  HMMA.1688.F32.TF32 R8, R240.reuse, R186, R244 ;  /* 0x000000baf008723c */ /* 0x040ff000000810f4 */
        /* <DEDUP_REMOVED lines=32> */
[----:B------:R1:W-:Y:S01]  /*1059f0*/  STL.64 [R1+0xd30], R12 ;  /* 0x000d300c01007387 */ /* 0x0003e20000100a00 */
[----:B------:R3:W-:Y:S03]  /*105a00*/  STL.64 [R1+0xd38], R14 ;  /* 0x000d380e01007387 */ /* 0x0007e60000100a00 */
[----:B-1----:R-:W4:Y:S04]  /*105a10*/  LDL.LU R12, [R1+0x240] ;  /* 0x00024000010c7983 */ /* 0x002f280000300800 */
[----:B------:R-:W-:Y:S02]  /*105a20*/  STL.64 [R1+0xd20], R8 ;  /* 0x000d200801007387 */ /* 0x000fe40000100a00 */
[----:B------:R-:W-:Y:S06]  /*105a30*/  STL.64 [R1+0xd28], R10 ;  /* 0x000d280a01007387 */ /* 0x000fec0000100a00 */
[----:B------:R1:W-:Y:S01]  /*105a40*/  STL.64 [R1+0xd10], R4 ;  /* 0x000d100401007387 */ /* 0x0003e20000100a00 */
[----:B------:R2:W-:Y:S02]  /*105a50*/  STL.64 [R1+0xd18], R6 ;  /* 0x000d180601007387 */ /* 0x0005e40000100a00 */
[----:B------:R-:W4:Y:S02]  /*105a60*/  LDL.LU R13, [R1+0x244] ;  /* 0x00024400010d7983 */ /* 0x000f240000300800 */
[----:B---3--:R-:W4:Y:S01]  /*105a70*/  LDL.LU R14, [R1+0x248] ;  /* 0x00024800010e7983 */ /* 0x008f220000300800 */
        /* <DEDUP_REMOVED lines=112> */
[C---:B----4-:R-:W-:Y:S01]  /*106180*/  HMMA.1688.F32.TF32 R4, R240.reuse, R110, R12 ;  /* 0x0000006ef004723c */ /* 0x050fe2000008100c */
[----:B------:R-:W-:Y:S01]  /*106190*/  STL.64 [R1+0x95e8], R110 ;  /* 0x0095e86e01007387 */ /* 0x000fe20000100a00 */
[----:B------:R-:W-:Y:S11]  /*1061a0*/  STL.64 [R1+0x95e0], R108 ;  /* 0x0095e06c01007387 */ /* 0x000ff60000100a00 */
[----:B------:R-:W-:Y:S10]  /*1061b0*/  @!UPT UIADD3 URZ, URZ, URZ, URZ ;  /* 0x0000003f3f3ff290 */ /* 0x000ff4000fffe03f */
        /* <DEDUP_REMOVED lines=34> */
[----:B------:R-:W4:Y:S01]  /*1063e0*/  LDL.LU R244, [R1+0x930] ;  /* 0x0009300001f47983 */ /* 0x000f220000300800 */
[C---:B-1----:R-:W-:Y:S11]  /*1063f0*/  HMMA.1688.F32.TF32 R8, R240.reuse, R86, R76 ;  /* 0x00000056f008723c */ /* 0x042ff6000008104c */
        /* <DEDUP_REMOVED lines=117> */
[----:B------:R-:W-:Y:S07]  /*106b50*/  STL.64 [R1+0x1550], R60 ;  /* 0x0015503c01007387 */ /* 0x000fee0000100a00 */
        /* <DEDUP_REMOVED lines=23> */
[----:B------:R-:W3:Y:S02]  /*106cd0*/  LDL.LU R108, [R1+0x1e0] ;  /* 0x0001e000016c7983 */ /* 0x000ee40000300800 */
[----:B------:R4:W-:Y:S01]  /*106ce0*/  STL.64 [R1+0x14d0], R12 ;  /* 0x0014d00c01007387 */ /* 0x0009e20000100a00 */
[----:B------:R1:W-:Y:S02]  /*106cf0*/  STL.64 [R1+0x14d8], R14 ;  /* 0x0014d80e01007387 */ /* 0x0003e40000100a00 */
[----:B------:R-:W-:Y:S02]  /*106d00*/  STL.64 [R1+0x14c0], R8 ;  /* 0x0014c00801007387 */ /* 0x000fe40000100a00 */
        /* <DEDUP_REMOVED lines=28> */
[----:B------:R-:W4:Y:S02]  /*106ed0*/  LDL.LU.64 R10, [R1+0x98] ;  /* 0x00009800010a7983 */ /* 0x000f240000300a00 */
[----:B------:R-:W2:Y:S01]  /*106ee0*/  LDL.LU.64 R246, [R1+0x88] ;  /* 0x0000880001f67983 */ /* 0x000ea20000300a00 */
[----:B------:R-:W3:Y:S01]  /*106ef0*/  LDL.LU R56, [R1+0x900] ;  /* 0x0009000001387983 */ /* 0x000ee20000300800 */
[----:B------:R-:W3:Y:S02]  /*106f00*/  LDL.LU R57, [R1+0x904] ;  /* 0x0009040001397983 */ /* 0x000ee40000300800 */
[----:B------:R-:W3:Y:S02]  /*106f10*/  LDL.LU R58, [R1+0x908] ;  /* 0x00090800013a7983 */ /* 0x000ee40000300800 */
[----:B------:R-:W3:Y:S01]  /*106f20*/  LDL.LU R59, [R1+0x90c] ;  /* 0x00090c00013b7983 */ /* 0x000ee20000300800 */
[----:B------:R-:W3:Y:S01]  /*106f30*/  LDL.LU.64 R62, [R1+0x78] ;  /* 0x00007800013e7983 */ /* 0x000ee20000300a00 */
[----:B------:R-:W3:Y:S02]  /*106f40*/  LDL.LU.64 R70, [R1+0x68] ;  /* 0x0000680001467983 */ /* 0x000ee40000300a00 */
        /* <DEDUP_REMOVED lines=20> */
[----:B------:R-:W-:Y:S01]  /*107090*/  MOV R106, R225 ;  /* 0x000000e1006a7202 */ /* 0x000fe20000000f00 */
[----:B------:R-:W-:Y:S01]  /*1070a0*/  IMAD.MOV.U32 R107, RZ, RZ, R224 ;  /* 0x000000ffff6b7224 */ /* 0x000fe200078e00e0 */
[C---:B----4-:R-:W-:Y:S08]  /*1070b0*/  HMMA.1688.F32.TF32 R12, R240.reuse, R10, R12 ;  /* 0x0000000af00c723c */ /* 0x050ff0000008100c */
[----:B--2---:R-:W-:Y:S01]  /*1070c0*/  HMMA.1688.F32.TF32 R248, R240, R246, R248 ;  /* 0x000000f6f0f8723c */ /* 0x004fe200000810f8 */
[----:B------:R-:W-:Y:S01]  /*1070d0*/  MOV R213, R10 ;  /* 0x0000000a00d57202 */ /* 0x000fe20000000f00 */
[----:B------:R-:W-:Y:S01]  /*1070e0*/  IMAD.MOV.U32 R212, RZ, RZ, R11 ;  /* 0x000000ffffd47224 */ /* 0x000fe200078e000b */
[----:B------:R-:W-:Y:S01]  /*1070f0*/  MOV R225, R246 ;  /* 0x000000f600e17202 */ /* 0x000fe20000000f00 */
[----:B------:R-:W-:-:S11]  /*107100*/  IMAD.MOV.U32 R224, RZ, RZ, R247 ;  /* 0x000000ffffe07224 */ /* 0x000fd600078e00f7 */
        /* <DEDUP_REMOVED lines=9> */
[----:B------:R-:W2:Y:S01]  /*1071a0*/  LDL.LU.64 R246, [R1+0x9680] ;  /* 0x0096800001f67983 */ /* 0x000ea20000300a00 */
[C---:B---3--:R-:W-:Y:S11]  /*1071b0*/  HMMA.1688.F32.TF32 R56, R240.reuse, R62, R56 ;  /* 0x0000003ef038723c */ /* 0x048ff60000081038 */
        /* <DEDUP_REMOVED lines=10> */
[----:B------:R-:W-:Y:S01]  /*107260*/  IMAD.MOV.U32 R105, RZ, RZ, R236 ;  /* 0x000000ffff697224 */ /* 0x000fe200078e00ec */
[----:B------:R-:W-:Y:S01]  /*107270*/  MOV R149, R70 ;  /* 0x0000004600957202 */ /* 0x000fe20000000f00 */
[----:B------:R-:W-:Y:S01]  /*107280*/  IMAD.MOV.U32 R2, RZ, RZ, R71 ;  /* 0x000000ffff027224 */ /* 0x000fe200078e0047 */
[----:B------:R-:W-:Y:S01]  /*107290*/  MOV R237, R62 ;  /* 0x0000003e00ed7202 */ /* 0x000fe20000000f00 */
[----:B------:R-:W-:Y:S01]  /*1072a0*/  IMAD.MOV.U32 R236, RZ, RZ, R63 ;  /* 0x000000ffffec7224 */ /* 0x000fe200078e003f */
[C---:B--2---:R-:W-:Y:S01]  /*1072b0*/  HMMA.1688.F32.TF32 R56, R240.reuse, R246, R72 ;  /* 0x000000f6f038723c */ /* 0x044fe20000081048 */
[----:B------:R-:W-:Y:S11]  /*1072c0*/  MOV R168, R246 ;  /* 0x000000f600a87202 */ /* 0x000ff60000000f00 */
[----:B------:R-:W-:Y:S11]  /*1072d0*/  @!UPT UIADD3 URZ, URZ, URZ, URZ ;  /* 0x0000003f3f3ff290 */ /* 0x000ff6000fffe03f */
[----:B------:R-:W-:Y:S01]  /*1072e0*/  STL.64 [R1+0x1470], R56 ;  /* 0x0014703801007387 */ /* 0x000fe20000100a00 */
[----:B------:R1:W-:Y:S02]  /*1072f0*/  STL.64 [R1+0x1478], R58 ;  /* 0x0014783a01007387 */ /* 0x0003e40000100a00 */
[C---:B-1----:R-:W-:Y:S01]  /*107300*/  HMMA.1688.F32.TF32 R56, R240.reuse, R250, R76 ;  /* 0x000000faf038723c */ /* 0x042fe2000008104c */
[----:B------:R-:W-:Y:S02]  /*107310*/  IMAD.MOV.U32 R148, RZ, RZ, R247 ;  /* 0x000000ffff947224 */ /* 0x000fe400078e00f7 */
[----:B------:R-:W2:Y:S01]  /*107320*/  LDL.LU.64 R246, [R1+0x9678] ;  /* 0x0096780001f67983 */ /* 0x000ea20000300a00 */
[----:B------:R-:W3:Y:S01]  /*107330*/  LDL.LU.64 R244, [R1+0x9670] ;  /* 0x0096700001f47983 */ /* 0x000ee20000300a00 */
[----:B------:R-:W-:Y:S01]  /*107340*/  MOV R176, R250 ;  /* 0x000000fa00b07202 */ /* 0x000fe20000000f00 */
[----:B------:R-:W-:Y:S11]  /*107350*/  IMAD.MOV.U32 R169, RZ, RZ, R251 ;  /* 0x000000ffffa97224 */ /* 0x000ff600078e00fb */
[----:B------:R-:W-:Y:S06]  /*107360*/  @!UPT UIADD3 URZ, URZ, URZ, URZ ;  /* 0x0000003f3f3ff290 */ /* 0x000fec000fffe03f */
[----:B------:R-:W-:Y:S01]  /*107370*/  STL.64 [R1+0x1460], R56 ;  /* 0x0014603801007387 */ /* 0x000fe20000100a00 */
[----:B------:R1:W-:Y:S02]  /*107380*/  STL.64 [R1+0x1468], R58 ;  /* 0x0014683a01007387 */ /* 0x0003e40000100a00 */
[----:B------:R-:W2:Y:S02]  /*107390*/  LDL.LU.64 R250, [R1+0x9668] ;  /* 0x0096680001fa7983 */ /* 0x000ea40000300a00 */
[----:B------:R-:W2:Y:S01]  /*1073a0*/  LDL.LU.64 R248, [R1+0x9660] ;  /* 0x0096600001f87983 */ /* 0x000ea20000300a00 */
[----:B------:R-:W-:Y:S01]  /*1073b0*/  STL.64 [R1+0x9490], R10 ;  /* 0x0094900a01007387 */ /* 0x000fe20000100a00 */
[----:B------:R4:W-:Y:S01]  /*1073c0*/  STL.64 [R1+0x9488], R8 ;  /* 0x0094880801007387 */ /* 0x0009e20000100a00 */
[C---:B-1----:R-:W-:Y:S08]  /*1073d0*/  HMMA.1688.F32.TF32 R56, R240.reuse, R10, R80 ;  /* 0x0000000af038723c */ /* 0x042ff00000081050 */
[C---:B----4-:R-:W-:Y:S11]  /*1073e0*/  HMMA.1688.F32.TF32 R8, R240.reuse, R14, R84 ;  /* 0x0000000ef008723c */ /* 0x050ff60000081054 */
        /* <DEDUP_REMOVED lines=10> */
[C---:B------:R-:W-:Y:S01]  /*107490*/  HMMA.1688.F32.TF32 R12, R4.reuse, R238, R92 ;  /* 0x000000ee040c723c */ /* 0x040fe2000008105c */
[----:B------:R-:W-:Y:S01]  /*1074a0*/  LDS R238, [R0+0x85400] ;  /* 0x0854000000ee7984 */ /* 0x000fe20000000800 */
[----:B------:R-:W-:Y:S11]  /*1074b0*/  LDS R239, [R3+0x85400] ;  /* 0x0854000003ef7984 */ /* 0x000ff60000000800 */
[----:B------:R-:W-:Y:S02]  /*1074c0*/  @!UPT UIADD3 URZ, URZ, URZ, URZ ;  /* 0x0000003f3f3ff290 */ /* 0x000fe4000fffe03f */
        /* <DEDUP_REMOVED lines=11> */
[----:B------:R-:W-:Y:S02]  /*107580*/  STL.64 [R1+0x11e8], R18 ;  /* 0x0011e81201007387 */ /* 0x000fe40000100a00 */
[----:B------:R-:W4:Y:S05]  /*107590*/  LDL.LU R104, [R1+0xd0] ;  /* 0x0000d00001687983 */ /* 0x000f2a0000300800 */
[----:B------:R-:W-:Y:S01]  /*1075a0*/  STL.64 [R1+0x11d0], R12 ;  /* 0x0011d00c01007387 */ /* 0x000fe20000100a00 */
[----:B------:R-:W-:Y:S09]  /*1075b0*/  STL.64 [R1+0x11d8], R14 ;  /* 0x0011d80e01007387 */ /* 0x000ff20000100a00 */
        /* <DEDUP_REMOVED lines=73> */
[C---:B--2---:R-:W-:Y:S08]  /*107a50*/  HMMA.1688.F32.TF32 R88, R4.reuse, R218, R88 ;  /* 0x000000da0458723c */ /* 0x044ff00000081058 */
[C---:B------:R-:W-:Y:S11]  /*107a60*/  HMMA.1688.F32.TF32 R92, R4.reuse, R214, R92 ;  /* 0x000000d6045c723c */ /* 0x040ff6000008105c */
[----:B------:R-:W-:Y:S04]  /*107a70*/  @!UPT UIADD3 URZ, URZ, URZ, URZ ;  /* 0x0000003f3f3ff290 */ /* 0x000fe8000fffe03f */
[----:B------:R-:W-:Y:S01]  /*107a80*/  STL.64 [R1+0x11b0], R88 ;  /* 0x0011b05801007387 */ /* 0x000fe20000100a00 */
[----:B------:R3:W-:Y:S02]  /*107a90*/  STL.64 [R1+0x11b8], R90 ;  /* 0x0011b85a01007387 */ /* 0x0007e40000100a00 */
[C---:B---3--:R-:W-:Y:S05]  /*107aa0*/  HMMA.1688.F32.TF32 R88, R4.reuse, R210, R96 ;  /* 0x000000d20458723c */ /* 0x048fea0000081060 */
[----:B------:R1:W-:Y:S01]  /*107ab0*/  STL.64 [R1+0x11a0], R92 ;  /* 0x0011a05c01007387 */ /* 0x0003e20000100a00 */
[----:B------:R2:W-:Y:S03]  /*107ac0*/  STL.64 [R1+0x11a8], R94 ;  /* 0x0011a85e01007387 */ /* 0x0005e60000100a00 */
[----:B-1----:R-:W3:Y:S11]  /*107ad0*/  LDL.LU R92, [R1+0xa0] ;  /* 0x0000a000015c7983 */ /* 0x002ef60000300800 */
[----:B------:R-:W-:Y:S03]  /*107ae0*/  @!UPT UIADD3 URZ, URZ, URZ, URZ ;  /* 0x0000003f3f3ff290 */ /* 0x000fe6000fffe03f */
[----:B------:R1:W-:Y:S01]  /*107af0*/  STL.64 [R1+0x1190], R88 ;  /* 0x0011905801007387 */ /* 0x0003e20000100a00 */
[----:B------:R4:W-:Y:S02]  /*107b00*/  STL.64 [R1+0x1198], R90 ;  /* 0x0011985a01007387 */ /* 0x0009e40000100a00 */
[----:B------:R-:W3:Y:S02]  /*107b10*/  LDL.LU R93, [R1+0xa4] ;  /* 0x0000a400015d7983 */ /* 0x000ee40000300800 */
[----:B--2---:R-:W3:Y:S01]  /*107b20*/  LDL.LU R94, [R1+0xa8] ;  /* 0x0000a800015e7983 */ /* 0x004ee20000300800 */
[----:B------:R-:W3:Y:S04]  /*107b30*/  LDL.LU R95, [R1+0xac] ;  /* 0x0000ac00015f7983 */ /* 0x000ee80000300800 */
[----:B-1----:R-:W2:Y:S01]  /*107b40*/  LDL.LU R88, [R1+0xb0] ;  /* 0x0000b00001587983 */ /* 0x002ea20000300800 */
[----:B------:R-:W2:Y:S02]  /*107b50*/  LDL.LU R89, [R1+0xb4] ;  /* 0x0000b40001597983 */ /* 0x000ea40000300800 */
[----:B----4-:R-:W2:Y:S02]  /*107b60*/  LDL.LU R90, [R1+0xb8] ;  /* 0x0000b800015a7983 */ /* 0x010ea40000300800 */
[----:B------:R-:W2:Y:S01]  /*107b70*/  LDL.LU R91, [R1+0xbc] ;  /* 0x0000bc00015b7983 */ /* 0x000ea20000300800 */
[----:B------:R-:W2:Y:S01]  /*107b80*/  LDL.LU R96, [R1+0x30] ;  /* 0x0000300001607983 */ /* 0x000ea20000300800 */
[----:B------:R-:W2:Y:S02]  /*107b90*/  LDL.LU R97, [R1+0x34] ;  /* 0x0000340001617983 */ /* 0x000ea40000300800 */
[----:B------:R-:W2:Y:S02]  /*107ba0*/  LDL.LU R98, [R1+0x38] ;  /* 0x0000380001627983 */ /* 0x000ea40000300800 */
[----:B------:R-:W2:Y:S01]  /*107bb0*/  LDL.LU R99, [R1+0x3c] ;  /* 0x00003c0001637983 */ /* 0x000ea20000300800 */
[C---:B------:R-:W-:Y:S08]  /*107bc0*/  HMMA.1688.F32.TF32 R16, R4.reuse, R206, R16 ;  /* 0x000000ce0410723c */ /* 0x040ff00000081010 */
[C---:B------:R-:W-:Y:S01]  /*107bd0*/  HMMA.1688.F32.TF32 R240, R4.reuse, R202, R240 ;  /* 0x000000ca04f0723c */ /* 0x040fe200000810f0 */
[----:B------:R1:W-:Y:S07]  /*107be0*/  STL.64 [R1+0x9500], R208 ;  /* 0x009500d001007387 */ /* 0x0003ee0000100a00 */
[C---:B-1----:R-:W-:Y:S08]  /*107bf0*/  HMMA.1688.F32.TF32 R208, R4.reuse, R198, R12 ;  /* 0x000000c604d0723c */ /* 0x042ff0000008100c */
[C---:B------:R-:W-:Y:S01]  /*107c00*/  HMMA.1688.F32.TF32 R12, R4.reuse, R190, R56 ;  /* 0x000000be040c723c */ /* 0x040fe20000081038 */
[----:B------:R-:W-:Y:S01]  /*107c10*/  STL.64 [R1+0x1180], R16 ;  /* 0x0011801001007387 */ /* 0x000fe20000100a00 */
[----:B------:R1:W-:Y:S06]  /*107c20*/  STL.64 [R1+0x1188], R18 ;  /* 0x0011881201007387 */ /* 0x0003ec0000100a00 */
[C---:B-1----:R-:W-:Y:S08]  /*107c30*/  HMMA.1688.F32.TF32 R16, R4.reuse, R194, R8 ;  /* 0x000000c20410723c */ /* 0x042ff00000081008 */
[C---:B------:R-:W-:Y:S01]  /*107c40*/  HMMA.1688.F32.TF32 R8, R4.reuse, R186, R60 ;  /* 0x000000ba0408723c */ /* 0x040fe2000008103c */
[----:B------:R-:W-:Y:S01]  /*107c50*/  STL.64 [R1+0x1170], R240 ;  /* 0x001170f001007387 */ /* 0x000fe20000100a00 */
[----:B------:R-:W-:Y:S02]  /*107c60*/  STL.64 [R1+0x1178], R242 ;  /* 0x001178f201007387 */ /* 0x000fe40000100a00 */
[----:B------:R-:W-:Y:S02]  /*107c70*/  STL.64 [R1+0x1160], R208 ;  /* 0x001160d001007387 */ /* 0x000fe40000100a00 */
[----:B------:R-:W-:Y:S09]  /*107c80*/  STL.64 [R1+0x1168], R210 ;  /* 0x001168d201007387 */ /* 0x000ff20000100a00 */
[----:B------:R-:W-:Y:S01]  /*107c90*/  STL.64 [R1+0x1150], R16 ;  /* 0x0011501001007387 */ /* 0x000fe20000100a00 */
[----:B------:R1:W-:Y:S02]  /*107ca0*/  STL.64 [R1+0x1158], R18 ;  /* 0x0011581201007387 */ /* 0x0003e40000100a00 */
[----:B------:R-:W-:Y:S02]  /*107cb0*/  STL.64 [R1+0x1140], R12 ;  /* 0x0011400c01007387 */ /* 0x000fe40000100a00 */
[----:B------:R1:W-:Y:S03]  /*107cc0*/  STL.64 [R1+0x1148], R14 ;  /* 0x0011480e01007387 */ /* 0x0003e60000100a00 */
[----:B------:R-:W-:Y:S01]  /*107cd0*/  STL.64 [R1+0x1130], R8 ;  /* 0x0011300801007387 */ /* 0x000fe20000100a00 */
[----:B------:R1:W-:Y:S02]  /*107ce0*/  STL.64 [R1+0x1138], R10 ;  /* 0x0011380a01007387 */ /* 0x0003e40000100a00 */
        /* <DEDUP_REMOVED lines=22> */
[----:B------:R3:W-:Y:S02]  /*107e50*/  STL.64 [R1+0x1078], R18 ;  /* 0x0010781201007387 */ /* 0x0007e40000100a00 */
[----:B------:R-:W4:Y:S05]  /*107e60*/  LDL.LU R104, [R1+0x10] ;  /* 0x0000100001687983 */ /* 0x000f2a0000300800 */
[----:B------:R-:W-:Y:S01]  /*107e70*/  STL.64 [R1+0x1060], R12 ;  /* 0x0010600c01007387 */ /* 0x000fe20000100a00 */
[----:B------:R-:W-:Y:S07]  /*107e80*/  STL.64 [R1+0x1068], R14 ;  /* 0x0010680e01007387 */ /* 0x000fee0000100a00 */
[----:B------:R-:W-:Y:S02]  /*107e90*/  STL.64 [R1+0x1050], R8 ;  /* 0x0010500801007387 */ /* 0x000fe40000100a00 */
[----:B------:R2:W-:Y:S02]  /*107ea0*/  STL.64 [R1+0x1058], R10 ;  /* 0x0010580a01007387 */ /* 0x0005e40000100a00 */
[----:B------:R-:W4:Y:S01]  /*107eb0*/  LDL.LU R105, [R1+0x14] ;  /* 0x0000140001697983 */ /* 0x000f220000300800 */
[----:B------:R-:W4:Y:S01]  /*107ec0*/  LDL.LU R106, [R1+0x18] ;  /* 0x00001800016a7983 */ /* 0x000f220000300800 */
[----:B------:R-:W4:Y:S02]  /*107ed0*/  LDL.LU R107, [R1+0x1c] ;  /* 0x00001c00016b7983 */ /* 0x000f240000300800 */
[----:B------:R-:W4:Y:S02]  /*107ee0*/  LDL.LU R100, [R1+0x20] ;  /* 0x0000200001647983 */ /* 0x000f240000300800 */
[----:B------:R-:W4:Y:S01]  /*107ef0*/  LDL.LU R101, [R1+0x24] ;  /* 0x0000240001657983 */ /* 0x000f220000300800 */
[----:B------:R-:W4:Y:S01]  /*107f00*/  LDL.LU R102, [R1+0x28] ;  /* 0x0000280001667983 */ /* 0x000f220000300800 */
[----:B------:R-:W4:Y:S02]  /*107f10*/  LDL.LU R103, [R1+0x2c] ;  /* 0x00002c0001677983 */ /* 0x000f240000300800 */
[----:B------:R-:W4:Y:S02]  /*107f20*/  LDL.LU R108, [R1] ;  /* 0x00000000016c7983 */ /* 0x000f240000300800 */
[----:B------:R-:W4:Y:S01]  /*107f30*/  LDL.LU R109, [R1+0x4] ;  /* 0x00000400016d7983 */ /* 0x000f220000300800 */
[----:B------:R-:W4:Y:S01]  /*107f40*/  LDL.LU R110, [R1+0x8] ;  /* 0x00000800016e7983 */ /* 0x000f220000300800 */
[----:B------:R-:W4:Y:S01]  /*107f50*/  LDL.LU R111, [R1+0xc] ;  /* 0x00000c00016f7983 */ /* 0x000f220000300800 */
[C---:B---3--:R-:W-:Y:S08]  /*107f60*/  HMMA.1688.F32.TF32 R16, R4.reuse, R142, R92 ;  /* 0x0000008e0410723c */ /* 0x048ff0000008105c */
[C---:B--2---:R-:W-:Y:S08]  /*107f70*/  HMMA.1688.F32.TF32 R8, R4.reuse, R146, R88 ;  /* 0x000000920408723c */ /* 0x044ff00000081058 */
[----:B------:R-:W-:Y:S11]  /*107f80*/  HMMA.1688.F32.TF32 R12, R4, R138, R96 ;  /* 0x0000008a040c723c */ /* 0x000ff60000081060 */
[----:B------:R-:W-:Y:S04]  /*107f90*/  @!UPT UIADD3 URZ, URZ, URZ, URZ ;  /* 0x0000003f3f3ff290 */ /* 0x000fe8000fffe03f */
[----:B------:R1:W-:Y:S01]  /*107fa0*/  STL.64 [R1+0xce0], R8 ;  /* 0x000ce00801007387 */ /* 0x0003e20000100a00 */
[----:B------:R2:W-:Y:S02]  /*107fb0*/  STL.64 [R1+0xce8], R10 ;  /* 0x000ce80a01007387 */ /* 0x0005e40000100a00 */
[----:B------:R-:W-:Y:S02]  /*107fc0*/  STL.64 [R1+0xcd0], R16 ;  /* 0x000cd01001007387 */ /* 0x000fe40000100a00 */
[----:B------:R3:W-:Y:S01]  /*107fd0*/  STL.64 [R1+0xcd8], R18 ;  /* 0x000cd81201007387 */ /* 0x0007e20000100a00 */
[----:B-1----:R-:W-:Y:S02]  /*107fe0*/  MOV R8, R251 ;  /* 0x000000fb00087202 */ /* 0x002fe40000000f00 */
[----:B------:R-:W3:Y:S01]  /*107ff0*/  LDL.LU R251, [R1+0x965c] ;  /* 0x00965c0001fb7983 */ /* 0x000ee20000300800 */
[----:B------:R1:W-:Y:S02]  /*108000*/  STL.64 [R1+0xca0], R12 ;  /* 0x000ca00c01007387 */ /* 0x0003e40000100a00 */
[----:B------:R1:W-:Y:S02]  /*108010*/  STL.64 [R1+0xca8], R14 ;  /* 0x000ca80e01007387 */ /* 0x0003e40000100a00 */
[----:B------:R-:W-:Y:S01]  /*108020*/  IMAD.MOV.U32 R9, RZ, RZ, R246 ;  /* 0x000000ffff097224 */ /* 0x000fe200078e00f6 */
[----:B--2---:R-:W-:Y:S01]  /*108030*/  MOV R10, R244 ;  /* 0x000000f4000a7202 */ /* 0x004fe20000000f00 */
[----:B------:R-:W2:Y:S01]  /*108040*/  LDL.LU R246, [R1+0x9658] ;  /* 0x0096580001f67983 */ /* 0x000ea20000300800 */
[----:B------:R-:W2:Y:S02]  /*108050*/  LDL.LU R244, [R1+0x9654] ;  /* 0x0096540001f47983 */ /* 0x000ea40000300800 */
[----:B------:R-:W-:-:S02]  /*108060*/  IMAD.MOV.U32 R11, RZ, RZ, R247 ;  /* 0x000000ffff0b7224 */ /* 0x000fc400078e00f7 */
[----:B------:R-:W4:Y:S01]  /*108070*/  LDL.LU R247, [R1+0x9650] ;  /* 0x0096500001f77983 */ /* 0x000f220000300800 */
[----:B------:R-:W4:Y:S02]  /*108080*/  LDL.LU R240, [R1+0x1010] ;  /* 0x0010100001f07983 */ /* 0x000f240000300800 */
[----:B------:R-:W4:Y:S02]  /*108090*/  LDL.LU R241, [R1+0x1014] ;  /* 0x0010140001f17983 */ /* 0x000f240000300800 */
[----:B------:R-:W4:Y:S01]  /*1080a0*/  LDL.LU R242, [R1+0x1018] ;  /* 0x0010180001f27983 */ /* 0x000f220000300800 */
[----:B------:R-:W-:Y:S02]  /*1080b0*/  MOV R243, R252 ;  /* 0x000000fc00f37202 */ /* 0x000fe40000000f00 */
[----:B------:R-:W4:Y:S01]  /*1080c0*/  LDL.LU R252, [R1+0x964c] ;  /* 0x00964c0001fc7983 */ /* 0x000f220000300800 */
[----:B---3--:R-:W-:Y:S01]  /*1080d0*/  MOV R19, R251 ;  /* 0x000000fb00137202 */ /* 0x008fe20000000f00 */
[----:B--2---:R-:W-:-:S02]  /*1080e0*/  IMAD.MOV.U32 R16, RZ, RZ, R244 ;  /* 0x000000ffff107224 */ /* 0x004fc400078e00f4 */
[----:B------:R-:W-:Y:S01]  /*1080f0*/  IMAD.MOV.U32 R18, RZ, RZ, R246 ;  /* 0x000000ffff127224 */ /* 0x000fe200078e00f6 */
[----:B------:R-:W2:Y:S01]  /*108100*/  LDL.LU R244, [R1+0x9648] ;  /* 0x0096480001f47983 */ /* 0x000ea20000300800 */
[----:B----4-:R-:W-:-:S03]  /*108110*/  MOV R17, R247 ;  /* 0x000000f700117202 */ /* 0x010fc60000000f00 */
[----:B------:R-:W3:Y:S01]  /*108120*/  LDL.LU R247, [R1+0x9644] ;  /* 0x0096440001f77983 */ /* 0x000ee20000300800 */
[----:B------:R-:W4:Y:S03]  /*108130*/  LDL.LU R246, [R1+0x9640] ;  /* 0x0096400001f67983 */ /* 0x000f260000300800 */
[----:B------:R-:W2:Y:S01]  /*108140*/  LDL.LU R251, [R1+0x963c] ;  /* 0x00963c0001fb7983 */ /* 0x000ea20000300800 */
[----:B------:R-:W3:Y:S02]  /*108150*/  LDL.LU R208, [R1+0x1030] ;  /* 0x0010300001d07983 */ /* 0x000ee40000300800 */
[----:B------:R-:W3:Y:S02]  /*108160*/  LDL.LU R209, [R1+0x1034] ;  /* 0x0010340001d17983 */ /* 0x000ee40000300800 */
[----:B------:R-:W3:Y:S02]  /*108170*/  LDL.LU R210, [R1+0x1038] ;  /* 0x0010380001d27983 */ /* 0x000ee40000300800 */
[----:B------:R-:W-:Y:S01]  /*108180*/  IMAD.MOV.U32 R211, RZ, RZ, R252 ;  /* 0x000000ffffd37224 */ /* 0x000fe200078e00fc */
[----:B-1----:R-:W-:Y:S01]  /*108190*/  MOV R12, R245 ;  /* 0x000000f5000c7202 */ /* 0x002fe20000000f00 */
        /* <DEDUP_REMOVED lines=8> */
[----:B------:R2:W-:Y:S01]  /*108220*/  STL.64 [R1+0x94b8], R136 ;  /* 0x0094b88801007387 */ /* 0x0005e20000100a00 */
[----:B------:R-:W-:Y:S01]  /*108230*/  HMMA.1688.F32.TF32 R60, R4, R134, R100 ;  /* 0x00000086043c723c */ /* 0x000fe20000081064 */
[----:B--2---:R-:W-:Y:S02]  /*108240*/  MOV R136, R251 ;  /* 0x000000fb00887202 */ /* 0x004fe40000000f00 */
[----:B------:R-:W2:Y:S01]  /*108250*/  LDL.LU R251, [R1+0x9624] ;  /* 0x0096240001fb7983 */ /* 0x000ea20000300800 */
[----:B----4-:R-:W-:Y:S02]  /*108260*/  IMAD.MOV.U32 R137, RZ, RZ, R246 ;  /* 0x000000ffff897224 */ /* 0x010fe400078e00f6 */
[----:B------:R-:W4:Y:S01]  /*108270*/  LDL.LU R246, [R1+0x9620] ;  /* 0x0096200001f67983 */ /* 0x000f220000300800 */
[----:B---3--:R-:W-:Y:S02]  /*108280*/  MOV R138, R247 ;  /* 0x000000f7008a7202 */ /* 0x008fe40000000f00 */
[----:B------:R-:W3:Y:S01]  /*108290*/  LDL.LU R247, [R1+0x961c] ;  /* 0x00961c0001f77983 */ /* 0x000ee20000300800 */
[----:B------:R-:W-:-:S02]  /*1082a0*/  IMAD.MOV.U32 R139, RZ, RZ, R244 ;  /* 0x000000ffff8b7224 */ /* 0x000fc400078e00f4 */
[----:B------:R-:W3:Y:S01]  /*1082b0*/  LDL.LU R244, [R1+0x9618] ;  /* 0x0096180001f47983 */ /* 0x000ee20000300800 */
[C---:B------:R-:W-:Y:S08]  /*1082c0*/  HMMA.1688.F32.TF32 R56, R4.reuse, R130, R104 ;  /* 0x000000820438723c */ /* 0x040ff00000081068 */
[C---:B------:R-:W-:Y:S02]  /*1082d0*/  HMMA.1688.F32.TF32 R64, R4.reuse, R126, R108 ;  /* 0x0000007e0440723c */ /* 0x040fe4000008106c */
[----:B------:R-:W-:Y:S01]  /*1082e0*/  STL.64 [R1+0xc70], R60 ;  /* 0x000c703c01007387 */ /* 0x000fe20000100a00 */
[----:B------:R-:W-:Y:S11]  /*1082f0*/  STL.64 [R1+0xc78], R62 ;  /* 0x000c783e01007387 */ /* 0x000ff60000100a00 */
[----:B------:R-:W-:Y:S01]  /*108300*/  @!UPT UIADD3 URZ, URZ, URZ, URZ ;  /* 0x0000003f3f3ff290 */ /* 0x000fe2000fffe03f */
[----:B------:R1:W-:Y:S01]  /*108310*/  STL.64 [R1+0xc50], R56 ;  /* 0x000c503801007387 */ /* 0x0003e20000100a00 */
[----:B------:R1:W-:Y:S03]  /*108320*/  STL.64 [R1+0xc58], R58 ;  /* 0x000c583a01007387 */ /* 0x0003e60000100a00 */
[----:B-1----:R-:W3:Y:S04]  /*108330*/  LDL.LU R56, [R1+0xfa0] ;  /* 0x000fa00001387983 */ /* 0x002ee80000300800 */
[----:B------:R-:W-:Y:S02]  /*108340*/  STL.64 [R1+0xc30], R64 ;  /* 0x000c304001007387 */ /* 0x000fe40000100a00 */
[----:B------:R-:W-:Y:S01]  /*108350*/  STL.64 [R1+0xc38], R66 ;  /* 0x000c384201007387 */ /* 0x000fe20000100a00 */
[----:B------:R-:W-:Y:S01]  /*108360*/  MOV R59, R245 ;  /* 0x000000f5003b7202 */ /* 0x000fe20000000f00 */
[----:B--2---:R-:W-:Y:S01]  /*108370*/  HMMA.1688.F32.TF32 R60, R4, R122, R248 ;  /* 0x0000007a043c723c */ /* 0x004fe200000810f8 */
[----:B----4-:R-:W-:Y:S01]  /*108380*/  IMAD.MOV.U32 R58, RZ, RZ, R246 ;  /* 0x000000ffff3a7224 */ /* 0x010fe200078e00f6 */
[----:B---3--:R-:W-:Y:S11]  /*108390*/  MOV R57, R247 ;  /* 0x000000f700397202 */ /* 0x008ff60000000f00 */
[----:B------:R-:W-:Y:S10]  /*1083a0*/  @!UPT UIADD3 URZ, URZ, URZ, URZ ;  /* 0x0000003f3f3ff290 */ /* 0x000ff4000fffe03f */
[----:B------:R1:W-:Y:S01]  /*1083b0*/  STL.64 [R1+0xc10], R60 ;  /* 0x000c103c01007387 */ /* 0x0003e20000100a00 */
[----:B------:R2:W-:Y:S02]  /*1083c0*/  STL.64 [R1+0xc18], R62 ;  /* 0x000c183e01007387 */ /* 0x0005e40000100a00 */
[----:B------:R-:W3:Y:S02]  /*1083d0*/  LDL.LU R247, [R1+0x9614] ;  /* 0x0096140001f77983 */ /* 0x000ee40000300800 */
[----:B------:R-:W4:Y:S01]  /*1083e0*/  LDL.LU R246, [R1+0x9610] ;  /* 0x0096100001f67983 */ /* 0x000f220000300800 */
[----:B------:R-:W3:Y:S04]  /*1083f0*/  LDL.LU R245, [R1+0x960c] ;  /* 0x00960c0001f57983 */ /* 0x000ee80000300800 */
[----:B-1----:R-:W3:Y:S01]  /*108400*/  LDL.LU R60, [R1+0xf90] ;  /* 0x000f9000013c7983 */ /* 0x002ee20000300800 */
[----:B------:R-:W3:Y:S02]  /*108410*/  LDL.LU R61, [R1+0xf94] ;  /* 0x000f9400013d7983 */ /* 0x000ee40000300800 */
[----:B--2---:R-:W2:Y:S02]  /*108420*/  LDL.LU R62, [R1+0xf98] ;  /* 0x000f9800013e7983 */ /* 0x004ea40000300800 */
        /* <DEDUP_REMOVED lines=9> */
[----:B--2---:R-:W-:-:S02]  /*1084c0*/  MOV R75, R244 ;  /* 0x000000f4004b7202 */ /* 0x004fc40000000f00 */
        /* <DEDUP_REMOVED lines=36> */
[----:B---3--:R-:W-:Y:S01]  /*108710*/  MOV R64, R245 ;  /* 0x000000f500407202 */ /* 0x008fe20000000f00 */
[----:B----4-:R-:W-:Y:S01]  /*108720*/  IMAD.MOV.U32 R65, RZ, RZ, R246 ;  /* 0x000000ffff417224 */ /* 0x010fe200078e00f6 */
[----:B------:R-:W-:Y:S01]  /*108730*/  MOV R66, R247 ;  /* 0x000000f700427202 */ /* 0x000fe20000000f00 */
[----:B--2---:R-:W-:-:S02]  /*108740*/  IMAD.MOV.U32 R83, RZ, RZ, R244 ;  /* 0x000000ffff537224 */ /* 0x004fc400078e00f4 */
[----:B------:R-:W2:Y:S01]  /*108750*/  LDL.LU R244, [R1+0x9600] ;  /* 0x0096000001f47983 */ /* 0x000ea20000300800 */
[----:B------:R-:W2:Y:S02]  /*108760*/  LDL.LU R245, [R1+0x95fc] ;  /* 0x0095fc0001f57983 */ /* 0x000ea40000300800 */
[----:B------:R-:W2:Y:S02]  /*108770*/  LDL.LU R246, [R1+0x95f8] ;  /* 0x0095f80001f67983 */ /* 0x000ea40000300800 */
[----:B------:R-:W2:Y:S01]  /*108780*/  LDL.LU R247, [R1+0x95f4] ;  /* 0x0095f40001f77983 */ /* 0x000ea20000300800 */
[----:B------:R-:W3:Y:S01]  /*108790*/  LDL.LU R67, [R1+0xf8c] ;  /* 0x000f8c0001437983 */ /* 0x000ee20000300800 */
[----:B------:R-:W4:Y:S02]  /*1087a0*/  LDL.LU R248, [R1+0x1000] ;  /* 0x0010000001f87983 */ /* 0x000f240000300800 */
[----:B------:R-:W4:Y:S02]  /*1087b0*/  LDL.LU R249, [R1+0x1004] ;  /* 0x0010040001f97983 */ /* 0x000f240000300800 */
[----:B------:R-:W4:Y:S01]  /*1087c0*/  LDL.LU R250, [R1+0x1008] ;  /* 0x0010080001fa7983 */ /* 0x000f220000300800 */
[----:B------:R-:W4:Y:S01]  /*1087d0*/  LDL.LU R251, [R1+0x100c] ;  /* 0x00100c0001fb7983 */ /* 0x000f220000300800 */
[C---:B------:R-:W-:Y:S08]  /*1087e0*/  HMMA.1688.F32.TF32 R108, R4.reuse, R114, R108 ;  /* 0x00000072046c723c */ /* 0x040ff0000008106c */
[C---:B--2---:R-:W-:Y:S11]  /*1087f0*/  HMMA.1688.F32.TF32 R244, R4.reuse, R118, R244 ;  /* 0x0000007604f4723c */ /* 0x044ff600000810f4 */
[----:B------:R-:W-:Y:S11]  /*108800*/  @!UPT UIADD3 URZ, URZ, URZ, URZ ;  /* 0x0000003f3f3ff290 */ /* 0x000ff6000fffe03f */
[----:B------:R-:W-:Y:S01]  /*108810*/  @!UPT UIADD3 URZ, URZ, URZ, URZ ;  /* 0x0000003f3f3ff290 */ /* 0x000fe2000fffe03f */
[----:B------:R1:W-:Y:S01]  /*108820*/  STL.64 [R1+0xc00], R244 ;  /* 0x000c00f401007387 */ /* 0x0003e20000100a00 */
[----:B------:R2:W-:Y:S03]  /*108830*/  STL.64 [R1+0xc08], R246 ;  /* 0x000c08f601007387 */ /* 0x0005e60000100a00 */
[----:B-1----:R-:W3:Y:S01]  /*108840*/  LDL.LU R244, [R1+0xff0] ;  /* 0x000ff00001f47983 */ /* 0x002ee20000300800 */
[----:B------:R-:W3:Y:S02]  /*108850*/  LDL.LU R245, [R1+0xff4] ;  /* 0x000ff40001f57983 */ /* 0x000ee40000300800 */
[----:B--2---:R-:W2:Y:S02]  /*108860*/  LDL.LU R246, [R1+0xff8] ;  /* 0x000ff80001f67983 */ /* 0x004ea40000300800 */
[----:B------:R-:W-:Y:S02]  /*108870*/  IMAD.MOV.U32 R247, RZ, RZ, R252 ;  /* 0x000000fffff77224 */ /* 0x000fe400078e00fc */
[----:B------:R-:W2:Y:S01]  /*108880*/  LDL.LU R252, [R1+0x95f0] ;  /* 0x0095f00001fc7983 */ /* 0x000ea20000300800 */
        /* <DEDUP_REMOVED lines=30> */
[----:B----4-:R1:W-:Y:S01]  /*108a70*/  STL.64 [R1+0x9480], R100 ;  /* 0x0094806401007387 */ /* 0x0103e20000100a00 */
[----:B------:R-:W-:Y:S01]  /*108a80*/  MOV R103, R252 ;  /* 0x000000fc00677202 */ /* 0x000fe20000000f00 */
[----:B-1----:R-:W4:Y:S01]  /*108a90*/  LDL.LU R100, [R1+0xfc0] ;  /* 0x000fc00001647983 */ /* 0x002f220000300800 */
[----:B------:R-:W4:Y:S02]  /*108aa0*/  LDL.LU R101, [R1+0xfc4] ;  /* 0x000fc40001657983 */ /* 0x000f240000300800 */
[----:B------:R-:W4:Y:S02]  /*108ab0*/  LDL.LU R102, [R1+0xfc8] ;  /* 0x000fc80001667983 */ /* 0x000f240000300800 */
        /* <DEDUP_REMOVED lines=69> */
[----:B-1----:R-:W4:Y:S01]  /*108f10*/  LDL.LU.64 R58, [R1+0x9510] ;  /* 0x00951000013a7983 */ /* 0x002f220000300a00 */
[----:B------:R-:W2:Y:S01]  /*108f20*/  LDL.LU.64 R56, [R1+0x9508] ;  /* 0x0095080001387983 */ /* 0x000ea20000300a00 */
[----:B------:R-:W-:Y:S01]  /*108f30*/  HMMA.1688.F32.TF32 R244, R4, R50, R244 ;  /* 0x0000003204f4723c */ /* 0x000fe200000810f4 */
[----:B------:R-:W-:Y:S01]  /*108f40*/  IMAD.MOV.U32 R206, RZ, RZ, R156 ;  /* 0x000000ffffce7224 */ /* 0x000fe200078e009c */
[----:B------:R-:W-:-:S06]  /*108f50*/  MOV R207, R157 ;  /* 0x0000009d00cf7202 */ /* 0x000fcc0000000f00 */
[C---:B----4-:R-:W-:Y:S11]  /*108f60*/  HMMA.1688.F32.TF32 R100, R4.reuse, R58, R100 ;  /* 0x0000003a0464723c */ /* 0x050ff60000081064 */
[----:B------:R-:W-:Y:S11]  /*108f70*/  @!UPT UIADD3 URZ, URZ, URZ, URZ ;  /* 0x0000003f3f3ff290 */ /* 0x000ff6000fffe03f */
[----:B------:R-:W-:Y:S01]  /*108f80*/  @!UPT UIADD3 URZ, URZ, URZ, URZ ;  /* 0x0000003f3f3ff290 */ /* 0x000fe2000fffe03f */
[----:B------:R-:W-:Y:S01]  /*108f90*/  STL.64 [R1+0xb10], R100 ;  /* 0x000b106401007387 */ /* 0x000fe20000100a00 */
[----:B------:R3:W-:Y:S02]  /*108fa0*/  STL.64 [R1+0xb18], R102 ;  /* 0x000b186601007387 */ /* 0x0007e40000100a00 */
[C---:B---3--:R-:W-:Y:S08]  /*108fb0*/  HMMA.1688.F32.TF32 R100, R4.reuse, R54, R104 ;  /* 0x000000360464723c */ /* 0x048ff00000081068 */
[C---:B------:R-:W-:Y:S01]  /*108fc0*/  HMMA.1688.F32.TF32 R104, R4.reuse, R46, R248 ;  /* 0x0000002e0468723c */ /* 0x040fe200000810f8 */
[----:B------:R-:W-:Y:S11]  /*108fd0*/  LDSM.16.M88.4 R248, [R252+0x4100] ;  /* 0x00410000fcf8783b */ /* 0x000ff60000000200 */
[----:B------:R-:W-:Y:S03]  /*108fe0*/  @!UPT UIADD3 URZ, URZ, URZ, URZ ;  /* 0x0000003f3f3ff290 */ /* 0x000fe6000fffe03f */
[----:B------:R-:W-:Y:S01]  /*108ff0*/  STL.64 [R1+0xb00], R100 ;  /* 0x000b006401007387 */ /* 0x000fe20000100a00 */
[----:B------:R1:W-:Y:S02]  /*109000*/  STL.64 [R1+0xb08], R102 ;  /* 0x000b086601007387 */ /* 0x0003e40000100a00 */
[C---:B-1----:R-:W-:Y:S01]  /*109010*/  HMMA.1688.F32.TF32 R100, R4.reuse, R42, R136 ;  /* 0x0000002a0464723c */ /* 0x042fe20000081088 */
[----:B------:R-:W-:Y:S01]  /*109020*/  STL.64 [R1+0xaf0], R244 ;  /* 0x000af0f401007387 */ /* 0x000fe20000100a00 */
[----:B------:R-:W-:Y:S06]  /*109030*/  STL.64 [R1+0xaf8], R246 ;  /* 0x000af8f601007387 */ /* 0x000fec0000100a00 */
[C---:B------:R-:W-:Y:S01]  /*109040*/  HMMA.1688.F32.TF32 R136, R4.reuse, R38, R208 ;  /* 0x000000260488723c */ /* 0x040fe200000810d0 */
[----:B------:R-:W-:Y:S01]  /*109050*/  STL.64 [R1+0xae0], R104 ;  /* 0x000ae06801007387 */ /* 0x000fe20000100a00 */
[----:B------:R1:W-:Y:S04]  /*109060*/  STL.64 [R1+0xae8], R106 ;  /* 0x000ae86a01007387 */ /* 0x0003e80000100a00 */
[----:B------:R-:W-:Y:S02]  /*109070*/  LDSM.16.M88.4 R244, [R252+0x5100] ;  /* 0x00510000fcf4783b */ /* 0x000fe40000000200 */
[C---:B-1----:R-:W-:Y:S08]  /*109080*/  HMMA.1688.F32.TF32 R104, R4.reuse, R34, R16 ;  /* 0x000000220468723c */ /* 0x042ff00000081010 */
[C---:B------:R-:W-:Y:S01]  /*109090*/  HMMA.1688.F32.TF32 R16, R4.reuse, R26, R12 ;  /* 0x0000001a0410723c */ /* 0x040fe2000008100c */
[----:B------:R-:W-:Y:S01]  /*1090a0*/  STL.64 [R1+0xad0], R100 ;  /* 0x000ad06401007387 */ /* 0x000fe20000100a00 */
[----:B------:R1:W-:Y:S06]  /*1090b0*/  STL.64 [R1+0xad8], R102 ;  /* 0x000ad86601007387 */ /* 0x0003ec0000100a00 */
[C---:B------:R-:W-:Y:S08]  /*1090c0*/  HMMA.1688.F32.TF32 R12, R4.reuse, R22, R8 ;  /* 0x00000016040c723c */ /* 0x040ff00000081008 */
[----:B-1----:R-:W-:Y:S01]  /*1090d0*/  HMMA.1688.F32.TF32 R100, R4, R30, R240 ;  /* 0x0000001e0464723c */ /* 0x002fe200000810f0 */
[----:B------:R-:W-:Y:S01]  /*1090e0*/  IMAD.MOV.U32 R208, RZ, RZ, R145 ;  /* 0x000000ffffd07224 */ /* 0x000fe200078e0091 */
[----:B------:R-:W-:Y:S01]  /*1090f0*/  MOV R209, R144 ;  /* 0x0000009000d17202 */ /* 0x000fe20000000f00 */
[----:B------:R-:W-:Y:S04]  /*109100*/  STL.64 [R1+0xac0], R136 ;  /* 0x000ac08801007387 */ /* 0x000fe80000100a00 */
[----:B------:R-:W1:Y:S01]  /*109110*/  LDSM.16.M88.4 R144, [R252+0x100] ;  /* 0x00010000fc90783b */ /* 0x000e620000000200 */
[----:B------:R-:W-:Y:S01]  /*109120*/  IMAD.MOV.U32 R210, RZ, RZ, R141 ;  /* 0x000000ffffd27224 */ /* 0x000fe200078e008d */
[----:B------:R-:W-:Y:S01]  /*109130*/  MOV R211, R140 ;  /* 0x0000008c00d37202 */ /* 0x000fe20000000f00 */
[----:B------:R3:W-:Y:S01]  /*109140*/  STL.64 [R1+0xac8], R138 ;  /* 0x000ac88a01007387 */ /* 0x0007e20000100a00 */
[----:B------:R-:W4:Y:S04]  /*109150*/  LDSM.16.M88.4 R140, [R252+0x1100] ;  /* 0x00110000fc8c783b */ /* 0x000f280000000200 */
[----:B------:R-:W-:Y:S01]  /*109160*/  STL.64 [R1+0xab0], R104 ;  /* 0x000ab06801007387 */ /* 0x000fe20000100a00 */
[----:B------:R-:W-:Y:S02]  /*109170*/  STL.64 [R1+0xab8], R106 ;  /* 0x000ab86a01007387 */ /* 0x000fe40000100a00 */
[----:B------:R-:W1:Y:S05]  /*109180*/  LDSM.16.M88.4 R104, [R252+0x2100] ;  /* 0x00210000fc68783b */ /* 0x000e6a0000000200 */
[----:B------:R-:W-:Y:S01]  /*109190*/  STL.64 [R1+0xaa0], R100 ;  /* 0x000aa06401007387 */ /* 0x000fe20000100a00 */
[----:B------:R-:W-:Y:S02]  /*1091a0*/  STL.64 [R1+0xaa8], R102 ;  /* 0x000aa86601007387 */ /* 0x000fe40000100a00 */
[----:B------:R2:W-:Y:S02]  /*1091b0*/  STL.64 [R1+0xa90], R16 ;  /* 0x000a901001007387 */ /* 0x0005e40000100a00 */
[----:B------:R-:W4:Y:S01]  /*1091c0*/  LDSM.16.M88.4 R100, [R252+0x3100] ;  /* 0x00310000fc64783b */ /* 0x000f220000000200 */
[----:B------:R-:W-:Y:S03]  /*1091d0*/  STL.64 [R1+0xa98], R18 ;  /* 0x000a981201007387 */ /* 0x000fe60000100a00 */
[----:B------:R2:W-:Y:S02]  /*1091e0*/  STL.64 [R1+0xa80], R12 ;  /* 0x000a800c01007387 */ /* 0x0005e40000100a00 */
[----:B---3--:R-:W-:Y:S01]  /*1091f0*/  IMAD.MOV.U32 R138, RZ, RZ, R213 ;  /* 0x000000ffff8a7224 */ /* 0x008fe200078e00d5 */
[----:B------:R-:W-:-:S02]  /*109200*/  MOV R139, R212 ;  /* 0x000000d4008b7202 */ /* 0x000fc40000000f00 */
[----:B------:R-:W-:Y:S01]  /*109210*/  LDSM.16.M88.4 R212, [R252+0xb100] ;  /* 0x00b10000fcd4783b */ /* 0x000fe20000000200 */
[----:B--2---:R-:W-:Y:S01]  /*109220*/  IMAD.MOV.U32 R16, RZ, RZ, R221 ;  /* 0x000000ffff107224 */ /* 0x004fe200078e00dd */
[----:B------:R-:W-:Y:S01]  /*109230*/  MOV R17, R220 ;  /* 0x000000dc00117202 */ /* 0x000fe20000000f00 */
[----:B------:R-:W-:Y:S01]  /*109240*/  IMAD.MOV.U32 R12, RZ, RZ, R233 ;  /* 0x000000ffff0c7224 */ /* 0x000fe200078e00e9 */
[----:B------:R-:W-:Y:S01]  /*109250*/  MOV R13, R232 ;  /* 0x000000e8000d7202 */ /* 0x000fe20000000f00 */
[----:B------:R-:W-:Y:S04]  /*109260*/  LDSM.16.M88.4 R220, [R252+0x9100] ;  /* 0x00910000fcdc783b */ /* 0x000fe80000000200 */
[----:B------:R-:W2:Y:S01]  /*109270*/  LDSM.16.M88.4 R232, [R252+0x6100] ;  /* 0x00610000fce8783b */ /* 0x000ea20000000200 */
[----:B------:R-:W-:Y:S01]  /*109280*/  IMAD.MOV.U32 R18, RZ, RZ, R217 ;  /* 0x000000ffff127224 */ /* 0x000fe200078e00d9 */
[----:B------:R-:W-:-:S02]  /*109290*/  MOV R19, R216 ;  /* 0x000000d800137202 */ /* 0x000fc40000000f00 */
[----:B------:R-:W3:Y:S01]  /*1092a0*/  LDSM.16.M88.4 R216, [R252+0xa100] ;  /* 0x00a10000fcd8783b */ /* 0x000ee20000000200 */
[----:B------:R-:W-:Y:S01]  /*1092b0*/  IMAD.MOV.U32 R242, RZ, RZ, R225 ;  /* 0x000000fffff27224 */ /* 0x000fe200078e00e1 */
[----:B------:R-:W-:Y:S02]  /*1092c0*/  MOV R243, R224 ;  /* 0x000000e000f37202 */ /* 0x000fe40000000f00 */
[----:B------:R1:W-:Y:S01]  /*1092d0*/  STL.64 [R1+0xa88], R14 ;  /* 0x000a880e01007387 */ /* 0x0003e20000100a00 */
[----:B------:R-:W-:Y:S01]  /*1092e0*/  IMAD.MOV.U32 R10, RZ, RZ, R237 ;  /* 0x000000ffff0a7224 */ /* 0x000fe200078e00ed */
[----:B------:R-:W-:Y:S01]  /*1092f0*/  MOV R11, R236 ;  /* 0x000000ec000b7202 */ /* 0x000fe20000000f00 */
[C---:B------:R-:W-:Y:S01]  /*109300*/  HMMA.1688.F32.TF32 R136, R4.reuse, R138, R208 ;  /* 0x0000008a0488723c */ /* 0x040fe200000810d0 */
[----:B------:R-:W-:Y:S01]  /*109310*/  STL [R1+0x945c], R0 ;  /* 0x00945c0001007387 */ /* 0x000fe20000100800 */
[----:B------:R-:W-:Y:S06]  /*109320*/  STL [R1+0x9460], R3 ;  /* 0x0094600301007387 */ /* 0x000fec0000100800 */
[----:B------:R-:W-:Y:S01]  /*109330*/  HMMA.1688.F32.TF32 R16, R4, R242, R16 ;  /* 0x000000f20410723c */ /* 0x000fe20000081010 */
[----:B------:R-:W-:Y:S01]  /*109340*/  IMAD.MOV.U32 R198, RZ, RZ, R173 ;  /* 0x000000ffffc67224 */ /* 0x000fe200078e00ad */
[----:B------:R-:W-:Y:S01]  /*109350*/  MOV R199, R172 ;  /* 0x000000ac00c77202 */ /* 0x000fe20000000f00 */
[----:B------:R-:W-:Y:S01]  /*109360*/  IMAD.MOV.U32 R194, RZ, RZ, R165 ;  /* 0x000000ffffc27224 */ /* 0x000fe200078e00a5 */
[----:B------:R-:W-:Y:S01]  /*109370*/  MOV R195, R164 ;  /* 0x000000a400c37202 */ /* 0x000fe20000000f00 */
[----:B------:R-:W-:-:S02]  /*109380*/  IMAD.MOV.U32 R190, RZ, RZ, R161 ;  /* 0x000000ffffbe7224 */ /* 0x000fc400078e00a1 */
[----:B-1----:R-:W-:Y:S01]  /*109390*/  IMAD.MOV.U32 R14, RZ, RZ, R229 ;  /* 0x000000ffff0e7224 */ /* 0x002fe200078e00e5 */
[----:B------:R-:W-:Y:S01]  /*1093a0*/  MOV R15, R228 ;  /* 0x000000e4000f7202 */ /* 0x000fe20000000f00 */
[----:B------:R-:W-:Y:S01]  /*1093b0*/  STL.64 [R1+0x30], R144 ;  /* 0x0000309001007387 */ /* 0x000fe20000100a00 */
[----:B------:R-:W-:Y:S02]  /*1093c0*/  STL.64 [R1+0x38], R146 ;  /* 0x0000389201007387 */ /* 0x000fe40000100a00 */
[----:B----4-:R-:W-:Y:S02]  /*1093d0*/  STL.64 [R1+0x20], R140 ;  /* 0x0000208c01007387 */ /* 0x010fe40000100a00 */
[----:B------:R-:W-:Y:S01]  /*1093e0*/  STL.64 [R1+0x28], R142 ;  /* 0x0000288e01007387 */ /* 0x000fe20000100a00 */
[----:B------:R-:W-:Y:S01]  /*1093f0*/  MOV R191, R160 ;  /* 0x000000a000bf7202 */ /* 0x000fe20000000f00 */
[----:B------:R-:W-:Y:S01]  /*109400*/  IMAD.MOV.U32 R154, RZ, RZ, R176 ;  /* 0x000000ffff9a7224 */ /* 0x000fe200078e00b0 */
[----:B------:R-:W-:Y:S01]  /*109410*/  HMMA.1688.F32.TF32 R8, R4, R10, R12 ;  /* 0x0000000a0408723c */ /* 0x000fe2000008100c */
        /* <DEDUP_REMOVED lines=8> */
[----:B------:R-:W-:Y:S01]  /*1094a0*/  MOV R155, R169 ;  /* 0x000000a9009b7202 */ /* 0x000fe20000000f00 */
[----:B------:R-:W-:Y:S04]  /*1094b0*/  LDS R236, [R0+0x85000] ;  /* 0x0850000000ec7984 */ /* 0x000fe80000000800 */
[----:B--2---:R-:W-:Y:S01]  /*1094c0*/  STL [R1+0x9474], R235 ;  /* 0x009474eb01007387 */ /* 0x004fe20000100800 */
[----:B------:R-:W-:Y:S02]  /*1094d0*/  STL [R1+0x9044], R222 ;  /* 0x009044de01007387 */ /* 0x000fe40000100800 */
[----:B------:R-:W-:Y:S01]  /*1094e0*/  STL [R1+0x9040], R223 ;  /* 0x009040df01007387 */ /* 0x000fe20000100800 */
[----:B------:R-:W1:Y:S04]  /*1094f0*/  LDS R237, [R3+0x85000] ;  /* 0x0850000003ed7984 */ /* 0x000e680000000800 */
[----:B---3--:R-:W-:Y:S01]  /*109500*/  STL [R1+0x9048], R218 ;  /* 0x009048da01007387 */ /* 0x008fe20000100800 */
[----:B------:R-:W-:Y:S02]  /*109510*/  STL [R1+0x902c], R219 ;  /* 0x00902cdb01007387 */ /* 0x000fe40000100800 */
[----:B------:R-:W-:Y:S02]  /*109520*/  STL [R1+0x9028], R214 ;  /* 0x009028d601007387 */ /* 0x000fe40000100800 */
[----:B------:R-:W-:Y:S01]  /*109530*/  STL [R1+0x9024], R215 ;  /* 0x009024d701007387 */ /* 0x000fe20000100800 */
[----:B------:R-:W2:Y:S01]  /*109540*/  LDL.LU.64 R208, [R1+0x9500] ;  /* 0x0095000001d07983 */ /* 0x000ea20000300a00 */
[----:B------:R-:W-:Y:S02]  /*109550*/  STL.64 [R1+0xa70], R136 ;  /* 0x000a708801007387 */ /* 0x000fe40000100a00 */
[----:B------:R-:W-:Y:S02]  /*109560*/  STL.64 [R1+0xa78], R138 ;  /* 0x000a788a01007387 */ /* 0x000fe40000100a00 */
[----:B------:R-:W-:Y:S01]  /*109570*/  STL.64 [R1+0xa60], R16 ;  /* 0x000a601001007387 */ /* 0x000fe20000100a00 */
[----:B------:R-:W-:Y:S01]  /*109580*/  STL.64 [R1+0xa68], R18 ;  /* 0x000a681201007387 */ /* 0x000fe20000100a00 */
[----:B------:R-:W-:Y:S02]  /*109590*/  STL.64 [R1+0xa50], R8 ;  /* 0x000a500801007387 */ /* 0x000fe40000100a00 */
[----:B------:R3:W-:Y:S02]  /*1095a0*/  STL.64 [R1+0xa58], R10 ;  /* 0x000a580a01007387 */ /* 0x0007e40000100a00 */
        /* <DEDUP_REMOVED lines=10> */
[----:B------:R-:W1:Y:S01]  /*109650*/  LDSM.16.M88.4 R228, [R252+0x7100] ;  /* 0x00710000fce4783b */ /* 0x000e620000000200 */
[----:B---3--:R-:W-:Y:S01]  /*109660*/  IMAD.MOV.U32 R10, RZ, RZ, R168 ;  /* 0x000000ffff0a7224 */ /* 0x008fe200078e00a8 */
[----:B------:R-:W-:Y:S01]  /*109670*/  MOV R11, R148 ;  /* 0x00000094000b7202 */ /* 0x000fe20000000f00 */
[----:B------:R-:W-:Y:S01]  /*109680*/  IMAD.MOV.U32 R18, RZ, RZ, R149 ;  /* 0x000000ffff127224 */ /* 0x000fe200078e0095 */
[----:B------:R-:W3:Y:S01]  /*109690*/  LDSM.16.M88.4 R224, [R252+0x8100] ;  /* 0x00810000fce0783b */ /* 0x000ee20000000200 */
[----:B----4-:R-:W-:Y:S01]  /*1096a0*/  MOV R175, R156 ;  /* 0x0000009c00af7202 */ /* 0x010fe20000000f00 */
[----:B--2---:R-:W-:-:S02]  /*1096b0*/  IMAD.MOV.U32 R174, RZ, RZ, R157 ;  /* 0x000000ffffae7224 */ /* 0x004fc400078e009d */
        /* <DEDUP_REMOVED lines=9> */
[----:B------:R-:W1:Y:S02]  /*109750*/  LDL.LU R169, [R1+0x94cc] ;  /* 0x0094cc0001a97983 */ /* 0x000e640000300800 */
[----:B------:R-:W1:Y:S02]  /*109760*/  LDL.LU R168, [R1+0x94c8] ;  /* 0x0094c80001a87983 */ /* 0x000e640000300800 */
        /* <DEDUP_REMOVED lines=10> */
[----:B------:R-:W-:Y:S01]  /*109810*/  MOV R19, R2 ;  /* 0x0000000200137202 */ /* 0x000fe20000000f00 */
[----:B------:R-:W3:Y:S02]  /*109820*/  LDL.LU R150, [R1+0xe88] ;  /* 0x000e880001967983 */ /* 0x000ee40000300800 */
[----:B------:R-:W3:Y:S01]  /*109830*/  LDL.LU R151, [R1+0xe8c] ;  /* 0x000e8c0001977983 */ /* 0x000ee20000300800 */
[----:B------:R-:W1:Y:S01]  /*109840*/  LDL.LU R170, [R1+0x898] ;  /* 0x0008980001aa7983 */ /* 0x000e620000300800 */
[----:B------:R-:W1:Y:S02]  /*109850*/  LDL.LU R171, [R1+0x89c] ;  /* 0x00089c0001ab7983 */ /* 0x000e640000300800 */
        /* <DEDUP_REMOVED lines=12> */
[C---:B--2---:R-:W-:Y:S08]  /*109920*/  HMMA.1688.F32.TF32 R16, R4.reuse, R18, R136 ;  /* 0x000000120410723c */ /* 0x044ff00000081088 */
[C---:B------:R-:W-:Y:S01]  /*109930*/  HMMA.1688.F32.TF32 R8, R4.reuse, R10, R12 ;  /* 0x0000000a0408723c */ /* 0x040fe2000008100c */
[----:B------:R-:W2:Y:S11]  /*109940*/  LDL.LU.64 R136, [R1+0x94b8] ;  /* 0x0094b80001887983 */ /* 0x000eb60000300a00 */
[----:B------:R-:W-:Y:S03]  /*109950*/  @!UPT UIADD3 URZ, URZ, URZ, URZ ;  /* 0x0000003f3f3ff290 */ /* 0x000fe6000fffe03f */
[----:B------:R-:W-:Y:S01]  /*109960*/  STL.64 [R1+0xa40], R16 ;  /* 0x000a401001007387 */ /* 0x000fe20000100a00 */
[----:B------:R1:W-:Y:S03]  /*109970*/  STL.64 [R1+0xa48], R18 ;  /* 0x000a481201007387 */ /* 0x0003e60000100a00 */
[----:B-1----:R-:W4:Y:S01]  /*109980*/  LDL.LU.64 R18, [R1+0x94b0] ;  /* 0x0094b00001127983 */ /* 0x002f220000300a00 */
[----:B------:R-:W2:Y:S02]  /*109990*/  LDL.LU.64 R16, [R1+0x94a8] ;  /* 0x0094a80001107983 */ /* 0x000ea40000300a00 */
[----:B------:R-:W2:Y:S02]  /*1099a0*/  LDL.LU.64 R14, [R1+0x94a0] ;  /* 0x0094a000010e7983 */ /* 0x000ea40000300a00 */
[----:B------:R-:W2:Y:S01]  /*1099b0*/  LDL.LU.64 R12, [R1+0x9498] ;  /* 0x00949800010c7983 */ /* 0x000ea20000300a00 */
[----:B------:R-:W-:Y:S01]  /*1099c0*/  STL.64 [R1+0xa30], R8 ;  /* 0x000a300801007387 */ /* 0x000fe20000100a00 */
[----:B------:R1:W-:Y:S03]  /*1099d0*/  STL.64 [R1+0xa38], R10 ;  /* 0x000a380a01007387 */ /* 0x0003e60000100a00 */
[----:B-1----:R-:W2:Y:S01]  /*1099e0*/  LDL.LU.64 R10, [R1+0x9490] ;  /* 0x00949000010a7983 */ /* 0x002ea20000300a00 */
[C---:B---3--:R-:W-:Y:S01]  /*1099f0*/  HMMA.1688.F32.TF32 R148, R4.reuse, R154, R148 ;  /* 0x0000009a0494723c */ /* 0x048fe20000081094 */
[----:B------:R-:W3:Y:S11]  /*109a00*/  LDL.LU.64 R8, [R1+0x9488] ;  /* 0x0094880001087983 */ /* 0x000ef60000300a00 */
[----:B------:R-:W-:Y:S11]  /*109a10*/  @!UPT UIADD3 URZ, URZ, URZ, URZ ;  /* 0x0000003f3f3ff290 */ /* 0x000ff6000fffe03f */
[----:B------:R-:W-:Y:S01]  /*109a20*/  STL.64 [R1+0xa20], R148 ;  /* 0x000a209401007387 */ /* 0x000fe20000100a00 */
[----:B------:R4:W-:Y:S02]  /*109a30*/  STL.64 [R1+0xa28], R150 ;  /* 0x000a289601007387 */ /* 0x0009e40000100a00 */
        /* <DEDUP_REMOVED lines=8> */
[C---:B----4-:R-:W-:Y:S08]  /*109ac0*/  HMMA.1688.F32.TF32 R148, R4.reuse, R18, R164 ;  /* 0x000000120494723c */ /* 0x050ff000000810a4 */
[C---:B--2---:R-:W-:Y:S01]  /*109ad0*/  HMMA.1688.F32.TF32 R152, R4.reuse, R14, R160 ;  /* 0x0000000e0498723c */ /* 0x044fe200000810a0 */
[----:B------:R-:W-:Y:S04]  /*109ae0*/  LDSM.16.M88.4 R164, [R252+0x17100] ;  /* 0x01710000fca4783b */ /* 0x000fe80000000200 */
[----:B------:R-:W-:Y:S03]  /*109af0*/  LDSM.16.M88.4 R160, [R252+0x18100] ;  /* 0x01810000fca0783b */ /* 0x000fe60000000200 */
[----:B------:R-:W-:Y:S08]  /*109b00*/  HMMA.1688.F32.TF32 R156, R4, R10, R156 ;  /* 0x0000000a049c723c */ /* 0x000ff0000008109c */
[C---:B------:R-:W-:Y:S01]  /*109b10*/  HMMA.1688.F32.TF32 R4, R236.reuse, R144, R168 ;  /* 0x00000090ec04723c */ /* 0x040fe200000810a8 */
[----:B------:R-:W-:Y:S04]  /*109b20*/  LDSM.16.M88.4 R168, [R252+0x16100] ;  /* 0x01610000fca8783b */ /* 0x000fe80000000200 */
[----:B------:R-:W-:Y:S10]  /*109b30*/  LDSM.16.M88.4 R144, [R252+0x1c100] ;  /* 0x01c10000fc90783b */ /* 0x000ff40000000200 */
[----:B------:R-:W-:Y:S01]  /*109b40*/  STL.64 [R1+0xa10], R156 ;  /* 0x000a109c01007387 */ /* 0x000fe20000100a00 */
[----:B------:R-:W-:Y:S02]  /*109b50*/  STL.64 [R1+0xa18], R158 ;  /* 0x000a189e01007387 */ /* 0x000fe40000100a00 */
[----:B------:R-:W-:Y:S02]  /*109b60*/  STL.64 [R1+0xa00], R152 ;  /* 0x000a009801007387 */ /* 0x000fe40000100a00 */
[----:B------:R-:W-:Y:S01]  /*109b70*/  STL.64 [R1+0xa08], R154 ;  /* 0x000a089a01007387 */ /* 0x000fe20000100a00 */
[----:B------:R-:W-:Y:S01]  /*109b80*/  STL.64 [R1+0x630], R148 ;  /* 0x0006309401007387 */ /* 0x000fe20000100a00 */
[----:B------:R-:W-:Y:S02]  /*109b90*/  STL.64 [R1+0x638], R150 ;  /* 0x0006389601007387 */ /* 0x000fe40000100a00 */
[----:B------:R-:W-:Y:S02]  /*109ba0*/  STL.64 [R1+0x620], R4 ;  /* 0x0006200401007387 */ /* 0x000fe40000100a00 */
[----:B------:R1:W-:Y:S01]  /*109bb0*/  STL.64 [R1+0x628], R6 ;  /* 0x0006280601007387 */ /* 0x0003e20000100a00 */
[----:B------:R-:W-:Y:S04]  /*109bc0*/  LDSM.16.M88.4 R156, [R252+0x19100] ;  /* 0x01910000fc9c783b */ /* 0x000fe80000000200 */
[----:B------:R-:W-:Y:S04]  /*109bd0*/  LDSM.16.M88.4 R152, [R252+0x1a100] ;  /* 0x01a10000fc98783b */ /* 0x000fe80000000200 */
[----:B------:R-:W-:Y:S01]  /*109be0*/  LDSM.16.M88.4 R148, [R252+0x1b100] ;  /* 0x01b10000fc94783b */ /* 0x000fe20000000200 */
[C---:B-1----:R-:W-:Y:S03]  /*109bf0*/  HMMA.1688.F32.TF32 R4, R236.reuse, R140, R172 ;  /* 0x0000008cec04723c */ /* 0x042fe600000810ac */
[----:B------:R-:W-:Y:S04]  /*109c00*/  LDSM.16.M88.4 R172, [R252+0x15100] ;  /* 0x01510000fcac783b */ /* 0x000fe80000000200 */
[----:B------:R-:W-:Y:S11]  /*109c10*/  LDSM.16.M88.4 R140, [R252+0x1d100] ;  /* 0x01d10000fc8c783b */ /* 0x000ff60000000200 */
[----:B------:R-:W-:Y:S05]  /*109c20*/  @!UPT UIADD3 URZ, URZ, URZ, URZ ;  /* 0x0000003f3f3ff290 */ /* 0x000fea000fffe03f */
[----:B------:R-:W-:Y:S01]  /*109c30*/  STL.64 [R1+0x610], R4 ;  /* 0x0006100401007387 */ /* 0x000fe20000100a00 */
[----:B------:R1:W-:Y:S02]  /*109c40*/  STL.64 [R1+0x618], R6 ;  /* 0x0006180601007387 */ /* 0x0003e40000100a00 */
[C---:B-1----:R-:W-:Y:S08]  /*109c50*/  HMMA.1688.F32.TF32 R4, R236.reuse, R104, R176 ;  /* 0x00000068ec04723c */ /* 0x042ff000000810b0 */
[C---:B------:R-:W-:Y:S01]  /*109c60*/  HMMA.1688.F32.TF32 R104, R236.reuse, R248, R184 ;  /* 0x000000f8ec68723c */ /* 0x040fe200000810b8 */
[----:B------:R-:W-:Y:S04]  /*109c70*/  LDSM.16.M88.4 R184, [R252+0x12100] ;  /* 0x01210000fcb8783b */ /* 0x000fe80000000200 */
[----:B------:R-:W-:Y:S10]  /*109c80*/  LDSM.16.M88.4 R176, [R252+0x14100] ;  /* 0x01410000fcb0783b */ /* 0x000ff40000000200 */
        /* <DEDUP_REMOVED lines=8> */
[C---:B-1----:R-:W-:Y:S01]  /*109d10*/  HMMA.1688.F32.TF32 R4, R236.reuse, R232, R192 ;  /* 0x000000e8ec04723c */ /* 0x042fe200000810c0 */
[----:B------:R-:W-:Y:S01]  /*109d20*/  STL.64 [R1+0x5e0], R104 ;  /* 0x0005e06801007387 */ /* 0x000fe20000100a00 */
[----:B------:R1:W-:Y:S03]  /*109d30*/  STL.64 [R1+0x5e8], R106 ;  /* 0x0005e86a01007387 */ /* 0x0003e60000100a00 */
[----:B------:R-:W-:Y:S02]  /*109d40*/  STL.64 [R1+0x5d0], R100 ;  /* 0x0005d06401007387 */ /* 0x000fe40000100a00 */
[----:B------:R2:W-:Y:S01]  /*109d50*/  STL.64 [R1+0x5d8], R102 ;  /* 0x0005d86601007387 */ /* 0x0005e20000100a00 */
[----:B------:R-:W-:Y:S01]  /*109d60*/  LDSM.16.M88.4 R192, [R252+0x10100] ;  /* 0x01010000fcc0783b */ /* 0x000fe20000000200 */
[C---:B-1----:R-:W-:Y:S08]  /*109d70*/  HMMA.1688.F32.TF32 R104, R236.reuse, R228, R196 ;  /* 0x000000e4ec68723c */ /* 0x042ff000000810c4 */
[C---:B--2---:R-:W-:Y:S01]  /*109d80*/  HMMA.1688.F32.TF32 R100, R236.reuse, R224, R200 ;  /* 0x000000e0ec64723c */ /* 0x044fe200000810c8 */
[----:B------:R-:W-:Y:S04]  /*109d90*/  LDSM.16.M88.4 R200, [R252+0xe100] ;  /* 0x00e10000fcc8783b */ /* 0x000fe80000000200 */
[----:B------:R-:W-:Y:S04]  /*109da0*/  LDSM.16.M88.4 R196, [R252+0xf100] ;  /* 0x00f10000fcc4783b */ /* 0x000fe80000000200 */
[----:B------:R-:W-:Y:S01]  /*109db0*/  STL.64 [R1+0x5c0], R4 ;  /* 0x0005c00401007387 */ /* 0x000fe20000100a00 */
[----:B------:R1:W-:Y:S02]  /*109dc0*/  STL.64 [R1+0x5c8], R6 ;  /* 0x0005c80601007387 */ /* 0x0003e40000100a00 */
[C---:B-1----:R-:W-:Y:S03]  /*109dd0*/  HMMA.1688.F32.TF32 R4, R236.reuse, R220, R204 ;  /* 0x000000dcec04723c */ /* 0x042fe600000810cc */
[----:B------:R-:W-:Y:S01]  /*109de0*/  STL.64 [R1+0x5b0], R104 ;  /* 0x0005b06801007387 */ /* 0x000fe20000100a00 */
[----:B------:R-:W-:Y:S03]  /*109df0*/  STL.64 [R1+0x5b8], R106 ;  /* 0x0005b86a01007387 */ /* 0x000fe60000100a00 */
[----:B------:R-:W-:Y:S11]  /*109e00*/  LDSM.16.M88.4 R204, [R252+0xd100] ;  /* 0x00d10000fccc783b */ /* 0x000ff60000000200 */
[----:B------:R-:W-:Y:S05]  /*109e10*/  @!UPT UIADD3 URZ, URZ, URZ, URZ ;  /* 0x0000003f3f3ff290 */ /* 0x000fea000fffe03f */
[----:B------:R-:W-:Y:S01]  /*109e20*/  STL [R1+0x594], R5 ;  /* 0x0005940501007387 */ /* 0x000fe20000100800 */
[----:B------:R-:W-:Y:S02]  /*109e30*/  STL.64 [R1+0x5a0], R100 ;  /* 0x0005a06401007387 */ /* 0x000fe40000100a00 */
[----:B------:R-:W-:Y:S02]  /*109e40*/  STL.64 [R1+0x5a8], R102 ;  /* 0x0005a86601007387 */ /* 0x000fe40000100a00 */
[----:B------:R1:W-:Y:S02]  /*109e50*/  STL.64 [R1+0x598], R6 ;  /* 0x0005980601007387 */ /* 0x0003e40000100a00 */
[----:B------:R-:W-:Y:S02]  /*109e60*/  IMAD.MOV.U32 R219, RZ, RZ, R4 ;  /* 0x000000ffffdb7224 */ /* 0x000fe400078e0004 */
[C---:B-1----:R-:W-:Y:S01]  /*109e70*/  HMMA.1688.F32.TF32 R4, R236.reuse, R216, R208 ;  /* 0x000000d8ec04723c */ /* 0x042fe200000810d0 */
[----:B------:R-:W1:Y:S04]  /*109e80*/  LDSM.16.M88.4 R208, [R252+0xc100] ;  /* 0x00c10000fcd0783b */ /* 0x000e680000000200 */
[----:B------:R-:W-:Y:S11]  /*109e90*/  STL [R1+0x9080], R219 ;  /* 0x009080db01007387 */ /* 0x000ff60000100800 */
[----:B------:R-:W-:Y:S07]  /*109ea0*/  @!UPT UIADD3 URZ, URZ, URZ, URZ ;  /* 0x0000003f3f3ff290 */ /* 0x000fee000fffe03f */
[----:B------:R2:W-:Y:S01]  /*109eb0*/  STL [R1+0x580], R4 ;  /* 0x0005800401007387 */ /* 0x0005e20000100800 */
[----:B------:R-:W-:Y:S01]  /*109ec0*/  MOV R218, R5 ;  /* 0x0000000500da7202 */ /* 0x000fe20000000f00 */
[----:B------:R-:W-:Y:S01]  /*109ed0*/  IMAD.MOV.U32 R222, RZ, RZ, R6 ;  /* 0x000000ffffde7224 */ /* 0x000fe200078e0006 */
[----:B------:R-:W-:Y:S02]  /*109ee0*/  MOV R223, R7 ;  /* 0x0000000700df7202 */ /* 0x000fe40000000f00 */
[----:B--2---:R-:W-:Y:S01]  /*109ef0*/  HMMA.1688.F32.TF32 R4, R236, R212, R240 ;  /* 0x000000d4ec04723c */ /* 0x004fe200000810f0 */
[----:B------:R-:W-:Y:S01]  /*109f00*/  MOV R104, R137 ;  /* 0x0000008900687202 */ /* 0x000fe20000000f00 */
[----:B------:R-:W-:Y:S01]  /*109f10*/  IMAD.MOV.U32 R105, RZ, RZ, R136 ;  /* 0x000000ffff697224 */ /* 0x000fe200078e0088 */
[----:B------:R-:W-:Y:S01]  /*109f20*/  MOV R106, R133 ;  /* 0x00000085006a7202 */ /* 0x000fe20000000f00 */
[----:B------:R-:W2:Y:S01]  /*109f30*/  LDSM.16.M88.4 R136, [R252+0x1e100] ;  /* 0x01e10000fc88783b */ /* 0x000ea20000000200 */
[----:B------:R-:W-:-:S02]  /*109f40*/  IMAD.MOV.U32 R107, RZ, RZ, R132 ;  /* 0x000000ffff6b7224 */ /* 0x000fc400078e0084 */
[----:B------:R-:W4:Y:S01]  /*109f50*/  LDSM.16.M88.4 R132, [R252+0x1f100] ;  /* 0x01f10000fc84783b */ /* 0x000f220000000200 */
[----:B------:R-:W-:-:S03]  /*109f60*/  MOV R240, R121 ;  /* 0x0000007900f07202 */ /* 0x000fc60000000f00 */
[----:B------:R-:W-:Y:S01]  /*109f70*/  IMAD.MOV.U32 R241, RZ, RZ, R120 ;  /* 0x000000fffff17224 */ /* 0x000fe200078e0078 */
[----:B------:R-:W-:Y:S01]  /*109f80*/  MOV R242, R117 ;  /* 0x0000007500f27202 */ /* 0x000fe20000000f00 */
[----:B------:R-:W-:Y:S01]  /*109f90*/  LDSM.16.M88.4 R120, [R252+0x22100] ;  /* 0x02210000fc78783b */ /* 0x000fe20000000200 */
[----:B------:R-:W-:Y:S02]  /*109fa0*/  IMAD.MOV.U32 R243, RZ, RZ, R116 ;  /* 0x000000fffff37224 */ /* 0x000fe400078e0074 */
[----:B------:R-:W-:Y:S01]  /*109fb0*/  LDSM.16.M88.4 R116, [R252+0x23100] ;  /* 0x02310000fc74783b */ /* 0x000fe20000000200 */
[----:B------:R-:W-:-:S03]  /*109fc0*/  MOV R100, R113 ;  /* 0x0000007100647202 */ /* 0x000fc60000000f00 */
[----:B------:R-:W-:Y:S01]  /*109fd0*/  IMAD.MOV.U32 R101, RZ, RZ, R112 ;  /* 0x000000ffff657224 */ /* 0x000fe200078e0070 */
[----:B------:R-:W-:Y:S01]  /*109fe0*/  MOV R102, R109 ;  /* 0x0000006d00667202 */ /* 0x000fe20000000f00 */
[----:B------:R-:W-:Y:S04]  /*109ff0*/  LDSM.16.M88.4 R112, [R252+0x24100] ;  /* 0x02410000fc70783b */ /* 0x000fe80000000200 */
[----:B------:R3:W-:Y:S01]  /*10a000*/  STL.64 [R1+0x570], R4 ;  /* 0x0005700401007387 */ /* 0x0007e20000100a00 */
[----:B------:R3:W-:Y:S02]  /*10a010*/  STL [R1+0x578], R6 ;  /* 0x0005780601007387 */ /* 0x0007e40000100800 */
[----:B------:R-:W-:Y:S02]  /*10a020*/  IMAD.MOV.U32 R219, RZ, RZ, R7 ;  /* 0x000000ffffdb7224 */ /* 0x000fe400078e0007 */
[----:B-1----:R-:W-:Y:S02]  /*10a030*/  STL [R1+0x9010], R210 ;  /* 0x009010d201007387 */ /* 0x002fe40000100800 */
[----:B------:R-:W-:Y:S01]  /*10a040*/  IMAD.MOV.U32 R7, RZ, RZ, R124 ;  /* 0x000000ffff077224 */ /* 0x000fe200078e007c */
[----:B------:R-:W-:Y:S01]  /*10a050*/  STL [R1+0x900c], R211 ;  /* 0x00900cd301007387 */ /* 0x000fe20000100800 */
[----:B------:R-:W-:Y:S02]  /*10a060*/  STL [R1+0x9008], R206 ;  /* 0x009008ce01007387 */ /* 0x000fe40000100800 */
[----:B------:R-:W-:Y:S01]  /*10a070*/  STL [R1+0x9004], R207 ;  /* 0x009004cf01007387 */ /* 0x000fe20000100800 */
[----:B---3--:R-:W-:Y:S01]  /*10a080*/  MOV R4, R129 ;  /* 0x0000008100047202 */ /* 0x008fe20000000f00 */
[----:B------:R-:W-:Y:S01]  /*10a090*/  IMAD.MOV.U32 R5, RZ, RZ, R128 ;  /* 0x000000ffff057224 */ /* 0x000fe200078e0080 */
[----:B------:R-:W-:Y:S01]  /*10a0a0*/  MOV R6, R125 ;  /* 0x0000007d00067202 */ /* 0x000fe20000000f00 */
[----:B------:R-:W1:Y:S04]  /*10a0b0*/  LDSM.16.M88.4 R128, [R252+0x20100] ;  /* 0x02010000fc80783b */ /* 0x000e680000000200 */
[----:B------:R-:W3:Y:S04]  /*10a0c0*/  LDSM.16.M88.4 R124, [R252+0x21100] ;  /* 0x02110000fc7c783b */ /* 0x000ee80000000200 */
[----:B------:R-:W-:Y:S01]  /*10a0d0*/  STL [R1+0x9018], R202 ;  /* 0x009018ca01007387 */ /* 0x000fe20000100800 */
[----:B------:R-:W-:Y:S02]  /*10a0e0*/  STL [R1+0x9014], R203 ;  /* 0x009014cb01007387 */ /* 0x000fe40000100800 */
[----:B------:R-:W-:Y:S02]  /*10a0f0*/  STL [R1+0x9020], R198 ;  /* 0x009020c601007387 */ /* 0x000fe40000100800 */
[----:B------:R-:W-:Y:S01]  /*10a100*/  STL [R1+0x901c], R199 ;  /* 0x00901cc701007387 */ /* 0x000fe20000100800 */
[----:B------:R-:W-:Y:S01]  /*10a110*/  STL [R1+0x8fb0], R194 ;  /* 0x008fb0c201007387 */ /* 0x000fe20000100800 */
[----:B------:R-:W-:-:S02]  /*10a120*/  IMAD.MOV.U32 R103, RZ, RZ, R108 ;  /* 0x000000ffff677224 */ /* 0x000fc400078e006c */
[----:B------:R-:W-:Y:S02]  /*10a130*/  STL [R1+0x8fac], R195 ;  /* 0x008facc301007387 */ /* 0x000fe40000100800 */
[----:B------:R-:W-:Y:S01]  /*10a140*/  STL [R1+0x8fa8], R190 ;  /* 0x008fa8be01007387 */ /* 0x000fe20000100800 */
[----:B------:R-:W3:Y:S04]  /*10a150*/  LDSM.16.M88.4 R108, [R252+0x25100] ;  /* 0x02510000fc6c783b */ /* 0x000ee80000000200 */
        /* <DEDUP_REMOVED lines=22> */
[----:B------:R-:W-:Y:S04]  /*10a2c0*/  STL [R1+0x8f38], R146 ;  /* 0x008f389201007387 */ /* 0x000fe80000100800 */
[C---:B------:R-:W-:Y:S01]  /*10a2d0*/  HMMA.1688.F32.TF32 R240, R236.reuse, R204, R240 ;  /* 0x000000ccecf0723c */ /* 0x040fe200000810f0 */
[----:B------:R-:W-:Y:S01]  /*10a2e0*/  STL [R1+0x8f34], R147 ;  /* 0x008f349301007387 */ /* 0x000fe20000100800 */
[----:B------:R-:W-:Y:S02]  /*10a2f0*/  STL [R1+0x8f50], R142 ;  /* 0x008f508e01007387 */ /* 0x000fe40000100800 */
[----:B------:R-:W-:Y:S02]  /*10a300*/  STL [R1+0x8f3c], R143 ;  /* 0x008f3c8f01007387 */ /* 0x000fe40000100800 */
[----:B--2---:R-:W-:Y:S01]  /*10a310*/  STL [R1+0x8f60], R138 ;  /* 0x008f608a01007387 */ /* 0x004fe20000100800 */
[----:B------:R-:W-:Y:S01]  /*10a320*/  STL [R1+0x8f54], R139 ;  /* 0x008f548b01007387 */ /* 0x000fe20000100800 */
[----:B----4-:R-:W-:Y:S02]  /*10a330*/  STL [R1+0x8f68], R134 ;  /* 0x008f688601007387 */ /* 0x010fe40000100800 */
[----:B------:R-:W-:Y:S02]  /*10a340*/  STL [R1+0x8f64], R135 ;  /* 0x008f648701007387 */ /* 0x000fe40000100800 */
[----:B-1----:R-:W-:Y:S01]  /*10a350*/  STL [R1+0x8f70], R130 ;  /* 0x008f708201007387 */ /* 0x002fe20000100800 */
[----:B------:R-:W-:Y:S01]  /*10a360*/  STL [R1+0x8f6c], R131 ;  /* 0x008f6c8301007387 */ /* 0x000fe20000100800 */
[----:B---3--:R-:W-:Y:S01]  /*10a370*/  STL [R1+0x8f80], R126 ;  /* 0x008f807e01007387 */ /* 0x008fe20000100800 */
[C---:B------:R-:W-:Y:S02]  /*10a380*/  HMMA.1688.F32.TF32 R4, R236.reuse, R200, R4 ;  /* 0x000000c8ec04723c */ /* 0x040fe40000081004 */
[----:B------:R-:W-:Y:S04]  /*10a390*/  STL [R1+0x8f7c], R127 ;  /* 0x008f7c7f01007387 */ /* 0x000fe80000100800 */
[----:B------:R-:W-:Y:S01]  /*10a3a0*/  STL [R1+0x8f88], R122 ;  /* 0x008f887a01007387 */ /* 0x000fe20000100800 */
[----:B------:R-:W-:Y:S02]  /*10a3b0*/  STL [R1+0x8f84], R123 ;  /* 0x008f847b01007387 */ /* 0x000fe40000100800 */
[----:B------:R-:W-:Y:S02]  /*10a3c0*/  STL [R1+0x8f90], R118 ;  /* 0x008f907601007387 */ /* 0x000fe40000100800 */
[----:B------:R-:W-:Y:S01]  /*10a3d0*/  STL [R1+0x8f8c], R119 ;  /* 0x008f8c7701007387 */ /* 0x000fe20000100800 */
[----:B------:R-:W-:Y:S01]  /*10a3e0*/  HMMA.1688.F32.TF32 R104, R236, R196, R104 ;  /* 0x000000c4ec68723c */ /* 0x000fe20000081068 */
[----:B------:R-:W-:Y:S01]  /*10a3f0*/  STL [R1+0x8e78], R114 ;  /* 0x008e787201007387 */ /* 0x000fe20000100800 */
[----:B------:R-:W-:Y:S02]  /*10a400*/  STL [R1+0x8e74], R115 ;  /* 0x008e747301007387 */ /* 0x000fe40000100800 */
[----:B------:R-:W-:Y:S02]  /*10a410*/  STL [R1+0x8e6c], R110 ;  /* 0x008e6c6e01007387 */ /* 0x000fe40000100800 */
[----:B------:R-:W-:Y:S01]  /*10a420*/  STL [R1+0x8e68], R111 ;  /* 0x008e686f01007387 */ /* 0x000fe20000100800 */
[----:B------:R1:W-:Y:S01]  /*10a430*/  STL [R1+0x564], R101 ;  /* 0x0005646501007387 */ /* 0x0003e20000100800 */
[----:B------:R-:W-:Y:S01]  /*10a440*/  STL.64 [R1+0x568], R102 ;  /* 0x0005686601007387 */ /* 0x000fe20000100a00 */
[----:B------:R-:W-:Y:S01]  /*10a450*/  MOV R215, R100 ;  /* 0x0000006400d77202 */ /* 0x000fe20000000f00 */
[----:B------:R-:W-:Y:S01]  /*10a460*/  IMAD.MOV.U32 R214, RZ, RZ, R243 ;  /* 0x000000ffffd67224 */ /* 0x000fe200078e00f3 */
[----:B-1----:R-:W2:Y:S01]  /*10a470*/  LDL.LU.64 R100, [R1+0x9480] ;  /* 0x0094800001647983 */ /* 0x002ea20000300a00 */
[----:B------:R1:W-:Y:S02]  /*10a480*/  STL.64 [R1+0x550], R240 ;  /* 0x000550f001007387 */ /* 0x0003e40000100a00 */
[----:B------:R3:W-:Y:S01]  /*10a490*/  STL [R1+0x558], R242 ;  /* 0x000558f201007387 */ /* 0x0007e20000100800 */
[----:B------:R-:W-:Y:S01]  /*10a4a0*/  MOV R198, R4 ;  /* 0x0000000400c67202 */ /* 0x000fe20000000f00 */
[----:B------:R-:W-:Y:S01]  /*10a4b0*/  IMAD.MOV.U32 R203, RZ, RZ, R7 ;  /* 0x000000ffffcb7224 */ /* 0x000fe200078e0007 */
[----:B-1----:R-:W4:Y:S01]  /*10a4c0*/  LDL.LU R240, [R1+0x7d0] ;  /* 0x0007d00001f07983 */ /* 0x002f220000300800 */
[----:B------:R-:W4:Y:S02]  /*10a4d0*/  LDL.LU R241, [R1+0x7d4] ;  /* 0x0007d40001f17983 */ /* 0x000f240000300800 */
[----:B---3--:R-:W4:Y:S02]  /*10a4e0*/  LDL.LU R242, [R1+0x7d8] ;  /* 0x0007d80001f27983 */ /* 0x008f240000300800 */
[----:B------:R-:W4:Y:S01]  /*10a4f0*/  LDL.LU R243, [R1+0x7dc] ;  /* 0x0007dc0001f37983 */ /* 0x000f220000300800 */
[----:B------:R-:W-:Y:S01]  /*10a500*/  STL.64 [R1+0x9450], R214 ;  /* 0x009450d601007387 */ /* 0x000fe20000100a00 */
[----:B------:R1:W-:Y:S02]  /*10a510*/  STL.64 [R1+0x9448], R212 ;  /* 0x009448d401007387 */ /* 0x0003e40000100a00 */
[----:B------:R-:W-:Y:S01]  /*10a520*/  IMAD.MOV.U32 R199, RZ, RZ, R5 ;  /* 0x000000ffffc77224 */ /* 0x000fe200078e0005 */
[----:B------:R-:W-:-:S02]  /*10a530*/  MOV R202, R6 ;  /* 0x0000000600ca7202 */ /* 0x000fc40000000f00 */
[----:B------:R-:W-:Y:S01]  /*10a540*/  MOV R206, R106 ;  /* 0x0000006a00ce7202 */ /* 0x000fe20000000f00 */
[----:B------:R-:W-:Y:S01]  /*10a550*/  IMAD.MOV.U32 R207, RZ, RZ, R107 ;  /* 0x000000ffffcf7224 */ /* 0x000fe200078e006b */
[----:B-1----:R-:W3:Y:S01]  /*10a560*/  LDL.LU R212, [R1+0x7b0] ;  /* 0x0007b00001d47983 */ /* 0x002ee20000300800 */
[----:B------:R-:W3:Y:S02]  /*10a570*/  LDL.LU R213, [R1+0x7b4] ;  /* 0x0007b40001d57983 */ /* 0x000ee40000300800 */
[----:B------:R-:W3:Y:S02]  /*10a580*/  LDL.LU R214, [R1+0x7b8] ;  /* 0x0007b80001d67983 */ /* 0x000ee40000300800 */
[----:B------:R-:W3:Y:S01]  /*10a590*/  LDL.LU R215, [R1+0x7bc] ;  /* 0x0007bc0001d77983 */ /* 0x000ee20000300800 */
        /* <DEDUP_REMOVED lines=8> */
[----:B------:R-:W-:Y:S01]  /*10a620*/  MOV R210, R104 ;  /* 0x0000006800d27202 */ /* 0x000fe20000000f00 */
[----:B------:R-:W-:-:S02]  /*10a630*/  IMAD.MOV.U32 R211, RZ, RZ, R105 ;  /* 0x000000ffffd37224 */ /* 0x000fc400078e0069 */
[----:B------:R-:W2:Y:S01]  /*10a640*/  LDL.LU.64 R104, [R1+0x9478] ;  /* 0x0094780001687983 */ /* 0x000ea20000300a00 */
[----:B------:R-:W-:Y:S02]  /*10a650*/  STL.64 [R1+0x9430], R206 ;  /* 0x009430ce01007387 */ /* 0x000fe40000100a00 */
[----:B------:R1:W-:Y:S02]  /*10a660*/  STL.64 [R1+0x9428], R204 ;  /* 0x009428cc01007387 */ /* 0x0003e40000100a00 */
[----:B-1----:R-:W2:Y:S01]  /*10a670*/  LDL.LU R204, [R1+0x7c0] ;  /* 0x0007c00001cc7983 */ /* 0x002ea20000300800 */
[----:B------:R-:W2:Y:S02]  /*10a680*/  LDL.LU R205, [R1+0x7c4] ;  /* 0x0007c40001cd7983 */ /* 0x000ea40000300800 */
[----:B------:R-:W2:Y:S02]  /*10a690*/  LDL.LU R206, [R1+0x7c8] ;  /* 0x0007c80001ce7983 */ /* 0x000ea40000300800 */
[----:B------:R-:W2:Y:S01]  /*10a6a0*/  LDL.LU R207, [R1+0x7cc] ;  /* 0x0007cc0001cf7983 */ /* 0x000ea20000300800 */
[----:B------:R1:W-:Y:S04]  /*10a6b0*/  STL.64 [R1+0x9420], R196 ;  /* 0x009420c401007387 */ /* 0x0003e80000100a00 */
[----:B-1----:R-:W2:Y:S01]  /*10a6c0*/  LDL.LU R196, [R1+0x10b0] ;  /* 0x0010b00001c47983 */ /* 0x002ea20000300800 */
[----:B------:R-:W2:Y:S02]  /*10a6d0*/  LDL.LU R197, [R1+0x10b4] ;  /* 0x0010b40001c57983 */ /* 0x000ea40000300800 */
[----:B------:R-:W2:Y:S02]  /*10a6e0*/  LDL.LU R198, [R1+0x10b8] ;  /* 0x0010b80001c67983 */ /* 0x000ea40000300800 */
[----:B------:R-:W2:Y:S01]  /*10a6f0*/  LDL.LU R199, [R1+0x10bc] ;  /* 0x0010bc0001c77983 */ /* 0x000ea20000300800 */
[----:B------:R-:W-:Y:S01]  /*10a700*/  STL [R1+0x92fc], R210 ;  /* 0x0092fcd201007387 */ /* 0x000fe20000100800 */
[C---:B--2---:R-:W-:Y:S11]  /*10a710*/  HMMA.1688.F32.TF32 R196, R236.reuse, R192, R196 ;  /* 0x000000c0ecc4723c */ /* 0x044ff600000810c4 */
[----:B------:R-:W-:Y:S11]  /*10a720*/  @!UPT UIADD3 URZ, URZ, URZ, URZ ;  /* 0x0000003f3f3ff290 */ /* 0x000ff6000fffe03f */
[----:B------:R-:W-:Y:S01]  /*10a730*/  @!UPT UIADD3 URZ, URZ, URZ, URZ ;  /* 0x0000003f3f3ff290 */ /* 0x000fe2000fffe03f */
[----:B------:R-:W-:Y:S01]  /*10a740*/  STL.64 [R1+0x520], R196 ;  /* 0x000520c401007387 */ /* 0x000fe20000100a00 */
[----:B------:R4:W-:Y:S02]  /*10a750*/  STL.64 [R1+0x528], R198 ;  /* 0x000528c601007387 */ /* 0x0009e40000100a00 */
[C---:B----4-:R-:W-:Y:S01]  /*10a760*/  HMMA.1688.F32.TF32 R196, R236.reuse, R188, R240 ;  /* 0x000000bcecc4723c */ /* 0x050fe200000810f0 */
[----:B------:R-:W2:Y:S11]  /*10a770*/  LDL.LU R240, [R1+0x790] ;  /* 0x0007900001f07983 */ /* 0x000eb60000300800 */
[----:B------:R-:W-:Y:S11]  /*10a780*/  @!UPT UIADD3 URZ, URZ, URZ, URZ ;  /* 0x0000003f3f3ff290 */ /* 0x000ff6000fffe03f */
[----:B------:R-:W-:Y:S01]  /*10a790*/  STL.64 [R1+0x510], R196 ;  /* 0x000510c401007387 */ /* 0x000fe20000100a00 */
[----:B------:R1:W-:Y:S02]  /*10a7a0*/  STL.64 [R1+0x518], R198 ;  /* 0x000518c601007387 */ /* 0x0003e40000100a00 */
[----:B------:R-:W2:Y:S02]  /*10a7b0*/  LDL.LU R241, [R1+0x794] ;  /* 0x0007940001f17983 */ /* 0x000ea40000300800 */
[----:B------:R-:W2:Y:S01]  /*10a7c0*/  LDL.LU R242, [R1+0x798] ;  /* 0x0007980001f27983 */ /* 0x000ea20000300800 */
[----:B------:R-:W2:Y:S01]  /*10a7d0*/  LDL.LU R243, [R1+0x79c] ;  /* 0x00079c0001f37983 */ /* 0x000ea20000300800 */
[C---:B-1----:R-:W-:Y:S11]  /*10a7e0*/  HMMA.1688.F32.TF32 R196, R236.reuse, R184, R204 ;  /* 0x000000b8ecc4723c */ /* 0x042ff600000810cc */
[----:B------:R-:W-:Y:S11]  /*10a7f0*/  @!UPT UIADD3 URZ, URZ, URZ, URZ ;  /* 0x0000003f3f3ff290 */ /* 0x000ff6000fffe03f */
[----:B------:R-:W-:Y:S02]  /*10a800*/  @!UPT UIADD3 URZ, URZ, URZ, URZ ;  /* 0x0000003f3f3ff290 */ /* 0x000fe4000fffe03f */
[----:B------:R-:W-:Y:S01]  /*10a810*/  MOV R174, R196 ;  /* 0x000000c400ae7202 */ /* 0x000fe20000000f00 */
[----:B------:R-:W-:Y:S01]  /*10a820*/  IMAD.MOV.U32 R175, RZ, RZ, R197 ;  /* 0x000000ffffaf7224 */ /* 0x000fe200078e00c5 */
[----:B------:R-:W-:Y:S01]  /*10a830*/  MOV R178, R198 ;  /* 0x000000c600b27202 */ /* 0x000fe20000000f00 */
[----:B------:R-:W-:Y:S02]  /*10a840*/  IMAD.MOV.U32 R179, RZ, RZ, R199 ;  /* 0x000000ffffb37224 */ /* 0x000fe400078e00c7 */
[C---:B---3--:R-:W-:Y:S03]  /*10a850*/  HMMA.1688.F32.TF32 R196, R236.reuse, R180, R212 ;  /* 0x000000b4ecc4723c */ /* 0x048fe600000810d4 */
[----:B------:R-:W-:Y:S01]  /*10a860*/  STL [R1+0x8ff0], R179 ;  /* 0x008ff0b301007387 */ /* 0x000fe20000100800 */
[----:B------:R-:W-:Y:S02]  /*10a870*/  STL [R1+0x8fec], R178 ;  /* 0x008fecb201007387 */ /* 0x000fe40000100800 */
[----:B------:R-:W-:Y:S02]  /*10a880*/  STL [R1+0x8fe8], R175 ;  /* 0x008fe8af01007387 */ /* 0x000fe40000100800 */
[----:B------:R-:W-:Y:S01]  /*10a890*/  STL [R1+0x8fe4], R174 ;  /* 0x008fe4ae01007387 */ /* 0x000fe20000100800 */
[----:B------:R-:W-:Y:S11]  /*10a8a0*/  HMMA.1688.F32.TF32 R4, R236, R176, R4 ;  /* 0x000000b0ec04723c */ /* 0x000ff60000081004 */
[----:B------:R-:W-:Y:S04]  /*10a8b0*/  @!UPT UIADD3 URZ, URZ, URZ, URZ ;  /* 0x0000003f3f3ff290 */ /* 0x000fe8000fffe03f */
[----:B------:R-:W-:Y:S01]  /*10a8c0*/  IMAD.MOV.U32 R187, RZ, RZ, R199 ;  /* 0x000000ffffbb7224 */ /* 0x000fe200078e00c7 */
[----:B------:R-:W-:Y:S01]  /*10a8d0*/  MOV R186, R198 ;  /* 0x000000c600ba7202 */ /* 0x000fe20000000f00 */
[----:B------:R-:W-:Y:S01]  /*10a8e0*/  IMAD.MOV.U32 R183, RZ, RZ, R197 ;  /* 0x000000ffffb77224 */ /* 0x000fe200078e00c5 */
[----:B------:R-:W-:Y:S02]  /*10a8f0*/  MOV R182, R196 ;  /* 0x000000c400b67202 */ /* 0x000fe40000000f00 */
        /* <DEDUP_REMOVED lines=8> */
[----:B------:R-:W-:Y:S01]  /*10a980*/  MOV R194, R4 ;  /* 0x0000000400c27202 */ /* 0x000fe20000000f00 */
[----:B------:R-:W-:Y:S01]  /*10a990*/  IMAD.MOV.U32 R195, RZ, RZ, R5 ;  /* 0x000000ffffc37224 */ /* 0x000fe200078e0005 */
[----:B------:R-:W-:Y:S01]  /*10a9a0*/  MOV R190, R6 ;  /* 0x0000000600be7202 */ /* 0x000fe20000000f00 */
[----:B------:R-:W-:-:S03]  /*10a9b0*/  IMAD.MOV.U32 R191, RZ, RZ, R7 ;  /* 0x000000ffffbf7224 */ /* 0x000fc600078e0007 */
[----:B------:R-:W-:Y:S01]  /*10a9c0*/  STL.64 [R1+0x9418], R194 ;  /* 0x009418c201007387 */ /* 0x000fe20000100a00 */
[----:B------:R-:W-:Y:S02]  /*10a9d0*/  STL.64 [R1+0x9410], R192 ;  /* 0x009410c001007387 */ /* 0x000fe40000100a00 */
[----:B------:R-:W-:Y:S02]  /*10a9e0*/  STL.64 [R1+0x9408], R190 ;  /* 0x009408be01007387 */ /* 0x000fe40000100a00 */
[----:B------:R3:W-:Y:S01]  /*10a9f0*/  STL.64 [R1+0x9400], R188 ;  /* 0x009400bc01007387 */ /* 0x0007e20000100a00 */
[----:B------:R-:W4:Y:S01]  /*10aa00*/  LDL.LU R102, [R1+0x728] ;  /* 0x0007280001667983 */ /* 0x000f220000300800 */
[----:B------:R-:W4:Y:S01]  /*10aa10*/  LDL.LU R103, [R1+0x72c] ;  /* 0x00072c0001677983 */ /* 0x000f220000300800 */
[C---:B--2---:R-:W-:Y:S02]  /*10aa20*/  HMMA.1688.F32.TF32 R4, R236.reuse, R172, R240 ;  /* 0x000000acec04723c */ /* 0x044fe400000810f0 */
[----:B------:R-:W2:Y:S01]  /*10aa30*/  LDL.LU R240, [R1+0x770] ;  /* 0x0007700001f07983 */ /* 0x000ea20000300800 */
[----:B------:R-:W2:Y:S02]  /*10aa40*/  LDL.LU R241, [R1+0x774] ;  /* 0x0007740001f17983 */ /* 0x000ea40000300800 */
[----:B------:R-:W2:Y:S02]  /*10aa50*/  LDL.LU R242, [R1+0x778] ;  /* 0x0007780001f27983 */ /* 0x000ea40000300800 */
[----:B------:R-:W2:Y:S01]  /*10aa60*/  LDL.LU R243, [R1+0x77c] ;  /* 0x00077c0001f37983 */ /* 0x000ea20000300800 */
[----:B------:R-:W4:Y:S01]  /*10aa70*/  LDL.LU R98, [R1+0x738] ;  /* 0x0007380001627983 */ /* 0x000f220000300800 */
[----:B------:R-:W4:Y:S11]  /*10aa80*/  LDL.LU R99, [R1+0x73c] ;  /* 0x00073c0001637983 */ /* 0x000f360000300800 */
[----:B------:R-:W-:Y:S04]  /*10aa90*/  @!UPT UIADD3 URZ, URZ, URZ, URZ ;  /* 0x0000003f3f3ff290 */ /* 0x000fe8000fffe03f */
        /* <DEDUP_REMOVED lines=18> */
[----:B---3--:R-:W-:Y:S11]  /*10abc0*/  HMMA.1688.F32.TF32 R188, R236, R168, R196 ;  /* 0x000000a8ecbc723c */ /* 0x008ff600000810c4 */
[----:B------:R-:W-:Y:S11]  /*10abd0*/  @!UPT UIADD3 URZ, URZ, URZ, URZ ;  /* 0x0000003f3f3ff290 */ /* 0x000ff6000fffe03f */
[----:B------:R-:W-:Y:S02]  /*10abe0*/  @!UPT UIADD3 URZ, URZ, URZ, URZ ;  /* 0x0000003f3f3ff290 */ /* 0x000fe4000fffe03f */
        /* <DEDUP_REMOVED lines=9> */
[----:B------:R-:W-:Y:S01]  /*10ac80*/  STL.64 [R1+0x93b0], R168 ;  /* 0x0093b0a801007387 */ /* 0x000fe20000100a00 */
[----:B--2---:R-:W-:Y:S02]  /*10ac90*/  HMMA.1688.F32.TF32 R188, R236, R164, R240 ;  /* 0x000000a4ecbc723c */ /* 0x004fe400000810f0 */
[----:B------:R-:W2:Y:S01]  /*10aca0*/  LDL.LU R240, [R1+0x700] ;  /* 0x0007000001f07983 */ /* 0x000ea20000300800 */
[----:B------:R-:W2:Y:S02]  /*10acb0*/  LDL.LU R241, [R1+0x704] ;  /* 0x0007040001f17983 */ /* 0x000ea40000300800 */
[----:B------:R-:W2:Y:S02]  /*10acc0*/  LDL.LU R242, [R1+0x708] ;  /* 0x0007080001f27983 */ /* 0x000ea40000300800 */
[----:B------:R-:W2:Y:S11]  /*10acd0*/  LDL.LU R243, [R1+0x70c] ;  /* 0x00070c0001f37983 */ /* 0x000eb60000300800 */
[----:B------:R-:W-:Y:S06]  /*10ace0*/  @!UPT UIADD3 URZ, URZ, URZ, URZ ;  /* 0x0000003f3f3ff290 */ /* 0x000fec000fffe03f */
        /* <DEDUP_REMOVED lines=9> */
[----:B------:R4:W-:Y:S02]  /*10ad80*/  STL.64 [R1+0x93a0], R164 ;  /* 0x0093a0a401007387 */ /* 0x0009e40000100a00 */
        /* <DEDUP_REMOVED lines=8> */
[----:B------:R-:W-:-:S04]  /*10ae10*/  IMAD.MOV.U32 R123, RZ, RZ, R7 ;  /* 0x000000ffff7b7224 */ /* 0x000fc800078e0007 */
[C---:B------:R-:W-:Y:S01]  /*10ae20*/  HMMA.1688.F32.TF32 R4, R236.reuse, R140, R104 ;  /* 0x0000008cec04723c */ /* 0x040fe20000081068 */
[----:B------:R-:W-:Y:S01]  /*10ae30*/  STL.64 [R1+0x4a0], R172 ;  /* 0x0004a0ac01007387 */ /* 0x000fe20000100a00 */
[----:B------:R-:W-:Y:S05]  /*10ae40*/  STL.64 [R1+0x4a8], R174 ;  /* 0x0004a8ae01007387 */ /* 0x000fea0000100a00 */
[----:B------:R-:W-:Y:S02]  /*10ae50*/  STL.64 [R1+0x490], R168 ;  /* 0x000490a801007387 */ /* 0x000fe40000100a00 */
[----:B------:R-:W-:Y:S01]  /*10ae60*/  STL.64 [R1+0x498], R170 ;  /* 0x000498aa01007387 */ /* 0x000fe20000100a00 */
[----:B------:R-:W-:Y:S01]  /*10ae70*/  STL.64 [R1+0x480], R164 ;  /* 0x000480a401007387 */ /* 0x000fe20000100a00 */
[----:B------:R-:W-:Y:S04]  /*10ae80*/  STL.64 [R1+0x488], R166 ;  /* 0x000488a601007387 */ /* 0x000fe80000100a00 */
[----:B------:R1:W-:Y:S02]  /*10ae90*/  STL.64 [R1+0x470], R96 ;  /* 0x0004706001007387 */ /* 0x0003e40000100a00 */
[----:B------:R3:W-:Y:S01]  /*10aea0*/  STL.64 [R1+0x478], R98 ;  /* 0x0004786201007387 */ /* 0x0007e20000100a00 */
[----:B------:R-:W-:Y:S01]  /*10aeb0*/  STL [R1+0x8fa0], R123 ;  /* 0x008fa07b01007387 */ /* 0x000fe20000100800 */
[----:B------:R-:W-:Y:S02]  /*10aec0*/  STL [R1+0x8f9c], R122 ;  /* 0x008f9c7a01007387 */ /* 0x000fe40000100800 */
[----:B------:R-:W-:Y:S02]  /*10aed0*/  STL [R1+0x8f98], R119 ;  /* 0x008f987701007387 */ /* 0x000fe40000100800 */
[----:B------:R-:W-:Y:S01]  /*10aee0*/  STL [R1+0x8f94], R118 ;  /* 0x008f947601007387 */ /* 0x000fe20000100800 */
        /* <DEDUP_REMOVED lines=10> */
[----:B-1----:R-:W-:Y:S01]  /*10af90*/  MOV R96, R61 ;  /* 0x0000003d00607202 */ /* 0x002fe20000000f00 */
[----:B------:R-:W-:Y:S01]  /*10afa0*/  IMAD.MOV.U32 R97, RZ, RZ, R60 ;  /* 0x000000ffff617224 */ /* 0x000fe200078e003c */
[----:B---3--:R-:W-:Y:S01]  /*10afb0*/  MOV R98, R57 ;  /* 0x0000003900627202 */ /* 0x008fe20000000f00 */
        /* <DEDUP_REMOVED lines=9> */
[----:B------:R-:W-:Y:S04]  /*10b050*/  LDSM.16.M88.4 R80, [R252+0x2c100] ;  /* 0x02c10000fc50783b */ /* 0x000fe80000000200 */
[----:B------:R-:W-:Y:S04]  /*10b060*/  LDSM.16.M88.4 R76, [R252+0x2d100] ;  /* 0x02d10000fc4c783b */ /* 0x000fe80000000200 */
[----:B------:R-:W-:Y:S04]  /*10b070*/  LDSM.16.M88.4 R72, [R252+0x2e100] ;  /* 0x02e10000fc48783b */ /* 0x000fe80000000200 */
[----:B------:R-:W-:Y:S04]  /*10b080*/  LDSM.16.M88.4 R60, [R252+0x31100] ;  /* 0x03110000fc3c783b */ /* 0x000fe80000000200 */
[----:B------:R-:W-:Y:S04]  /*10b090*/  LDSM.16.M88.4 R56, [R252+0x32100] ;  /* 0x03210000fc38783b */ /* 0x000fe80000000200 */
[----:B------:R-:W3:Y:S01]  /*10b0a0*/  LDL R210, [R1+0x1998] ;  /* 0x0019980001d27983 */ /* 0x000ee20000100800 */
[----:B------:R-:W-:Y:S01]  /*10b0b0*/  HMMA.1688.F32.TF32 R40, R236, R112, R104 ;  /* 0x00000070ec28723c */ /* 0x000fe20000081068 */
[----:B------:R-:W1:Y:S02]  /*10b0c0*/  LDSM.16.M88.4 R104, [R252+0x26100] ;  /* 0x02610000fc68783b */ /* 0x000e640000000200 */
[----:B------:R-:W4:Y:S04]  /*10b0d0*/  LDL R203, [R1+0x199c] ;  /* 0x00199c0001cb7983 */ /* 0x000f280000100800 */
[----:B------:R-:W-:Y:S04]  /*10b0e0*/  LDSM.16.M88.4 R52, [R252+0x33100] ;  /* 0x03310000fc34783b */ /* 0x000fe80000000200 */
[----:B------:R-:W-:Y:S01]  /*10b0f0*/  LDSM.16.M88.4 R48, [R252+0x34100] ;  /* 0x03410000fc30783b */ /* 0x000fe20000000200 */
[----:B------:R-:W-:Y:S01]  /*10b100*/  MOV R206, R25 ;  /* 0x0000001900ce7202 */ /* 0x000fe20000000f00 */
[----:B------:R-:W-:Y:S01]  /*10b110*/  IMAD.MOV.U32 R207, RZ, RZ, R24 ;  /* 0x000000ffffcf7224 */ /* 0x000fe200078e0018 */
[----:B------:R-:W-:Y:S01]  /*10b120*/  MOV R196, R21 ;  /* 0x0000001500c47202 */ /* 0x000fe20000000f00 */
[----:B------:R-:W-:Y:S01]  /*10b130*/  LDSM.16.M88.4 R24, [R252+0x35100] ;  /* 0x03510000fc18783b */ /* 0x000fe20000000200 */
[----:B------:R-:W-:-:S02]  /*10b140*/  IMAD.MOV.U32 R197, RZ, RZ, R20 ;  /* 0x000000ffffc57224 */ /* 0x000fc400078e0014 */
[----:B------:R-:W-:Y:S01]  /*10b150*/  LDSM.16.M88.4 R20, [R252+0x36100] ;  /* 0x03610000fc14783b */ /* 0x000fe20000000200 */
        /* <DEDUP_REMOVED lines=18> */
[----:B------:R-:W-:Y:S01]  /*10b280*/  LDSM.16.M88.4 R44, [R252+0x3f100] ;  /* 0x03f10000fc2c783b */ /* 0x000fe20000000200 */
[C---:B--2---:R-:W-:Y:S11]  /*10b290*/  HMMA.1688.F32.TF32 R4, R236.reuse, R136, R240 ;  /* 0x00000088ec04723c */ /* 0x044ff600000810f0 */
[----:B------:R-:W-:Y:S11]  /*10b2a0*/  @!UPT UIADD3 URZ, URZ, URZ, URZ ;  /* 0x0000003f3f3ff290 */ /* 0x000ff6000fffe03f */
[----:B------:R-:W-:Y:S02]  /*10b2b0*/  @!UPT UIADD3 URZ, URZ, URZ, URZ ;  /* 0x0000003f3f3ff290 */ /* 0x000fe4000fffe03f */
[----:B------:R-:W-:Y:S01]  /*10b2c0*/  MOV R126, R4 ;  /* 0x00000004007e7202 */ /* 0x000fe20000000f00 */
[----:B------:R-:W-:Y:S01]  /*10b2d0*/  IMAD.MOV.U32 R127, RZ, RZ, R5 ;  /* 0x000000ffff7f7224 */ /* 0x000fe200078e0005 */
[----:B------:R-:W-:Y:S01]  /*10b2e0*/  MOV R162, R6 ;  /* 0x0000000600a27202 */ /* 0x000fe20000000f00 */
[----:B------:R-:W-:Y:S02]  /*10b2f0*/  IMAD.MOV.U32 R163, RZ, RZ, R7 ;  /* 0x000000ffffa37224 */ /* 0x000fe400078e0007 */
[----:B------:R-:W-:Y:S01]  /*10b300*/  HMMA.1688.F32.TF32 R4, R236, R132, R84 ;  /* 0x00000084ec04723c */ /* 0x000fe20000081054 */
[----:B------:R-:W-:Y:S01]  /*10b310*/  MOV R240, R69 ;  /* 0x0000004500f07202 */ /* 0x000fe20000000f00 */
[----:B------:R-:W-:Y:S01]  /*10b320*/  IMAD.MOV.U32 R241, RZ, RZ, R68 ;  /* 0x000000fffff17224 */ /* 0x000fe200078e0044 */
[----:B------:R-:W-:Y:S01]  /*10b330*/  MOV R242, R65 ;  /* 0x0000004100f27202 */ /* 0x000fe20000000f00 */
[----:B------:R-:W-:Y:S01]  /*10b340*/  IMAD.MOV.U32 R243, RZ, RZ, R64 ;  /* 0x000000fffff37224 */ /* 0x000fe200078e0040 */
[----:B------:R-:W-:Y:S04]  /*10b350*/  LDSM.16.M88.4 R84, [R252+0x2b100] ;  /* 0x02b10000fc54783b */ /* 0x000fe80000000200 */
[----:B------:R-:W-:Y:S04]  /*10b360*/  LDSM.16.M88.4 R68, [R252+0x2f100] ;  /* 0x02f10000fc44783b */ /* 0x000fe80000000200 */
[----:B------:R-:W-:Y:S11]  /*10b370*/  LDSM.16.M88.4 R64, [R252+0x30100] ;  /* 0x03010000fc40783b */ /* 0x000ff60000000200 */
[----:B------:R-:W-:Y:S01]  /*10b380*/  MOV R130, R4 ;  /* 0x0000000400827202 */ /* 0x000fe20000000f00 */
[----:B------:R-:W-:Y:S01]  /*10b390*/  IMAD.MOV.U32 R131, RZ, RZ, R5 ;  /* 0x000000ffff837224 */ /* 0x000fe200078e0005 */
[----:B------:R-:W-:Y:S01]  /*10b3a0*/  MOV R134, R6 ;  /* 0x0000000600867202 */ /* 0x000fe20000000f00 */
[----:B------:R-:W-:-:S02]  /*10b3b0*/  IMAD.MOV.U32 R135, RZ, RZ, R7 ;  /* 0x000000ffff877224 */ /* 0x000fc400078e0007 */
[C---:B------:R-:W-:Y:S01]  /*10b3c0*/  HMMA.1688.F32.TF32 R4, R236.reuse, R128, R88 ;  /* 0x00000080ec04723c */ /* 0x040fe20000081058 */
[----:B------:R-:W-:Y:S11]  /*10b3d0*/  LDSM.16.M88.4 R88, [R252+0x2a100] ;  /* 0x02a10000fc58783b */ /* 0x000ff60000000200 */
[----:B------:R-:W-:Y:S11]  /*10b3e0*/  @!UPT UIADD3 URZ, URZ, URZ, URZ ;  /* 0x0000003f3f3ff290 */ /* 0x000ff6000fffe03f */
[----:B------:R-:W-:Y:S01]  /*10b3f0*/  @!UPT UIADD3 URZ, URZ, URZ, URZ ;  /* 0x0000003f3f3ff290 */ /* 0x000fe2000fffe03f */
        /* <DEDUP_REMOVED lines=29> */
[----:B------:R-:W-:Y:S01]  /*10b5d0*/  MOV R151, R4 ;  /* 0x0000000400977202 */ /* 0x000fe20000000f00 */
[----:B------:R-:W-:Y:S01]  /*10b5e0*/  IMAD.MOV.U32 R143, RZ, RZ, R5 ;  /* 0x000000ffff8f7224 */ /* 0x000fe200078e0005 */
[----:B------:R-:W-:Y:S01]  /*10b5f0*/  MOV R146, R6 ;  /* 0x0000000600927202 */ /* 0x000fe20000000f00 */
[----:B------:R-:W-:Y:S02]  /*10b600*/  IMAD.MOV.U32 R147, RZ, RZ, R7 ;  /* 0x000000ffff937224 */ /* 0x000fe400078e0007 */
[C---:B------:R-:W-:Y:S01]  /*10b610*/  HMMA.1688.F32.TF32 R4, R236.reuse, R108, R240 ;  /* 0x0000006cec04723c */ /* 0x040fe200000810f0 */
[----:B------:R-:W-:Y:S01]  /*10b620*/  STL.64 [R1+0x9440], R126 ;  /* 0x0094407e01007387 */ /* 0x000fe20000100a00 */
[----:B------:R1:W-:Y:S02]  /*10b630*/  STL.64 [R1+0x9438], R124 ;  /* 0x0094387c01007387 */ /* 0x0003e40000100a00 */
[----:B------:R-:W-:Y:S02]  /*10b640*/  STL.64 [R1+0x9368], R118 ;  /* 0x0093687601007387 */ /* 0x000fe40000100a00 */
[----:B------:R-:W-:Y:S01]  /*10b650*/  STL.64 [R1+0x9360], R116 ;  /* 0x0093607401007387 */ /* 0x000fe20000100a00 */
[----:B------:R-:W-:Y:S01]  /*10b660*/  STL.64 [R1+0x9c0], R40 ;  /* 0x0009c02801007387 */ /* 0x000fe20000100a00 */
[----:B------:R-:W-:Y:S02]  /*10b670*/  STL.64 [R1+0x9c8], R42 ;  /* 0x0009c82a01007387 */ /* 0x000fe40000100a00 */
[----:B------:R-:W2:Y:S01]  /*10b680*/  LDSM.16.M88.4 R40, [R252+0x3b100] ;  /* 0x03b10000fc28783b */ /* 0x000ea20000000200 */
[----:B---3--:R-:W-:Y:S04]  /*10b690*/  LDS R240, [R210+0x85000] ;  /* 0x08500000d2f07984 */ /* 0x008fe80000000800 */
[----:B------:R-:W-:Y:S04]  /*10b6a0*/  LDS R242, [R210+0x85400] ;  /* 0x08540000d2f27984 */ /* 0x000fe80000000800 */
[----:B----4-:R-:W-:Y:S04]  /*10b6b0*/  LDS R241, [R203+0x85000] ;  /* 0x08500000cbf17984 */ /* 0x010fe80000000800 */
[----:B------:R-:W-:Y:S04]  /*10b6c0*/  LDS R243, [R203+0x85400] ;  /* 0x08540000cbf37984 */ /* 0x000fe80000000800 */
[----:B------:R-:W-:Y:S01]  /*10b6d0*/  STL.64 [R1+0x9b0], R4 ;  /* 0x0009b00401007387 */ /* 0x000fe20000100a00 */
[----:B------:R-:W-:Y:S02]  /*10b6e0*/  STL.64 [R1+0x9b8], R6 ;  /* 0x0009b80601007387 */ /* 0x000fe40000100a00 */
[----:B-1----:R-:W-:Y:S02]  /*10b6f0*/  STL [R1+0x8e70], R106 ;  /* 0x008e706a01007387 */ /* 0x002fe40000100800 */
[----:B------:R-:W-:Y:S01]  /*10b700*/  STL [R1+0x8e64], R107 ;  /* 0x008e646b01007387 */ /* 0x000fe20000100800 */
[----:B--2---:R-:W-:Y:S01]  /*10b710*/  STL [R1+0x8e80], R102 ;  /* 0x008e806601007387 */ /* 0x004fe20000100800 */
[----:B------:R-:W-:Y:S02]  /*10b720*/  STL [R1+0x8e7c], R103 ;  /* 0x008e7c6701007387 */ /* 0x000fe40000100800 */
[----:B------:R-:W-:Y:S02]  /*10b730*/  STL [R1+0x8e88], R98 ;  /* 0x008e886201007387 */ /* 0x000fe40000100800 */
[----:B------:R-:W-:Y:S01]  /*10b740*/  STL [R1+0x8e84], R99 ;  /* 0x008e846301007387 */ /* 0x000fe20000100800 */
[----:B------:R-:W-:Y:S04]  /*10b750*/  STL [R1+0x8e90], R94 ;  /* 0x008e905e01007387 */ /* 0x000fe80000100800 */
[----:B------:R-:W1:Y:S01]  /*10b760*/  LDSM.16.M88.4 R4, [R252+0x3e100] ;  /* 0x03e10000fc04783b */ /* 0x000e620000000200 */
[----:B------:R-:W-:Y:S02]  /*10b770*/  STL [R1+0x8e8c], R95 ;  /* 0x008e8c5f01007387 */ /* 0x000fe40000100800 */
[----:B------:R-:W-:Y:S02]  /*10b780*/  STL [R1+0x8e98], R90 ;  /* 0x008e985a01007387 */ /* 0x000fe40000100800 */
[----:B------:R2:W-:Y:S01]  /*10b790*/  STL [R1+0x8e94], R91 ;  /* 0x008e945b01007387 */ /* 0x0005e20000100800 */
[----:B------:R-:W-:Y:S01]  /*10b7a0*/  STL [R1+0x8ea0], R86 ;  /* 0x008ea05601007387 */ /* 0x000fe20000100800 */
[----:B------:R3:W-:Y:S02]  /*10b7b0*/  STL [R1+0x8e9c], R87 ;  /* 0x008e9c5701007387 */ /* 0x0007e40000100800 */
[----:B------:R-:W-:Y:S02]  /*10b7c0*/  STL [R1+0x8ea8], R82 ;  /* 0x008ea85201007387 */ /* 0x000fe40000100800 */
[----:B------:R2:W-:Y:S01]  /*10b7d0*/  STL [R1+0x8ea4], R83 ;  /* 0x008ea45301007387 */ /* 0x0005e20000100800 */
[----:B------:R-:W-:Y:S01]  /*10b7e0*/  STL [R1+0x8eb0], R78 ;  /* 0x008eb04e01007387 */ /* 0x000fe20000100800 */
[----:B------:R1:W-:Y:S02]  /*10b7f0*/  STL [R1+0x8eac], R79 ;  /* 0x008eac4f01007387 */ /* 0x0003e40000100800 */
[----:B------:R-:W-:Y:S02]  /*10b800*/  STL [R1+0x8eb8], R74 ;  /* 0x008eb84a01007387 */ /* 0x000fe40000100800 */
[----:B------:R1:W-:Y:S01]  /*10b810*/  STL [R1+0x8eb4], R75 ;  /* 0x008eb44b01007387 */ /* 0x0003e20000100800 */
[----:B------:R1:W-:Y:S01]  /*10b820*/  STL [R1+0x8ec0], R70 ;  /* 0x008ec04601007387 */ /* 0x0003e20000100800 */
[----:B------:R1:W-:Y:S02]  /*10b830*/  STL [R1+0x8ebc], R71 ;  /* 0x008ebc4701007387 */ /* 0x0003e40000100800 */
[----:B------:R-:W-:Y:S02]  /*10b840*/  STL [R1+0x8ec8], R66 ;  /* 0x008ec84201007387 */ /* 0x000fe40000100800 */
[----:B------:R1:W-:Y:S01]  /*10b850*/  STL [R1+0x8ec4], R67 ;  /* 0x008ec44301007387 */ /* 0x0003e20000100800 */
[----:B------:R-:W-:Y:S01]  /*10b860*/  STL [R1+0x8ed0], R62 ;  /* 0x008ed03e01007387 */ /* 0x000fe20000100800 */
[----:B------:R1:W-:Y:S02]  /*10b870*/  STL [R1+0x8ecc], R63 ;  /* 0x008ecc3f01007387 */ /* 0x0003e40000100800 */
[----:B------:R-:W-:Y:S02]  /*10b880*/  STL [R1+0x8ed8], R58 ;  /* 0x008ed83a01007387 */ /* 0x000fe40000100800 */
[----:B------:R-:W-:Y:S01]  /*10b890*/  STL [R1+0x8ed4], R59 ;  /* 0x008ed43b01007387 */ /* 0x000fe20000100800 */
[----:B------:R1:W-:Y:S01]  /*10b8a0*/  STL [R1+0x8ee0], R54 ;  /* 0x008ee03601007387 */ /* 0x0003e20000100800 */
[C---:B------:R-:W-:Y:S01]  /*10b8b0*/  HMMA.1688.F32.TF32 R124, R236.reuse, R104, R192 ;  /* 0x00000068ec7c723c */ /* 0x040fe200000810c0 */
[----:B------:R1:W-:Y:S02]  /*10b8c0*/  STL [R1+0x8edc], R55 ;  /* 0x008edc3701007387 */ /* 0x0003e40000100800 */
        /* <DEDUP_REMOVED lines=18> */
[----:B-1----:R-:W-:Y:S02]  /*10b9f0*/  STL [R1+0x8dac], R6 ;  /* 0x008dac0601007387 */ /* 0x002fe40000100800 */
[----:B------:R-:W-:Y:S02]  /*10ba00*/  STL [R1+0x8da8], R7 ;  /* 0x008da80701007387 */ /* 0x000fe40000100800 */
[----:B------:R-:W-:Y:S01]  /*10ba10*/  STL [R1+0x87dc], R252 ;  /* 0x0087dcfc01007387 */ /* 0x000fe20000100800 */
[----:B------:R-:W-:Y:S01]  /*10ba20*/  STL.64 [R1+0x9a0], R124 ;  /* 0x0009a07c01007387 */ /* 0x000fe20000100a00 */
[C---:B------:R-:W-:Y:S01]  /*10ba30*/  HMMA.1688.F32.TF32 R116, R236.reuse, R100, R196 ;  /* 0x00000064ec74723c */ /* 0x040fe200000810c4 */
[----:B------:R-:W-:Y:S02]  /*10ba40*/  STL.64 [R1+0x9a8], R126 ;  /* 0x0009a87e01007387 */ /* 0x000fe40000100a00 */
[----:B------:R-:W4:Y:S01]  /*10ba50*/  LDL.LU R196, [R1+0x1940] ;  /* 0x0019400001c47983 */ /* 0x000f220000300800 */
[----:B------:R-:W4:Y:S01]  /*10ba60*/  LDL.LU R197, [R1+0x1944] ;  /* 0x0019440001c57983 */ /* 0x000f220000300800 */
[----:B------:R-:W4:Y:S02]  /*10ba70*/  LDL.LU R198, [R1+0x1948] ;  /* 0x0019480001c67983 */ /* 0x000f240000300800 */
[----:B------:R-:W4:Y:S11]  /*10ba80*/  LDL.LU R199, [R1+0x194c] ;  /* 0x00194c0001c77983 */ /* 0x000f360000300800 */
[----:B------:R-:W-:Y:S06]  /*10ba90*/  @!UPT UIADD3 URZ, URZ, URZ, URZ ;  /* 0x0000003f3f3ff290 */ /* 0x000fec000fffe03f */
[----:B--2---:R-:W-:Y:S01]  /*10baa0*/  IMAD.MOV.U32 R91, RZ, RZ, R119 ;  /* 0x000000ffff5b7224 */ /* 0x004fe200078e0077 */
[----:B------:R-:W-:Y:S01]  /*10bab0*/  MOV R90, R118 ;  /* 0x00000076005a7202 */ /* 0x000fe20000000f00 */
[----:B---3--:R-:W-:Y:S01]  /*10bac0*/  IMAD.MOV.U32 R87, RZ, RZ, R117 ;  /* 0x000000ffff577224 */ /* 0x008fe200078e0075 */
[----:B------:R-:W-:Y:S02]  /*10bad0*/  MOV R86, R116 ;  /* 0x0000007400567202 */ /* 0x000fe40000000f00 */
        /* <DEDUP_REMOVED lines=18> */
[C---:B------:R-:W-:Y:S01]  /*10bc00*/  HMMA.1688.F32.TF32 R116, R236.reuse, R92, R212 ;  /* 0x0000005cec74723c */ /* 0x040fe200000810d4 */
[----:B------:R-:W2:Y:S01]  /*10bc10*/  LDL.LU R212, [R1+0x1920] ;  /* 0x0019200001d47983 */ /* 0x000ea20000300800 */
[----:B------:R-:W2:Y:S02]  /*10bc20*/  LDL.LU R213, [R1+0x1924] ;  /* 0x0019240001d57983 */ /* 0x000ea40000300800 */
[----:B------:R-:W2:Y:S02]  /*10bc30*/  LDL.LU R214, [R1+0x1928] ;  /* 0x0019280001d67983 */ /* 0x000ea40000300800 */
[----:B------:R-:W2:Y:S11]  /*10bc40*/  LDL.LU R215, [R1+0x192c] ;  /* 0x00192c0001d77983 */ /* 0x000eb60000300800 */
[----:B------:R-:W-:Y:S07]  /*10bc50*/  @!UPT UIADD3 URZ, URZ, URZ, URZ ;  /* 0x0000003f3f3ff290 */ /* 0x000fee000fffe03f */
[----:B------:R-:W-:Y:S01]  /*10bc60*/  IMAD.MOV.U32 R75, RZ, RZ, R119 ;  /* 0x000000ffff4b7224 */ /* 0x000fe200078e0077 */
[----:B------:R-:W-:Y:S02]  /*10bc70*/  MOV R74, R118 ;  /* 0x00000076004a7202 */ /* 0x000fe40000000f00 */
[----:B------:R-:W-:Y:S01]  /*10bc80*/  MOV R70, R116 ;  /* 0x0000007400467202 */ /* 0x000fe20000000f00 */
[----:B------:R-:W-:Y:S01]  /*10bc90*/  IMAD.MOV.U32 R71, RZ, RZ, R117 ;  /* 0x000000ffff477224 */ /* 0x000fe200078e0075 */
[----:B------:R-:W-:Y:S01]  /*10bca0*/  STL [R1+0x8f10], R75 ;  /* 0x008f104b01007387 */ /* 0x000fe20000100800 */
[----:B------:R-:W-:Y:S03]  /*10bcb0*/  STL [R1+0x8f0c], R74 ;  /* 0x008f0c4a01007387 */ /* 0x000fe60000100800 */
[----:B------:R-:W-:Y:S02]  /*10bcc0*/  STL [R1+0x8f08], R71 ;  /* 0x008f084701007387 */ /* 0x000fe40000100800 */
[----:B------:R-:W-:Y:S01]  /*10bcd0*/  STL [R1+0x8f04], R70 ;  /* 0x008f044601007387 */ /* 0x000fe20000100800 */
[----:B------:R-:W2:Y:S01]  /*10bce0*/  LDL.LU R188, [R1+0x1910] ;  /* 0x0019100001bc7983 */ /* 0x000ea20000300800 */
[----:B------:R-:W2:Y:S02]  /*10bcf0*/  LDL.LU R189, [R1+0x1914] ;  /* 0x0019140001bd7983 */ /* 0x000ea40000300800 */
[----:B------:R-:W2:Y:S02]  /*10bd00*/  LDL.LU R190, [R1+0x1918] ;  /* 0x0019180001be7983 */ /* 0x000ea40000300800 */
        /* <DEDUP_REMOVED lines=20> */
[C---:B---3--:R-:W-:Y:S01]  /*10be50*/  HMMA.1688.F32.TF32 R116, R236.reuse, R84, R204 ;  /* 0x00000054ec74723c */ /* 0x048fe200000810cc */
        /* <DEDUP_REMOVED lines=23> */
[----:B------:R-:W-:Y:S11]  /*10bfd0*/  HMMA.1688.F32.TF32 R116, R236, R76, R188 ;  /* 0x0000004cec74723c */ /* 0x000ff600000810bc */
[----:B------:R-:W-:Y:S11]  /*10bfe0*/  @!UPT UIADD3 URZ, URZ, URZ, URZ ;  /* 0x0000003f3f3ff290 */ /* 0x000ff6000fffe03f */
[----:B------:R-:W-:Y:S02]  /*10bff0*/  @!UPT UIADD3 URZ, URZ, URZ, URZ ;  /* 0x0000003f3f3ff290 */ /* 0x000fe4000fffe03f */
[----:B-1----:R-:W-:Y:S01]  /*10c000*/  MOV R87, R118 ;  /* 0x0000007600577202 */ /* 0x002fe20000000f00 */
[----:B------:R-:W-:-:S05]  /*10c010*/  IMAD.MOV.U32 R86, RZ, RZ, R119 ;  /* 0x000000ffff567224 */ /* 0x000fca00078e0077 */
[----:B------:R-:W-:Y:S01]  /*10c020*/  STL.64 [R1+0x9348], R86 ;  /* 0x0093485601007387 */ /* 0x000fe20000100a00 */
[----:B------:R4:W-:Y:S01]  /*10c030*/  STL.64 [R1+0x9340], R84 ;  /* 0x0093405401007387 */ /* 0x0009e20000100a00 */
[----:B------:R-:W-:Y:S01]  /*10c040*/  MOV R91, R116 ;  /* 0x00000074005b7202 */ /* 0x000fe20000000f00 */
[----:B------:R-:W-:-:S05]  /*10c050*/  IMAD.MOV.U32 R90, RZ, RZ, R117 ;  /* 0x000000ffff5a7224 */ /* 0x000fca00078e0075 */
[----:B------:R-:W-:Y:S01]  /*10c060*/  STL.64 [R1+0x9338], R90 ;  /* 0x0093385a01007387 */ /* 0x000fe20000100a00 */
[----:B------:R-:W-:Y:S01]  /*10c070*/  STL.64 [R1+0x9330], R88 ;  /* 0x0093305801007387 */ /* 0x000fe20000100a00 */
[C---:B----4-:R-:W-:Y:S08]  /*10c080*/  HMMA.1688.F32.TF32 R84, R236.reuse, R68, R196 ;  /* 0x00000044ec54723c */ /* 0x050ff000000810c4 */
[C---:B------:R-:W-:Y:S11]  /*10c090*/  HMMA.1688.F32.TF32 R116, R236.reuse, R72, R192 ;  /* 0x00000048ec74723c */ /* 0x040ff600000810c0 */
[----:B------:R-:W-:Y:S05]  /*10c0a0*/  @!UPT UIADD3 URZ, URZ, URZ, URZ ;  /* 0x0000003f3f3ff290 */ /* 0x000fea000fffe03f */
[----:B------:R-:W-:Y:S01]  /*10c0b0*/  MOV R83, R84 ;  /* 0x0000005400537202 */ /* 0x000fe20000000f00 */
[----:B------:R-:W-:Y:S01]  /*10c0c0*/  IMAD.MOV.U32 R82, RZ, RZ, R85 ;  /* 0x000000ffff527224 */ /* 0x000fe200078e0055 */
[----:B------:R-:W-:Y:S01]  /*10c0d0*/  MOV R79, R86 ;  /* 0x00000056004f7202 */ /* 0x000fe20000000f00 */
[----:B------:R-:W-:Y:S02]  /*10c0e0*/  IMAD.MOV.U32 R78, RZ, RZ, R87 ;  /* 0x000000ffff4e7224 */ /* 0x000fe400078e0057 */
[----:B---3--:R-:W-:Y:S03]  /*10c0f0*/  HMMA.1688.F32.TF32 R84, R236, R64, R204 ;  /* 0x00000040ec54723c */ /* 0x008fe600000810cc */
[----:B------:R-:W-:Y:S01]  /*10c100*/  MOV R102, R116 ;  /* 0x0000007400667202 */ /* 0x000fe20000000f00 */
[----:B------:R-:W-:-:S05]  /*10c110*/  IMAD.MOV.U32 R103, RZ, RZ, R117 ;  /* 0x000000ffff677224 */ /* 0x000fca00078e0075 */
[----:B------:R-:W-:Y:S01]  /*10c120*/  STL.64 [R1+0x9358], R102 ;  /* 0x0093586601007387 */ /* 0x000fe20000100a00 */
[----:B------:R-:W-:Y:S11]  /*10c130*/  STL.64 [R1+0x9350], R100 ;  /* 0x0093506401007387 */ /* 0x000ff60000100a00 */
[----:B------:R-:W-:Y:S03]  /*10c140*/  @!UPT UIADD3 URZ, URZ, URZ, URZ ;  /* 0x0000003f3f3ff290 */ /* 0x000fe6000fffe03f */
        /* <DEDUP_REMOVED lines=8> */
[----:B------:R-:W1:Y:S01]  /*10c1d0*/  LDL.LU R196, [R1+0x18c0] ;  /* 0x0018c00001c47983 */ /* 0x000e620000300800 */
[----:B------:R-:W1:Y:S02]  /*10c1e0*/  LDL.LU R197, [R1+0x18c4] ;  /* 0x0018c40001c57983 */ /* 0x000e640000300800 */
[----:B------:R-:W1:Y:S02]  /*10c1f0*/  LDL.LU R198, [R1+0x18c8] ;  /* 0x0018c80001c67983 */ /* 0x000e640000300800 */
[----:B------:R-:W1:Y:S01]  /*10c200*/  LDL.LU R199, [R1+0x18cc] ;  /* 0x0018cc0001c77983 */ /* 0x000e620000300800 */
        /* <DEDUP_REMOVED lines=28> */
[C---:B--2---:R-:W-:Y:S01]  /*10c3d0*/  HMMA.1688.F32.TF32 R84, R236.reuse, R60, R212 ;  /* 0x0000003cec54723c */ /* 0x044fe200000810d4 */
[----:B------:R-:W4:Y:S01]  /*10c3e0*/  LDL.LU R212, [R1+0x1840] ;  /* 0x0018400001d47983 */ /* 0x000f220000300800 */
[----:B------:R-:W4:Y:S02]  /*10c3f0*/  LDL.LU R213, [R1+0x1844] ;  /* 0x0018440001d57983 */ /* 0x000f240000300800 */
[----:B------:R-:W4:Y:S02]  /*10c400*/  LDL.LU R214, [R1+0x1848] ;  /* 0x0018480001d67983 */ /* 0x000f240000300800 */
[----:B------:R-:W4:Y:S02]  /*10c410*/  LDL.LU R215, [R1+0x184c] ;  /* 0x00184c0001d77983 */ /* 0x000f240000300800 */
[C---:B-1----:R-:W-:Y:S01]  /*10c420*/  HMMA.1688.F32.TF32 R68, R236.reuse, R56, R196 ;  /* 0x00000038ec44723c */ /* 0x042fe200000810c4 */
        /* <DEDUP_REMOVED lines=9> */
[----:B------:R-:W-:Y:S01]  /*10c4c0*/  MOV R106, R68 ;  /* 0x00000044006a7202 */ /* 0x000fe20000000f00 */
[----:B------:R-:W-:Y:S01]  /*10c4d0*/  IMAD.MOV.U32 R110, RZ, RZ, R69 ;  /* 0x000000ffff6e7224 */ /* 0x000fe200078e0045 */
[----:B------:R-:W-:Y:S01]  /*10c4e0*/  MOV R111, R70 ;  /* 0x00000046006f7202 */ /* 0x000fe20000000f00 */
[----:B------:R-:W-:Y:S02]  /*10c4f0*/  IMAD.MOV.U32 R107, RZ, RZ, R71 ;  /* 0x000000ffff6b7224 */ /* 0x000fe400078e0047 */
[C---:B---3--:R-:W-:Y:S08]  /*10c500*/  HMMA.1688.F32.TF32 R68, R236.reuse, R52, R180 ;  /* 0x00000034ec44723c */ /* 0x048ff000000810b4 */
[C---:B------:R-:W-:Y:S01]  /*10c510*/  HMMA.1688.F32.TF32 R72, R236.reuse, R48, R184 ;  /* 0x00000030ec48723c */ /* 0x040fe200000810b8 */
[----:B------:R-:W-:Y:S01]  /*10c520*/  STL.64 [R1+0x9308], R58 ;  /* 0x0093083a01007387 */ /* 0x000fe20000100a00 */
[----:B------:R1:W-:Y:S06]  /*10c530*/  STL.64 [R1+0x9300], R56 ;  /* 0x0093003801007387 */ /* 0x0003ec0000100a00 */
[----:B-1----:R-:W-:Y:S08]  /*10c540*/  HMMA.1688.F32.TF32 R56, R236, R20, R204 ;  /* 0x00000014ec38723c */ /* 0x002ff000000810cc */
[----:B------:R-:W-:Y:S01]  /*10c550*/  MOV R67, R68 ;  /* 0x0000004400437202 */ /* 0x000fe20000000f00 */
[----:B------:R-:W-:Y:S01]  /*10c560*/  IMAD.MOV.U32 R66, RZ, RZ, R69 ;  /* 0x000000ffff427224 */ /* 0x000fe200078e0045 */
[----:B------:R-:W-:Y:S01]  /*10c570*/  MOV R63, R70 ;  /* 0x00000046003f7202 */ /* 0x000fe20000000f00 */
[----:B------:R-:W-:-:S02]  /*10c580*/  IMAD.MOV.U32 R62, RZ, RZ, R71 ;  /* 0x000000ffff3e7224 */ /* 0x000fc400078e0047 */
[C---:B------:R-:W-:Y:S02]  /*10c590*/  HMMA.1688.F32.TF32 R68, R236.reuse, R24, R168 ;  /* 0x00000018ec44723c */ /* 0x040fe400000810a8 */
[----:B------:R-:W-:Y:S01]  /*10c5a0*/  STL.64 [R1+0x8c0], R72 ;  /* 0x0008c04801007387 */ /* 0x000fe20000100a00 */
[----:B------:R4:W-:Y:S02]  /*10c5b0*/  STL.64 [R1+0x8c8], R74 ;  /* 0x0008c84a01007387 */ /* 0x0009e40000100a00 */
[----:B------:R-:W3:Y:S11]  /*10c5c0*/  LDL.LU R204, [R1+0x1810] ;  /* 0x0018100001cc7983 */ /* 0x000ef60000300800 */
[----:B------:R-:W-:Y:S07]  /*10c5d0*/  @!UPT UIADD3 URZ, URZ, URZ, URZ ;  /* 0x0000003f3f3ff290 */ /* 0x000fee000fffe03f */
[----:B------:R-:W-:Y:S01]  /*10c5e0*/  STL.64 [R1+0x8b0], R68 ;  /* 0x0008b04401007387 */ /* 0x000fe20000100a00 */
[----:B------:R1:W-:Y:S02]  /*10c5f0*/  STL.64 [R1+0x8b8], R70 ;  /* 0x0008b84601007387 */ /* 0x0003e40000100a00 */
[----:B------:R-:W-:Y:S02]  /*10c600*/  STL.64 [R1+0x8a0], R56 ;  /* 0x0008a03801007387 */ /* 0x000fe40000100a00 */
[----:B------:R1:W-:Y:S01]  /*10c610*/  STL.64 [R1+0x8a8], R58 ;  /* 0x0008a83a01007387 */ /* 0x0003e20000100a00 */
[----:B------:R-:W3:Y:S01]  /*10c620*/  LDL.LU R205, [R1+0x1814] ;  /* 0x0018140001cd7983 */ /* 0x000ee20000300800 */
[----:B------:R-:W3:Y:S02]  /*10c630*/  LDL.LU R206, [R1+0x1818] ;  /* 0x0018180001ce7983 */ /* 0x000ee40000300800 */
[----:B------:R-:W3:Y:S01]  /*10c640*/  LDL.LU R207, [R1+0x181c] ;  /* 0x00181c0001cf7983 */ /* 0x000ee20000300800 */
[C---:B----4-:R-:W-:Y:S08]  /*10c650*/  HMMA.1688.F32.TF32 R72, R236.reuse, R16, R176 ;  /* 0x00000010ec48723c */ /* 0x050ff000000810b0 */
[C---:B-1----:R-:W-:Y:S08]  /*10c660*/  HMMA.1688.F32.TF32 R68, R236.reuse, R28, R188 ;  /* 0x0000001cec44723c */ /* 0x042ff000000810bc */
[C---:B------:R-:W-:Y:S11]  /*10c670*/  HMMA.1688.F32.TF32 R56, R236.reuse, R32, R172 ;  /* 0x00000020ec38723c */ /* 0x040ff600000810ac */
[----:B------:R-:W-:Y:S11]  /*10c680*/  @!UPT UIADD3 URZ, URZ, URZ, URZ ;  /* 0x0000003f3f3ff290 */ /* 0x000ff6000fffe03f */
[----:B------:R-:W-:Y:S01]  /*10c690*/  @!UPT UIADD3 URZ, URZ, URZ, URZ ;  /* 0x0000003f3f3ff290 */ /* 0x000fe2000fffe03f */
[----:B------:R-:W-:Y:S01]  /*10c6a0*/  STL.64 [R1+0x890], R56 ;  /* 0x0008903801007387 */ /* 0x000fe20000100a00 */
[----:B------:R1:W-:Y:S02]  /*10c6b0*/  STL.64 [R1+0x898], R58 ;  /* 0x0008983a01007387 */ /* 0x0003e40000100a00 */
[----:B------:R-:W-:Y:S02]  /*10c6c0*/  STL.64 [R1+0x880], R72 ;  /* 0x0008804801007387 */ /* 0x000fe40000100a00 */
[----:B------:R-:W-:Y:S01]  /*10c6d0*/  STL.64 [R1+0x888], R74 ;  /* 0x0008884a01007387 */ /* 0x000fe20000100a00 */
[----:B------:R-:W-:Y:S01]  /*10c6e0*/  STL.64 [R1+0x870], R68 ;  /* 0x0008704401007387 */ /* 0x000fe20000100a00 */
[----:B------:R2:W-:Y:S01]  /*10c6f0*/  STL.64 [R1+0x878], R70 ;  /* 0x0008784601007387 */ /* 0x0005e20000100a00 */
[C---:B-1----:R-:W-:Y:S02]  /*10c700*/  HMMA.1688.F32.TF32 R56, R236.reuse, R12, R212 ;  /* 0x0000000cec38723c */ /* 0x042fe400000810d4 */
[----:B------:R-:W4:Y:S01]  /*10c710*/  LDL.LU R212, [R1+0x1800] ;  /* 0x0018000001d47983 */ /* 0x000f220000300800 */
[----:B------:R-:W4:Y:S02]  /*10c720*/  LDL.LU R213, [R1+0x1804] ;  /* 0x0018040001d57983 */ /* 0x000f240000300800 */
[----:B------:R-:W4:Y:S02]  /*10c730*/  LDL.LU R214, [R1+0x1808] ;  /* 0x0018080001d67983 */ /* 0x000f240000300800 */
[----:B------:R-:W4:Y:S11]  /*10c740*/  LDL.LU R215, [R1+0x180c] ;  /* 0x00180c0001d77983 */ /* 0x000f360000300800 */
[----:B------:R-:W-:Y:S06]  /*10c750*/  @!UPT UIADD3 URZ, URZ, URZ, URZ ;  /* 0x0000003f3f3ff290 */ /* 0x000fec000fffe03f */
        /* <DEDUP_REMOVED lines=8> */
[C---:B--2---:R-:W-:Y:S08]  /*10c7e0*/  HMMA.1688.F32.TF32 R68, R236.reuse, R40, R192 ;  /* 0x00000028ec44723c */ /* 0x044ff000000810c0 */
[----:B------:R-:W-:Y:S11]  /*10c7f0*/  HMMA.1688.F32.TF32 R56, R236, R8, R196 ;  /* 0x00000008ec38723c */ /* 0x000ff600000810c4 */
[----:B------:R-:W-:Y:S04]  /*10c800*/  @!UPT UIADD3 URZ, URZ, URZ, URZ ;  /* 0x0000003f3f3ff290 */ /* 0x000fe8000fffe03f */
[----:B------:R-:W-:Y:S01]  /*10c810*/  STL.64 [R1+0x850], R68 ;  /* 0x0008504401007387 */ /* 0x000fe20000100a00 */
[----:B------:R-:W-:Y:S02]  /*10c820*/  STL.64 [R1+0x858], R70 ;  /* 0x0008584601007387 */ /* 0x000fe40000100a00 */
[----:B------:R-:W2:Y:S02]  /*10c830*/  LDL.LU R192, [R1+0x1430] ;  /* 0x0014300001c07983 */ /* 0x000ea40000300800 */
[----:B------:R-:W2:Y:S01]  /*10c840*/  LDL.LU R193, [R1+0x1434] ;  /* 0x0014340001c17983 */ /* 0x000ea20000300800 */
[----:B------:R-:W2:Y:S01]  /*10c850*/  LDL.LU R194, [R1+0x1438] ;  /* 0x0014380001c27983 */ /* 0x000ea20000300800 */
[----:B------:R-:W2:Y:S02]  /*10c860*/  LDL.LU R195, [R1+0x143c] ;  /* 0x00143c0001c37983 */ /* 0x000ea40000300800 */
        /* <DEDUP_REMOVED lines=8> */
[----:B---3--:R-:W-:Y:S07]  /*10c8f0*/  HMMA.1688.F32.TF32 R56, R236, R36, R204 ;  /* 0x00000024ec38723c */ /* 0x008fee00000810cc */
[----:B------:R-:W-:Y:S01]  /*10c900*/  MOV R204, R235 ;  /* 0x000000eb00cc7202 */ /* 0x000fe20000000f00 */
[----:B------:R-:W-:Y:S01]  /*10c910*/  IMAD.MOV.U32 R205, RZ, RZ, R246 ;  /* 0x000000ffffcd7224 */ /* 0x000fe200078e00f6 */
[----:B------:R-:W3:Y:S01]  /*10c920*/  LDL.LU R235, [R1+0x9474] ;  /* 0x0094740001eb7983 */ /* 0x000ee20000300800 */
[----:B------:R-:W3:Y:S02]  /*10c930*/  LDL.LU R246, [R1+0x9470] ;  /* 0x0094700001f67983 */ /* 0x000ee40000300800 */
[----:B------:R-:W3:Y:S02]  /*10c940*/  LDL.LU R196, [R1+0x1420] ;  /* 0x0014200001c47983 */ /* 0x000ee40000300800 */
[----:B------:R-:W3:Y:S01]  /*10c950*/  LDL.LU R197, [R1+0x1424] ;  /* 0x0014240001c57983 */ /* 0x000ee20000300800 */
[----:B------:R-:W3:Y:S01]  /*10c960*/  LDL.LU R198, [R1+0x1428] ;  /* 0x0014280001c67983 */ /* 0x000ee20000300800 */
[----:B------:R-:W3:Y:S08]  /*10c970*/  LDL.LU R199, [R1+0x142c] ;  /* 0x00142c0001c77983 */ /* 0x000ef00000300800 */
[----:B------:R-:W-:Y:S01]  /*10c980*/  IMAD.MOV.U32 R18, RZ, RZ, R57 ;  /* 0x000000ffff127224 */ /* 0x000fe200078e0039 */
[----:B------:R-:W-:-:S02]  /*10c990*/  MOV R42, R56 ;  /* 0x00000038002a7202 */ /* 0x000fc40000000f00 */
[----:B------:R-:W-:Y:S01]  /*10c9a0*/  MOV R34, R58 ;  /* 0x0000003a00227202 */ /* 0x000fe20000000f00 */
[----:B------:R-:W-:Y:S01]  /*10c9b0*/  IMAD.MOV.U32 R35, RZ, RZ, R59 ;  /* 0x000000ffff237224 */ /* 0x000fe200078e003b */
[----:B------:R-:W-:Y:S01]  /*10c9c0*/  STL [R1+0x8dd4], R18 ;  /* 0x008dd41201007387 */ /* 0x000fe20000100800 */
[----:B------:R1:W-:Y:S01]  /*10c9d0*/  STL [R1+0x8dd0], R42 ;  /* 0x008dd02a01007387 */ /* 0x0003e20000100800 */
[----:B----4-:R-:W-:Y:S07]  /*10c9e0*/  HMMA.1688.F32.TF32 R56, R236, R4, R212 ;  /* 0x00000004ec38723c */ /* 0x010fee00000810d4 */
[----:B------:R-:W-:Y:S01]  /*10c9f0*/  MOV R212, R247 ;  /* 0x000000f700d47202 */ /* 0x000fe20000000f00 */
[----:B------:R-:W-:Y:S01]  /*10ca00*/  IMAD.MOV.U32 R213, RZ, RZ, R250 ;  /* 0x000000ffffd57224 */ /* 0x000fe200078e00fa */
[----:B------:R-:W4:Y:S01]  /*10ca10*/  LDL.LU R247, [R1+0x946c] ;  /* 0x00946c0001f77983 */ /* 0x000f220000300800 */
[----:B------:R-:W4:Y:S02]  /*10ca20*/  LDL.LU R250, [R1+0x9468] ;  /* 0x0094680001fa7983 */ /* 0x000f240000300800 */
[----:B------:R-:W4:Y:S02]  /*10ca30*/  LDL.LU R176, [R1+0x1410] ;  /* 0x0014100001b07983 */ /* 0x000f240000300800 */
[----:B------:R-:W4:Y:S01]  /*10ca40*/  LDL.LU R177, [R1+0x1414] ;  /* 0x0014140001b17983 */ /* 0x000f220000300800 */
[----:B------:R-:W4:Y:S01]  /*10ca50*/  LDL.LU R178, [R1+0x1418] ;  /* 0x0014180001b27983 */ /* 0x000f220000300800 */
[----:B------:R-:W4:Y:S08]  /*10ca60*/  LDL.LU R179, [R1+0x141c] ;  /* 0x00141c0001b37983 */ /* 0x000f300000300800 */
[----:B------:R-:W-:Y:S01]  /*10ca70*/  IMAD.MOV.U32 R23, RZ, RZ, R59 ;  /* 0x000000ffff177224 */ /* 0x000fe200078e003b */
[----:B------:R-:W-:Y:S01]  /*10ca80*/  MOV R22, R58 ;  /* 0x0000003a00167202 */ /* 0x000fe20000000f00 */
[----:B------:R-:W-:Y:S01]  /*10ca90*/  IMAD.MOV.U32 R11, RZ, RZ, R57 ;  /* 0x000000ffff0b7224 */ /* 0x000fe200078e0039 */
[----:B------:R-:W-:-:S02]  /*10caa0*/  MOV R10, R56 ;  /* 0x00000038000a7202 */ /* 0x000fc40000000f00 */
[----:B------:R-:W-:Y:S01]  /*10cab0*/  STL [R1+0x8de4], R23 ;  /* 0x008de41701007387 */ /* 0x000fe20000100800 */
[----:B------:R-:W-:Y:S02]  /*10cac0*/  STL [R1+0x8de0], R22 ;  /* 0x008de01601007387 */ /* 0x000fe40000100800 */
[----:B------:R-:W-:Y:S02]  /*10cad0*/  STL [R1+0x8ddc], R11 ;  /* 0x008ddc0b01007387 */ /* 0x000fe40000100800 */
[----:B------:R1:W-:Y:S01]  /*10cae0*/  STL [R1+0x8dd8], R10 ;  /* 0x008dd80a01007387 */ /* 0x0003e20000100800 */
[----:B--2---:R-:W-:Y:S07]  /*10caf0*/  HMMA.1688.F32.TF32 R56, R236, R44, R192 ;  /* 0x0000002cec38723c */ /* 0x004fee00000810c0 */
[----:B------:R-:W-:Y:S01]  /*10cb00*/  MOV R192, R251 ;  /* 0x000000fb00c07202 */ /* 0x000fe20000000f00 */
[----:B------:R-:W-:Y:S01]  /*10cb10*/  IMAD.MOV.U32 R193, RZ, RZ, R3 ;  /* 0x000000ffffc17224 */ /* 0x000fe200078e0003 */
[----:B------:R-:W2:Y:S01]  /*10cb20*/  LDL.LU R251, [R1+0x9464] ;  /* 0x0094640001fb7983 */ /* 0x000ea20000300800 */
[----:B------:R-:W2:Y:S02]  /*10cb30*/  LDL.LU R3, [R1+0x9460] ;  /* 0x0094600001037983 */ /* 0x000ea40000300800 */
[----:B------:R-:W2:Y:S02]  /*10cb40*/  LDL.LU R188, [R1+0x1400] ;  /* 0x0014000001bc7983 */ /* 0x000ea40000300800 */
[----:B------:R-:W2:Y:S01]  /*10cb50*/  LDL.LU R189, [R1+0x1404] ;  /* 0x0014040001bd7983 */ /* 0x000ea20000300800 */
[----:B------:R-:W2:Y:S01]  /*10cb60*/  LDL.LU R190, [R1+0x1408] ;  /* 0x0014080001be7983 */ /* 0x000ea20000300800 */
[----:B------:R-:W2:Y:S08]  /*10cb70*/  LDL.LU R191, [R1+0x140c] ;  /* 0x00140c0001bf7983 */ /* 0x000eb00000300800 */
[----:B------:R-:W-:Y:S01]  /*10cb80*/  IMAD.MOV.U32 R27, RZ, RZ, R59 ;  /* 0x000000ffff1b7224 */ /* 0x000fe200078e003b */
[----:B------:R-:W-:Y:S01]  /*10cb90*/  MOV R26, R58 ;  /* 0x0000003a001a7202 */ /* 0x000fe20000000f00 */
[----:B------:R-:W-:Y:S01]  /*10cba0*/  IMAD.MOV.U32 R39, RZ, RZ, R57 ;  /* 0x000000ffff277224 */ /* 0x000fe200078e0039 */
[----:B------:R-:W-:-:S02]  /*10cbb0*/  MOV R38, R56 ;  /* 0x0000003800267202 */ /* 0x000fc40000000f00 */
[----:B------:R-:W-:Y:S01]  /*10cbc0*/  STL [R1+0x8df4], R27 ;  /* 0x008df41b01007387 */ /* 0x000fe20000100800 */
[----:B------:R-:W-:Y:S02]  /*10cbd0*/  STL [R1+0x8df0], R26 ;  /* 0x008df01a01007387 */ /* 0x000fe40000100800 */
[----:B------:R1:W-:Y:S02]  /*10cbe0*/  STL [R1+0x8dec], R39 ;  /* 0x008dec2701007387 */ /* 0x0003e40000100800 */
[----:B------:R1:W-:Y:S01]  /*10cbf0*/  STL [R1+0x8de8], R38 ;  /* 0x008de82601007387 */ /* 0x0003e20000100800 */
        /* <DEDUP_REMOVED lines=9> */
[----:B-1----:R-:W-:Y:S01]  /*10cc90*/  IMAD.MOV.U32 R42, RZ, RZ, R59 ;  /* 0x000000ffff2a7224 */ /* 0x002fe200078e003b */
[----:B------:R-:W-:Y:S01]  /*10cca0*/  MOV R18, R58 ;  /* 0x0000003a00127202 */ /* 0x000fe20000000f00 */
[----:B------:R-:W-:Y:S01]  /*10ccb0*/  IMAD.MOV.U32 R10, RZ, RZ, R57 ;  /* 0x000000ffff0a7224 */ /* 0x000fe200078e0039 */
[----:B------:R-:W-:-:S02]  /*10ccc0*/  MOV R11, R56 ;  /* 0x00000038000b7202 */ /* 0x000fc40000000f00 */
[----:B------:R-:W-:Y:S01]  /*10ccd0*/  STL [R1+0x8e04], R42 ;  /* 0x008e042a01007387 */ /* 0x000fe20000100800 */
[----:B------:R-:W-:Y:S02]  /*10cce0*/  STL [R1+0x8e00], R18 ;  /* 0x008e001201007387 */ /* 0x000fe40000100800 */
[----:B------:R-:W-:Y:S02]  /*10ccf0*/  STL [R1+0x8dfc], R10 ;  /* 0x008dfc0a01007387 */ /* 0x000fe40000100800 */
[----:B------:R1:W-:Y:S01]  /*10cd00*/  STL [R1+0x8df8], R11 ;  /* 0x008df80b01007387 */ /* 0x0003e20000100800 */
[----:B----4-:R-:W-:Y:S01]  /*10cd10*/  HMMA.1688.F32.TF32 R56, R240, R212, R176 ;  /* 0x000000d4f038723c */ /* 0x010fe200000810b0 */
[----:B------:R-:W4:Y:S01]  /*10cd20*/  LDL.LU R212, [R1+0x13e0] ;  /* 0x0013e00001d47983 */ /* 0x000f220000300800 */
[----:B------:R-:W4:Y:S02]  /*10cd30*/  LDL.LU R213, [R1+0x13e4] ;  /* 0x0013e40001d57983 */ /* 0x000f240000300800 */
[----:B------:R-:W4:Y:S02]  /*10cd40*/  LDL.LU R214, [R1+0x13e8] ;  /* 0x0013e80001d67983 */ /* 0x000f240000300800 */
[----:B------:R-:W4:Y:S11]  /*10cd50*/  LDL.LU R215, [R1+0x13ec] ;  /* 0x0013ec0001d77983 */ /* 0x000f360000300800 */
[----:B------:R-:W-:Y:S07]  /*10cd60*/  @!UPT UIADD3 URZ, URZ, URZ, URZ ;  /* 0x0000003f3f3ff290 */ /* 0x000fee000fffe03f */
[----:B------:R-:W-:Y:S01]  /*10cd70*/  MOV R39, R56 ;  /* 0x0000003800277202 */ /* 0x000fe20000000f00 */
[----:B------:R-:W-:Y:S01]  /*10cd80*/  IMAD.MOV.U32 R38, RZ, RZ, R57 ;  /* 0x000000ffff267224 */ /* 0x000fe200078e0039 */
[----:B------:R-:W-:Y:S01]  /*10cd90*/  MOV R23, R58 ;  /* 0x0000003a00177202 */ /* 0x000fe20000000f00 */
[----:B------:R-:W-:-:S05]  /*10cda0*/  IMAD.MOV.U32 R22, RZ, RZ, R59 ;  /* 0x000000ffff167224 */ /* 0x000fca00078e003b */
        /* <DEDUP_REMOVED lines=12> */
[----:B-1----:R-:W-:Y:S01]  /*10ce70*/  IMAD.MOV.U32 R11, RZ, RZ, R57 ;  /* 0x000000ffff0b7224 */ /* 0x002fe200078e0039 */
[----:B------:R-:W-:Y:S02]  /*10ce80*/  MOV R10, R56 ;  /* 0x00000038000a7202 */ /* 0x000fe40000000f00 */
[----:B------:R-:W-:Y:S01]  /*10ce90*/  STL [R1+0x8e24], R26 ;  /* 0x008e241a01007387 */ /* 0x000fe20000100800 */
[----:B------:R1:W-:Y:S02]  /*10cea0*/  STL [R1+0x8e20], R27 ;  /* 0x008e201b01007387 */ /* 0x0003e40000100800 */
[----:B------:R1:W-:Y:S02]  /*10ceb0*/  STL [R1+0x8e1c], R11 ;  /* 0x008e1c0b01007387 */ /* 0x0003e40000100800 */
[----:B------:R1:W-:Y:S01]  /*10cec0*/  STL [R1+0x8e18], R10 ;  /* 0x008e180a01007387 */ /* 0x0003e20000100800 */
[C---:B---3--:R-:W-:Y:S01]  /*10ced0*/  HMMA.1688.F32.TF32 R56, R240.reuse, R204, R196 ;  /* 0x000000ccf038723c */ /* 0x048fe200000810c4 */
[----:B------:R-:W3:Y:S01]  /*10cee0*/  LDL.LU R196, [R1+0x13b0] ;  /* 0x0013b00001c47983 */ /* 0x000ee20000300800 */
[----:B------:R-:W3:Y:S02]  /*10cef0*/  LDL.LU R197, [R1+0x13b4] ;  /* 0x0013b40001c57983 */ /* 0x000ee40000300800 */
[----:B------:R-:W3:Y:S02]  /*10cf00*/  LDL.LU R198, [R1+0x13b8] ;  /* 0x0013b80001c67983 */ /* 0x000ee40000300800 */
[----:B------:R-:W3:Y:S01]  /*10cf10*/  LDL.LU R199, [R1+0x13bc] ;  /* 0x0013bc0001c77983 */ /* 0x000ee20000300800 */
[----:B------:R-:W3:Y:S01]  /*10cf20*/  LDL.LU R192, [R1+0x13c0] ;  /* 0x0013c00001c07983 */ /* 0x000ee20000300800 */
[----:B------:R-:W3:Y:S02]  /*10cf30*/  LDL.LU R193, [R1+0x13c4] ;  /* 0x0013c40001c17983 */ /* 0x000ee40000300800 */
[----:B------:R-:W3:Y:S02]  /*10cf40*/  LDL.LU R194, [R1+0x13c8] ;  /* 0x0013c80001c27983 */ /* 0x000ee40000300800 */
[----:B------:R-:W3:Y:S11]  /*10cf50*/  LDL.LU R195, [R1+0x13cc] ;  /* 0x0013cc0001c37983 */ /* 0x000ef60000300800 */
[----:B------:R-:W-:Y:S01]  /*10cf60*/  @!UPT UIADD3 URZ, URZ, URZ, URZ ;  /* 0x0000003f3f3ff290 */ /* 0x000fe2000fffe03f */
[----:B------:R-:W-:Y:S01]  /*10cf70*/  IMAD.MOV.U32 R18, RZ, RZ, R59 ;  /* 0x000000ffff127224 */ /* 0x000fe200078e003b */
[----:B------:R-:W-:Y:S01]  /*10cf80*/  MOV R42, R58 ;  /* 0x0000003a002a7202 */ /* 0x000fe20000000f00 */
[----:B------:R-:W-:Y:S01]  /*10cf90*/  IMAD.MOV.U32 R39, RZ, RZ, R57 ;  /* 0x000000ffff277224 */ /* 0x000fe200078e0039 */
[----:B------:R-:W-:Y:S02]  /*10cfa0*/  MOV R38, R56 ;  /* 0x0000003800267202 */ /* 0x000fe40000000f00 */
        /* <DEDUP_REMOVED lines=19> */
[----:B------:R1:W-:Y:S02]  /*10d0e0*/  STL [R1+0x8e40], R30 ;  /* 0x008e401e01007387 */ /* 0x0003e40000100800 */
[----:B------:R1:W-:Y:S02]  /*10d0f0*/  STL [R1+0x8e3c], R31 ;  /* 0x008e3c1f01007387 */ /* 0x0003e40000100800 */
[----:B------:R1:W-:Y:S01]  /*10d100*/  STL [R1+0x8e38], R43 ;  /* 0x008e382b01007387 */ /* 0x0003e20000100800 */
[----:B------:R-:W-:Y:S01]  /*10d110*/  MOV R114, R118 ;  /* 0x0000007600727202 */ /* 0x000fe20000000f00 */
[----:B------:R-:W-:Y:S01]  /*10d120*/  IMAD.MOV.U32 R115, RZ, RZ, R119 ;  /* 0x000000ffff737224 */ /* 0x000fe200078e0077 */
[----:B------:R-:W-:Y:S01]  /*10d130*/  MOV R99, R84 ;  /* 0x0000005400637202 */ /* 0x000fe20000000f00 */
[----:B------:R-:W-:Y:S01]  /*10d140*/  IMAD.MOV.U32 R98, RZ, RZ, R85 ;  /* 0x000000ffff627224 */ /* 0x000fe200078e0055 */
[----:B------:R-:W-:Y:S01]  /*10d150*/  MOV R95, R86 ;  /* 0x00000056005f7202 */ /* 0x000fe20000000f00 */
[C---:B--2---:R-:W-:Y:S11]  /*10d160*/  HMMA.1688.F32.TF32 R56, R240.reuse, R244, R188 ;  /* 0x000000f4f038723c */ /* 0x044ff600000810bc */
[----:B------:R-:W-:Y:S11]  /*10d170*/  @!UPT UIADD3 URZ, URZ, URZ, URZ ;  /* 0x0000003f3f3ff290 */ /* 0x000ff6000fffe03f */
[----:B------:R-:W-:Y:S02]  /*10d180*/  @!UPT UIADD3 URZ, URZ, URZ, URZ ;  /* 0x0000003f3f3ff290 */ /* 0x000fe4000fffe03f */
[----:B-1----:R-:W-:Y:S01]  /*10d190*/  MOV R27, R56 ;  /* 0x00000038001b7202 */ /* 0x002fe20000000f00 */
        /* <DEDUP_REMOVED lines=17> */
[----:B------:R-:W-:Y:S01]  /*10d2b0*/  HMMA.1688.F32.TF32 R56, R240, R224, R204 ;  /* 0x000000e0f038723c */ /* 0x000fe200000810cc */
[----:B------:R-:W-:Y:S01]  /*10d2c0*/  STL [R1+0x8e54], R22 ;  /* 0x008e541601007387 */ /* 0x000fe20000100800 */
[----:B------:R1:W-:Y:S02]  /*10d2d0*/  STL [R1+0x8e50], R10 ;  /* 0x008e500a01007387 */ /* 0x0003e40000100800 */
[----:B------:R2:W-:Y:S02]  /*10d2e0*/  STL [R1+0x8e4c], R11 ;  /* 0x008e4c0b01007387 */ /* 0x0005e40000100800 */
[----:B------:R2:W-:Y:S01]  /*10d2f0*/  STL [R1+0x8e48], R27 ;  /* 0x008e481b01007387 */ /* 0x0005e20000100800 */
[----:B------:R-:W-:Y:S01]  /*10d300*/  STL [R1+0x8e60], R38 ;  /* 0x008e602601007387 */ /* 0x000fe20000100800 */
[----:B------:R-:W-:Y:S02]  /*10d310*/  STL [R1+0x8e5c], R39 ;  /* 0x008e5c2701007387 */ /* 0x000fe40000100800 */
[----:B------:R1:W-:Y:S02]  /*10d320*/  STL [R1+0x8e58], R42 ;  /* 0x008e582a01007387 */ /* 0x0003e40000100800 */
        /* <DEDUP_REMOVED lines=13> */
[----:B------:R-:W-:Y:S01]  /*10d400*/  IMAD.MOV.U32 R50, RZ, RZ, R57 ;  /* 0x000000ffff327224 */ /* 0x000fe200078e0039 */
[----:B------:R-:W-:Y:S01]  /*10d410*/  MOV R7, R58 ;  /* 0x0000003a00077202 */ /* 0x000fe20000000f00 */
[----:B------:R-:W-:-:S02]  /*10d420*/  IMAD.MOV.U32 R6, RZ, RZ, R59 ;  /* 0x000000ffff067224 */ /* 0x000fc400078e003b */
[C---:B----4-:R-:W-:Y:S11]  /*10d430*/  HMMA.1688.F32.TF32 R56, R240.reuse, R220, R212 ;  /* 0x000000dcf038723c */ /* 0x050ff600000810d4 */
[----:B------:R-:W-:Y:S11]  /*10d440*/  @!UPT UIADD3 URZ, URZ, URZ, URZ ;  /* 0x0000003f3f3ff290 */ /* 0x000ff6000fffe03f */
[----:B------:R-:W-:Y:S02]  /*10d450*/  @!UPT UIADD3 URZ, URZ, URZ, URZ ;  /* 0x0000003f3f3ff290 */ /* 0x000fe4000fffe03f */
[----:B-1----:R-:W-:Y:S01]  /*10d460*/  MOV R10, R56 ;  /* 0x00000038000a7202 */ /* 0x002fe20000000f00 */
[----:B--2---:R-:W-:Y:S01]  /*10d470*/  IMAD.MOV.U32 R11, RZ, RZ, R57 ;  /* 0x000000ffff0b7224 */ /* 0x004fe200078e0039 */
[----:B------:R-:W2:Y:S01]  /*10d480*/  LDL.LU R56, [R1+0x1270] ;  /* 0x0012700001387983 */ /* 0x000ea20000300800 */
[----:B------:R-:W-:Y:S01]  /*10d490*/  MOV R27, R58 ;  /* 0x0000003a001b7202 */ /* 0x000fe20000000f00 */
[----:B------:R-:W2:Y:S02]  /*10d4a0*/  LDL.LU R57, [R1+0x1274] ;  /* 0x0012740001397983 */ /* 0x000ea40000300800 */
[----:B------:R-:W-:Y:S01]  /*10d4b0*/  IMAD.MOV.U32 R19, RZ, RZ, R59 ;  /* 0x000000ffff137224 */ /* 0x000fe200078e003b */
[----:B------:R-:W2:Y:S01]  /*10d4c0*/  LDL.LU R58, [R1+0x1278] ;  /* 0x00127800013a7983 */ /* 0x000ea20000300800 */
[----:B------:R-:W2:Y:S02]  /*10d4d0*/  LDL.LU R59, [R1+0x127c] ;  /* 0x00127c00013b7983 */ /* 0x000ea40000300800 */
        /* <DEDUP_REMOVED lines=76> */
[----:B------:R-:W4:Y:S01]  /*10d9a0*/  LDL.LU R91, [R1+0x64c] ;  /* 0x00064c00015b7983 */ /* 0x000f220000300800 */
[C---:B--2---:R-:W-:Y:S11]  /*10d9b0*/  HMMA.1688.F32.TF32 R212, R240.reuse, R216, R212 ;  /* 0x000000d8f0d4723c */ /* 0x044ff600000810d4 */
[----:B------:R-:W-:Y:S11]  /*10d9c0*/  @!UPT UIADD3 URZ, URZ, URZ, URZ ;  /* 0x0000003f3f3ff290 */ /* 0x000ff6000fffe03f */
[----:B------:R-:W-:Y:S02]  /*10d9d0*/  @!UPT UIADD3 URZ, URZ, URZ, URZ ;  /* 0x0000003f3f3ff290 */ /* 0x000fe4000fffe03f */
[----:B------:R-:W-:Y:S01]  /*10d9e0*/  MOV R42, R214 ;  /* 0x000000d6002a7202 */ /* 0x000fe20000000f00 */
[----:B------:R-:W-:Y:S01]  /*10d9f0*/  IMAD.MOV.U32 R22, RZ, RZ, R215 ;  /* 0x000000ffff167224 */ /* 0x000fe200078e00d7 */
[----:B------:R-:W-:Y:S01]  /*10da00*/  MOV R38, R212 ;  /* 0x000000d400267202 */ /* 0x000fe20000000f00 */
[----:B------:R-:W-:Y:S01]  /*10da10*/  IMAD.MOV.U32 R39, RZ, RZ, R213 ;  /* 0x000000ffff277224 */ /* 0x000fe200078e00d5 */
[----:B------:R-:W2:Y:S01]  /*10da20*/  LDL.LU.64 R214, [R1+0x9450] ;  /* 0x0094500001d67983 */ /* 0x000ea20000300a00 */
[----:B------:R-:W2:Y:S01]  /*10da30*/  LDL.LU.64 R212, [R1+0x9448] ;  /* 0x0094480001d47983 */ /* 0x000ea20000300a00 */
[C---:B---3--:R-:W-:Y:S08]  /*10da40*/  HMMA.1688.F32.TF32 R204, R240.reuse, R208, R204 ;  /* 0x000000d0f0cc723c */ /* 0x048ff000000810cc */
        /* <DEDUP_REMOVED lines=11> */
[C---:B--2---:R-:W-:Y:S11]  /*10db00*/  HMMA.1688.F32.TF32 R196, R240.reuse, R204, R196 ;  /* 0x000000ccf0c4723c */ /* 0x044ff600000810c4 */
[----:B------:R-:W-:Y:S11]  /*10db10*/  @!UPT UIADD3 URZ, URZ, URZ, URZ ;  /* 0x0000003f3f3ff290 */ /* 0x000ff6000fffe03f */
[----:B------:R-:W-:Y:S01]  /*10db20*/  @!UPT UIADD3 URZ, URZ, URZ, URZ ;  /* 0x0000003f3f3ff290 */ /* 0x000fe2000fffe03f */
[----:B------:R1:W-:Y:S01]  /*10db30*/  STL.64 [R1+0x320], R196 ;  /* 0x000320c401007387 */ /* 0x0003e20000100a00 */
[----:B------:R-:W-:Y:S03]  /*10db40*/  STL.64 [R1+0x328], R198 ;  /* 0x000328c601007387 */ /* 0x000fe60000100a00 */
[----:B-1----:R-:W2:Y:S01]  /*10db50*/  LDL.LU.64 R196, [R1+0x9420] ;  /* 0x0094200001c47983 */ /* 0x002ea20000300a00 */
[C---:B------:R-:W-:Y:S11]  /*10db60*/  HMMA.1688.F32.TF32 R84, R240.reuse, R200, R84 ;  /* 0x000000c8f054723c */ /* 0x040ff60000081054 */
[----:B------:R-:W-:Y:S11]  /*10db70*/  @!UPT UIADD3 URZ, URZ, URZ, URZ ;  /* 0x0000003f3f3ff290 */ /* 0x000ff6000fffe03f */
[----:B------:R-:W-:Y:S01]  /*10db80*/  @!UPT UIADD3 URZ, URZ, URZ, URZ ;  /* 0x0000003f3f3ff290 */ /* 0x000fe2000fffe03f */
[----:B------:R1:W-:Y:S01]  /*10db90*/  STL.64 [R1+0x310], R84 ;  /* 0x0003105401007387 */ /* 0x0003e20000100a00 */
[----:B------:R3:W-:Y:S03]  /*10dba0*/  STL.64 [R1+0x318], R86 ;  /* 0x0003185601007387 */ /* 0x0007e60000100a00 */
[----:B-1----:R-:W4:Y:S01]  /*10dbb0*/  LDL.LU R84, [R1+0x17f0] ;  /* 0x0017f00001547983 */ /* 0x002f220000300800 */
[----:B------:R-:W4:Y:S02]  /*10dbc0*/  LDL.LU R85, [R1+0x17f4] ;  /* 0x0017f40001557983 */ /* 0x000f240000300800 */
[----:B---3--:R-:W3:Y:S02]  /*10dbd0*/  LDL.LU R86, [R1+0x17f8] ;  /* 0x0017f80001567983 */ /* 0x008ee40000300800 */
        /* <DEDUP_REMOVED lines=65> */
[C---:B----4-:R-:W-:Y:S08]  /*10dff0*/  HMMA.1688.F32.TF32 R236, R240.reuse, R152, R236 ;  /* 0x00000098f0ec723c */ /* 0x050ff000000810ec */
        /* <DEDUP_REMOVED lines=9> */
[----:B-1----:R-:W2:Y:S01]  /*10e090*/  LDL.LU.64 R134, [R1+0x9378] ;  /* 0x0093780001867983 */ /* 0x002ea20000300a00 */
[----:B------:R-:W2:Y:S02]  /*10e0a0*/  LDL.LU.64 R132, [R1+0x9370] ;  /* 0x0093700001847983 */ /* 0x000ea40000300a00 */
[----:B------:R-:W-:Y:S02]  /*10e0b0*/  STL.64 [R1+0x250], R236 ;  /* 0x000250ec01007387 */ /* 0x000fe40000100a00 */
[----:B------:R1:W-:Y:S02]  /*10e0c0*/  STL.64 [R1+0x258], R238 ;  /* 0x000258ee01007387 */ /* 0x0003e40000100a00 */
[C---:B-1----:R-:W-:Y:S08]  /*10e0d0*/  HMMA.1688.F32.TF32 R236, R240.reuse, R148, R56 ;  /* 0x00000094f0ec723c */ /* 0x042ff00000081038 */
[C---:B------:R-:W-:Y:S08]  /*10e0e0*/  HMMA.1688.F32.TF32 R56, R240.reuse, R144, R68 ;  /* 0x00000090f038723c */ /* 0x040ff00000081044 */
[C---:B------:R-:W-:Y:S08]  /*10e0f0*/  HMMA.1688.F32.TF32 R72, R240.reuse, R140, R72 ;  /* 0x0000008cf048723c */ /* 0x040ff00000081048 */
[C---:B------:R-:W-:Y:S01]  /*10e100*/  HMMA.1688.F32.TF32 R68, R240.reuse, R136, R100 ;  /* 0x00000088f044723c */ /* 0x040fe20000081064 */
[----:B------:R-:W-:Y:S01]  /*10e110*/  STL.64 [R1+0x240], R236 ;  /* 0x000240ec01007387 */ /* 0x000fe20000100a00 */
[----:B------:R-:W-:Y:S05]  /*10e120*/  STL.64 [R1+0x248], R238 ;  /* 0x000248ee01007387 */ /* 0x000fea0000100a00 */
[----:B------:R-:W-:Y:S02]  /*10e130*/  STL.64 [R1+0x230], R56 ;  /* 0x0002303801007387 */ /* 0x000fe40000100a00 */
[----:B------:R2:W-:Y:S06]  /*10e140*/  STL.64 [R1+0x238], R58 ;  /* 0x0002383a01007387 */ /* 0x0005ec0000100a00 */
[----:B------:R-:W-:Y:S01]  /*10e150*/  STL.64 [R1+0x220], R72 ;  /* 0x0002204801007387 */ /* 0x000fe20000100a00 */
[----:B------:R-:W-:Y:S03]  /*10e160*/  STL.64 [R1+0x228], R74 ;  /* 0x0002284a01007387 */ /* 0x000fe60000100a00 */
[----:B------:R-:W-:Y:S04]  /*10e170*/  LDS R236, [R0+0x85080] ;  /* 0x0850800000ec7984 */ /* 0x000fe80000000800 */
[----:B------:R-:W-:Y:S04]  /*10e180*/  LDS R238, [R0+0x85480] ;  /* 0x0854800000ee7984 */ /* 0x000fe80000000800 */
[----:B------:R-:W-:Y:S04]  /*10e190*/  LDS R237, [R3+0x85080] ;  /* 0x0850800003ed7984 */ /* 0x000fe80000000800 */
[----:B------:R-:W1:Y:S01]  /*10e1a0*/  LDS R239, [R3+0x85480] ;  /* 0x0854800003ef7984 */ /* 0x000e620000000800 */
[C---:B--2---:R-:W-:Y:S03]  /*10e1b0*/  HMMA.1688.F32.TF32 R56, R240.reuse, R132, R116 ;  /* 0x00000084f038723c */ /* 0x044fe60000081074 */
[----:B------:R-:W2:Y:S01]  /*10e1c0*/  LDL.LU R116, [R1+0x17e0] ;  /* 0x0017e00001747983 */ /* 0x000ea20000300800 */
[----:B------:R-:W-:Y:S02]  /*10e1d0*/  STL.64 [R1+0x210], R68 ;  /* 0x0002104401007387 */ /* 0x000fe40000100a00 */
[----:B------:R-:W-:Y:S11]  /*10e1e0*/  STL.64 [R1+0x218], R70 ;  /* 0x0002184601007387 */ /* 0x000ff60000100a00 */
[----:B------:R-:W-:Y:S06]  /*10e1f0*/  @!UPT UIADD3 URZ, URZ, URZ, URZ ;  /* 0x0000003f3f3ff290 */ /* 0x000fec000fffe03f */
[----:B------:R-:W-:Y:S01]  /*10e200*/  STL.64 [R1+0x200], R56 ;  /* 0x0002003801007387 */ /* 0x000fe20000100a00 */
[----:B------:R4:W-:Y:S02]  /*10e210*/  STL.64 [R1+0x208], R58 ;  /* 0x0002083a01007387 */ /* 0x0009e40000100a00 */
[----:B------:R-:W2:Y:S02]  /*10e220*/  LDL.LU R117, [R1+0x17e4] ;  /* 0x0017e40001757983 */ /* 0x000ea40000300800 */
[----:B------:R-:W2:Y:S01]  /*10e230*/  LDL.LU R118, [R1+0x17e8] ;  /* 0x0017e80001767983 */ /* 0x000ea20000300800 */
[----:B------:R-:W2:Y:S01]  /*10e240*/  LDL.LU R119, [R1+0x17ec] ;  /* 0x0017ec0001777983 */ /* 0x000ea20000300800 */
[----:B------:R-:W2:Y:S01]  /*10e250*/  LDL.LU R100, [R1+0x17d0] ;  /* 0x0017d00001647983 */ /* 0x000ea20000300800 */
[C---:B----4-:R-:W-:Y:S11]  /*10e260*/  HMMA.1688.F32.TF32 R56, R240.reuse, R128, R88 ;  /* 0x00000080f038723c */ /* 0x050ff60000081058 */
[----:B------:R-:W-:Y:S11]  /*10e270*/  @!UPT UIADD3 URZ, URZ, URZ, URZ ;  /* 0x0000003f3f3ff290 */ /* 0x000ff6000fffe03f */
[----:B------:R-:W-:Y:S01]  /*10e280*/  @!UPT UIADD3 URZ, URZ, URZ, URZ ;  /* 0x0000003f3f3ff290 */ /* 0x000fe2000fffe03f */
[----:B------:R-:W-:Y:S01]  /*10e290*/  STL.64 [R1+0x1f0], R56 ;  /* 0x0001f03801007387 */ /* 0x000fe20000100a00 */
[----:B------:R3:W-:Y:S02]  /*10e2a0*/  STL.64 [R1+0x1f8], R58 ;  /* 0x0001f83a01007387 */ /* 0x0007e40000100a00 */
[----:B------:R-:W4:Y:S02]  /*10e2b0*/  LDL.LU R101, [R1+0x17d4] ;  /* 0x0017d40001657983 */ /* 0x000f240000300800 */
[----:B------:R-:W4:Y:S01]  /*10e2c0*/  LDL.LU R102, [R1+0x17d8] ;  /* 0x0017d80001667983 */ /* 0x000f220000300800 */
[----:B------:R-:W4:Y:S01]  /*10e2d0*/  LDL.LU R103, [R1+0x17dc] ;  /* 0x0017dc0001677983 */ /* 0x000f220000300800 */
[C---:B---3--:R-:W-:Y:S03]  /*10e2e0*/  HMMA.1688.F32.TF32 R56, R240.reuse, R124, R84 ;  /* 0x0000007cf038723c */ /* 0x048fe60000081054 */
[----:B------:R-:W3:Y:S11]  /*10e2f0*/  LDL.LU R84, [R1+0x17c0] ;  /* 0x0017c00001547983 */ /* 0x000ef60000300800 */
[----:B------:R-:W-:Y:S09]  /*10e300*/  @!UPT UIADD3 URZ, URZ, URZ, URZ ;  /* 0x0000003f3f3ff290 */ /* 0x000ff2000fffe03f */
[----:B------:R1:W-:Y:S01]  /*10e310*/  STL.64 [R1+0x810], R56 ;  /* 0x0008103801007387 */ /* 0x0003e20000100a00 */
[----:B------:R1:W-:Y:S02]  /*10e320*/  STL.64 [R1+0x818], R58 ;  /* 0x0008183a01007387 */ /* 0x0003e40000100a00 */
[----:B------:R-:W3:Y:S02]  /*10e330*/  LDL.LU R85, [R1+0x17c4] ;  /* 0x0017c40001557983 */ /* 0x000ee40000300800 */
[----:B------:R-:W3:Y:S01]  /*10e340*/  LDL.LU R86, [R1+0x17c8] ;  /* 0x0017c80001567983 */ /* 0x000ee20000300800 */
[----:B------:R-:W3:Y:S01]  /*10e350*/  LDL.LU R87, [R1+0x17cc] ;  /* 0x0017cc0001577983 */ /* 0x000ee20000300800 */
[----:B------:R-:W4:Y:S02]  /*10e360*/  LDL.LU R88, [R1+0x17b0] ;  /* 0x0017b00001587983 */ /* 0x000f240000300800 */
[----:B------:R-:W4:Y:S02]  /*10e370*/  LDL.LU R89, [R1+0x17b4] ;  /* 0x0017b40001597983 */ /* 0x000f240000300800 */
[----:B------:R-:W4:Y:S01]  /*10e380*/  LDL.LU R90, [R1+0x17b8] ;  /* 0x0017b800015a7983 */ /* 0x000f220000300800 */
[----:B------:R-:W4:Y:S04]  /*10e390*/  LDL.LU R91, [R1+0x17bc] ;  /* 0x0017bc00015b7983 */ /* 0x000f280000300800 */
        /* <DEDUP_REMOVED lines=26> */
[C---:B----4-:R-:W-:Y:S08]  /*10e540*/  HMMA.1688.F32.TF32 R88, R240.reuse, R108, R88 ;  /* 0x0000006cf058723c */ /* 0x050ff00000081058 */
        /* <DEDUP_REMOVED lines=9> */
[----:B-1----:R-:W4:Y:S01]  /*10e5e0*/  LDL.LU R116, [R1+0x1780] ;  /* 0x0017800001747983 */ /* 0x002f220000300800 */
[----:B------:R-:W4:Y:S02]  /*10e5f0*/  LDL.LU R117, [R1+0x1784] ;  /* 0x0017840001757983 */ /* 0x000f240000300800 */
[----:B------:R-:W4:Y:S02]  /*10e600*/  LDL.LU R118, [R1+0x1788] ;  /* 0x0017880001767983 */ /* 0x000f240000300800 */
[----:B------:R-:W4:Y:S01]  /*10e610*/  LDL.LU R119, [R1+0x178c] ;  /* 0x00178c0001777983 */ /* 0x000f220000300800 */
[----:B------:R-:W-:Y:S01]  /*10e620*/  STL.64 [R1+0x7e0], R84 ;  /* 0x0007e05401007387 */ /* 0x000fe20000100a00 */
[----:B------:R1:W-:Y:S03]  /*10e630*/  STL.64 [R1+0x7e8], R86 ;  /* 0x0007e85601007387 */ /* 0x0003e60000100a00 */
[----:B-1----:R-:W2:Y:S01]  /*10e640*/  LDL.LU.64 R86, [R1+0x9348] ;  /* 0x0093480001567983 */ /* 0x002ea20000300a00 */
[----:B------:R-:W2:Y:S02]  /*10e650*/  LDL.LU.64 R84, [R1+0x9340] ;  /* 0x0093400001547983 */ /* 0x000ea40000300a00 */
[----:B------:R-:W-:Y:S02]  /*10e660*/  STL.64 [R1+0x92d0], R114 ;  /* 0x0092d07201007387 */ /* 0x000fe40000100a00 */
[----:B------:R1:W-:Y:S02]  /*10e670*/  STL.64 [R1+0x92c8], R112 ;  /* 0x0092c87001007387 */ /* 0x0003e40000100a00 */
[----:B-1----:R-:W3:Y:S01]  /*10e680*/  LDL.LU R112, [R1+0x1790] ;  /* 0x0017900001707983 */ /* 0x002ee20000300800 */
[----:B------:R-:W3:Y:S02]  /*10e690*/  LDL.LU R113, [R1+0x1794] ;  /* 0x0017940001717983 */ /* 0x000ee40000300800 */
[----:B------:R-:W3:Y:S02]  /*10e6a0*/  LDL.LU R114, [R1+0x1798] ;  /* 0x0017980001727983 */ /* 0x000ee40000300800 */
[----:B------:R-:W3:Y:S01]  /*10e6b0*/  LDL.LU R115, [R1+0x179c] ;  /* 0x00179c0001737983 */ /* 0x000ee20000300800 */
        /* <DEDUP_REMOVED lines=10> */
[----:B------:R-:W-:Y:S01]  /*10e760*/  STL.64 [R1+0x92b0], R106 ;  /* 0x0092b06a01007387 */ /* 0x000fe20000100a00 */
[----:B------:R3:W-:Y:S01]  /*10e770*/  STL.64 [R1+0x92a8], R104 ;  /* 0x0092a86801007387 */ /* 0x0007e20000100a00 */
[C---:B--2---:R-:W-:Y:S08]  /*10e780*/  HMMA.1688.F32.TF32 R108, R240.reuse, R104, R108 ;  /* 0x00000068f06c723c */ /* 0x044ff0000008106c */
[C---:B---3--:R-:W-:Y:S08]  /*10e790*/  HMMA.1688.F32.TF32 R104, R240.reuse, R100, R112 ;  /* 0x00000064f068723c */ /* 0x048ff00000081070 */
[C---:B------:R-:W-:Y:S07]  /*10e7a0*/  HMMA.1688.F32.TF32 R56, R240.reuse, R88, R56 ;  /* 0x00000058f038723c */ /* 0x040fee0000081038 */
        /* <DEDUP_REMOVED lines=8> */
[C---:B----4-:R-:W-:Y:S08]  /*10e830*/  HMMA.1688.F32.TF32 R100, R240.reuse, R96, R116 ;  /* 0x00000060f064723c */ /* 0x050ff00000081074 */
        /* <DEDUP_REMOVED lines=120> */
[----:B------:R-:W-:Y:S01]  /*10efc0*/  STL.64 [R1+0x9210], R66 ;  /* 0x0092104201007387 */ /* 0x000fe20000100a00 */
[----:B------:R2:W-:Y:S01]  /*10efd0*/  STL.64 [R1+0x9208], R64 ;  /* 0x0092084001007387 */ /* 0x0005e20000100a00 */
[C---:B----4-:R-:W-:Y:S08]  /*10efe0*/  HMMA.1688.F32.TF32 R68, R240.reuse, R64, R68 ;  /* 0x00000040f044723c */ /* 0x050ff00000081044 */
[C---:B--2---:R-:W-:Y:S11]  /*10eff0*/  HMMA.1688.F32.TF32 R64, R240.reuse, R60, R72 ;  /* 0x0000003cf040723c */ /* 0x044ff60000081048 */
        /* <DEDUP_REMOVED lines=8> */
[----:B---3--:R-:W-:Y:S02]  /*10f080*/  STL.64 [R1+0x91f0], R58 ;  /* 0x0091f03a01007387 */ /* 0x008fe40000100a00 */
        /* <DEDUP_REMOVED lines=32> */
[----:B------:R1:W-:Y:S01]  /*10f290*/  STL.64 [R1+0x670], R64 ;  /* 0x0006704001007387 */ /* 0x0003e20000100a00 */
[----:B------:R2:W-:Y:S02]  /*10f2a0*/  STL.64 [R1+0x678], R66 ;  /* 0x0006784201007387 */ /* 0x0005e40000100a00 */
[----:B------:R-:W3:Y:S11]  /*10f2b0*/  LDL.LU R116, [R1+0xe10] ;  /* 0x000e100001747983 */ /* 0x000ef60000300800 */
[----:B------:R-:W-:Y:S01]  /*10f2c0*/  STL.64 [R1+0x660], R60 ;  /* 0x0006603c01007387 */ /* 0x000fe20000100a00 */
[----:B------:R-:W-:Y:S07]  /*10f2d0*/  STL.64 [R1+0x668], R62 ;  /* 0x0006683e01007387 */ /* 0x000fee0000100a00 */
[----:B------:R-:W-:Y:S02]  /*10f2e0*/  STL.64 [R1+0x650], R56 ;  /* 0x0006503801007387 */ /* 0x000fe40000100a00 */
[----:B------:R-:W-:Y:S01]  /*10f2f0*/  STL.64 [R1+0x658], R58 ;  /* 0x0006583a01007387 */ /* 0x000fe20000100a00 */
[----:B------:R-:W3:Y:S01]  /*10f300*/  LDL.LU R117, [R1+0xe14] ;  /* 0x000e140001757983 */ /* 0x000ee20000300800 */
[----:B------:R-:W3:Y:S02]  /*10f310*/  LDL.LU R118, [R1+0xe18] ;  /* 0x000e180001767983 */ /* 0x000ee40000300800 */
[----:B------:R-:W3:Y:S02]  /*10f320*/  LDL.LU R119, [R1+0xe1c] ;  /* 0x000e1c0001777983 */ /* 0x000ee40000300800 */
[----:B------:R-:W4:Y:S01]  /*10f330*/  LDL.LU R96, [R1+0x1220] ;  /* 0x0012200001607983 */ /* 0x000f220000300800 */
[----:B------:R-:W4:Y:S01]  /*10f340*/  LDL.LU R97, [R1+0x1224] ;  /* 0x0012240001617983 */ /* 0x000f220000300800 */
[----:B------:R-:W4:Y:S02]  /*10f350*/  LDL.LU R98, [R1+0x1228] ;  /* 0x0012280001627983 */ /* 0x000f240000300800 */
[----:B------:R-:W4:Y:S02]  /*10f360*/  LDL.LU R99, [R1+0x122c] ;  /* 0x00122c0001637983 */ /* 0x000f240000300800 */
        /* <DEDUP_REMOVED lines=16> */
[----:B------:R-:W2:Y:S01]  /*10f470*/  LDL.LU.64 R76, [R1+0x30] ;  /* 0x00003000014c7983 */ /* 0x000ea20000300a00 */
[----:B------:R-:W2:Y:S01]  /*10f480*/  LDL.LU.64 R84, [R1+0x20] ;  /* 0x0000200001547983 */ /* 0x000ea20000300a00 */
[----:B------:R-:W2:Y:S02]  /*10f490*/  LDL.LU R88, [R1+0x1230] ;  /* 0x0012300001587983 */ /* 0x000ea40000300800 */
[----:B------:R-:W2:Y:S02]  /*10f4a0*/  LDL.LU R89, [R1+0x1234] ;  /* 0x0012340001597983 */ /* 0x000ea40000300800 */
[----:B------:R-:W2:Y:S01]  /*10f4b0*/  LDL.LU R90, [R1+0x1238] ;  /* 0x00123800015a7983 */ /* 0x000ea20000300800 */
[----:B------:R-:W2:Y:S01]  /*10f4c0*/  LDL.LU R91, [R1+0x123c] ;  /* 0x00123c00015b7983 */ /* 0x000ea20000300800 */
[----:B------:R-:W2:Y:S02]  /*10f4d0*/  LDL.LU.64 R92, [R1+0x10] ;  /* 0x00001000015c7983 */ /* 0x000ea40000300a00 */
[----:B------:R-:W4:Y:S02]  /*10f4e0*/  LDL.LU.64 R100, [R1] ;  /* 0x0000000001647983 */ /* 0x000f240000300a00 */
        /* <DEDUP_REMOVED lines=17> */
[----:B------:R-:W-:Y:S01]  /*10f600*/  STL.64 [R1+0x91c0], R6 ;  /* 0x0091c00601007387 */ /* 0x000fe20000100a00 */
[----:B------:R1:W-:Y:S01]  /*10f610*/  STL.64 [R1+0x91b8], R4 ;  /* 0x0091b80401007387 */ /* 0x0003e20000100a00 */
[----:B------:R-:W-:Y:S01]  /*10f620*/  MOV R123, R2 ;  /* 0x00000002007b7202 */ /* 0x000fe20000000f00 */
[C---:B---3--:R-:W-:Y:S08]  /*10f630*/  HMMA.1688.F32.TF32 R36, R240.reuse, R4, R64 ;  /* 0x00000004f024723c */ /* 0x048ff00000081040 */
[----:B-1----:R-:W-:Y:S11]  /*10f640*/  HMMA.1688.F32.TF32 R4, R240, R44, R68 ;  /* 0x0000002cf004723c */ /* 0x002ff60000081044 */
[----:B------:R-:W-:Y:S04]  /*10f650*/  @!UPT UIADD3 URZ, URZ, URZ, URZ ;  /* 0x0000003f3f3ff290 */ /* 0x000fe8000fffe03f */
[----:B------:R-:W-:Y:S01]  /*10f660*/  STL.64 [R1+0x640], R36 ;  /* 0x0006402401007387 */ /* 0x000fe20000100a00 */
[----:B------:R-:W-:Y:S02]  /*10f670*/  STL.64 [R1+0x648], R38 ;  /* 0x0006482601007387 */ /* 0x000fe40000100a00 */
[----:B------:R-:W-:Y:S02]  /*10f680*/  STL.64 [R1+0x91b0], R46 ;  /* 0x0091b02e01007387 */ /* 0x000fe40000100a00 */
[----:B------:R-:W-:Y:S03]  /*10f690*/  STL.64 [R1+0x91a8], R44 ;  /* 0x0091a82c01007387 */ /* 0x000fe60000100a00 */
[----:B------:R-:W-:Y:S01]  /*10f6a0*/  STL.64 [R1+0x1e0], R4 ;  /* 0x0001e00401007387 */ /* 0x000fe20000100a00 */
[----:B------:R2:W-:Y:S02]  /*10f6b0*/  STL.64 [R1+0x1e8], R6 ;  /* 0x0001e80601007387 */ /* 0x0005e40000100a00 */
[C---:B--2---:R-:W-:Y:S08]  /*10f6c0*/  HMMA.1688.F32.TF32 R4, R236.reuse, R76, R72 ;  /* 0x0000004cec04723c */ /* 0x044ff00000081048 */
[C---:B------:R-:W-:Y:S11]  /*10f6d0*/  HMMA.1688.F32.TF32 R36, R236.reuse, R92, R88 ;  /* 0x0000005cec24723c */ /* 0x040ff60000081058 */
[----:B------:R-:W-:Y:S04]  /*10f6e0*/  @!UPT UIADD3 URZ, URZ, URZ, URZ ;  /* 0x0000003f3f3ff290 */ /* 0x000fe8000fffe03f */
[----:B------:R-:W-:Y:S01]  /*10f6f0*/  STL.64 [R1+0x1d0], R4 ;  /* 0x0001d00401007387 */ /* 0x000fe20000100a00 */
[----:B------:R1:W-:Y:S02]  /*10f700*/  STL.64 [R1+0x1d8], R6 ;  /* 0x0001d80601007387 */ /* 0x0003e40000100a00 */
[C---:B-1----:R-:W-:Y:S11]  /*10f710*/  HMMA.1688.F32.TF32 R4, R236.reuse, R84, R80 ;  /* 0x00000054ec04723c */ /* 0x042ff60000081050 */
[----:B------:R-:W-:Y:S11]  /*10f720*/  @!UPT UIADD3 URZ, URZ, URZ, URZ ;  /* 0x0000003f3f3ff290 */ /* 0x000ff6000fffe03f */
[----:B------:R-:W-:Y:S01]  /*10f730*/  @!UPT UIADD3 URZ, URZ, URZ, URZ ;  /* 0x0000003f3f3ff290 */ /* 0x000fe2000fffe03f */
[----:B------:R-:W-:Y:S01]  /*10f740*/  STL.64 [R1+0x1c0], R4 ;  /* 0x0001c00401007387 */ /* 0x000fe20000100a00 */
[----:B------:R-:W-:Y:S02]  /*10f750*/  STL.64 [R1+0x1c8], R6 ;  /* 0x0001c80601007387 */ /* 0x000fe40000100a00 */
[----:B------:R-:W-:Y:S02]  /*10f760*/  STL.64 [R1+0x1b0], R36 ;  /* 0x0001b02401007387 */ /* 0x000fe40000100a00 */
[----:B------:R4:W-:Y:S02]  /*10f770*/  STL.64 [R1+0x1b8], R38 ;  /* 0x0001b82601007387 */ /* 0x0009e40000100a00 */
[C---:B----4-:R-:W-:Y:S11]  /*10f780*/  HMMA.1688.F32.TF32 R36, R236.reuse, R100, R96 ;  /* 0x00000064ec24723c */ /* 0x050ff60000081060 */
        /* <DEDUP_REMOVED lines=28> */
[----:B-1----:R-:W-:Y:S01]  /*10f950*/  HMMA.1688.F32.TF32 R36, R236, R224, R120 ;  /* 0x000000e0ec24723c */ /* 0x002fe20000081078 */
[----:B------:R-:W2:Y:S01]  /*10f960*/  LDL.LU R120, [R1+0xcc0] ;  /* 0x000cc00001787983 */ /* 0x000ea20000300800 */
[----:B------:R-:W-:Y:S11]  /*10f970*/  IMAD.MOV.U32 R5, RZ, RZ, R92 ;  /* 0x000000ffff057224 */ /* 0x000ff600078e005c */
[----:B------:R-:W-:Y:S10]  /*10f980*/  @!UPT UIADD3 URZ, URZ, URZ, URZ ;  /* 0x0000003f3f3ff290 */ /* 0x000ff4000fffe03f */
        /* <DEDUP_REMOVED lines=34> */
[----:B------:R-:W2:Y:S01]  /*10fbb0*/  LDL.LU R83, [R1+0xd2c] ;  /* 0x000d2c0001537983 */ /* 0x000ea20000300800 */
[----:B------:R-:W-:Y:S01]  /*10fbc0*/  MOV R252, R77 ;  /* 0x0000004d00fc7202 */ /* 0x000fe20000000f00 */
        /* <DEDUP_REMOVED lines=46> */
[----:B---3--:R-:W3:Y:S02]  /*10feb0*/  LDL.LU R38, [R1+0xd98] ;  /* 0x000d980001267983 */ /* 0x008ee40000300800 */
[----:B------:R-:W3:Y:S01]  /*10fec0*/  LDL.LU R39, [R1+0xd9c] ;  /* 0x000d9c0001277983 */ /* 0x000ee20000300800 */
[----:B------:R-:W3:Y:S01]  /*10fed0*/  LDL.LU R68, [R1+0xd50] ;  /* 0x000d500001447983 */ /* 0x000ee20000300800 */
[----:B------:R-:W3:Y:S02]  /*10fee0*/  LDL.LU R69, [R1+0xd54] ;  /* 0x000d540001457983 */ /* 0x000ee40000300800 */
[----:B------:R-:W3:Y:S02]  /*10fef0*/  LDL.LU R70, [R1+0xd58] ;  /* 0x000d580001467983 */ /* 0x000ee40000300800 */
[----:B------:R-:W3:Y:S02]  /*10ff00*/  LDL.LU R71, [R1+0xd5c] ;  /* 0x000d5c0001477983 */ /* 0x000ee40000300800 */
[----:B------:R-:W-:Y:S01]  /*10ff10*/  IMAD.MOV.U32 R202, RZ, RZ, R84 ;  /* 0x000000ffffca7224 */ /* 0x000fe200078e0054 */
[----:B------:R-:W-:Y:S01]  /*10ff20*/  MOV R199, R85 ;  /* 0x0000005500c77202 */ /* 0x000fe20000000f00 */
        /* <DEDUP_REMOVED lines=15> */
[----:B------:R2:W-:Y:S02]  /*110020*/  STL.64 [R1+0x9168], R224 ;  /* 0x009168e001007387 */ /* 0x0005e40000100a00 */
[----:B------:R-:W-:Y:S02]  /*110030*/  STL.64 [R1+0x9180], R222 ;  /* 0x009180de01007387 */ /* 0x000fe40000100a00 */
        /* <DEDUP_REMOVED lines=8> */
[C---:B----4-:R-:W-:Y:S01]  /*1100c0*/  HMMA.1688.F32.TF32 R216, R236.reuse, R212, R244 ;  /* 0x000000d4ecd8723c */ /* 0x050fe200000810f4 */
[----:B------:R-:W-:Y:S01]  /*1100d0*/  STL.64 [R1+0x130], R220 ;  /* 0x000130dc01007387 */ /* 0x000fe20000100a00 */
[----:B------:R1:W-:Y:S02]  /*1100e0*/  STL.64 [R1+0x138], R222 ;  /* 0x000138de01007387 */ /* 0x0003e40000100a00 */
[----:B------:R-:W-:Y:S02]  /*1100f0*/  STL.64 [R1+0x91a0], R214 ;  /* 0x0091a0d601007387 */ /* 0x000fe40000100a00 */
[----:B------:R2:W-:Y:S02]  /*110100*/  STL.64 [R1+0x9198], R212 ;  /* 0x009198d401007387 */ /* 0x0005e40000100a00 */
[C---:B------:R-:W-:Y:S08]  /*110110*/  HMMA.1688.F32.TF32 R56, R236.reuse, R192, R56 ;  /* 0x000000c0ec38723c */ /* 0x040ff00000081038 */
[C---:B-1----:R-:W-:Y:S08]  /*110120*/  HMMA.1688.F32.TF32 R220, R236.reuse, R208, R248 ;  /* 0x000000d0ecdc723c */ /* 0x042ff000000810f8 */
[C---:B--2---:R-:W-:Y:S01]  /*110130*/  HMMA.1688.F32.TF32 R212, R236.reuse, R200, R240 ;  /* 0x000000c8ecd4723c */ /* 0x044fe200000810f0 */
[----:B------:R-:W-:Y:S04]  /*110140*/  LDS R240, [R210+0x85080] ;  /* 0x08508000d2f07984 */ /* 0x000fe80000000800 */
[----:B------:R-:W-:Y:S04]  /*110150*/  LDS R242, [R210+0x85480] ;  /* 0x08548000d2f27984 */ /* 0x000fe80000000800 */
[----:B------:R-:W-:Y:S04]  /*110160*/  LDS R241, [R203+0x85080] ;  /* 0x08508000cbf17984 */ /* 0x000fe80000000800 */
[----:B------:R-:W1:Y:S04]  /*110170*/  LDS R243, [R203+0x85480] ;  /* 0x08548000cbf37984 */ /* 0x000e680000000800 */
[----:B------:R-:W-:Y:S01]  /*110180*/  STL.64 [R1+0x120], R216 ;  /* 0x000120d801007387 */ /* 0x000fe20000100a00 */
[----:B------:R2:W-:Y:S02]  /*110190*/  STL.64 [R1+0x128], R218 ;  /* 0x000128da01007387 */ /* 0x0005e40000100a00 */
[C---:B--2---:R-:W-:Y:S08]  /*1101a0*/  HMMA.1688.F32.TF32 R216, R236.reuse, R204, R44 ;  /* 0x000000ccecd8723c */ /* 0x044ff0000008102c */
[C---:B---3--:R-:W-:Y:S08]  /*1101b0*/  HMMA.1688.F32.TF32 R44, R236.reuse, R196, R36 ;  /* 0x000000c4ec2c723c */ /* 0x048ff00000081024 */
[C---:B------:R-:W-:Y:S01]  /*1101c0*/  HMMA.1688.F32.TF32 R36, R236.reuse, R188, R60 ;  /* 0x000000bcec24723c */ /* 0x040fe2000008103c */
[----:B------:R-:W-:Y:S01]  /*1101d0*/  STL.64 [R1+0x110], R220 ;  /* 0x000110dc01007387 */ /* 0x000fe20000100a00 */
[----:B------:R-:W-:Y:S05]  /*1101e0*/  STL.64 [R1+0x118], R222 ;  /* 0x000118de01007387 */ /* 0x000fea0000100a00 */
[----:B------:R-:W-:Y:S01]  /*1101f0*/  STL.64 [R1+0x100], R216 ;  /* 0x000100d801007387 */ /* 0x000fe20000100a00 */
[----:B------:R-:W-:Y:S02]  /*110200*/  STL.64 [R1+0x108], R218 ;  /* 0x000108da01007387 */ /* 0x000fe40000100a00 */
[----:B------:R-:W-:Y:S02]  /*110210*/  STL.64 [R1+0xf0], R212 ;  /* 0x0000f0d401007387 */ /* 0x000fe40000100a00 */
[----:B------:R-:W-:Y:S03]  /*110220*/  STL.64 [R1+0xf8], R214 ;  /* 0x0000f8d601007387 */ /* 0x000fe60000100a00 */
[----:B------:R-:W-:Y:S01]  /*110230*/  STL.64 [R1+0xe0], R44 ;  /* 0x0000e02c01007387 */ /* 0x000fe20000100a00 */
[----:B------:R2:W-:Y:S02]  /*110240*/  STL.64 [R1+0xe8], R46 ;  /* 0x0000e82e01007387 */ /* 0x0005e40000100a00 */
[----:B------:R-:W-:Y:S02]  /*110250*/  STL.64 [R1+0xd0], R56 ;  /* 0x0000d03801007387 */ /* 0x000fe40000100a00 */
[----:B------:R3:W-:Y:S03]  /*110260*/  STL.64 [R1+0xd8], R58 ;  /* 0x0000d83a01007387 */ /* 0x0007e60000100a00 */
[----:B------:R-:W-:Y:S01]  /*110270*/  STL.64 [R1+0xc0], R36 ;  /* 0x0000c02401007387 */ /* 0x000fe20000100a00 */
[----:B------:R4:W-:Y:S01]  /*110280*/  STL.64 [R1+0xc8], R38 ;  /* 0x0000c82601007387 */ /* 0x0009e20000100a00 */
[C---:B--2---:R-:W-:Y:S08]  /*110290*/  HMMA.1688.F32.TF32 R44, R236.reuse, R184, R64 ;  /* 0x000000b8ec2c723c */ /* 0x044ff00000081040 */
[C---:B---3--:R-:W-:Y:S08]  /*1102a0*/  HMMA.1688.F32.TF32 R56, R236.reuse, R180, R68 ;  /* 0x000000b4ec38723c */ /* 0x048ff00000081044 */
[C---:B----4-:R-:W-:Y:S07]  /*1102b0*/  HMMA.1688.F32.TF32 R36, R236.reuse, R176, R72 ;  /* 0x000000b0ec24723c */ /* 0x050fee0000081048 */
[----:B------:R-:W-:Y:S01]  /*1102c0*/  STL.64 [R1+0xb0], R44 ;  /* 0x0000b02c01007387 */ /* 0x000fe20000100a00 */
[----:B------:R2:W-:Y:S07]  /*1102d0*/  STL.64 [R1+0xb8], R46 ;  /* 0x0000b82e01007387 */ /* 0x0005ee0000100a00 */
[----:B------:R-:W-:Y:S02]  /*1102e0*/  STL.64 [R1+0xa0], R56 ;  /* 0x0000a03801007387 */ /* 0x000fe40000100a00 */
[----:B------:R3:W-:Y:S06]  /*1102f0*/  STL.64 [R1+0xa8], R58 ;  /* 0x0000a83a01007387 */ /* 0x0007ec0000100a00 */
        /* <DEDUP_REMOVED lines=32> */
[----:B------:R2:W-:Y:S01]  /*110500*/  STL.64 [R1+0xc90], R44 ;  /* 0x000c902c01007387 */ /* 0x0005e20000100a00 */
[----:B------:R3:W-:Y:S03]  /*110510*/  STL.64 [R1+0xc98], R46 ;  /* 0x000c982e01007387 */ /* 0x0007e60000100a00 */
[----:B--2---:R-:W2:Y:S04]  /*110520*/  LDL.LU R44, [R1+0x1480] ;  /* 0x00148000012c7983 */ /* 0x004ea80000300800 */
[----:B------:R4:W-:Y:S02]  /*110530*/  STL.64 [R1+0xcb0], R56 ;  /* 0x000cb03801007387 */ /* 0x0009e40000100a00 */
[----:B------:R1:W-:Y:S06]  /*110540*/  STL.64 [R1+0xcb8], R58 ;  /* 0x000cb83a01007387 */ /* 0x0003ec0000100a00 */
[----:B------:R1:W-:Y:S01]  /*110550*/  STL.64 [R1+0xcc0], R36 ;  /* 0x000cc02401007387 */ /* 0x0003e20000100a00 */
[----:B------:R1:W-:Y:S01]  /*110560*/  STL.64 [R1+0xcc8], R38 ;  /* 0x000cc82601007387 */ /* 0x0003e20000100a00 */
        /* <DEDUP_REMOVED lines=27> */
[----:B----4-:R-:W4:Y:S01]  /*110720*/  LDL.LU R56, [R1+0x1510] ;  /* 0x0015100001387983 */ /* 0x010f220000300800 */
[----:B------:R-:W4:Y:S02]  /*110730*/  LDL.LU R57, [R1+0x1514] ;  /* 0x0015140001397983 */ /* 0x000f240000300800 */
[----:B-1----:R-:W4:Y:S02]  /*110740*/  LDL.LU R58, [R1+0x1518] ;  /* 0x00151800013a7983 */ /* 0x002f240000300800 */
        /* <DEDUP_REMOVED lines=220> */
[----:B-1----:R-:W-:Y:S05]  /*111510*/  HMMA.1688.F32.TF32 R212, R236, R28, R248 ;  /* 0x0000001cecd4723c */ /* 0x002fea00000810f8 */
[----:B------:R-:W-:Y:S01]  /*111520*/  STL.64 [R1+0xe50], R220 ;  /* 0x000e50dc01007387 */ /* 0x000fe20000100a00 */
[----:B------:R-:W-:Y:S07]  /*111530*/  STL.64 [R1+0xe58], R222 ;  /* 0x000e58de01007387 */ /* 0x000fee0000100a00 */
[----:B------:R-:W-:Y:S02]  /*111540*/  STL.64 [R1+0xe60], R216 ;  /* 0x000e60d801007387 */ /* 0x000fe40000100a00 */
[----:B------:R-:W-:Y:S01]  /*111550*/  STL.64 [R1+0xe68], R218 ;  /* 0x000e68da01007387 */ /* 0x000fe20000100a00 */
[----:B------:R-:W-:Y:S01]  /*111560*/  MOV R245, R4 ;  /* 0x0000000400f57202 */ /* 0x000fe20000000f00 */
[----:B------:R-:W-:-:S06]  /*111570*/  IMAD.MOV.U32 R244, RZ, RZ, R5 ;  /* 0x000000fffff47224 */ /* 0x000fcc00078e0005 */
[----:B------:R-:W-:Y:S01]  /*111580*/  STL.64 [R1+0xe70], R212 ;  /* 0x000e70d401007387 */ /* 0x000fe20000100a00 */
[----:B------:R-:W-:Y:S02]  /*111590*/  STL.64 [R1+0xe78], R214 ;  /* 0x000e78d601007387 */ /* 0x000fe40000100a00 */
[----:B------:R-:W2:Y:S02]  /*1115a0*/  LDL.LU R248, [R1+0x11d0] ;  /* 0x0011d00001f87983 */ /* 0x000ea40000300800 */
[----:B------:R-:W-:Y:S01]  /*1115b0*/  STL.64 [R1+0xe80], R44 ;  /* 0x000e802c01007387 */ /* 0x000fe20000100a00 */
[----:B------:R-:W-:Y:S01]  /*1115c0*/  STL.64 [R1+0xe88], R46 ;  /* 0x000e882e01007387 */ /* 0x000fe20000100a00 */
[----:B------:R1:W-:Y:S02]  /*1115d0*/  STL.64 [R1+0xe90], R36 ;  /* 0x000e902401007387 */ /* 0x0003e40000100a00 */
[----:B------:R3:W-:Y:S02]  /*1115e0*/  STL.64 [R1+0xe98], R38 ;  /* 0x000e982601007387 */ /* 0x0007e40000100a00 */
[----:B------:R-:W2:Y:S01]  /*1115f0*/  LDL.LU R249, [R1+0x11d4] ;  /* 0x0011d40001f97983 */ /* 0x000ea20000300800 */
[----:B------:R-:W2:Y:S01]  /*111600*/  LDL.LU R250, [R1+0x11d8] ;  /* 0x0011d80001fa7983 */ /* 0x000ea20000300800 */
[----:B------:R-:W2:Y:S02]  /*111610*/  LDL.LU R251, [R1+0x11dc] ;  /* 0x0011dc0001fb7983 */ /* 0x000ea40000300800 */
[----:B------:R-:W2:Y:S02]  /*111620*/  LDL.LU R4, [R1+0x1450] ;  /* 0x0014500001047983 */ /* 0x000ea40000300800 */
[----:B------:R-:W2:Y:S01]  /*111630*/  LDL.LU R5, [R1+0x1454] ;  /* 0x0014540001057983 */ /* 0x000ea20000300800 */
[----:B------:R-:W2:Y:S01]  /*111640*/  LDL.LU R6, [R1+0x1458] ;  /* 0x0014580001067983 */ /* 0x000ea20000300800 */
[----:B------:R-:W2:Y:S03]  /*111650*/  LDL.LU R7, [R1+0x145c] ;  /* 0x00145c0001077983 */ /* 0x000ea60000300800 */
        /* <DEDUP_REMOVED lines=56> */
[----:B---3--:R-:W-:Y:S11]  /*1119e0*/  HMMA.1688.F32.TF32 R44, R236, R4, R44 ;  /* 0x00000004ec2c723c */ /* 0x008ff6000008102c */
[----:B------:R-:W-:Y:S11]  /*1119f0*/  @!UPT UIADD3 URZ, URZ, URZ, URZ ;  /* 0x0000003f3f3ff290 */ /* 0x000ff6000fffe03f */
[----:B------:R-:W-:Y:S01]  /*111a00*/  @!UPT UIADD3 URZ, URZ, URZ, URZ ;  /* 0x0000003f3f3ff290 */ /* 0x000fe2000fffe03f */
[----:B------:R-:W-:Y:S01]  /*111a10*/  STL.64 [R1+0xed0], R44 ;  /* 0x000ed02c01007387 */ /* 0x000fe20000100a00 */
[----:B------:R1:W-:Y:S03]  /*111a20*/  STL.64 [R1+0xed8], R46 ;  /* 0x000ed82e01007387 */ /* 0x0003e60000100a00 */
[----:B-1----:R-:W3:Y:S01]  /*111a30*/  LDL.LU.64 R46, [R1+0x91b0] ;  /* 0x0091b000012e7983 */ /* 0x002ee20000300a00 */
[----:B------:R-:W3:Y:S01]  /*111a40*/  LDL.LU.64 R44, [R1+0x91a8] ;  /* 0x0091a800012c7983 */ /* 0x000ee20000300a00 */
[----:B------:R-:W-:Y:S01]  /*111a50*/  MOV R221, R252 ;  /* 0x000000fc00dd7202 */ /* 0x000fe20000000f00 */
[----:B--2---:R-:W-:Y:S06]  /*111a60*/  STL.64 [R1+0x9100], R6 ;  /* 0x0091000601007387 */ /* 0x004fec0000100a00 */
[C---:B------:R-:W-:Y:S01]  /*111a70*/  HMMA.1688.F32.TF32 R220, R240.reuse, R220, R216 ;  /* 0x000000dcf0dc723c */ /* 0x040fe200000810d8 */
[----:B------:R1:W-:Y:S07]  /*111a80*/  STL.64 [R1+0x90f8], R4 ;  /* 0x0090f80401007387 */ /* 0x0003ee0000100a00 */
[C---:B------:R-:W-:Y:S08]  /*111a90*/  HMMA.1688.F32.TF32 R228, R240.reuse, R228, R224 ;  /* 0x000000e4f0e4723c */ /* 0x040ff000000810e0 */
[----:B------:R-:W-:Y:S01]  /*111aa0*/  HMMA.1688.F32.TF32 R244, R240, R244, R232 ;  /* 0x000000f4f0f4723c */ /* 0x000fe200000810e8 */
[----:B-1----:R-:W2:Y:S01]  /*111ab0*/  LDL.LU R4, [R1+0x11b0] ;  /* 0x0011b00001047983 */ /* 0x002ea20000300800 */
[----:B------:R-:W2:Y:S02]  /*111ac0*/  LDL.LU R5, [R1+0x11b4] ;  /* 0x0011b40001057983 */ /* 0x000ea40000300800 */
[----:B------:R-:W2:Y:S02]  /*111ad0*/  LDL.LU R6, [R1+0x11b8] ;  /* 0x0011b80001067983 */ /* 0x000ea40000300800 */
[----:B------:R-:W2:Y:S02]  /*111ae0*/  LDL.LU R7, [R1+0x11bc] ;  /* 0x0011bc0001077983 */ /* 0x000ea40000300800 */
        /* <DEDUP_REMOVED lines=8> */
[----:B----4-:R-:W2:Y:S02]  /*111b70*/  LDL.LU R238, [R1+0x11c8] ;  /* 0x0011c80001ee7983 */ /* 0x010ea40000300800 */
[----:B------:R-:W2:Y:S01]  /*111b80*/  LDL.LU R239, [R1+0x11cc] ;  /* 0x0011cc0001ef7983 */ /* 0x000ea20000300800 */
[----:B------:R-:W-:Y:S01]  /*111b90*/  STL.64 [R1+0x90f0], R46 ;  /* 0x0090f02e01007387 */ /* 0x000fe20000100a00 */
[----:B------:R-:W-:Y:S02]  /*111ba0*/  STL.64 [R1+0x90e8], R44 ;  /* 0x0090e82c01007387 */ /* 0x000fe40000100a00 */
[----:B------:R-:W4:Y:S02]  /*111bb0*/  LDL.LU.64 R218, [R1+0x9190] ;  /* 0x0091900001da7983 */ /* 0x000f240000300a00 */
        /* <DEDUP_REMOVED lines=8> */
[----:B------:R1:W-:Y:S02]  /*111c40*/  STL.64 [R1+0xef8], R230 ;  /* 0x000ef8e601007387 */ /* 0x0003e40000100a00 */
[----:B------:R-:W-:Y:S01]  /*111c50*/  IMAD.MOV.U32 R44, RZ, RZ, R23 ;  /* 0x000000ffff2c7224 */ /* 0x000fe200078e0017 */
[----:B------:R-:W-:Y:S01]  /*111c60*/  MOV R45, R2 ;  /* 0x00000002002d7202 */ /* 0x000fe20000000f00 */
[----:B-1----:R-:W2:Y:S01]  /*111c70*/  LDL.LU.64 R230, [R1+0x9160] ;  /* 0x0091600001e67983 */ /* 0x002ea20000300a00 */
[----:B------:R-:W2:Y:S02]  /*111c80*/  LDL.LU.64 R228, [R1+0x9158] ;  /* 0x0091580001e47983 */ /* 0x000ea40000300a00 */
[----:B------:R-:W2:Y:S02]  /*111c90*/  LDL.LU.64 R234, [R1+0x9150] ;  /* 0x0091500001ea7983 */ /* 0x000ea40000300a00 */
[----:B------:R-:W2:Y:S01]  /*111ca0*/  LDL.LU.64 R232, [R1+0x9148] ;  /* 0x0091480001e87983 */ /* 0x000ea20000300a00 */
[----:B------:R-:W-:Y:S01]  /*111cb0*/  STL.64 [R1+0xf00], R244 ;  /* 0x000f00f401007387 */ /* 0x000fe20000100a00 */
[----:B------:R1:W-:Y:S01]  /*111cc0*/  STL.64 [R1+0xf08], R246 ;  /* 0x000f08f601007387 */ /* 0x0003e20000100a00 */
[C---:B------:R-:W-:Y:S02]  /*111cd0*/  HMMA.1688.F32.TF32 R44, R240.reuse, R44, R248 ;  /* 0x0000002cf02c723c */ /* 0x040fe400000810f8 */
[----:B-1----:R-:W2:Y:S01]  /*111ce0*/  LDL.LU.64 R246, [R1+0x9140] ;  /* 0x0091400001f67983 */ /* 0x002ea20000300a00 */
[----:B------:R-:W2:Y:S02]  /*111cf0*/  LDL.LU.64 R244, [R1+0x9138] ;  /* 0x0091380001f47983 */ /* 0x000ea40000300a00 */
[----:B------:R-:W2:Y:S02]  /*111d00*/  LDL.LU.64 R250, [R1+0x9130] ;  /* 0x0091300001fa7983 */ /* 0x000ea40000300a00 */
[----:B------:R-:W3:Y:S01]  /*111d10*/  LDL.LU.64 R248, [R1+0x9128] ;  /* 0x0091280001f87983 */ /* 0x000ee20000300a00 */
[----:B--2---:R-:W-:Y:S01]  /*111d20*/  STL.64 [R1+0x9088], R250 ;  /* 0x009088fa01007387 */ /* 0x004fe20000100a00 */
[C---:B---3--:R-:W-:Y:S11]  /*111d30*/  HMMA.1688.F32.TF32 R236, R240.reuse, R248, R236 ;  /* 0x000000f8f0ec723c */ /* 0x048ff600000810ec */
[----:B------:R-:W-:Y:S03]  /*111d40*/  @!UPT UIADD3 URZ, URZ, URZ, URZ ;  /* 0x0000003f3f3ff290 */ /* 0x000fe6000fffe03f */
[----:B------:R-:W-:Y:S02]  /*111d50*/  STL.64 [R1+0xf10], R44 ;  /* 0x000f102c01007387 */ /* 0x000fe40000100a00 */
[----:B------:R1:W-:Y:S02]  /*111d60*/  STL.64 [R1+0xf18], R46 ;  /* 0x000f182e01007387 */ /* 0x0003e40000100a00 */
[C---:B-1----:R-:W-:Y:S08]  /*111d70*/  HMMA.1688.F32.TF32 R44, R240.reuse, R244, R4 ;  /* 0x000000f4f02c723c */ /* 0x042ff00000081004 */
[C---:B------:R-:W-:Y:S08]  /*111d80*/  HMMA.1688.F32.TF32 R4, R240.reuse, R232, R36 ;  /* 0x000000e8f004723c */ /* 0x040ff00000081024 */
[----:B------:R-:W-:Y:S01]  /*111d90*/  HMMA.1688.F32.TF32 R36, R240, R228, R40 ;  /* 0x000000e4f024723c */ /* 0x000fe20000081028 */
[----:B------:R-:W-:Y:S01]  /*111da0*/  STL.64 [R1+0xf20], R236 ;  /* 0x000f20ec01007387 */ /* 0x000fe20000100a00 */
[----:B------:R-:W-:Y:S02]  /*111db0*/  STL.64 [R1+0xf28], R238 ;  /* 0x000f28ee01007387 */ /* 0x000fe40000100a00 */
[----:B------:R-:W-:Y:S03]  /*111dc0*/  STL.64 [R1+0x9078], R246 ;  /* 0x009078f601007387 */ /* 0x000fe60000100a00 */
[----:B------:R-:W-:Y:S01]  /*111dd0*/  STL.64 [R1+0xf30], R44 ;  /* 0x000f302c01007387 */ /* 0x000fe20000100a00 */
[----:B------:R-:W-:Y:S07]  /*111de0*/  STL.64 [R1+0xf38], R46 ;  /* 0x000f382e01007387 */ /* 0x000fee0000100a00 */
[----:B------:R1:W-:Y:S02]  /*111df0*/  STL.64 [R1+0xf40], R4 ;  /* 0x000f400401007387 */ /* 0x0003e40000100a00 */
[----:B------:R-:W-:Y:S01]  /*111e00*/  IMAD.MOV.U32 R252, RZ, RZ, R6 ;  /* 0x000000fffffc7224 */ /* 0x000fe200078e0006 */
[----:B------:R-:W-:Y:S01]  /*111e10*/  MOV R2, R7 ;  /* 0x0000000700027202 */ /* 0x000fe20000000f00 */
[----:B-1----:R-:W2:Y:S01]  /*111e20*/  LDL.LU R4, [R1+0x1180] ;  /* 0x0011800001047983 */ /* 0x002ea20000300800 */
[----:B------:R-:W2:Y:S02]  /*111e30*/  LDL.LU R5, [R1+0x1184] ;  /* 0x0011840001057983 */ /* 0x000ea40000300800 */
[----:B------:R-:W2:Y:S02]  /*111e40*/  LDL.LU R6, [R1+0x1188] ;  /* 0x0011880001067983 */ /* 0x000ea40000300800 */
[----:B------:R-:W2:Y:S01]  /*111e50*/  LDL.LU R7, [R1+0x118c] ;  /* 0x00118c0001077983 */ /* 0x000ea20000300800 */
[----:B------:R-:W-:Y:S01]  /*111e60*/  STL [R1+0x8b54], R2 ;  /* 0x008b540201007387 */ /* 0x000fe20000100800 */
[----:B------:R-:W-:Y:S02]  /*111e70*/  STL [R1+0x8b50], R252 ;  /* 0x008b50fc01007387 */ /* 0x000fe40000100800 */
        /* <DEDUP_REMOVED lines=29> */
[----:B------:R2:W-:Y:S01]  /*112050*/  STL.64 [R1+0x9060], R228 ;  /* 0x009060e401007387 */ /* 0x0005e20000100a00 */
[----:B------:R-:W-:Y:S01]  /*112060*/  STL [R1+0x8b5c], R232 ;  /* 0x008b5ce801007387 */ /* 0x000fe20000100800 */
[----:B------:R-:W-:Y:S02]  /*112070*/  STL [R1+0x8b58], R233 ;  /* 0x008b58e901007387 */ /* 0x000fe40000100800 */
[----:B------:R-:W-:Y:S01]  /*112080*/  STL.64 [R1+0x9070], R234 ;  /* 0x009070ea01007387 */ /* 0x000fe20000100a00 */
[C---:B--2---:R-:W-:Y:S01]  /*112090*/  HMMA.1688.F32.TF32 R228, R240.reuse, R224, R4 ;  /* 0x000000e0f0e4723c */ /* 0x044fe20000081004 */
[----:B------:R-:W2:Y:S07]  /*1120a0*/  LDL.LU R4, [R1+0x1110] ;  /* 0x0011100001047983 */ /* 0x000eae0000300800 */
[C---:B---3--:R-:W-:Y:S11]  /*1120b0*/  HMMA.1688.F32.TF32 R36, R240.reuse, R220, R36 ;  /* 0x000000dcf024723c */ /* 0x048ff60000081024 */
[----:B------:R-:W-:Y:S04]  /*1120c0*/  @!UPT UIADD3 URZ, URZ, URZ, URZ ;  /* 0x0000003f3f3ff290 */ /* 0x000fe8000fffe03f */
[----:B------:R-:W-:Y:S01]  /*1120d0*/  STL.64 [R1+0x1040], R228 ;  /* 0x001040e401007387 */ /* 0x000fe20000100a00 */
[----:B------:R4:W-:Y:S02]  /*1120e0*/  STL.64 [R1+0x1048], R230 ;  /* 0x001048e601007387 */ /* 0x0009e40000100a00 */
[----:B------:R-:W2:Y:S02]  /*1120f0*/  LDL.LU R5, [R1+0x1114] ;  /* 0x0011140001057983 */ /* 0x000ea40000300800 */
[----:B------:R-:W2:Y:S01]  /*112100*/  LDL.LU R6, [R1+0x1118] ;  /* 0x0011180001067983 */ /* 0x000ea20000300800 */
[----:B------:R-:W2:Y:S03]  /*112110*/  LDL.LU R7, [R1+0x111c] ;  /* 0x00111c0001077983 */ /* 0x000ea60000300800 */
[----:B------:R-:W-:Y:S01]  /*112120*/  IMAD.MOV.U32 R2, RZ, RZ, R36 ;  /* 0x000000ffff027224 */ /* 0x000fe200078e0024 */
[----:B------:R-:W-:Y:S01]  /*112130*/  MOV R252, R37 ;  /* 0x0000002500fc7202 */ /* 0x000fe20000000f00 */
[----:B------:R-:W3:Y:S01]  /*112140*/  LDL.LU R36, [R1+0x1100] ;  /* 0x0011000001247983 */ /* 0x000ee20000300800 */
[----:B------:R-:W-:Y:S01]  /*112150*/  IMAD.MOV.U32 R225, RZ, RZ, R38 ;  /* 0x000000ffffe17224 */ /* 0x000fe200078e0026 */
[----:B------:R-:W-:Y:S01]  /*112160*/  MOV R224, R39 ;  /* 0x0000002700e07202 */ /* 0x000fe20000000f00 */
[----:B------:R-:W3:Y:S01]  /*112170*/  LDL.LU R37, [R1+0x1104] ;  /* 0x0011040001257983 */ /* 0x000ee20000300800 */
[----:B------:R-:W3:Y:S01]  /*112180*/  LDL.LU R38, [R1+0x1108] ;  /* 0x0011080001267983 */ /* 0x000ee20000300800 */
[----:B------:R-:W3:Y:S02]  /*112190*/  LDL.LU R39, [R1+0x110c] ;  /* 0x00110c0001277983 */ /* 0x000ee40000300800 */
[----:B------:R1:W-:Y:S01]  /*1121a0*/  STL.64 [R1+0x90a0], R222 ;  /* 0x0090a0de01007387 */ /* 0x0003e20000100a00 */
[C---:B----4-:R-:W-:Y:S01]  /*1121b0*/  HMMA.1688.F32.TF32 R228, R240.reuse, R216, R244 ;  /* 0x000000d8f0e4723c */ /* 0x050fe200000810f4 */
[----:B------:R-:W-:Y:S01]  /*1121c0*/  STL.64 [R1+0x9058], R226 ;  /* 0x009058e201007387 */ /* 0x000fe20000100a00 */
[----:B------:R4:W-:Y:S06]  /*1121d0*/  STL.64 [R1+0x9050], R224 ;  /* 0x009050e001007387 */ /* 0x0009ec0000100a00 */
[C---:B-1----:R-:W-:Y:S08]  /*1121e0*/  HMMA.1688.F32.TF32 R220, R240.reuse, R208, R40 ;  /* 0x000000d0f0dc723c */ /* 0x042ff00000081028 */
[C---:B----4-:R-:W-:Y:S07]  /*1121f0*/  HMMA.1688.F32.TF32 R224, R240.reuse, R212, R248 ;  /* 0x000000d4f0e0723c */ /* 0x050fee00000810f8 */
[----:B------:R-:W-:Y:S01]  /*112200*/  STL.64 [R1+0x1020], R228 ;  /* 0x001020e401007387 */ /* 0x000fe20000100a00 */
[----:B------:R-:W-:Y:S02]  /*112210*/  STL.64 [R1+0x1028], R230 ;  /* 0x001028e601007387 */ /* 0x000fe40000100a00 */
[----:B------:R-:W4:Y:S11]  /*112220*/  LDL.LU R40, [R1+0x10a0] ;  /* 0x0010a00001287983 */ /* 0x000f360000300800 */
[----:B------:R-:W-:Y:S02]  /*112230*/  @!UPT UIADD3 URZ, URZ, URZ, URZ ;  /* 0x0000003f3f3ff290 */ /* 0x000fe4000fffe03f */
[----:B------:R-:W-:Y:S01]  /*112240*/  STL.64 [R1+0x1010], R224 ;  /* 0x001010e001007387 */ /* 0x000fe20000100a00 */
[----:B------:R-:W-:Y:S02]  /*112250*/  STL.64 [R1+0x1018], R226 ;  /* 0x001018e201007387 */ /* 0x000fe40000100a00 */
[----:B------:R-:W-:Y:S02]  /*112260*/  STL.64 [R1+0x1000], R220 ;  /* 0x001000dc01007387 */ /* 0x000fe40000100a00 */
[----:B------:R-:W-:Y:S01]  /*112270*/  STL.64 [R1+0x1008], R222 ;  /* 0x001008de01007387 */ /* 0x000fe20000100a00 */
[----:B------:R-:W4:Y:S01]  /*112280*/  LDL.LU R41, [R1+0x10a4] ;  /* 0x0010a40001297983 */ /* 0x000f220000300800 */
[----:B------:R-:W4:Y:S02]  /*112290*/  LDL.LU R42, [R1+0x10a8] ;  /* 0x0010a800012a7983 */ /* 0x000f240000300800 */
[----:B------:R-:W4:Y:S01]  /*1122a0*/  LDL.LU R43, [R1+0x10ac] ;  /* 0x0010ac00012b7983 */ /* 0x000f220000300800 */
[C---:B------:R-:W-:Y:S11]  /*1122b0*/  HMMA.1688.F32.TF32 R44, R240.reuse, R204, R44 ;  /* 0x000000ccf02c723c */ /* 0x040ff6000008102c */
[----:B------:R-:W-:Y:S11]  /*1122c0*/  @!UPT UIADD3 URZ, URZ, URZ, URZ ;  /* 0x0000003f3f3ff290 */ /* 0x000ff6000fffe03f */
[----:B------:R-:W-:Y:S01]  /*1122d0*/  @!UPT UIADD3 URZ, URZ, URZ, URZ ;  /* 0x0000003f3f3ff290 */ /* 0x000fe2000fffe03f */
[----:B------:R1:W-:Y:S01]  /*1122e0*/  STL.64 [R1+0xff0], R44 ;  /* 0x000ff02c01007387 */ /* 0x0003e20000100a00 */
[----:B------:R-:W-:Y:S01]  /*1122f0*/  IMAD.MOV.U32 R205, RZ, RZ, R46 ;  /* 0x000000ffffcd7224 */ /* 0x000fe200078e002e */
[----:B------:R-:W-:Y:S02]  /*112300*/  MOV R204, R47 ;  /* 0x0000002f00cc7202 */ /* 0x000fe40000000f00 */
[C---:B-1----:R-:W-:Y:S01]  /*112310*/  HMMA.1688.F32.TF32 R44, R240.reuse, R200, R236 ;  /* 0x000000c8f02c723c */ /* 0x042fe200000810ec */
[----:B------:R-:W-:Y:S02]  /*112320*/  STL.64 [R1+0x9038], R206 ;  /* 0x009038ce01007387 */ /* 0x000fe40000100a00 */
[----:B------:R-:W-:Y:S02]  /*112330*/  STL.64 [R1+0x9030], R204 ;  /* 0x009030cc01007387 */ /* 0x000fe40000100a00 */
[----:B------:R-:W-:Y:S11]  /*112340*/  STL.64 [R1+0x9098], R210 ;  /* 0x009098d201007387 */ /* 0x000ff60000100a00 */
[----:B------:R-:W-:Y:S08]  /*112350*/  @!UPT UIADD3 URZ, URZ, URZ, URZ ;  /* 0x0000003f3f3ff290 */ /* 0x000ff0000fffe03f */
[----:B------:R-:W-:Y:S01]  /*112360*/  IMAD.MOV.U32 R209, RZ, RZ, R44 ;  /* 0x000000ffffd17224 */ /* 0x000fe200078e002c */
[----:B------:R-:W-:Y:S02]  /*112370*/  MOV R208, R45 ;  /* 0x0000002d00d07202 */ /* 0x000fe40000000f00 */
[----:B------:R-:W-:Y:S01]  /*112380*/  MOV R200, R47 ;  /* 0x0000002f00c87202 */ /* 0x000fe20000000f00 */
[----:B------:R-:W-:Y:S02]  /*112390*/  IMAD.MOV.U32 R201, RZ, RZ, R46 ;  /* 0x000000ffffc97224 */ /* 0x000fe400078e002e */
[----:B------:R-:W-:Y:S02]  /*1123a0*/  STL.64 [R1+0x9090], R208 ;  /* 0x009090d001007387 */ /* 0x000fe40000100a00 */
[----:B------:R-:W-:Y:S02]  /*1123b0*/  STL [R1+0x89e4], R200 ;  /* 0x0089e4c801007387 */ /* 0x000fe40000100800 */
[----:B------:R-:W-:Y:S02]  /*1123c0*/  STL [R1+0x89e0], R201 ;  /* 0x0089e0c901007387 */ /* 0x000fe40000100800 */
[----:B------:R-:W-:Y:S01]  /*1123d0*/  STL.64 [R1+0x90b0], R214 ;  /* 0x0090b0d601007387 */ /* 0x000fe20000100a00 */
[C---:B--2---:R-:W-:Y:S11]  /*1123e0*/  HMMA.1688.F32.TF32 R4, R240.reuse, R196, R4 ;  /* 0x000000c4f004723c */ /* 0x044ff60000081004 */
[----:B------:R-:W-:Y:S11]  /*1123f0*/  @!UPT UIADD3 URZ, URZ, URZ, URZ ;  /* 0x0000003f3f3ff290 */ /* 0x000ff6000fffe03f */
[----:B------:R-:W-:Y:S02]  /*112400*/  @!UPT UIADD3 URZ, URZ, URZ, URZ ;  /* 0x0000003f3f3ff290 */ /* 0x000fe4000fffe03f */
[----:B------:R-:W-:Y:S01]  /*112410*/  IMAD.MOV.U32 R213, RZ, RZ, R4 ;  /* 0x000000ffffd57224 */ /* 0x000fe200078e0004 */
[----:B------:R-:W-:Y:S01]  /*112420*/  MOV R212, R5 ;  /* 0x0000000500d47202 */ /* 0x000fe20000000f00 */
[----:B------:R-:W-:Y:S01]  /*112430*/  IMAD.MOV.U32 R197, RZ, RZ, R6 ;  /* 0x000000ffffc57224 */ /* 0x000fe200078e0006 */
[----:B------:R-:W-:Y:S02]  /*112440*/  MOV R196, R7 ;  /* 0x0000000700c47202 */ /* 0x000fe40000000f00 */
[C---:B---3--:R-:W-:Y:S01]  /*112450*/  HMMA.1688.F32.TF32 R4, R240.reuse, R192, R36 ;  /* 0x000000c0f004723c */ /* 0x048fe20000081024 */
[----:B------:R-:W-:Y:S02]  /*112460*/  STL.64 [R1+0x90a8], R212 ;  /* 0x0090a8d401007387 */ /* 0x000fe40000100a00 */
[----:B------:R1:W-:Y:S02]  /*112470*/  STL [R1+0x89ec], R196 ;  /* 0x0089ecc401007387 */ /* 0x0003e40000100800 */
[----:B------:R2:W-:Y:S11]  /*112480*/  STL [R1+0x89e8], R197 ;  /* 0x0089e8c501007387 */ /* 0x0005f60000100800 */
[----:B------:R-:W-:Y:S08]  /*112490*/  @!UPT UIADD3 URZ, URZ, URZ, URZ ;  /* 0x0000003f3f3ff290 */ /* 0x000ff0000fffe03f */
[----:B------:R-:W-:Y:S01]  /*1124a0*/  MOV R192, R7 ;  /* 0x0000000700c07202 */ /* 0x000fe20000000f00 */
[----:B------:R-:W-:Y:S01]  /*1124b0*/  IMAD.MOV.U32 R193, RZ, RZ, R6 ;  /* 0x000000ffffc17224 */ /* 0x000fe200078e0006 */
[----:B------:R-:W-:Y:S01]  /*1124c0*/  MOV R216, R5 ;  /* 0x0000000500d87202 */ /* 0x000fe20000000f00 */
[----:B------:R-:W-:Y:S02]  /*1124d0*/  IMAD.MOV.U32 R217, RZ, RZ, R4 ;  /* 0x000000ffffd97224 */ /* 0x000fe400078e0004 */
[----:B------:R-:W-:Y:S01]  /*1124e0*/  STL [R1+0x89fc], R192 ;  /* 0x0089fcc001007387 */ /* 0x000fe20000100800 */
[----:B------:R-:W-:Y:S02]  /*1124f0*/  STL [R1+0x89f8], R193 ;  /* 0x0089f8c101007387 */ /* 0x000fe40000100800 */
[----:B------:R-:W-:Y:S02]  /*112500*/  STL [R1+0x89f4], R216 ;  /* 0x0089f4d801007387 */ /* 0x000fe40000100800 */
[----:B------:R-:W-:Y:S01]  /*112510*/  STL [R1+0x89f0], R217 ;  /* 0x0089f0d901007387 */ /* 0x000fe20000100800 */
[C---:B----4-:R-:W-:Y:S01]  /*112520*/  HMMA.1688.F32.TF32 R4, R240.reuse, R188, R40 ;  /* 0x000000bcf004723c */ /* 0x050fe20000081028 */
[----:B------:R-:W3:Y:S01]  /*112530*/  LDL.LU R40, [R1+0x1090] ;  /* 0x0010900001287983 */ /* 0x000ee20000300800 */
[----:B------:R-:W3:Y:S02]  /*112540*/  LDL.LU R41, [R1+0x1094] ;  /* 0x0010940001297983 */ /* 0x000ee40000300800 */
[----:B------:R-:W3:Y:S02]  /*112550*/  LDL.LU R42, [R1+0x1098] ;  /* 0x00109800012a7983 */ /* 0x000ee40000300800 */
[----:B------:R-:W3:Y:S11]  /*112560*/  LDL.LU R43, [R1+0x109c] ;  /* 0x00109c00012b7983 */ /* 0x000ef60000300800 */
[----:B------:R-:W-:Y:S07]  /*112570*/  @!UPT UIADD3 URZ, URZ, URZ, URZ ;  /* 0x0000003f3f3ff290 */ /* 0x000fee000fffe03f */
[----:B-1----:R-:W-:Y:S01]  /*112580*/  IMAD.MOV.U32 R196, RZ, RZ, R4 ;  /* 0x000000ffffc47224 */ /* 0x002fe200078e0004 */
[----:B--2---:R-:W-:Y:S01]  /*112590*/  MOV R197, R5 ;  /* 0x0000000500c57202 */ /* 0x004fe20000000f00 */
        /* <DEDUP_REMOVED lines=33> */
[----:B------:R2:W-:Y:S01]  /*1127b0*/  STL.64 [R1+0x90b8], R196 ;  /* 0x0090b8c401007387 */ /* 0x0005e20000100a00 */
[C---:B---3--:R-:W-:Y:S11]  /*1127c0*/  HMMA.1688.F32.TF32 R36, R240.reuse, R184, R40 ;  /* 0x000000b8f024723c */ /* 0x048ff60000081028 */
[----:B------:R-:W-:Y:S11]  /*1127d0*/  @!UPT UIADD3 URZ, URZ, URZ, URZ ;  /* 0x0000003f3f3ff290 */ /* 0x000ff6000fffe03f */
[----:B------:R-:W-:Y:S02]  /*1127e0*/  @!UPT UIADD3 URZ, URZ, URZ, URZ ;  /* 0x0000003f3f3ff290 */ /* 0x000fe4000fffe03f */
[----:B------:R-:W-:Y:S01]  /*1127f0*/  IMAD.MOV.U32 R189, RZ, RZ, R36 ;  /* 0x000000ffffbd7224 */ /* 0x000fe200078e0024 */
[----:B------:R-:W-:Y:S01]  /*112800*/  MOV R188, R37 ;  /* 0x0000002500bc7202 */ /* 0x000fe20000000f00 */
        /* <DEDUP_REMOVED lines=10> */
[----:B------:R-:W-:Y:S02]  /*1128b0*/  STL.64 [R1+0x90e0], R190 ;  /* 0x0090e0be01007387 */ /* 0x000fe40000100a00 */
[----:B------:R4:W-:Y:S01]  /*1128c0*/  STL.64 [R1+0x90d8], R188 ;  /* 0x0090d8bc01007387 */ /* 0x0009e20000100a00 */
[C---:B--2---:R-:W-:Y:S08]  /*1128d0*/  HMMA.1688.F32.TF32 R196, R240.reuse, R180, R232 ;  /* 0x000000b4f0c4723c */ /* 0x044ff000000810e8 */
[C---:B----4-:R-:W-:Y:S08]  /*1128e0*/  HMMA.1688.F32.TF32 R188, R240.reuse, R176, R228 ;  /* 0x000000b0f0bc723c */ /* 0x050ff000000810e4 */
[C---:B------:R-:W-:Y:S08]  /*1128f0*/  HMMA.1688.F32.TF32 R4, R240.reuse, R156, R4 ;  /* 0x0000009cf004723c */ /* 0x040ff00000081004 */
[----:B------:R-:W-:Y:S01]  /*112900*/  HMMA.1688.F32.TF32 R200, R240, R172, R244 ;  /* 0x000000acf0c8723c */ /* 0x000fe200000810f4 */
[----:B------:R-:W-:Y:S01]  /*112910*/  IMAD.MOV.U32 R192, RZ, RZ, R196 ;  /* 0x000000ffffc07224 */ /* 0x000fe200078e00c4 */
[----:B------:R-:W-:Y:S01]  /*112920*/  MOV R193, R197 ;  /* 0x000000c500c17202 */ /* 0x000fe20000000f00 */
[----:B------:R-:W-:Y:S01]  /*112930*/  IMAD.MOV.U32 R216, RZ, RZ, R198 ;  /* 0x000000ffffd87224 */ /* 0x000fe200078e00c6 */
[----:B------:R-:W-:-:S04]  /*112940*/  MOV R217, R199 ;  /* 0x000000c700d97202 */ /* 0x000fc80000000f00 */
[----:B------:R-:W-:Y:S01]  /*112950*/  HMMA.1688.F32.TF32 R196, R240, R168, R248 ;  /* 0x000000a8f0c4723c */ /* 0x000fe200000810f8 */
[----:B------:R-:W-:Y:S01]  /*112960*/  IMAD.MOV.U32 R181, RZ, RZ, R188 ;  /* 0x000000ffffb57224 */ /* 0x000fe200078e00bc */
[----:B------:R-:W-:Y:S01]  /*112970*/  MOV R180, R189 ;  /* 0x000000bd00b47202 */ /* 0x000fe20000000f00 */
[----:B------:R-:W-:Y:S01]  /*112980*/  IMAD.MOV.U32 R177, RZ, RZ, R190 ;  /* 0x000000ffffb17224 */ /* 0x000fe200078e00be */
[----:B------:R-:W-:-:S04]  /*112990*/  MOV R176, R191 ;  /* 0x000000bf00b07202 */ /* 0x000fc80000000f00 */
[C---:B------:R-:W-:Y:S08]  /*1129a0*/  HMMA.1688.F32.TF32 R188, R240.reuse, R164, R44 ;  /* 0x000000a4f0bc723c */ /* 0x040ff0000008102c */
[C---:B------:R-:W-:Y:S01]  /*1129b0*/  HMMA.1688.F32.TF32 R44, R240.reuse, R160, R236 ;  /* 0x000000a0f02c723c */ /* 0x040fe200000810ec */
[----:B------:R-:W-:Y:S01]  /*1129c0*/  IMAD.MOV.U32 R169, RZ, RZ, R4 ;  /* 0x000000ffffa97224 */ /* 0x000fe200078e0004 */
[----:B------:R-:W-:Y:S01]  /*1129d0*/  MOV R168, R5 ;  /* 0x0000000500a87202 */ /* 0x000fe20000000f00 */
[----:B------:R-:W-:Y:S01]  /*1129e0*/  IMAD.MOV.U32 R165, RZ, RZ, R6 ;  /* 0x000000ffffa57224 */ /* 0x000fe200078e0006 */
[----:B------:R-:W-:Y:S01]  /*1129f0*/  MOV R164, R7 ;  /* 0x0000000700a47202 */ /* 0x000fe20000000f00 */
[----:B------:R-:W-:Y:S01]  /*112a00*/  STL.64 [R1+0xf70], R200 ;  /* 0x000f70c801007387 */ /* 0x000fe20000100a00 */
[----:B------:R-:W-:Y:S03]  /*112a10*/  STL.64 [R1+0xf78], R202 ;  /* 0x000f78ca01007387 */ /* 0x000fe60000100a00 */
[----:B------:R-:W-:Y:S01]  /*112a20*/  STL.64 [R1+0xf60], R196 ;  /* 0x000f60c401007387 */ /* 0x000fe20000100a00 */
[----:B------:R-:W-:Y:S05]  /*112a30*/  STL.64 [R1+0xf68], R198 ;  /* 0x000f68c601007387 */ /* 0x000fea0000100a00 */
[----:B------:R-:W-:Y:S09]  /*112a40*/  STL.64 [R1+0xce0], R188 ;  /* 0x000ce0bc01007387 */ /* 0x000ff20000100a00 */
[----:B------:R-:W-:Y:S01]  /*112a50*/  MOV R172, R47 ;  /* 0x0000002f00ac7202 */ /* 0x000fe20000000f00 */
[----:B------:R-:W-:Y:S01]  /*112a60*/  IMAD.MOV.U32 R173, RZ, RZ, R46 ;  /* 0x000000ffffad7224 */ /* 0x000fe200078e002e */
[----:B------:R-:W-:Y:S01]  /*112a70*/  STL.64 [R1+0xce8], R190 ;  /* 0x000ce8be01007387 */ /* 0x000fe20000100a00 */
[----:B------:R-:W-:Y:S02]  /*112a80*/  STL.64 [R1+0xcd0], R44 ;  /* 0x000cd02c01007387 */ /* 0x000fe40000100a00 */
[----:B------:R1:W-:Y:S01]  /*112a90*/  STL [R1+0x8998], R172 ;  /* 0x008998ac01007387 */ /* 0x0003e20000100800 */
[----:B------:R2:W-:Y:S01]  /*112aa0*/  STL [R1+0x8994], R173 ;  /* 0x008994ad01007387 */ /* 0x0005e20000100800 */
[----:B------:R-:W-:Y:S02]  /*112ab0*/  STL [R1+0x89a8], R164 ;  /* 0x0089a8a401007387 */ /* 0x000fe40000100800 */
[----:B------:R-:W-:Y:S02]  /*112ac0*/  STL [R1+0x89a4], R165 ;  /* 0x0089a4a501007387 */ /* 0x000fe40000100800 */
[----:B------:R-:W-:Y:S01]  /*112ad0*/  STL [R1+0x89a0], R168 ;  /* 0x0089a0a801007387 */ /* 0x000fe20000100800 */
[----:B------:R-:W-:Y:S01]  /*112ae0*/  STL [R1+0x899c], R169 ;  /* 0x00899ca901007387 */ /* 0x000fe20000100800 */
[C---:B---3--:R-:W-:Y:S11]  /*112af0*/  HMMA.1688.F32.TF32 R4, R240.reuse, R152, R36 ;  /* 0x00000098f004723c */ /* 0x048ff60000081024 */
[----:B------:R-:W-:Y:S11]  /*112b00*/  @!UPT UIADD3 URZ, URZ, URZ, URZ ;  /* 0x0000003f3f3ff290 */ /* 0x000ff6000fffe03f */
[----:B------:R-:W-:Y:S01]  /*112b10*/  @!UPT UIADD3 URZ, URZ, URZ, URZ ;  /* 0x0000003f3f3ff290 */ /* 0x000fe2000fffe03f */
[----:B------:R3:W-:Y:S01]  /*112b20*/  STL.64 [R1+0xc70], R4 ;  /* 0x000c700401007387 */ /* 0x0007e20000100a00 */
[----:B-1----:R-:W-:Y:S01]  /*112b30*/  IMAD.MOV.U32 R172, RZ, RZ, R6 ;  /* 0x000000ffffac7224 */ /* 0x002fe200078e0006 */
[----:B--2---:R-:W-:Y:S01]  /*112b40*/  MOV R173, R7 ;  /* 0x0000000700ad7202 */ /* 0x004fe20000000f00 */
[----:B------:R-:W2:Y:S01]  /*112b50*/  LDL.LU R232, [R1+0xc30] ;  /* 0x000c300001e87983 */ /* 0x000ea20000300800 */
[----:B------:R-:W2:Y:S01]  /*112b60*/  LDL.LU R233, [R1+0xc34] ;  /* 0x000c340001e97983 */ /* 0x000ea20000300800 */
[----:B------:R-:W2:Y:S02]  /*112b70*/  LDL.LU R234, [R1+0xc38] ;  /* 0x000c380001ea7983 */ /* 0x000ea40000300800 */
[----:B------:R-:W2:Y:S02]  /*112b80*/  LDL.LU R235, [R1+0xc3c] ;  /* 0x000c3c0001eb7983 */ /* 0x000ea40000300800 */
[----:B------:R-:W4:Y:S01]  /*112b90*/  LDL.LU R228, [R1+0xc10] ;  /* 0x000c100001e47983 */ /* 0x000f220000300800 */
[----:B------:R-:W4:Y:S01]  /*112ba0*/  LDL.LU R229, [R1+0xc14] ;  /* 0x000c140001e57983 */ /* 0x000f220000300800 */
[----:B------:R-:W4:Y:S02]  /*112bb0*/  LDL.LU R230, [R1+0xc18] ;  /* 0x000c180001e67983 */ /* 0x000f240000300800 */
[----:B------:R-:W4:Y:S01]  /*112bc0*/  LDL.LU R231, [R1+0xc1c] ;  /* 0x000c1c0001e77983 */ /* 0x000f220000300800 */
        /* <DEDUP_REMOVED lines=37> */
[----:B------:R-:W-:Y:S02]  /*112e20*/  @!UPT UIADD3 URZ, URZ, URZ, URZ ;  /* 0x0000003f3f3ff290 */ /* 0x000fe4000fffe03f */
        /* <DEDUP_REMOVED lines=8> */
[C---:B------:R-:W-:Y:S11]  /*112eb0*/  HMMA.1688.F32.TF32 R188, R240.reuse, R144, R232 ;  /* 0x00000090f0bc723c */ /* 0x040ff600000810e8 */
        /* <DEDUP_REMOVED lines=13> */
[C---:B---3--:R-:W-:Y:S08]  /*112f90*/  HMMA.1688.F32.TF32 R188, R240.reuse, R132, R244 ;  /* 0x00000084f0bc723c */ /* 0x048ff000000810f4 */
[C---:B------:R-:W-:Y:S08]  /*112fa0*/  HMMA.1688.F32.TF32 R196, R240.reuse, R128, R248 ;  /* 0x00000080f0c4723c */ /* 0x040ff000000810f8 */
[----:B------:R-:W-:Y:S08]  /*112fb0*/  HMMA.1688.F32.TF32 R4, R240, R116, R4 ;  /* 0x00000074f004723c */ /* 0x000ff00000081004 */
[----:B------:R-:W-:Y:S01]  /*112fc0*/  IMAD.MOV.U32 R137, RZ, RZ, R188 ;  /* 0x000000ffff897224 */ /* 0x000fe200078e00bc */
[----:B------:R-:W-:Y:S01]  /*112fd0*/  MOV R136, R189 ;  /* 0x000000bd00887202 */ /* 0x000fe20000000f00 */
[----:B------:R-:W-:Y:S01]  /*112fe0*/  IMAD.MOV.U32 R133, RZ, RZ, R190 ;  /* 0x000000ffff857224 */ /* 0x000fe200078e00be */
[----:B------:R-:W-:-:S02]  /*112ff0*/  MOV R132, R191 ;  /* 0x000000bf00847202 */ /* 0x000fc40000000f00 */
[C---:B------:R-:W-:Y:S08]  /*113000*/  HMMA.1688.F32.TF32 R188, R240.reuse, R124, R44 ;  /* 0x0000007cf0bc723c */ /* 0x040ff0000008102c */
[C---:B------:R-:W-:Y:S01]  /*113010*/  HMMA.1688.F32.TF32 R44, R240.reuse, R120, R236 ;  /* 0x00000078f02c723c */ /* 0x040fe200000810ec */
[----:B------:R-:W-:Y:S01]  /*113020*/  STL.64 [R1+0xbe0], R196 ;  /* 0x000be0c401007387 */ /* 0x000fe20000100a00 */
[----:B------:R-:W-:Y:S02]  /*113030*/  STL.64 [R1+0xbe8], R198 ;  /* 0x000be8c601007387 */ /* 0x000fe40000100a00 */
[----:B------:R-:W-:Y:S01]  /*113040*/  IMAD.MOV.U32 R129, RZ, RZ, R6 ;  /* 0x000000ffff817224 */ /* 0x000fe200078e0006 */
[----:B------:R-:W-:Y:S01]  /*113050*/  MOV R128, R7 ;  /* 0x0000000700807202 */ /* 0x000fe20000000f00 */
        /* <DEDUP_REMOVED lines=8> */
[----:B------:R3:W-:Y:S02]  /*1130e0*/  STL.64 [R1+0xbb0], R4 ;  /* 0x000bb00401007387 */ /* 0x0007e40000100a00 */
[----:B---3--:R-:W-:Y:S02]  /*1130f0*/  HMMA.1688.F32.TF32 R4, R240, R112, R36 ;  /* 0x00000070f004723c */ /* 0x008fe40000081024 */
        /* <DEDUP_REMOVED lines=9> */
[----:B------:R-:W2:Y:S09]  /*113190*/  LDL.LU R231, [R1+0xb8c] ;  /* 0x000b8c0001e77983 */ /* 0x000eb20000300800 */
[----:B------:R-:W-:Y:S01]  /*1131a0*/  IMAD.MOV.U32 R125, RZ, RZ, R4 ;  /* 0x000000ffff7d7224 */ /* 0x000fe200078e0004 */
[----:B------:R-:W-:Y:S01]  /*1131b0*/  MOV R124, R5 ;  /* 0x00000005007c7202 */ /* 0x000fe20000000f00 */
[----:B------:R-:W-:Y:S01]  /*1131c0*/  IMAD.MOV.U32 R121, RZ, RZ, R6 ;  /* 0x000000ffff797224 */ /* 0x000fe200078e0006 */
[----:B------:R-:W-:-:S05]  /*1131d0*/  MOV R120, R7 ;  /* 0x0000000700787202 */ /* 0x000fca0000000f00 */
[----:B------:R-:W-:Y:S01]  /*1131e0*/  STL [R1+0x8990], R120 ;  /* 0x0089907801007387 */ /* 0x000fe20000100800 */
[----:B------:R-:W-:Y:S02]  /*1131f0*/  STL [R1+0x898c], R121 ;  /* 0x00898c7901007387 */ /* 0x000fe40000100800 */
[----:B------:R-:W-:Y:S02]  /*113200*/  STL [R1+0x8988], R124 ;  /* 0x0089887c01007387 */ /* 0x000fe40000100800 */
[----:B------:R-:W-:Y:S01]  /*113210*/  STL [R1+0x8984], R125 ;  /* 0x0089847d01007387 */ /* 0x000fe20000100800 */
[----:B--2---:R-:W-:Y:S11]  /*113220*/  HMMA.1688.F32.TF32 R4, R240, R108, R40 ;  /* 0x0000006cf004723c */ /* 0x004ff60000081028 */
[----:B------:R-:W-:Y:S11]  /*113230*/  @!UPT UIADD3 URZ, URZ, URZ, URZ ;  /* 0x0000003f3f3ff290 */ /* 0x000ff6000fffe03f */
[----:B------:R-:W-:Y:S01]  /*113240*/  @!UPT UIADD3 URZ, URZ, URZ, URZ ;  /* 0x0000003f3f3ff290 */ /* 0x000fe2000fffe03f */
        /* <DEDUP_REMOVED lines=9> */
[----:B---3--:R-:W-:Y:S01]  /*1132e0*/  IMAD.MOV.U32 R128, RZ, RZ, R6 ;  /* 0x000000ffff807224 */ /* 0x008fe200078e0006 */
[----:B--2---:R-:W-:-:S02]  /*1132f0*/  MOV R129, R7 ;  /* 0x0000000700817202 */ /* 0x004fc40000000f00 */
        /* <DEDUP_REMOVED lines=12> */
[C---:B------:R-:W-:Y:S11]  /*1133c0*/  HMMA.1688.F32.TF32 R188, R240.reuse, R104, R228 ;  /* 0x00000068f0bc723c */ /* 0x040ff600000810e4 */
[----:B------:R-:W-:Y:S11]  /*1133d0*/  @!UPT UIADD3 URZ, URZ, URZ, URZ ;  /* 0x0000003f3f3ff290 */ /* 0x000ff6000fffe03f */
[----:B------:R-:W-:Y:S02]  /*1133e0*/  @!UPT UIADD3 URZ, URZ, URZ, URZ ;  /* 0x0000003f3f3ff290 */ /* 0x000fe4000fffe03f */
[----:B------:R-:W-:Y:S01]  /*1133f0*/  IMAD.MOV.U32 R117, RZ, RZ, R188 ;  /* 0x000000ffff757224 */ /* 0x000fe200078e00bc */
[----:B------:R-:W-:Y:S01]  /*113400*/  MOV R116, R189 ;  /* 0x000000bd00747202 */ /* 0x000fe20000000f00 */
[----:B------:R-:W-:Y:S01]  /*113410*/  IMAD.MOV.U32 R113, RZ, RZ, R190 ;  /* 0x000000ffff717224 */ /* 0x000fe200078e00be */
[----:B------:R-:W-:Y:S01]  /*113420*/  MOV R112, R191 ;  /* 0x000000bf00707202 */ /* 0x000fe20000000f00 */
[C---:B----4-:R-:W-:Y:S08]  /*113430*/  HMMA.1688.F32.TF32 R44, R240.reuse, R92, R44 ;  /* 0x0000005cf02c723c */ /* 0x050ff0000008102c */
[----:B--2---:R-:W-:Y:S11]  /*113440*/  HMMA.1688.F32.TF32 R4, R240, R88, R4 ;  /* 0x00000058f004723c */ /* 0x004ff60000081004 */
[----:B------:R-:W-:Y:S05]  /*113450*/  @!UPT UIADD3 URZ, URZ, URZ, URZ ;  /* 0x0000003f3f3ff290 */ /* 0x000fea000fffe03f */
[----:B------:R-:W-:Y:S01]  /*113460*/  IMAD.MOV.U32 R120, RZ, RZ, R44 ;  /* 0x000000ffff787224 */ /* 0x000fe200078e002c */
[----:B------:R-:W-:Y:S01]  /*113470*/  MOV R121, R45 ;  /* 0x0000002d00797202 */ /* 0x000fe20000000f00 */
[----:B------:R-:W-:Y:S01]  /*113480*/  IMAD.MOV.U32 R124, RZ, RZ, R46 ;  /* 0x000000ffff7c7224 */ /* 0x000fe200078e002e */
[----:B------:R-:W-:-:S05]  /*113490*/  MOV R125, R47 ;  /* 0x0000002f007d7202 */ /* 0x000fca0000000f00 */
[----:B------:R-:W-:Y:S01]  /*1134a0*/  IMAD.MOV.U32 R93, RZ, RZ, R4 ;  /* 0x000000ffff5d7224 */ /* 0x000fe200078e0004 */
[----:B---3--:R-:W-:Y:S01]  /*1134b0*/  HMMA.1688.F32.TF32 R44, R240, R84, R36 ;  /* 0x00000054f02c723c */ /* 0x008fe20000081024 */
[----:B------:R-:W-:Y:S01]  /*1134c0*/  MOV R92, R5 ;  /* 0x00000005005c7202 */ /* 0x000fe20000000f00 */
[----:B------:R-:W-:Y:S01]  /*1134d0*/  IMAD.MOV.U32 R89, RZ, RZ, R6 ;  /* 0x000000ffff597224 */ /* 0x000fe200078e0006 */
[----:B------:R-:W-:-:S05]  /*1134e0*/  MOV R88, R7 ;  /* 0x0000000700587202 */ /* 0x000fca0000000f00 */
[C---:B------:R-:W-:Y:S01]  /*1134f0*/  HMMA.1688.F32.TF32 R4, R240.reuse, R80, R40 ;  /* 0x00000050f004723c */ /* 0x040fe20000081028 */
[----:B------:R-:W2:Y:S11]  /*113500*/  LDL.LU R36, [R1+0xa60] ;  /* 0x000a600001247983 */ /* 0x000eb60000300800 */
[----:B------:R-:W-:Y:S03]  /*113510*/  @!UPT UIADD3 URZ, URZ, URZ, URZ ;  /* 0x0000003f3f3ff290 */ /* 0x000fe6000fffe03f */
        /* <DEDUP_REMOVED lines=35> */
[C---:B------:R-:W-:Y:S01]  /*113750*/  HMMA.1688.F32.TF32 R188, R240.reuse, R100, R244 ;  /* 0x00000064f0bc723c */ /* 0x040fe200000810f4 */
[----:B------:R-:W2:Y:S02]  /*113760*/  LDL.LU R244, [R1+0xaa0] ;  /* 0x000aa00001f47983 */ /* 0x000ea40000300800 */
[----:B------:R-:W2:Y:S01]  /*113770*/  LDL.LU R245, [R1+0xaa4] ;  /* 0x000aa40001f57983 */ /* 0x000ea20000300800 */
[----:B------:R-:W2:Y:S01]  /*113780*/  LDL.LU R246, [R1+0xaa8] ;  /* 0x000aa80001f67983 */ /* 0x000ea20000300800 */
[----:B------:R-:W2:Y:S02]  /*113790*/  LDL.LU R247, [R1+0xaac] ;  /* 0x000aac0001f77983 */ /* 0x000ea40000300800 */
[----:B---3--:R-:W3:Y:S02]  /*1137a0*/  LDL.LU R4, [R1+0xa70] ;  /* 0x000a700001047983 */ /* 0x008ee40000300800 */
[----:B------:R-:W3:Y:S01]  /*1137b0*/  LDL.LU R5, [R1+0xa74] ;  /* 0x000a740001057983 */ /* 0x000ee20000300800 */
[----:B----4-:R-:W3:Y:S01]  /*1137c0*/  LDL.LU R6, [R1+0xa78] ;  /* 0x000a780001067983 */ /* 0x010ee20000300800 */
[----:B------:R-:W3:Y:S11]  /*1137d0*/  LDL.LU R7, [R1+0xa7c] ;  /* 0x000a7c0001077983 */ /* 0x000ef60000300800 */
[----:B------:R-:W-:Y:S02]  /*1137e0*/  @!UPT UIADD3 URZ, URZ, URZ, URZ ;  /* 0x0000003f3f3ff290 */ /* 0x000fe4000fffe03f */
[----:B------:R-:W-:Y:S01]  /*1137f0*/  IMAD.MOV.U32 R109, RZ, RZ, R188 ;  /* 0x000000ffff6d7224 */ /* 0x000fe200078e00bc */
[----:B------:R-:W-:Y:S01]  /*113800*/  MOV R108, R189 ;  /* 0x000000bd006c7202 */ /* 0x000fe20000000f00 */
[----:B------:R-:W-:Y:S01]  /*113810*/  IMAD.MOV.U32 R105, RZ, RZ, R190 ;  /* 0x000000ffff697224 */ /* 0x000fe200078e00be */
[----:B------:R-:W-:Y:S02]  /*113820*/  MOV R104, R191 ;  /* 0x000000bf00687202 */ /* 0x000fe40000000f00 */
[----:B------:R-:W-:Y:S01]  /*113830*/  HMMA.1688.F32.TF32 R188, R240, R96, R248 ;  /* 0x00000060f0bc723c */ /* 0x000fe200000810f8 */
        /* <DEDUP_REMOVED lines=11> */
[----:B------:R-:W3:Y:S06]  /*1138f0*/  LDL.LU R43, [R1+0xa5c] ;  /* 0x000a5c00012b7983 */ /* 0x000eec0000300800 */
[----:B------:R-:W-:Y:S01]  /*113900*/  IMAD.MOV.U32 R101, RZ, RZ, R188 ;  /* 0x000000ffff657224 */ /* 0x000fe200078e00bc */
[----:B------:R-:W-:Y:S01]  /*113910*/  MOV R100, R189 ;  /* 0x000000bd00647202 */ /* 0x000fe20000000f00 */
[----:B------:R-:W-:Y:S01]  /*113920*/  IMAD.MOV.U32 R97, RZ, RZ, R190 ;  /* 0x000000ffff617224 */ /* 0x000fe200078e00be */
[----:B------:R-:W-:-:S02]  /*113930*/  MOV R96, R191 ;  /* 0x000000bf00607202 */ /* 0x000fc40000000f00 */
[C---:B--2---:R-:W-:Y:S08]  /*113940*/  HMMA.1688.F32.TF32 R188, R240.reuse, R76, R212 ;  /* 0x0000004cf0bc723c */ /* 0x044ff000000810d4 */
[C---:B------:R-:W-:Y:S08]  /*113950*/  HMMA.1688.F32.TF32 R200, R240.reuse, R72, R208 ;  /* 0x00000048f0c8723c */ /* 0x040ff000000810d0 */
[C---:B------:R-:W-:Y:S07]  /*113960*/  HMMA.1688.F32.TF32 R196, R240.reuse, R68, R204 ;  /* 0x00000044f0c4723c */ /* 0x040fee00000810cc */
[----:B------:R-:W-:Y:S01]  /*113970*/  STL.64 [R1+0xb10], R188 ;  /* 0x000b10bc01007387 */ /* 0x000fe20000100a00 */
[----:B------:R2:W-:Y:S02]  /*113980*/  STL.64 [R1+0xb18], R190 ;  /* 0x000b18be01007387 */ /* 0x0005e40000100a00 */
[----:B--2---:R-:W-:Y:S05]  /*113990*/  HMMA.1688.F32.TF32 R188, R240, R64, R224 ;  /* 0x00000040f0bc723c */ /* 0x004fea00000810e0 */
[----:B------:R-:W-:Y:S01]  /*1139a0*/  STL.64 [R1+0xb00], R200 ;  /* 0x000b00c801007387 */ /* 0x000fe20000100a00 */
[----:B------:R-:W-:Y:S07]  /*1139b0*/  STL.64 [R1+0xb08], R202 ;  /* 0x000b08ca01007387 */ /* 0x000fee0000100a00 */
[----:B------:R-:W-:Y:S02]  /*1139c0*/  STL.64 [R1+0xaf0], R196 ;  /* 0x000af0c401007387 */ /* 0x000fe40000100a00 */
[----:B------:R-:W-:Y:S08]  /*1139d0*/  STL.64 [R1+0xaf8], R198 ;  /* 0x000af8c601007387 */ /* 0x000ff00000100a00 */
[----:B------:R2:W-:Y:S01]  /*1139e0*/  STL.64 [R1+0xae0], R188 ;  /* 0x000ae0bc01007387 */ /* 0x0005e20000100a00 */
[----:B------:R-:W-:Y:S01]  /*1139f0*/  IMAD.MOV.U32 R85, RZ, RZ, R190 ;  /* 0x000000ffff557224 */ /* 0x000fe200078e00be */
[----:B------:R-:W-:-:S02]  /*113a00*/  MOV R84, R191 ;  /* 0x000000bf00547202 */ /* 0x000fc40000000f00 */
[C---:B--2---:R-:W-:Y:S11]  /*113a10*/  HMMA.1688.F32.TF32 R188, R240.reuse, R56, R232 ;  /* 0x00000038f0bc723c */ /* 0x044ff600000810e8 */
[----:B------:R-:W-:Y:S11]  /*113a20*/  @!UPT UIADD3 URZ, URZ, URZ, URZ ;  /* 0x0000003f3f3ff290 */ /* 0x000ff6000fffe03f */
[----:B------:R-:W-:Y:S02]  /*113a30*/  @!UPT UIADD3 URZ, URZ, URZ, URZ ;  /* 0x0000003f3f3ff290 */ /* 0x000fe4000fffe03f */
[----:B------:R-:W-:Y:S01]  /*113a40*/  IMAD.MOV.U32 R73, RZ, RZ, R188 ;  /* 0x000000ffff497224 */ /* 0x000fe200078e00bc */
[----:B------:R-:W-:Y:S01]  /*113a50*/  MOV R72, R189 ;  /* 0x000000bd00487202 */ /* 0x000fe20000000f00 */
[----:B------:R-:W-:Y:S01]  /*113a60*/  IMAD.MOV.U32 R69, RZ, RZ, R190 ;  /* 0x000000ffff457224 */ /* 0x000fe200078e00be */
[----:B------:R-:W-:Y:S02]  /*113a70*/  MOV R68, R191 ;  /* 0x000000bf00447202 */ /* 0x000fe40000000f00 */
[C---:B------:R-:W-:Y:S08]  /*113a80*/  HMMA.1688.F32.TF32 R188, R240.reuse, R52, R228 ;  /* 0x00000034f0bc723c */ /* 0x040ff000000810e4 */
[C---:B------:R-:W-:Y:S11]  /*113a90*/  HMMA.1688.F32.TF32 R196, R240.reuse, R60, R220 ;  /* 0x0000003cf0c4723c */ /* 0x040ff600000810dc */
[----:B------:R-:W-:Y:S05]  /*113aa0*/  @!UPT UIADD3 URZ, URZ, URZ, URZ ;  /* 0x0000003f3f3ff290 */ /* 0x000fea000fffe03f */
        /* <DEDUP_REMOVED lines=11> */
[C---:B----4-:R-:W-:Y:S08]  /*113b60*/  HMMA.1688.F32.TF32 R188, R240.reuse, R24, R248 ;  /* 0x00000018f0bc723c */ /* 0x050ff000000810f8 */
[C---:B------:R-:W-:Y:S01]  /*113b70*/  HMMA.1688.F32.TF32 R36, R240.reuse, R16, R36 ;  /* 0x00000010f024723c */ /* 0x040fe20000081024 */
[----:B------:R2:W-:Y:S11]  /*113b80*/  STL.64 [R1+0xad0], R196 ;  /* 0x000ad0c401007387 */ /* 0x0005f60000100a00 */
[----:B------:R-:W-:Y:S04]  /*113b90*/  @!UPT UIADD3 URZ, URZ, URZ, URZ ;  /* 0x0000003f3f3ff290 */ /* 0x000fe8000fffe03f */
[----:B------:R-:W-:Y:S01]  /*113ba0*/  IMAD.MOV.U32 R57, RZ, RZ, R188 ;  /* 0x000000ffff397224 */ /* 0x000fe200078e00bc */
[----:B------:R-:W-:Y:S01]  /*113bb0*/  MOV R56, R189 ;  /* 0x000000bd00387202 */ /* 0x000fe20000000f00 */
[----:B------:R-:W-:Y:S01]  /*113bc0*/  IMAD.MOV.U32 R49, RZ, RZ, R190 ;  /* 0x000000ffff317224 */ /* 0x000fe200078e00be */
[----:B------:R-:W-:Y:S02]  /*113bd0*/  MOV R48, R191 ;  /* 0x000000bf00307202 */ /* 0x000fe40000000f00 */
[C---:B---3--:R-:W-:Y:S08]  /*113be0*/  HMMA.1688.F32.TF32 R188, R240.reuse, R20, R44 ;  /* 0x00000014f0bc723c */ /* 0x048ff0000008102c */
[C---:B------:R-:W-:Y:S08]  /*113bf0*/  HMMA.1688.F32.TF32 R44, R240.reuse, R32, R4 ;  /* 0x00000020f02c723c */ /* 0x040ff00000081004 */
[C---:B------:R-:W-:Y:S01]  /*113c00*/  HMMA.1688.F32.TF32 R4, R240.reuse, R28, R40 ;  /* 0x0000001cf004723c */ /* 0x040fe20000081028 */
[----:B------:R3:W-:Y:S06]  /*113c10*/  STL.64 [R1+0xad8], R198 ;  /* 0x000ad8c601007387 */ /* 0x0007ec0000100a00 */
[----:B------:R2:W-:Y:S01]  /*113c20*/  STL.64 [R1+0x1120], R188 ;  /* 0x001120bc01007387 */ /* 0x0005e20000100a00 */
[----:B------:R1:W-:Y:S07]  /*113c30*/  STL.64 [R1+0x1128], R190 ;  /* 0x001128be01007387 */ /* 0x0003ee0000100a00 */
[----:B------:R1:W-:Y:S02]  /*113c40*/  STL.64 [R1+0x1110], R44 ;  /* 0x0011102c01007387 */ /* 0x0003e40000100a00 */
[----:B------:R1:W-:Y:S01]  /*113c50*/  STL.64 [R1+0x1118], R46 ;  /* 0x0011182e01007387 */ /* 0x0003e20000100a00 */
[----:B------:R-:W4:Y:S01]  /*113c60*/  LDL.LU R228, [R1+0x5c0] ;  /* 0x0005c00001e47983 */ /* 0x000f220000300800 */
[----:B------:R-:W-:Y:S02]  /*113c70*/  STL.64 [R1+0x1100], R36 ;  /* 0x0011002401007387 */ /* 0x000fe40000100a00 */
[----:B------:R-:W-:Y:S02]  /*113c80*/  STL.64 [R1+0x1108], R38 ;  /* 0x0011082601007387 */ /* 0x000fe40000100a00 */
        /* <DEDUP_REMOVED lines=37> */
[----:B------:R-:W3:Y:S04]  /*113ee0*/  LDL.64 R202, [R1+0x38] ;  /* 0x0000380001ca7983 */ /* 0x000ee80000100a00 */
        /* <DEDUP_REMOVED lines=25> */
[C---:B---3--:R-:W-:Y:S01]  /*114080*/  HMMA.1688.F32.TF32 R36, R240.reuse, R8, R36 ;  /* 0x00000008f024723c */ /* 0x048fe20000081024 */
[----:B------:R1:W-:Y:S01]  /*114090*/  STL.64 [R1+0x8d10], R14 ;  /* 0x008d100e01007387 */ /* 0x0003e20000100a00 */
[----:B------:R-:W3:Y:S01]  /*1140a0*/  LDL.LU R12, [R1+0x620] ;  /* 0x00062000010c7983 */ /* 0x000ee20000300800 */
[----:B------:R-:W3:Y:S03]  /*1140b0*/  LDL.LU R13, [R1+0x624] ;  /* 0x00062400010d7983 */ /* 0x000ee60000300800 */
[----:B-1----:R-:W3:Y:S01]  /*1140c0*/  LDL.LU R14, [R1+0x628] ;  /* 0x00062800010e7983 */ /* 0x002ee20000300800 */
[----:B------:R-:W3:Y:S01]  /*1140d0*/  LDL.LU R15, [R1+0x62c] ;  /* 0x00062c00010f7983 */ /* 0x000ee20000300800 */
        /* <DEDUP_REMOVED lines=8> */
[----:B------:R-:W2:Y:S01]  /*114160*/  LDL.LU R207, [R1+0x5ac] ;  /* 0x0005ac0001cf7983 */ /* 0x000ea20000300800 */
        /* <DEDUP_REMOVED lines=19> */
[----:B------:R-:W2:Y:S01]  /*1142a0*/  LDL.LU.64 R190, [R1+0x90e0] ;  /* 0x0090e00001be7983 */ /* 0x000ea20000300a00 */
[----:B------:R-:W2:Y:S11]  /*1142b0*/  LDL.LU.64 R188, [R1+0x90d8] ;  /* 0x0090d80001bc7983 */ /* 0x000eb60000300a00 */
[----:B------:R-:W-:Y:S10]  /*1142c0*/  @!UPT UIADD3 URZ, URZ, URZ, URZ ;  /* 0x0000003f3f3ff290 */ /* 0x000ff4000fffe03f */
[----:B------:R-:W-:Y:S01]  /*1142d0*/  STL.64 [R1+0xa40], R240 ;  /* 0x000a40f001007387 */ /* 0x000fe20000100a00 */
[----:B------:R1:W-:Y:S03]  /*1142e0*/  STL.64 [R1+0xa48], R242 ;  /* 0x000a48f201007387 */ /* 0x0003e60000100a00 */
[----:B-1----:R-:W4:Y:S01]  /*1142f0*/  LDL.64 R242, [R1+0x8] ;  /* 0x0000080001f27983 */ /* 0x002f220000100a00 */
[C---:B---3--:R-:W-:Y:S08]  /*114300*/  HMMA.1688.F32.TF32 R12, R236.reuse, R202, R12 ;  /* 0x000000caec0c723c */ /* 0x048ff0000008100c */
[C---:B------:R-:W-:Y:S08]  /*114310*/  HMMA.1688.F32.TF32 R196, R236.reuse, R214, R196 ;  /* 0x000000d6ecc4723c */ /* 0x040ff000000810c4 */
[----:B------:R-:W-:Y:S01]  /*114320*/  HMMA.1688.F32.TF32 R220, R236, R210, R220 ;  /* 0x000000d2ecdc723c */ /* 0x000fe200000810dc */
[----:B------:R-:W-:-:S06]  /*114330*/  MOV R5, R203 ;  /* 0x000000cb00057202 */ /* 0x000fcc0000000f00 */
[----:B------:R1:W-:Y:S01]  /*114340*/  STL.64 [R1+0x1090], R12 ;  /* 0x0010900c01007387 */ /* 0x0003e20000100a00 */
[----:B------:R3:W-:Y:S02]  /*114350*/  STL.64 [R1+0x1098], R14 ;  /* 0x0010980e01007387 */ /* 0x0007e40000100a00 */
[----:B-1----:R-:W-:Y:S02]  /*114360*/  IMAD.MOV.U32 R12, RZ, RZ, R202 ;  /* 0x000000ffff0c7224 */ /* 0x002fe400078e00ca */
[----:B------:R-:W2:Y:S01]  /*114370*/  LDL.LU.64 R202, [R1+0x90d0] ;  /* 0x0090d00001ca7983 */ /* 0x000ea20000300a00 */
[----:B------:R-:W2:Y:S02]  /*114380*/  LDL.LU.64 R200, [R1+0x90c8] ;  /* 0x0090c80001c87983 */ /* 0x000ea40000300a00 */
[----:B------:R-:W-:Y:S02]  /*114390*/  STL.64 [R1+0x1080], R196 ;  /* 0x001080c401007387 */ /* 0x000fe40000100a00 */
[----:B------:R1:W-:Y:S02]  /*1143a0*/  STL.64 [R1+0x1088], R198 ;  /* 0x001088c601007387 */ /* 0x0003e40000100a00 */
[----:B---3--:R-:W-:Y:S01]  /*1143b0*/  IMAD.MOV.U32 R14, RZ, RZ, R214 ;  /* 0x000000ffff0e7224 */ /* 0x008fe200078e00d6 */
[----:B------:R-:W-:-:S02]  /*1143c0*/  MOV R13, R215 ;  /* 0x000000d7000d7202 */ /* 0x000fc40000000f00 */
[----:B------:R-:W-:Y:S01]  /*1143d0*/  MOV R15, R211 ;  /* 0x000000d3000f7202 */ /* 0x000fe20000000f00 */
[----:B-1----:R-:W3:Y:S01]  /*1143e0*/  LDL.LU.64 R198, [R1+0x90c0] ;  /* 0x0090c00001c67983 */ /* 0x002ee20000300a00 */
[----:B------:R-:W2:Y:S02]  /*1143f0*/  LDL.LU.64 R196, [R1+0x90b8] ;  /* 0x0090b80001c47983 */ /* 0x000ea40000300a00 */
[----:B------:R-:W2:Y:S02]  /*114400*/  LDL.LU.64 R214, [R1+0x90b0] ;  /* 0x0090b00001d67983 */ /* 0x000ea40000300a00 */
[----:B------:R-:W2:Y:S01]  /*114410*/  LDL.LU.64 R212, [R1+0x90a8] ;  /* 0x0090a80001d47983 */ /* 0x000ea20000300a00 */
[----:B------:R1:W-:Y:S01]  /*114420*/  STL.64 [R1+0x1070], R220 ;  /* 0x001070dc01007387 */ /* 0x0003e20000100a00 */
[----:B------:R1:W-:Y:S02]  /*114430*/  STL.64 [R1+0x1078], R222 ;  /* 0x001078de01007387 */ /* 0x0003e40000100a00 */
[----:B-1----:R-:W-:Y:S01]  /*114440*/  IMAD.MOV.U32 R220, RZ, RZ, R210 ;  /* 0x000000ffffdc7224 */ /* 0x002fe200078e00d2 */
[----:B------:R-:W2:Y:S01]  /*114450*/  LDL.LU.64 R222, [R1+0x90a0] ;  /* 0x0090a00001de7983 */ /* 0x000ea20000300a00 */
[----:B------:R-:W2:Y:S02]  /*114460*/  LDL.LU.64 R210, [R1+0x9098] ;  /* 0x0090980001d27983 */ /* 0x000ea40000300a00 */
[----:B------:R-:W2:Y:S01]  /*114470*/  LDL.LU.64 R208, [R1+0x9090] ;  /* 0x0090900001d07983 */ /* 0x000ea20000300a00 */
[----:B----4-:R-:W-:Y:S11]  /*114480*/  HMMA.1688.F32.TF32 R248, R236, R242, R248 ;  /* 0x000000f2ecf8723c */ /* 0x010ff600000810f8 */
[----:B------:R-:W-:Y:S11]  /*114490*/  @!UPT UIADD3 URZ, URZ, URZ, URZ ;  /* 0x0000003f3f3ff290 */ /* 0x000ff6000fffe03f */
[----:B------:R-:W-:Y:S01]  /*1144a0*/  @!UPT UIADD3 URZ, URZ, URZ, URZ ;  /* 0x0000003f3f3ff290 */ /* 0x000fe2000fffe03f */
[----:B------:R-:W-:Y:S01]  /*1144b0*/  STL.64 [R1+0x1060], R248 ;  /* 0x001060f801007387 */ /* 0x000fe20000100a00 */
[----:B------:R1:W-:Y:S03]  /*1144c0*/  STL.64 [R1+0x1068], R250 ;  /* 0x001068fa01007387 */ /* 0x0003e60000100a00 */
[----:B-1----:R-:W4:Y:S01]  /*1144d0*/  LDL.LU.64 R250, [R1+0x9088] ;  /* 0x0090880001fa7983 */ /* 0x002f220000300a00 */
[----:B------:R-:W2:Y:S02]  /*1144e0*/  LDL.LU R240, [R1+0x570] ;  /* 0x0005700001f07983 */ /* 0x000ea40000300800 */
[----:B------:R-:W-:Y:S01]  /*1144f0*/  IMAD.MOV.U32 R23, RZ, RZ, R242 ;  /* 0x000000ffff177224 */ /* 0x000fe200078e00f2 */
[----:B------:R-:W-:Y:S01]  /*114500*/  MOV R221, R243 ;  /* 0x000000f300dd7202 */ /* 0x000fe20000000f00 */
[----:B------:R-:W2:Y:S01]  /*114510*/  LDL.LU R241, [R1+0x574] ;  /* 0x0005740001f17983 */ /* 0x000ea20000300800 */
[----:B------:R-:W2:Y:S02]  /*114520*/  LDL.LU R242, [R1+0x578] ;  /* 0x0005780001f27983 */ /* 0x000ea40000300800 */
[----:B------:R-:W-:-:S02]  /*114530*/  IMAD.MOV.U32 R243, RZ, RZ, R219 ;  /* 0x000000fffff37224 */ /* 0x000fc400078e00db */
[----:B------:R-:W2:Y:S01]  /*114540*/  LDL.LU R219, [R1+0x9080] ;  /* 0x0090800001db7983 */ /* 0x000ea20000300800 */
[C---:B----4-:R-:W-:Y:S11]  /*114550*/  HMMA.1688.F32.TF32 R244, R236.reuse, R250, R244 ;  /* 0x000000faecf4723c */ /* 0x050ff600000810f4 */
[----:B------:R-:W-:Y:S11]  /*114560*/  @!UPT UIADD3 URZ, URZ, URZ, URZ ;  /* 0x0000003f3f3ff290 */ /* 0x000ff6000fffe03f */
[----:B------:R-:W-:Y:S01]  /*114570*/  @!UPT UIADD3 URZ, URZ, URZ, URZ ;  /* 0x0000003f3f3ff290 */ /* 0x000fe2000fffe03f */
[----:B------:R-:W-:Y:S01]  /*114580*/  STL.64 [R1+0x1050], R244 ;  /* 0x001050f401007387 */ /* 0x000fe20000100a00 */
[----:B------:R1:W-:Y:S03]  /*114590*/  STL.64 [R1+0x1058], R246 ;  /* 0x001058f601007387 */ /* 0x0003e60000100a00 */
[----:B-1----:R-:W4:Y:S02]  /*1145a0*/  LDL.LU.64 R246, [R1+0x9078] ;  /* 0x0090780001f67983 */ /* 0x002f240000300a00 */
        /* <DEDUP_REMOVED lines=11> */
[----:B-1----:R-:W4:Y:S01]  /*114660*/  LDL.LU.64 R230, [R1+0x9068] ;  /* 0x0090680001e67983 */ /* 0x002f220000300a00 */
[----:B------:R-:W2:Y:S01]  /*114670*/  LDL.LU.64 R228, [R1+0x9060] ;  /* 0x0090600001e47983 */ /* 0x000ea20000300a00 */
[----:B----4-:R-:W-:Y:S11]  /*114680*/  HMMA.1688.F32.TF32 R224, R236, R230, R224 ;  /* 0x000000e6ece0723c */ /* 0x010ff600000810e0 */
[----:B------:R-:W-:Y:S11]  /*114690*/  @!UPT UIADD3 URZ, URZ, URZ, URZ ;  /* 0x0000003f3f3ff290 */ /* 0x000ff6000fffe03f */
[----:B------:R-:W-:Y:S01]  /*1146a0*/  @!UPT UIADD3 URZ, URZ, URZ, URZ ;  /* 0x0000003f3f3ff290 */ /* 0x000fe2000fffe03f */
[----:B------:R-:W-:Y:S01]  /*1146b0*/  STL.64 [R1+0xa70], R224 ;  /* 0x000a70e001007387 */ /* 0x000fe20000100a00 */
[----:B------:R1:W-:Y:S03]  /*1146c0*/  STL.64 [R1+0xa78], R226 ;  /* 0x000a78e201007387 */ /* 0x0003e60000100a00 */
[----:B-1----:R-:W4:Y:S01]  /*1146d0*/  LDL.LU.64 R226, [R1+0x9058] ;  /* 0x0090580001e27983 */ /* 0x002f220000300a00 */
[----:B------:R-:W3:Y:S02]  /*1146e0*/  LDL.LU.64 R224, [R1+0x9050] ;  /* 0x0090500001e07983 */ /* 0x000ee40000300a00 */
[----:B------:R1:W-:Y:S02]  /*1146f0*/  STL.64 [R1+0x8cf8], R230 ;  /* 0x008cf8e601007387 */ /* 0x0003e40000100a00 */
[----:B--2---:R2:W-:Y:S02]  /*114700*/  STL.64 [R1+0x8cf0], R228 ;  /* 0x008cf0e401007387 */ /* 0x0045e40000100a00 */
[----:B-1----:R-:W-:Y:S01]  /*114710*/  IMAD.MOV.U32 R230, RZ, RZ, R222 ;  /* 0x000000ffffe67224 */ /* 0x002fe200078e00de */
[----:B--2---:R-:W2:Y:S01]  /*114720*/  LDL.LU R228, [R1+0x580] ;  /* 0x0005800001e47983 */ /* 0x004ea20000300800 */
[----:B------:R-:W-:-:S02]  /*114730*/  MOV R229, R218 ;  /* 0x000000da00e57202 */ /* 0x000fc40000000f00 */
[----:B------:R-:W2:Y:S02]  /*114740*/  LDL.LU R218, [R1+0x9048] ;  /* 0x0090480001da7983 */ /* 0x000ea40000300800 */
[----:B------:R-:W2:Y:S01]  /*114750*/  LDL.LU R222, [R1+0x9044] ;  /* 0x0090440001de7983 */ /* 0x000ea20000300800 */
[----:B------:R-:W-:Y:S02]  /*114760*/  MOV R231, R223 ;  /* 0x000000df00e77202 */ /* 0x000fe40000000f00 */
[----:B------:R-:W2:Y:S01]  /*114770*/  LDL.LU R223, [R1+0x9040] ;  /* 0x0090400001df7983 */ /* 0x000ea20000300800 */
[----:B----4-:R-:W-:Y:S11]  /*114780*/  HMMA.1688.F32.TF32 R204, R236, R226, R204 ;  /* 0x000000e2eccc723c */ /* 0x010ff600000810cc */
[----:B------:R-:W-:Y:S11]  /*114790*/  @!UPT UIADD3 URZ, URZ, URZ, URZ ;  /* 0x0000003f3f3ff290 */ /* 0x000ff6000fffe03f */
[----:B------:R-:W-:Y:S01]  /*1147a0*/  @!UPT UIADD3 URZ, URZ, URZ, URZ ;  /* 0x0000003f3f3ff290 */ /* 0x000fe2000fffe03f */
[----:B------:R-:W-:Y:S01]  /*1147b0*/  STL.64 [R1+0xa60], R204 ;  /* 0x000a60cc01007387 */ /* 0x000fe20000100a00 */
[----:B------:R1:W-:Y:S03]  /*1147c0*/  STL.64 [R1+0xa68], R206 ;  /* 0x000a68ce01007387 */ /* 0x0003e60000100a00 */
[----:B-1----:R-:W4:Y:S01]  /*1147d0*/  LDL.LU.64 R206, [R1+0x9038] ;  /* 0x0090380001ce7983 */ /* 0x002f220000300a00 */
[----:B------:R-:W4:Y:S02]  /*1147e0*/  LDL.LU.64 R204, [R1+0x9030] ;  /* 0x0090300001cc7983 */ /* 0x000f240000300a00 */
[----:B------:R-:W-:Y:S02]  /*1147f0*/  STL.64 [R1+0x8d08], R226 ;  /* 0x008d08e201007387 */ /* 0x000fe40000100a00 */
[----:B---3--:R1:W-:Y:S02]  /*114800*/  STL.64 [R1+0x8d00], R224 ;  /* 0x008d00e001007387 */ /* 0x0083e40000100a00 */
[----:B-1----:R-:W-:-:S02]  /*114810*/  IMAD.MOV.U32 R224, RZ, RZ, R219 ;  /* 0x000000ffffe07224 */ /* 0x002fc400078e00db */
[----:B------:R-:W3:Y:S01]  /*114820*/  LDL.LU R219, [R1+0x902c] ;  /* 0x00902c0001db7983 */ /* 0x000ee20000300800 */
[----:B------:R-:W3:Y:S02]  /*114830*/  LDL.LU R225, [R1+0x594] ;  /* 0x0005940001e17983 */ /* 0x000ee40000300800 */
[----:B------:R-:W3:Y:S02]  /*114840*/  LDL.LU R226, [R1+0x598] ;  /* 0x0005980001e27983 */ /* 0x000ee40000300800 */
[----:B------:R-:W3:Y:S01]  /*114850*/  LDL.LU R227, [R1+0x59c] ;  /* 0x00059c0001e37983 */ /* 0x000ee20000300800 */
[----:B--2---:R-:W-:Y:S01]  /*114860*/  STL.64 [R1+0x8d18], R222 ;  /* 0x008d18de01007387 */ /* 0x004fe20000100a00 */
[C---:B---3--:R-:W-:Y:S11]  /*114870*/  HMMA.1688.F32.TF32 R224, R236.reuse, R222, R224 ;  /* 0x000000deece0723c */ /* 0x048ff600000810e0 */
[----:B------:R-:W-:Y:S11]  /*114880*/  @!UPT UIADD3 URZ, URZ, URZ, URZ ;  /* 0x0000003f3f3ff290 */ /* 0x000ff6000fffe03f */
[----:B------:R-:W-:Y:S01]  /*114890*/  @!UPT UIADD3 URZ, URZ, URZ, URZ ;  /* 0x0000003f3f3ff290 */ /* 0x000fe2000fffe03f */
[----:B------:R-:W-:Y:S01]  /*1148a0*/  STL.64 [R1+0xa50], R224 ;  /* 0x000a50e001007387 */ /* 0x000fe20000100a00 */
[----:B------:R1:W-:Y:S02]  /*1148b0*/  STL.64 [R1+0xa58], R226 ;  /* 0x000a58e201007387 */ /* 0x0003e40000100a00 */
[----:B-1----:R-:W-:Y:S11]  /*1148c0*/  HMMA.1688.F32.TF32 R224, R236, R218, R228 ;  /* 0x000000daece0723c */ /* 0x002ff600000810e4 */
[----:B------:R-:W-:Y:S11]  /*1148d0*/  @!UPT UIADD3 URZ, URZ, URZ, URZ ;  /* 0x0000003f3f3ff290 */ /* 0x000ff6000fffe03f */
[----:B------:R-:W-:Y:S02]  /*1148e0*/  @!UPT UIADD3 URZ, URZ, URZ, URZ ;  /* 0x0000003f3f3ff290 */ /* 0x000fe4000fffe03f */
[----:B------:R-:W-:Y:S01]  /*1148f0*/  MOV R33, R224 ;  /* 0x000000e000217202 */ /* 0x000fe20000000f00 */
[----:B------:R-:W-:Y:S01]  /*114900*/  IMAD.MOV.U32 R32, RZ, RZ, R225 ;  /* 0x000000ffff207224 */ /* 0x000fe200078e00e1 */
[----:B------:R-:W2:Y:S01]  /*114910*/  LDL.LU R224, [R1+0x550] ;  /* 0x0005500001e07983 */ /* 0x000ea20000300800 */
[----:B------:R-:W-:Y:S01]  /*114920*/  MOV R29, R226 ;  /* 0x000000e2001d7202 */ /* 0x000fe20000000f00 */
[----:B------:R-:W-:Y:S02]  /*114930*/  IMAD.MOV.U32 R28, RZ, RZ, R227 ;  /* 0x000000ffff1c7224 */ /* 0x000fe400078e00e3 */
[----:B------:R-:W2:Y:S01]  /*114940*/  LDL.LU R225, [R1+0x554] ;  /* 0x0005540001e17983 */ /* 0x000ea20000300800 */
[----:B------:R-:W2:Y:S01]  /*114950*/  LDL.LU R226, [R1+0x558] ;  /* 0x0005580001e27983 */ /* 0x000ea20000300800 */
[----:B------:R-:W-:Y:S02]  /*114960*/  MOV R227, R214 ;  /* 0x000000d600e37202 */ /* 0x000fe40000000f00 */
[----:B------:R-:W3:Y:S02]  /*114970*/  LDL.LU R214, [R1+0x9028] ;  /* 0x0090280001d67983 */ /* 0x000ee40000300800 */
[----:B------:R-:W-:Y:S01]  /*114980*/  STL.64 [R1+0x8d28], R218 ;  /* 0x008d28da01007387 */ /* 0x000fe20000100a00 */
[----:B------:R1:W-:Y:S02]  /*114990*/  STL.64 [R1+0x8d20], R216 ;  /* 0x008d20d801007387 */ /* 0x0003e40000100a00 */
[----:B-1----:R-:W-:-:S02]  /*1149a0*/  IMAD.MOV.U32 R216, RZ, RZ, R215 ;  /* 0x000000ffffd87224 */ /* 0x002fc400078e00d7 */
[----:B------:R-:W3:Y:S01]  /*1149b0*/  LDL.LU R215, [R1+0x9024] ;  /* 0x0090240001d77983 */ /* 0x000ee20000300800 */
[----:B------:R-:W2:Y:S02]  /*1149c0*/  LDL.LU R217, [R1+0x564] ;  /* 0x0005640001d97983 */ /* 0x000ea40000300800 */
[----:B------:R-:W2:Y:S02]  /*1149d0*/  LDL.LU R218, [R1+0x568] ;  /* 0x0005680001da7983 */ /* 0x000ea40000300800 */
[----:B------:R-:W2:Y:S01]  /*1149e0*/  LDL.LU R219, [R1+0x56c] ;  /* 0x00056c0001db7983 */ /* 0x000ea20000300800 */
[----:B------:R-:W-:Y:S01]  /*1149f0*/  STL [R1+0x8934], R28 ;  /* 0x0089341c01007387 */ /* 0x000fe20000100800 */
[----:B------:R-:W-:Y:S02]  /*114a00*/  STL [R1+0x8930], R32 ;  /* 0x0089302001007387 */ /* 0x000fe40000100800 */
[----:B------:R-:W-:Y:S02]  /*114a10*/  STL [R1+0x892c], R33 ;  /* 0x00892c2101007387 */ /* 0x000fe40000100800 */
[----:B------:R-:W-:Y:S01]  /*114a20*/  STL [R1+0x8928], R29 ;  /* 0x0089281d01007387 */ /* 0x000fe20000100800 */
[C---:B---3--:R-:W-:Y:S07]  /*114a30*/  HMMA.1688.F32.TF32 R228, R236.reuse, R214, R240 ;  /* 0x000000d6ece4723c */ /* 0x048fee00000810f0 */
[----:B------:R-:W-:Y:S01]  /*114a40*/  MOV R240, R210 ;  /* 0x000000d200f07202 */ /* 0x000fe20000000f00 */
[----:B------:R-:W-:Y:S11]  /*114a50*/  IMAD.MOV.U32 R241, RZ, RZ, R211 ;  /* 0x000000fffff17224 */ /* 0x000ff600078e00d3 */
[----:B------:R-:W-:Y:S05]  /*114a60*/  @!UPT UIADD3 URZ, URZ, URZ, URZ ;  /* 0x0000003f3f3ff290 */ /* 0x000fea000fffe03f */
[----:B------:R-:W-:Y:S01]  /*114a70*/  MOV R41, R228 ;  /* 0x000000e400297202 */ /* 0x000fe20000000f00 */
[----:B------:R-:W-:Y:S01]  /*114a80*/  IMAD.MOV.U32 R40, RZ, RZ, R229 ;  /* 0x000000ffff287224 */ /* 0x000fe200078e00e5 */
[----:B------:R-:W-:Y:S02]  /*114a90*/  MOV R228, R198 ;  /* 0x000000c600e47202 */ /* 0x000fe40000000f00 */
[----:B------:R-:W-:Y:S01]  /*114aa0*/  MOV R37, R230 ;  /* 0x000000e600257202 */ /* 0x000fe20000000f00 */
[----:B------:R-:W3:Y:S01]  /*114ab0*/  LDL.LU R198, [R1+0x9020] ;  /* 0x0090200001c67983 */ /* 0x000ee20000300800 */
[----:B------:R-:W-:Y:S02]  /*114ac0*/  IMAD.MOV.U32 R229, RZ, RZ, R199 ;  /* 0x000000ffffe57224 */ /* 0x000fe400078e00c7 */
[----:B------:R-:W-:Y:S02]  /*114ad0*/  IMAD.MOV.U32 R36, RZ, RZ, R231 ;  /* 0x000000ffff247224 */ /* 0x000fe400078e00e7 */
[----:B------:R-:W3:Y:S01]  /*114ae0*/  LDL.LU R199, [R1+0x901c] ;  /* 0x00901c0001c77983 */ /* 0x000ee20000300800 */
[----:B------:R-:W-:Y:S01]  /*114af0*/  MOV R230, R202 ;  /* 0x000000ca00e67202 */ /* 0x000fe20000000f00 */
[----:B------:R-:W-:Y:S01]  /*114b00*/  IMAD.MOV.U32 R231, RZ, RZ, R203 ;  /* 0x000000ffffe77224 */ /* 0x000fe200078e00cb */
[----:B------:R-:W2:Y:S01]  /*114b10*/  LDL.LU R202, [R1+0x9018] ;  /* 0x0090180001ca7983 */ /* 0x000ea20000300800 */
[----:B------:R-:W2:Y:S02]  /*114b20*/  LDL.LU R203, [R1+0x9014] ;  /* 0x0090140001cb7983 */ /* 0x000ea40000300800 */
[----:B------:R-:W2:Y:S02]  /*114b30*/  LDL.LU R210, [R1+0x9010] ;  /* 0x0090100001d27983 */ /* 0x000ea40000300800 */
[----:B------:R-:W2:Y:S01]  /*114b40*/  LDL.LU R211, [R1+0x900c] ;  /* 0x00900c0001d37983 */ /* 0x000ea20000300800 */
[----:B----4-:R-:W-:Y:S01]  /*114b50*/  MOV R242, R206 ;  /* 0x000000ce00f27202 */ /* 0x010fe20000000f00 */
[----:B------:R-:W-:Y:S01]  /*114b60*/  IMAD.MOV.U32 R243, RZ, RZ, R207 ;  /* 0x000000fffff37224 */ /* 0x000fe200078e00cf */
[----:B------:R-:W4:Y:S01]  /*114b70*/  LDL.LU R206, [R1+0x9008] ;  /* 0x0090080001ce7983 */ /* 0x000f220000300800 */
[----:B------:R-:W4:Y:S02]  /*114b80*/  LDL.LU R207, [R1+0x9004] ;  /* 0x0090040001cf7983 */ /* 0x000f240000300800 */
[----:B------:R-:W-:Y:S02]  /*114b90*/  STL.64 [R1+0x8d48], R214 ;  /* 0x008d48d601007387 */ /* 0x000fe40000100a00 */
[----:B------:R4:W-:Y:S01]  /*114ba0*/  STL.64 [R1+0x8d40], R212 ;  /* 0x008d40d401007387 */ /* 0x0009e20000100a00 */
[----:B------:R-:W-:Y:S01]  /*114bb0*/  STL [R1+0x8944], R36 ;  /* 0x0089442401007387 */ /* 0x000fe20000100800 */
[----:B------:R-:W-:Y:S02]  /*114bc0*/  STL [R1+0x8940], R37 ;  /* 0x0089402501007387 */ /* 0x000fe40000100800 */
[----:B------:R-:W-:Y:S02]  /*114bd0*/  STL [R1+0x893c], R40 ;  /* 0x00893c2801007387 */ /* 0x000fe40000100800 */
[----:B------:R-:W-:Y:S01]  /*114be0*/  STL [R1+0x8938], R41 ;  /* 0x0089382901007387 */ /* 0x000fe20000100800 */
[C---:B--2---:R-:W-:Y:S08]  /*114bf0*/  HMMA.1688.F32.TF32 R216, R236.reuse, R210, R216 ;  /* 0x000000d2ecd8723c */ /* 0x044ff000000810d8 */
[C---:B----4-:R-:W-:Y:S11]  /*114c00*/  HMMA.1688.F32.TF32 R212, R236.reuse, R206, R224 ;  /* 0x000000ceecd4723c */ /* 0x050ff600000810e0 */
[----:B------:R-:W-:Y:S04]  /*114c10*/  @!UPT UIADD3 URZ, URZ, URZ, URZ ;  /* 0x0000003f3f3ff290 */ /* 0x000fe8000fffe03f */
[----:B------:R-:W-:Y:S01]  /*114c20*/  STL [R1+0x12f4], R217 ;  /* 0x0012f4d901007387 */ /* 0x000fe20000100800 */
[----:B------:R-:W-:Y:S02]  /*114c30*/  STL.64 [R1+0x8ce8], R210 ;  /* 0x008ce8d201007387 */ /* 0x000fe40000100a00 */
[----:B------:R1:W-:Y:S02]  /*114c40*/  STL.64 [R1+0x8ce0], R208 ;  /* 0x008ce0d001007387 */ /* 0x0003e40000100a00 */
[----:B-1----:R-:W-:Y:S01]  /*114c50*/  HMMA.1688.F32.TF32 R208, R236, R202, R228 ;  /* 0x000000caecd0723c */ /* 0x002fe200000810e4 */
[----:B------:R-:W-:Y:S01]  /*114c60*/  MOV R44, R219 ;  /* 0x000000db002c7202 */ /* 0x000fe20000000f00 */
[----:B------:R-:W-:Y:S01]  /*114c70*/  IMAD.MOV.U32 R45, RZ, RZ, R218 ;  /* 0x000000ffff2d7224 */ /* 0x000fe200078e00da */
[----:B------:R-:W-:Y:S02]  /*114c80*/  MOV R29, R216 ;  /* 0x000000d8001d7202 */ /* 0x000fe40000000f00 */
[----:B------:R-:W-:Y:S01]  /*114c90*/  MOV R33, R215 ;  /* 0x000000d700217202 */ /* 0x000fe20000000f00 */
[----:B------:R-:W-:Y:S01]  /*114ca0*/  IMAD.MOV.U32 R32, RZ, RZ, R214 ;  /* 0x000000ffff207224 */ /* 0x000fe200078e00d6 */
[----:B------:R-:W-:Y:S01]  /*114cb0*/  STL [R1+0x8950], R44 ;  /* 0x0089502c01007387 */ /* 0x000fe20000100800 */
[----:B------:R-:W-:Y:S02]  /*114cc0*/  STL [R1+0x894c], R45 ;  /* 0x00894c2d01007387 */ /* 0x000fe40000100800 */
[----:B------:R1:W-:Y:S01]  /*114cd0*/  STL [R1+0x8948], R29 ;  /* 0x0089481d01007387 */ /* 0x0003e20000100800 */
[----:B------:R-:W-:Y:S01]  /*114ce0*/  MOV R28, R213 ;  /* 0x000000d5001c7202 */ /* 0x000fe20000000f00 */
[----:B------:R-:W-:Y:S01]  /*114cf0*/  IMAD.MOV.U32 R41, RZ, RZ, R212 ;  /* 0x000000ffff297224 */ /* 0x000fe200078e00d4 */
[----:B------:R-:W-:Y:S01]  /*114d00*/  STL.64 [R1+0x8cd8], R206 ;  /* 0x008cd8ce01007387 */ /* 0x000fe20000100a00 */
[----:B------:R3:W-:Y:S02]  /*114d10*/  STL.64 [R1+0x8cd0], R204 ;  /* 0x008cd0cc01007387 */ /* 0x0007e40000100a00 */
[----:B------:R-:W-:Y:S02]  /*114d20*/  STL [R1+0x8960], R33 ;  /* 0x0089602101007387 */ /* 0x000fe40000100800 */
[----:B------:R-:W-:Y:S01]  /*114d30*/  STL [R1+0x895c], R32 ;  /* 0x00895c2001007387 */ /* 0x000fe20000100800 */
[----:B------:R-:W-:Y:S01]  /*114d40*/  STL [R1+0x8958], R28 ;  /* 0x0089581c01007387 */ /* 0x000fe20000100800 */
[----:B------:R-:W-:Y:S02]  /*114d50*/  STL [R1+0x8954], R41 ;  /* 0x0089542901007387 */ /* 0x000fe40000100800 */
[----:B------:R-:W-:Y:S02]  /*114d60*/  STL.64 [R1+0x8cc8], R202 ;  /* 0x008cc8ca01007387 */ /* 0x000fe40000100a00 */
[----:B------:R2:W-:Y:S01]  /*114d70*/  STL.64 [R1+0x8cc0], R200 ;  /* 0x008cc0c801007387 */ /* 0x0005e20000100a00 */
[----:B------:R-:W-:Y:S01]  /*114d80*/  MOV R40, R211 ;  /* 0x000000d300287202 */ /* 0x000fe20000000f00 */
[----:B------:R-:W-:Y:S01]  /*114d90*/  IMAD.MOV.U32 R37, RZ, RZ, R210 ;  /* 0x000000ffff257224 */ /* 0x000fe200078e00d2 */
[----:B------:R-:W-:Y:S01]  /*114da0*/  MOV R36, R209 ;  /* 0x000000d100247202 */ /* 0x000fe20000000f00 */
[----:B-1----:R-:W-:-:S02]  /*114db0*/  IMAD.MOV.U32 R29, RZ, RZ, R208 ;  /* 0x000000ffff1d7224 */ /* 0x002fc400078e00d0 */
[----:B------:R-:W-:Y:S01]  /*114dc0*/  STL [R1+0x8970], R40 ;  /* 0x0089702801007387 */ /* 0x000fe20000100800 */
[----:B------:R-:W-:Y:S02]  /*114dd0*/  STL [R1+0x896c], R37 ;  /* 0x00896c2501007387 */ /* 0x000fe40000100800 */
[----:B------:R-:W-:Y:S01]  /*114de0*/  STL [R1+0x8968], R36 ;  /* 0x0089682401007387 */ /* 0x000fe20000100800 */
[----:B---3--:R-:W-:Y:S01]  /*114df0*/  HMMA.1688.F32.TF32 R204, R236, R198, R240 ;  /* 0x000000c6eccc723c */ /* 0x008fe200000810f0 */
[----:B------:R-:W-:Y:S06]  /*114e00*/  STL [R1+0x8964], R29 ;  /* 0x0089641d01007387 */ /* 0x000fec0000100800 */
[----:B------:R-:W-:Y:S01]  /*114e10*/  IMAD.MOV.U32 R240, RZ, RZ, R187 ;  /* 0x000000fffff07224 */ /* 0x000fe200078e00bb */
[----:B------:R-:W-:Y:S01]  /*114e20*/  MOV R241, R186 ;  /* 0x000000ba00f17202 */ /* 0x000fe20000000f00 */
[----:B------:R-:W3:Y:S01]  /*114e30*/  LDL.LU R187, [R1+0x9000] ;  /* 0x0090000001bb7983 */ /* 0x000ee20000300800 */
[----:B------:R-:W4:Y:S02]  /*114e40*/  LDL.LU R186, [R1+0x8ffc] ;  /* 0x008ffc0001ba7983 */ /* 0x000f240000300800 */
[----:B------:R-:W-:Y:S01]  /*114e50*/  IMAD.MOV.U32 R242, RZ, RZ, R183 ;  /* 0x000000fffff27224 */ /* 0x000fe200078e00b7 */
[----:B------:R-:W-:Y:S01]  /*114e60*/  MOV R243, R182 ;  /* 0x000000b600f37202 */ /* 0x000fe20000000f00 */
[----:B------:R-:W4:Y:S01]  /*114e70*/  LDL.LU R183, [R1+0x8ff8] ;  /* 0x008ff80001b77983 */ /* 0x000f220000300800 */
[----:B------:R-:W4:Y:S02]  /*114e80*/  LDL.LU R182, [R1+0x8ff4] ;  /* 0x008ff40001b67983 */ /* 0x000f240000300800 */
[----:B--2---:R-:W2:Y:S02]  /*114e90*/  LDL.LU R200, [R1+0x520] ;  /* 0x0005200001c87983 */ /* 0x004ea40000300800 */
[----:B------:R-:W2:Y:S01]  /*114ea0*/  LDL.LU R201, [R1+0x524] ;  /* 0x0005240001c97983 */ /* 0x000ea20000300800 */
[----:B------:R-:W2:Y:S01]  /*114eb0*/  LDL.LU R202, [R1+0x528] ;  /* 0x0005280001ca7983 */ /* 0x000ea20000300800 */
[----:B------:R-:W2:Y:S02]  /*114ec0*/  LDL.LU R203, [R1+0x52c] ;  /* 0x00052c0001cb7983 */ /* 0x000ea40000300800 */
[----:B------:R-:W-:Y:S01]  /*114ed0*/  IMAD.MOV.U32 R228, RZ, RZ, R179 ;  /* 0x000000ffffe47224 */ /* 0x000fe200078e00b3 */
[----:B------:R-:W-:Y:S01]  /*114ee0*/  MOV R229, R178 ;  /* 0x000000b200e57202 */ /* 0x000fe20000000f00 */
        /* <DEDUP_REMOVED lines=9> */
[----:B------:R-:W-:-:S02]  /*114f80*/  IMAD.MOV.U32 R44, RZ, RZ, R206 ;  /* 0x000000ffff2c7224 */ /* 0x000fc400078e00ce */
[----:B------:R-:W2:Y:S01]  /*114f90*/  LDL.LU R205, [R1+0x514] ;  /* 0x0005140001cd7983 */ /* 0x000ea20000300800 */
        /* <DEDUP_REMOVED lines=13> */
[----:B------:R-:W-:Y:S01]  /*115070*/  IMAD.MOV.U32 R218, RZ, RZ, R190 ;  /* 0x000000ffffda7224 */ /* 0x000fe200078e00be */
[----:B------:R-:W-:-:S02]  /*115080*/  MOV R219, R191 ;  /* 0x000000bf00db7202 */ /* 0x000fc40000000f00 */
[----:B---3--:R-:W-:Y:S01]  /*115090*/  MOV R215, R187 ;  /* 0x000000bb00d77202 */ /* 0x008fe20000000f00 */
[----:B----4-:R-:W-:Y:S01]  /*1150a0*/  IMAD.MOV.U32 R214, RZ, RZ, R186 ;  /* 0x000000ffffd67224 */ /* 0x010fe200078e00ba */
[----:B------:R-:W-:Y:S01]  /*1150b0*/  MOV R213, R183 ;  /* 0x000000b700d57202 */ /* 0x000fe20000000f00 */
[----:B------:R-:W-:Y:S01]  /*1150c0*/  IMAD.MOV.U32 R212, RZ, RZ, R182 ;  /* 0x000000ffffd47224 */ /* 0x000fe200078e00b6 */
[----:B--2---:R-:W-:Y:S01]  /*1150d0*/  MOV R211, R179 ;  /* 0x000000b300d37202 */ /* 0x004fe20000000f00 */
[----:B------:R-:W-:Y:S01]  /*1150e0*/  IMAD.MOV.U32 R210, RZ, RZ, R178 ;  /* 0x000000ffffd27224 */ /* 0x000fe200078e00b2 */
[----:B------:R-:W-:Y:S01]  /*1150f0*/  MOV R209, R175 ;  /* 0x000000af00d17202 */ /* 0x000fe20000000f00 */
        /* <DEDUP_REMOVED lines=11> */
[----:B------:R-:W3:Y:S02]  /*1151b0*/  LDL.LU R190, [R1+0x8fa8] ;  /* 0x008fa80001be7983 */ /* 0x000ee40000300800 */
[----:B------:R-:W3:Y:S01]  /*1151c0*/  LDL.LU R191, [R1+0x8fa4] ;  /* 0x008fa40001bf7983 */ /* 0x000ee20000300800 */
[----:B------:R-:W-:Y:S01]  /*1151d0*/  STL.64 [R1+0x8d68], R46 ;  /* 0x008d682e01007387 */ /* 0x000fe20000100a00 */
[----:B------:R-:W-:Y:S02]  /*1151e0*/  STL.64 [R1+0x8d60], R44 ;  /* 0x008d602c01007387 */ /* 0x000fe40000100a00 */
[----:B------:R-:W-:Y:S02]  /*1151f0*/  STL.64 [R1+0x8cb8], R198 ;  /* 0x008cb8c601007387 */ /* 0x000fe40000100a00 */
[----:B------:R-:W-:Y:S01]  /*115200*/  STL.64 [R1+0x8cb0], R196 ;  /* 0x008cb0c401007387 */ /* 0x000fe20000100a00 */
[----:B------:R-:W-:Y:S01]  /*115210*/  STL [R1+0x8978], R41 ;  /* 0x0089782901007387 */ /* 0x000fe20000100800 */
[----:B------:R-:W-:Y:S02]  /*115220*/  STL [R1+0x8974], R28 ;  /* 0x0089741c01007387 */ /* 0x000fe40000100800 */
[----:B------:R-:W-:Y:S01]  /*115230*/  STL.64 [R1+0x8d88], R34 ;  /* 0x008d882201007387 */ /* 0x000fe20000100a00 */
[----:B--2---:R-:W-:Y:S11]  /*115240*/  HMMA.1688.F32.TF32 R200, R236, R194, R200 ;  /* 0x000000c2ecc8723c */ /* 0x004ff600000810c8 */
[----:B------:R-:W-:Y:S11]  /*115250*/  @!UPT UIADD3 URZ, URZ, URZ, URZ ;  /* 0x0000003f3f3ff290 */ /* 0x000ff6000fffe03f */
[----:B------:R-:W-:Y:S02]  /*115260*/  @!UPT UIADD3 URZ, URZ, URZ, URZ ;  /* 0x0000003f3f3ff290 */ /* 0x000fe4000fffe03f */
[----:B------:R-:W-:Y:S01]  /*115270*/  IMAD.MOV.U32 R33, RZ, RZ, R202 ;  /* 0x000000ffff217224 */ /* 0x000fe200078e00ca */
[----:B------:R-:W-:-:S05]  /*115280*/  MOV R32, R203 ;  /* 0x000000cb00207202 */ /* 0x000fca0000000f00 */
[----:B------:R1:W-:Y:S02]  /*115290*/  STL.64 [R1+0x8d80], R32 ;  /* 0x008d802001007387 */ /* 0x0003e40000100a00 */
[C---:B-1----:R-:W-:Y:S02]  /*1152a0*/  HMMA.1688.F32.TF32 R32, R236.reuse, R186, R208 ;  /* 0x000000baec20723c */ /* 0x042fe400000810d0 */
[----:B------:R-:W-:Y:S01]  /*1152b0*/  STL.64 [R1+0x8ca8], R194 ;  /* 0x008ca8c201007387 */ /* 0x000fe20000100a00 */
[----:B------:R-:W-:Y:S02]  /*1152c0*/  STL.64 [R1+0x8ca0], R192 ;  /* 0x008ca0c001007387 */ /* 0x000fe40000100a00 */
[----:B---3--:R-:W-:Y:S02]  /*1152d0*/  STL.64 [R1+0x8c98], R190 ;  /* 0x008c98be01007387 */ /* 0x008fe40000100a00 */
[----:B------:R-:W-:Y:S11]  /*1152e0*/  STL.64 [R1+0x8c90], R188 ;  /* 0x008c90bc01007387 */ /* 0x000ff60000100a00 */
[----:B------:R-:W-:Y:S05]  /*1152f0*/  @!UPT UIADD3 URZ, URZ, URZ, URZ ;  /* 0x0000003f3f3ff290 */ /* 0x000fea000fffe03f */
[----:B------:R4:W-:Y:S01]  /*115300*/  STL.64 [R1+0x1298], R34 ;  /* 0x0012982201007387 */ /* 0x0009e20000100a00 */
[----:B------:R-:W-:Y:S01]  /*115310*/  IMAD.MOV.U32 R52, RZ, RZ, R32 ;  /* 0x000000ffff347224 */ /* 0x000fe200078e0020 */
[----:B------:R-:W-:Y:S02]  /*115320*/  MOV R53, R33 ;  /* 0x0000002100357202 */ /* 0x000fe40000000f00 */
[C---:B----4-:R-:W-:Y:S01]  /*115330*/  HMMA.1688.F32.TF32 R32, R236.reuse, R182, R212 ;  /* 0x000000b6ec20723c */ /* 0x050fe200000810d4 */
[----:B------:R-:W-:Y:S01]  /*115340*/  STL.64 [R1+0x8c88], R186 ;  /* 0x008c88ba01007387 */ /* 0x000fe20000100a00 */
[----:B------:R-:W-:Y:S02]  /*115350*/  STL.64 [R1+0x8c80], R184 ;  /* 0x008c80b801007387 */ /* 0x000fe40000100a00 */
[----:B------:R-:W-:Y:S02]  /*115360*/  STL [R1+0x8904], R53 ;  /* 0x0089043501007387 */ /* 0x000fe40000100800 */
[----:B------:R-:W-:Y:S01]  /*115370*/  STL [R1+0x8900], R52 ;  /* 0x0089003401007387 */ /* 0x000fe20000100800 */
[----:B------:R-:W-:Y:S01]  /*115380*/  STL.64 [R1+0x8c78], R182 ;  /* 0x008c78b601007387 */ /* 0x000fe20000100a00 */
[----:B------:R-:W-:Y:S01]  /*115390*/  STL.64 [R1+0x8c70], R180 ;  /* 0x008c70b401007387 */ /* 0x000fe20000100a00 */
[C---:B------:R-:W-:Y:S11]  /*1153a0*/  HMMA.1688.F32.TF32 R44, R236.reuse, R190, R204 ;  /* 0x000000beec2c723c */ /* 0x040ff600000810cc */
[----:B------:R-:W-:Y:S03]  /*1153b0*/  @!UPT UIADD3 URZ, URZ, URZ, URZ ;  /* 0x0000003f3f3ff290 */ /* 0x000fe6000fffe03f */
[----:B------:R-:W-:Y:S01]  /*1153c0*/  STL.64 [R1+0x1280], R32 ;  /* 0x0012802001007387 */ /* 0x000fe20000100a00 */
[----:B------:R1:W-:Y:S02]  /*1153d0*/  STL.64 [R1+0x1288], R34 ;  /* 0x0012882201007387 */ /* 0x0003e40000100a00 */
[----:B------:R-:W2:Y:S01]  /*1153e0*/  LDL R232, [R1+0x1998] ;  /* 0x0019980001e87983 */ /* 0x000ea20000100800 */
[----:B-1----:R-:W-:Y:S01]  /*1153f0*/  HMMA.1688.F32.TF32 R32, R236, R178, R216 ;  /* 0x000000b2ec20723c */ /* 0x002fe200000810d8 */
[----:B------:R-:W-:Y:S01]  /*115400*/  STL.64 [R1+0x8c68], R178 ;  /* 0x008c68b201007387 */ /* 0x000fe20000100a00 */
[----:B------:R1:W-:Y:S04]  /*115410*/  STL.64 [R1+0x8c60], R176 ;  /* 0x008c60b001007387 */ /* 0x0003e80000100a00 */
[----:B------:R-:W-:Y:S01]  /*115420*/  IMAD.MOV.U32 R41, RZ, RZ, R44 ;  /* 0x000000ffff297224 */ /* 0x000fe200078e002c */
[----:B------:R-:W-:Y:S01]  /*115430*/  MOV R28, R45 ;  /* 0x0000002d001c7202 */ /* 0x000fe20000000f00 */
[----:B------:R-:W-:Y:S01]  /*115440*/  IMAD.MOV.U32 R40, RZ, RZ, R46 ;  /* 0x000000ffff287224 */ /* 0x000fe200078e002e */
[----:B------:R-:W-:-:S02]  /*115450*/  MOV R37, R47 ;  /* 0x0000002f00257202 */ /* 0x000fc40000000f00 */
[C---:B------:R-:W-:Y:S08]  /*115460*/  HMMA.1688.F32.TF32 R44, R236.reuse, R170, R228 ;  /* 0x000000aaec2c723c */ /* 0x040ff000000810e4 */
[C---:B-1----:R-:W-:Y:S04]  /*115470*/  HMMA.1688.F32.TF32 R176, R236.reuse, R174, R224 ;  /* 0x000000aeecb0723c */ /* 0x042fe800000810e0 */
[----:B------:R-:W-:Y:S01]  /*115480*/  STL.64 [R1+0x1270], R32 ;  /* 0x0012702001007387 */ /* 0x000fe20000100a00 */
[----:B------:R1:W-:Y:S02]  /*115490*/  STL.64 [R1+0x1278], R34 ;  /* 0x0012782201007387 */ /* 0x0003e40000100a00 */
[----:B------:R-:W3:Y:S01]  /*1154a0*/  LDL R233, [R1+0x199c] ;  /* 0x00199c0001e97983 */ /* 0x000ee20000100800 */
[----:B-1----:R-:W-:Y:S11]  /*1154b0*/  HMMA.1688.F32.TF32 R32, R236, R166, R240 ;  /* 0x000000a6ec20723c */ /* 0x002ff600000810f0 */
[----:B------:R-:W-:Y:S04]  /*1154c0*/  @!UPT UIADD3 URZ, URZ, URZ, URZ ;  /* 0x0000003f3f3ff290 */ /* 0x000fe8000fffe03f */
[----:B------:R-:W-:Y:S01]  /*1154d0*/  STL.64 [R1+0x1260], R176 ;  /* 0x001260b001007387 */ /* 0x000fe20000100a00 */
[----:B------:R-:W-:Y:S02]  /*1154e0*/  STL.64 [R1+0x1268], R178 ;  /* 0x001268b201007387 */ /* 0x000fe40000100a00 */
[----:B------:R1:W-:Y:S02]  /*1154f0*/  STL.64 [R1+0x1250], R44 ;  /* 0x0012502c01007387 */ /* 0x0003e40000100a00 */
[----:B------:R4:W-:Y:S02]  /*115500*/  STL.64 [R1+0x1258], R46 ;  /* 0x0012582e01007387 */ /* 0x0009e40000100a00 */
[----:B------:R-:W-:Y:S01]  /*115510*/  IMAD.MOV.U32 R240, RZ, RZ, R123 ;  /* 0x000000fffff07224 */ /* 0x000fe200078e007b */
[----:B------:R-:W-:Y:S01]  /*115520*/  MOV R241, R122 ;  /* 0x0000007a00f17202 */ /* 0x000fe20000000f00 */
[----:B------:R-:W-:Y:S01]  /*115530*/  IMAD.MOV.U32 R242, RZ, RZ, R119 ;  /* 0x000000fffff27224 */ /* 0x000fe200078e0077 */
[----:B------:R-:W-:Y:S01]  /*115540*/  MOV R243, R118 ;  /* 0x0000007600f37202 */ /* 0x000fe20000000f00 */
[----:B------:R-:W-:Y:S01]  /*115550*/  STL [R1+0x1240], R32 ;  /* 0x0012402001007387 */ /* 0x000fe20000100800 */
[----:B------:R1:W-:Y:S02]  /*115560*/  STL [R1+0x124c], R35 ;  /* 0x00124c2301007387 */ /* 0x0003e40000100800 */
[----:B------:R-:W2:Y:S02]  /*115570*/  LDL.LU R123, [R1+0x8fa0] ;  /* 0x008fa000017b7983 */ /* 0x000ea40000300800 */
        /* <DEDUP_REMOVED lines=20> */
[----:B------:R-:W3:Y:S02]  /*1156c0*/  LDL.LU R45, [R1+0x474] ;  /* 0x00047400012d7983 */ /* 0x000ee40000300800 */
[----:B------:R-:W-:Y:S01]  /*1156d0*/  IMAD.MOV.U32 R36, RZ, RZ, R200 ;  /* 0x000000ffff247224 */ /* 0x000fe200078e00c8 */
[----:B----4-:R-:W4:Y:S01]  /*1156e0*/  LDL.LU R46, [R1+0x478] ;  /* 0x00047800012e7983 */ /* 0x010f220000300800 */
[----:B------:R-:W-:Y:S01]  /*1156f0*/  MOV R29, R201 ;  /* 0x000000c9001d7202 */ /* 0x000fe20000000f00 */
[----:B------:R-:W4:Y:S02]  /*115700*/  LDL.LU R47, [R1+0x47c] ;  /* 0x00047c00012f7983 */ /* 0x000f240000300800 */
[----:B------:R-:W-:Y:S01]  /*115710*/  IMAD.MOV.U32 R208, RZ, RZ, R126 ;  /* 0x000000ffffd07224 */ /* 0x000fe200078e007e */
[----:B------:R-:W-:Y:S01]  /*115720*/  MOV R209, R127 ;  /* 0x0000007f00d17202 */ /* 0x000fe20000000f00 */
[----:B------:R-:W-:Y:S01]  /*115730*/  IMAD.MOV.U32 R210, RZ, RZ, R162 ;  /* 0x000000ffffd27224 */ /* 0x000fe200078e00a2 */
[----:B------:R-:W-:-:S02]  /*115740*/  MOV R211, R163 ;  /* 0x000000a300d37202 */ /* 0x000fc40000000f00 */
[----:B--2---:R-:W-:Y:S01]  /*115750*/  MOV R203, R123 ;  /* 0x0000007b00cb7202 */ /* 0x004fe20000000f00 */
[----:B---3--:R-:W-:Y:S01]  /*115760*/  IMAD.MOV.U32 R202, RZ, RZ, R122 ;  /* 0x000000ffffca7224 */ /* 0x008fe200078e007a */
[----:B------:R-:W-:Y:S01]  /*115770*/  MOV R201, R119 ;  /* 0x0000007700c97202 */ /* 0x000fe20000000f00 */
[----:B------:R-:W-:Y:S02]  /*115780*/  IMAD.MOV.U32 R200, RZ, RZ, R118 ;  /* 0x000000ffffc87224 */ /* 0x000fe400078e0076 */
[----:B------:R-:W2:Y:S01]  /*115790*/  LDL.LU R118, [R1+0x8f90] ;  /* 0x008f900001767983 */ /* 0x000ea20000300800 */
[----:B------:R-:W2:Y:S02]  /*1157a0*/  LDL.LU R119, [R1+0x8f8c] ;  /* 0x008f8c0001777983 */ /* 0x000ea40000300800 */
[----:B------:R-:W3:Y:S02]  /*1157b0*/  LDL.LU R122, [R1+0x8f88] ;  /* 0x008f8800017a7983 */ /* 0x000ee40000300800 */
[----:B------:R-:W3:Y:S01]  /*1157c0*/  LDL.LU R123, [R1+0x8f84] ;  /* 0x008f8400017b7983 */ /* 0x000ee20000300800 */
[----:B------:R-:W2:Y:S01]  /*1157d0*/  LDL.LU R126, [R1+0x8f80] ;  /* 0x008f8000017e7983 */ /* 0x000ea20000300800 */
[----:B------:R-:W2:Y:S02]  /*1157e0*/  LDL.LU R127, [R1+0x8f7c] ;  /* 0x008f7c00017f7983 */ /* 0x000ea40000300800 */
[----:B------:R-:W2:Y:S02]  /*1157f0*/  LDL.LU R162, [R1+0x8f78] ;  /* 0x008f780001a27983 */ /* 0x000ea40000300800 */
[----:B------:R-:W2:Y:S02]  /*115800*/  LDL.LU R163, [R1+0x8f74] ;  /* 0x008f740001a37983 */ /* 0x000ea40000300800 */
[----:B------:R-:W-:Y:S01]  /*115810*/  IMAD.MOV.U32 R53, RZ, RZ, R33 ;  /* 0x000000ffff357224 */ /* 0x000fe200078e0021 */
[----:B------:R-:W-:Y:S01]  /*115820*/  MOV R52, R34 ;  /* 0x0000002200347202 */ /* 0x000fe20000000f00 */
        /* <DEDUP_REMOVED lines=8> */
[----:B------:R-:W-:Y:S02]  /*1158b0*/  STL [R1+0x890c], R53 ;  /* 0x00890c3501007387 */ /* 0x000fe40000100800 */
[----:B------:R-:W-:Y:S02]  /*1158c0*/  STL [R1+0x8908], R52 ;  /* 0x0089083401007387 */ /* 0x000fe40000100800 */
[----:B------:R-:W-:-:S02]  /*1158d0*/  IMAD.MOV.U32 R216, RZ, RZ, R138 ;  /* 0x000000ffffd87224 */ /* 0x000fc400078e008a */
[----:B------:R-:W3:Y:S01]  /*1158e0*/  LDL.LU R138, [R1+0x8f60] ;  /* 0x008f6000018a7983 */ /* 0x000ee20000300800 */
[----:B------:R-:W-:Y:S01]  /*1158f0*/  MOV R217, R158 ;  /* 0x0000009e00d97202 */ /* 0x000fe20000000f00 */
[----:B------:R-:W-:Y:S01]  /*115900*/  IMAD.MOV.U32 R218, RZ, RZ, R159 ;  /* 0x000000ffffda7224 */ /* 0x000fe200078e009f */
[----:B--2---:R-:W-:Y:S11]  /*115910*/  HMMA.1688.F32.TF32 R32, R236, R162, R224 ;  /* 0x000000a2ec20723c */ /* 0x004ff600000810e0 */
[----:B------:R-:W-:Y:S11]  /*115920*/  @!UPT UIADD3 URZ, URZ, URZ, URZ ;  /* 0x0000003f3f3ff290 */ /* 0x000ff6000fffe03f */
[----:B------:R-:W-:Y:S01]  /*115930*/  @!UPT UIADD3 URZ, URZ, URZ, URZ ;  /* 0x0000003f3f3ff290 */ /* 0x000fe2000fffe03f */
[----:B------:R-:W-:Y:S01]  /*115940*/  STL.64 [R1+0x1230], R32 ;  /* 0x0012302001007387 */ /* 0x000fe20000100a00 */
[----:B------:R1:W-:Y:S02]  /*115950*/  STL.64 [R1+0x1238], R34 ;  /* 0x0012382201007387 */ /* 0x0003e40000100a00 */
[----:B------:R-:W1:Y:S02]  /*115960*/  LDL.LU R158, [R1+0x8f5c] ;  /* 0x008f5c00019e7983 */ /* 0x000e640000300800 */
[----:B------:R-:W1:Y:S01]  /*115970*/  LDL.LU R159, [R1+0x8f58] ;  /* 0x008f5800019f7983 */ /* 0x000e620000300800 */
[----:B------:R-:W-:Y:S01]  /*115980*/  MOV R219, R139 ;  /* 0x0000008b00db7202 */ /* 0x000fe20000000f00 */
[----:B------:R-:W-:Y:S01]  /*115990*/  IMAD.MOV.U32 R224, RZ, RZ, R142 ;  /* 0x000000ffffe07224 */ /* 0x000fe200078e008e */
[----:B------:R-:W3:Y:S01]  /*1159a0*/  LDL.LU R139, [R1+0x8f54] ;  /* 0x008f5400018b7983 */ /* 0x000ee20000300800 */
[----:B------:R-:W2:Y:S01]  /*1159b0*/  LDL.LU R142, [R1+0x8f50] ;  /* 0x008f5000018e7983 */ /* 0x000ea20000300800 */
[----:B------:R-:W-:Y:S01]  /*1159c0*/  MOV R225, R150 ;  /* 0x0000009600e17202 */ /* 0x000fe20000000f00 */
[----:B------:R-:W-:Y:S01]  /*1159d0*/  IMAD.MOV.U32 R226, RZ, RZ, R154 ;  /* 0x000000ffffe27224 */ /* 0x000fe200078e009a */
[----:B------:R-:W4:Y:S01]  /*1159e0*/  LDL.LU R150, [R1+0x8f4c] ;  /* 0x008f4c0001967983 */ /* 0x000f220000300800 */
[----:B------:R-:W2:Y:S01]  /*1159f0*/  LDL.LU R154, [R1+0x8f48] ;  /* 0x008f4800019a7983 */ /* 0x000ea20000300800 */
[----:B------:R-:W-:-:S02]  /*115a00*/  MOV R227, R155 ;  /* 0x0000009b00e37202 */ /* 0x000fc40000000f00 */
[----:B------:R-:W2:Y:S01]  /*115a10*/  LDL.LU R155, [R1+0x8f44] ;  /* 0x008f4400019b7983 */ /* 0x000ea20000300800 */
[----:B-1----:R-:W-:Y:S07]  /*115a20*/  HMMA.1688.F32.TF32 R32, R236, R158, R228 ;  /* 0x0000009eec20723c */ /* 0x002fee00000810e4 */
[----:B------:R-:W-:Y:S02]  /*115a30*/  IMAD.MOV.U32 R228, RZ, RZ, R151 ;  /* 0x000000ffffe47224 */ /* 0x000fe400078e0097 */
[----:B------:R-:W4:Y:S01]  /*115a40*/  LDL.LU R151, [R1+0x8f40] ;  /* 0x008f400001977983 */ /* 0x000f220000300800 */
[----:B------:R-:W-:Y:S01]  /*115a50*/  MOV R229, R143 ;  /* 0x0000008f00e57202 */ /* 0x000fe20000000f00 */
[----:B------:R-:W-:Y:S01]  /*115a60*/  IMAD.MOV.U32 R230, RZ, RZ, R146 ;  /* 0x000000ffffe67224 */ /* 0x000fe200078e0092 */
[----:B------:R-:W-:-:S11]  /*115a70*/  MOV R231, R147 ;  /* 0x0000009300e77202 */ /* 0x000fd60000000f00 */
[----:B------:R-:W-:Y:S01]  /*115a80*/  STL.64 [R1+0x1220], R32 ;  /* 0x0012202001007387 */ /* 0x000fe20000100a00 */
[----:B------:R2:W-:Y:S02]  /*115a90*/  STL.64 [R1+0x1228], R34 ;  /* 0x0012282201007387 */ /* 0x0005e40000100a00 */
[----:B------:R-:W3:Y:S02]  /*115aa0*/  LDL.LU R143, [R1+0x8f3c] ;  /* 0x008f3c00018f7983 */ /* 0x000ee40000300800 */
[----:B------:R-:W3:Y:S01]  /*115ab0*/  LDL.LU R146, [R1+0x8f38] ;  /* 0x008f380001927983 */ /* 0x000ee20000300800 */
[----:B------:R-:W3:Y:S01]  /*115ac0*/  LDL.LU R147, [R1+0x8f34] ;  /* 0x008f340001937983 */ /* 0x000ee20000300800 */
[----:B--2---:R-:W-:Y:S11]  /*115ad0*/  HMMA.1688.F32.TF32 R32, R236, R154, R196 ;  /* 0x0000009aec20723c */ /* 0x004ff600000810c4 */
[----:B------:R-:W-:Y:S11]  /*115ae0*/  @!UPT UIADD3 URZ, URZ, URZ, URZ ;  /* 0x0000003f3f3ff290 */ /* 0x000ff6000fffe03f */
[----:B------:R-:W-:Y:S01]  /*115af0*/  @!UPT UIADD3 URZ, URZ, URZ, URZ ;  /* 0x0000003f3f3ff290 */ /* 0x000fe2000fffe03f */
[----:B------:R-:W-:Y:S01]  /*115b00*/  STL [R1+0x1214], R33 ;  /* 0x0012142101007387 */ /* 0x000fe20000100800 */
[----:B------:R4:W-:Y:S02]  /*115b10*/  STL.64 [R1+0x1218], R34 ;  /* 0x0012182201007387 */ /* 0x0009e40000100a00 */
[----:B------:R-:W-:-:S05]  /*115b20*/  IMAD.MOV.U32 R52, RZ, RZ, R32 ;  /* 0x000000ffff347224 */ /* 0x000fca00078e0020 */
[----:B------:R-:W-:Y:S01]  /*115b30*/  STL [R1+0x8910], R52 ;  /* 0x0089103401007387 */ /* 0x000fe20000100800 */
[C---:B----4-:R-:W-:Y:S11]  /*115b40*/  HMMA.1688.F32.TF32 R32, R236.reuse, R150, R44 ;  /* 0x00000096ec20723c */ /* 0x050ff6000008102c */
[----:B------:R-:W-:Y:S11]  /*115b50*/  @!UPT UIADD3 URZ, URZ, URZ, URZ ;  /* 0x0000003f3f3ff290 */ /* 0x000ff6000fffe03f */
[----:B------:R-:W-:Y:S01]  /*115b60*/  @!UPT UIADD3 URZ, URZ, URZ, URZ ;  /* 0x0000003f3f3ff290 */ /* 0x000fe2000fffe03f */
[----:B------:R-:W-:Y:S01]  /*115b70*/  STL.64 [R1+0x1200], R32 ;  /* 0x0012002001007387 */ /* 0x000fe20000100a00 */
[----:B------:R3:W-:Y:S01]  /*115b80*/  STL [R1+0x1208], R34 ;  /* 0x0012082201007387 */ /* 0x0007e20000100800 */
[----:B------:R-:W-:Y:S02]  /*115b90*/  MOV R53, R35 ;  /* 0x0000002300357202 */ /* 0x000fe40000000f00 */
[C---:B---3--:R-:W-:Y:S03]  /*115ba0*/  HMMA.1688.F32.TF32 R32, R236.reuse, R146, R200 ;  /* 0x00000092ec20723c */ /* 0x048fe600000810c8 */
[----:B------:R-:W-:Y:S05]  /*115bb0*/  STL [R1+0x8914], R53 ;  /* 0x0089143501007387 */ /* 0x000fea0000100800 */
[C---:B------:R-:W-:Y:S11]  /*115bc0*/  HMMA.1688.F32.TF32 R44, R236.reuse, R142, R204 ;  /* 0x0000008eec2c723c */ /* 0x040ff600000810cc */
[----:B------:R-:W-:Y:S04]  /*115bd0*/  @!UPT UIADD3 URZ, URZ, URZ, URZ ;  /* 0x0000003f3f3ff290 */ /* 0x000fe8000fffe03f */
[----:B------:R-:W-:Y:S01]  /*115be0*/  STL.64 [R1+0x1140], R32 ;  /* 0x0011402001007387 */ /* 0x000fe20000100a00 */
[----:B------:R1:W-:Y:S02]  /*115bf0*/  STL [R1+0x114c], R35 ;  /* 0x00114c2301007387 */ /* 0x0003e40000100800 */
[----:B------:R-:W-:Y:S02]  /*115c00*/  IMAD.MOV.U32 R52, RZ, RZ, R34 ;  /* 0x000000ffff347224 */ /* 0x000fe400078e0022 */
[C---:B-1----:R-:W-:Y:S03]  /*115c10*/  HMMA.1688.F32.TF32 R32, R236.reuse, R138, R208 ;  /* 0x0000008aec20723c */ /* 0x042fe600000810d0 */
[----:B------:R-:W-:Y:S01]  /*115c20*/  STL [R1+0x8918], R52 ;  /* 0x0089183401007387 */ /* 0x000fe20000100800 */
[----:B------:R-:W-:Y:S02]  /*115c30*/  STL.64 [R1+0x11f0], R44 ;  /* 0x0011f02c01007387 */ /* 0x000fe40000100a00 */
[----:B------:R1:W-:Y:S02]  /*115c40*/  STL.64 [R1+0x11f8], R46 ;  /* 0x0011f82e01007387 */ /* 0x0003e40000100a00 */
[C---:B-1----:R-:W-:Y:S11]  /*115c50*/  HMMA.1688.F32.TF32 R44, R236.reuse, R134, R212 ;  /* 0x00000086ec2c723c */ /* 0x042ff600000810d4 */
[----:B------:R-:W-:Y:S04]  /*115c60*/  @!UPT UIADD3 URZ, URZ, URZ, URZ ;  /* 0x0000003f3f3ff290 */ /* 0x000fe8000fffe03f */
[----:B------:R-:W-:Y:S01]  /*115c70*/  STL [R1+0x11e4], R33 ;  /* 0x0011e42101007387 */ /* 0x000fe20000100800 */
[----:B------:R-:W-:Y:S01]  /*115c80*/  MOV R52, R32 ;  /* 0x0000002000347202 */ /* 0x000fe20000000f00 */
[----:B------:R1:W-:Y:S02]  /*115c90*/  STL [R1+0x11e8], R34 ;  /* 0x0011e82201007387 */ /* 0x0003e40000100800 */
[----:B------:R-:W-:Y:S02]  /*115ca0*/  IMAD.MOV.U32 R53, RZ, RZ, R35 ;  /* 0x000000ffff357224 */ /* 0x000fe400078e0023 */
[C---:B-1----:R-:W-:Y:S01]  /*115cb0*/  HMMA.1688.F32.TF32 R32, R236.reuse, R130, R240 ;  /* 0x00000082ec20723c */ /* 0x042fe200000810f0 */
[----:B------:R-:W-:Y:S02]  /*115cc0*/  STL [R1+0x8920], R52 ;  /* 0x0089203401007387 */ /* 0x000fe40000100800 */
[----:B------:R1:W-:Y:S01]  /*115cd0*/  STL [R1+0x891c], R53 ;  /* 0x00891c3501007387 */ /* 0x0003e20000100800 */
        /* <DEDUP_REMOVED lines=16> */
[----:B------:R-:W-:Y:S04]  /*115de0*/  LDS R240, [R232+0x85800] ;  /* 0x08580000e8f07984 */ /* 0x000fe80000000800 */
[----:B------:R-:W-:Y:S04]  /*115df0*/  LDS R242, [R232+0x85c00] ;  /* 0x085c0000e8f27984 */ /* 0x000fe80000000800 */
[----:B------:R-:W-:Y:S01]  /*115e00*/  STL [R1+0x11c0], R32 ;  /* 0x0011c02001007387 */ /* 0x000fe20000100800 */
[----:B------:R-:W-:Y:S02]  /*115e10*/  STL.64 [R1+0x11d0], R44 ;  /* 0x0011d02c01007387 */ /* 0x000fe40000100a00 */
[----:B------:R-:W-:Y:S02]  /*115e20*/  STL.64 [R1+0x11d8], R46 ;  /* 0x0011d82e01007387 */ /* 0x000fe40000100a00 */
[----:B------:R2:W-:Y:S01]  /*115e30*/  STL.64 [R1+0x11c8], R34 ;  /* 0x0011c82201007387 */ /* 0x0005e20000100a00 */
[----:B-1----:R-:W-:Y:S01]  /*115e40*/  MOV R53, R33 ;  /* 0x0000002100357202 */ /* 0x002fe20000000f00 */
[----:B------:R-:W-:Y:S04]  /*115e50*/  LDS R241, [R233+0x85800] ;  /* 0x08580000e9f17984 */ /* 0x000fe80000000800 */
[----:B------:R-:W1:Y:S01]  /*115e60*/  LDS R243, [R233+0x85c00] ;  /* 0x085c0000e9f37984 */ /* 0x000e620000000800 */
[C---:B--2---:R-:W-:Y:S03]  /*115e70*/  HMMA.1688.F32.TF32 R32, R236.reuse, R126, R216 ;  /* 0x0000007eec20723c */ /* 0x044fe600000810d8 */
[----:B------:R-:W-:Y:S11]  /*115e80*/  STL [R1+0x8924], R53 ;  /* 0x0089243501007387 */ /* 0x000ff60000100800 */
[----:B------:R-:W-:Y:S09]  /*115e90*/  @!UPT UIADD3 URZ, URZ, URZ, URZ ;  /* 0x0000003f3f3ff290 */ /* 0x000ff2000fffe03f */
[----:B------:R-:W-:Y:S01]  /*115ea0*/  STL.64 [R1+0x11b0], R32 ;  /* 0x0011b02001007387 */ /* 0x000fe20000100a00 */
[----:B------:R2:W-:Y:S02]  /*115eb0*/  STL [R1+0x11bc], R35 ;  /* 0x0011bc2301007387 */ /* 0x0005e40000100800 */
[----:B------:R-:W-:Y:S02]  /*115ec0*/  IMAD.MOV.U32 R52, RZ, RZ, R34 ;  /* 0x000000ffff347224 */ /* 0x000fe400078e0022 */
[C---:B--2---:R-:W-:Y:S11]  /*115ed0*/  HMMA.1688.F32.TF32 R32, R236.reuse, R122, R224 ;  /* 0x0000007aec20723c */ /* 0x044ff600000810e0 */
[----:B------:R-:W-:Y:S11]  /*115ee0*/  @!UPT UIADD3 URZ, URZ, URZ, URZ ;  /* 0x0000003f3f3ff290 */ /* 0x000ff6000fffe03f */
[----:B------:R-:W-:Y:S01]  /*115ef0*/  @!UPT UIADD3 URZ, URZ, URZ, URZ ;  /* 0x0000003f3f3ff290 */ /* 0x000fe2000fffe03f */
[----:B------:R2:W-:Y:S01]  /*115f00*/  STL [R1+0x11a8], R34 ;  /* 0x0011a82201007387 */ /* 0x0005e20000100800 */
[----:B------:R-:W-:Y:S01]  /*115f10*/  MOV R244, R32 ;  /* 0x0000002000f47202 */ /* 0x000fe20000000f00 */
[----:B------:R-:W-:Y:S01]  /*115f20*/  IMAD.MOV.U32 R245, RZ, RZ, R33 ;  /* 0x000000fffff57224 */ /* 0x000fe200078e0021 */
[----:B------:R-:W-:Y:S02]  /*115f30*/  MOV R53, R35 ;  /* 0x0000002300357202 */ /* 0x000fe40000000f00 */
[----:B--2---:R-:W-:Y:S01]  /*115f40*/  HMMA.1688.F32.TF32 R32, R236, R118, R228 ;  /* 0x00000076ec20723c */ /* 0x004fe200000810e4 */
[----:B------:R-:W-:Y:S01]  /*115f50*/  STL.64 [R1+0x8c58], R122 ;  /* 0x008c587a01007387 */ /* 0x000fe20000100a00 */
[----:B------:R2:W-:Y:S01]  /*115f60*/  STL.64 [R1+0x8c50], R120 ;  /* 0x008c507801007387 */ /* 0x0005e20000100a00 */
[----:B------:R-:W-:-:S04]  /*115f70*/  MOV R216, R99 ;  /* 0x0000006300d87202 */ /* 0x000fc80000000f00 */
[----:B------:R-:W-:Y:S01]  /*115f80*/  MOV R228, R67 ;  /* 0x0000004300e47202 */ /* 0x000fe20000000f00 */
[----:B------:R-:W-:Y:S01]  /*115f90*/  IMAD.MOV.U32 R229, RZ, RZ, R66 ;  /* 0x000000ffffe57224 */ /* 0x000fe200078e0042 */
[----:B------:R-:W-:Y:S01]  /*115fa0*/  MOV R230, R63 ;  /* 0x0000003f00e67202 */ /* 0x000fe20000000f00 */
[----:B------:R-:W-:Y:S02]  /*115fb0*/  IMAD.MOV.U32 R231, RZ, RZ, R62 ;  /* 0x000000ffffe77224 */ /* 0x000fe400078e003e */
[----:B------:R-:W-:Y:S01]  /*115fc0*/  IMAD.MOV.U32 R217, RZ, RZ, R98 ;  /* 0x000000ffffd97224 */ /* 0x000fe200078e0062 */
[----:B------:R-:W-:Y:S01]  /*115fd0*/  MOV R218, R95 ;  /* 0x0000005f00da7202 */ /* 0x000fe20000000f00 */
[----:B------:R-:W-:-:S09]  /*115fe0*/  IMAD.MOV.U32 R219, RZ, RZ, R94 ;  /* 0x000000ffffdb7224 */ /* 0x000fd200078e005e */
[----:B------:R3:W-:Y:S01]  /*115ff0*/  STL [R1+0x1198], R34 ;  /* 0x0011982201007387 */ /* 0x0007e20000100800 */
[----:B------:R-:W4:Y:S02]  /*116000*/  LDL.LU R67, [R1+0x8f30] ;  /* 0x008f300001437983 */ /* 0x000f240000300800 */
        /* <DEDUP_REMOVED lines=25> */
[----:B------:R-:W-:Y:S02]  /*1161a0*/  IMAD.MOV.U32 R47, RZ, RZ, R59 ;  /* 0x000000ffff2f7224 */ /* 0x000fe400078e003b */
[----:B------:R-:W3:Y:S01]  /*1161b0*/  LDL.LU R59, [R1+0x8ed4] ;  /* 0x008ed400013b7983 */ /* 0x000ee20000300800 */
[----:B------:R-:W-:Y:S01]  /*1161c0*/  IMAD.MOV.U32 R248, RZ, RZ, R32 ;  /* 0x000000fffff87224 */ /* 0x000fe200078e0020 */
[----:B------:R-:W-:Y:S01]  /*1161d0*/  MOV R249, R33 ;  /* 0x0000002100f97202 */ /* 0x000fe20000000f00 */
[----:B------:R-:W-:Y:S01]  /*1161e0*/  IMAD.MOV.U32 R25, RZ, RZ, R35 ;  /* 0x000000ffff197224 */ /* 0x000fe200078e0023 */
[----:B------:R-:W-:Y:S01]  /*1161f0*/  MOV R224, R106 ;  /* 0x0000006a00e07202 */ /* 0x000fe20000000f00 */
[----:B------:R-:W-:Y:S01]  /*116200*/  IMAD.MOV.U32 R225, RZ, RZ, R110 ;  /* 0x000000ffffe17224 */ /* 0x000fe200078e006e */
[----:B------:R-:W-:Y:S01]  /*116210*/  MOV R226, R111 ;  /* 0x0000006f00e27202 */ /* 0x000fe20000000f00 */
[----:B------:R-:W-:-:S02]  /*116220*/  IMAD.MOV.U32 R227, RZ, RZ, R107 ;  /* 0x000000ffffe37224 */ /* 0x000fc400078e006b */
[----:B----4-:R-:W-:Y:S01]  /*116230*/  IMAD.MOV.U32 R199, RZ, RZ, R67 ;  /* 0x000000ffffc77224 */ /* 0x010fe200078e0043 */
[----:B--2---:R-:W-:Y:S01]  /*116240*/  MOV R198, R66 ;  /* 0x0000004200c67202 */ /* 0x004fe20000000f00 */
[----:B---3--:R-:W-:Y:S01]  /*116250*/  IMAD.MOV.U32 R197, RZ, RZ, R63 ;  /* 0x000000ffffc57224 */ /* 0x008fe200078e003f */
[----:B------:R-:W-:Y:S02]  /*116260*/  MOV R196, R62 ;  /* 0x0000003e00c47202 */ /* 0x000fe40000000f00 */
[----:B------:R-:W2:Y:S01]  /*116270*/  LDL.LU R62, [R1+0x8ed0] ;  /* 0x008ed000013e7983 */ /* 0x000ea20000300800 */
[----:B------:R-:W2:Y:S02]  /*116280*/  LDL.LU R63, [R1+0x8ecc] ;  /* 0x008ecc00013f7983 */ /* 0x000ea40000300800 */
[----:B------:R-:W3:Y:S02]  /*116290*/  LDL.LU R66, [R1+0x8ec8] ;  /* 0x008ec80001427983 */ /* 0x000ee40000300800 */
[----:B------:R-:W3:Y:S01]  /*1162a0*/  LDL.LU R67, [R1+0x8ec4] ;  /* 0x008ec40001437983 */ /* 0x000ee20000300800 */
[----:B------:R-:W-:Y:S01]  /*1162b0*/  MOV R194, R74 ;  /* 0x0000004a00c27202 */ /* 0x000fe20000000f00 */
[----:B------:R-:W-:Y:S01]  /*1162c0*/  IMAD.MOV.U32 R193, RZ, RZ, R71 ;  /* 0x000000ffffc17224 */ /* 0x000fe200078e0047 */
[----:B------:R-:W-:-:S02]  /*1162d0*/  MOV R192, R70 ;  /* 0x0000004600c07202 */ /* 0x000fc40000000f00 */
[----:B------:R-:W4:Y:S01]  /*1162e0*/  LDL.LU R70, [R1+0x8ec0] ;  /* 0x008ec00001467983 */ /* 0x000f220000300800 */
[----:B------:R-:W4:Y:S02]  /*1162f0*/  LDL.LU R71, [R1+0x8ebc] ;  /* 0x008ebc0001477983 */ /* 0x000f240000300800 */
[----:B------:R-:W2:Y:S02]  /*116300*/  LDL.LU R74, [R1+0x8eb8] ;  /* 0x008eb800014a7983 */ /* 0x000ea40000300800 */
[----:B------:R-:W-:Y:S02]  /*116310*/  IMAD.MOV.U32 R195, RZ, RZ, R75 ;  /* 0x000000ffffc37224 */ /* 0x000fe400078e004b */
        /* <DEDUP_REMOVED lines=11> */
[----:B------:R-:W-:Y:S01]  /*1163d0*/  IMAD.MOV.U32 R189, RZ, RZ, R79 ;  /* 0x000000ffffbd7224 */ /* 0x000fe200078e004f */
[----:B------:R-:W-:Y:S01]  /*1163e0*/  MOV R190, R82 ;  /* 0x0000005200be7202 */ /* 0x000fe20000000f00 */
[----:B------:R-:W2:Y:S01]  /*1163f0*/  LDL.LU R79, [R1+0x8eac] ;  /* 0x008eac00014f7983 */ /* 0x000ea20000300800 */
[----:B------:R-:W2:Y:S02]  /*116400*/  LDL.LU R82, [R1+0x8ea8] ;  /* 0x008ea80001527983 */ /* 0x000ea40000300800 */
[----:B------:R-:W-:Y:S02]  /*116410*/  IMAD.MOV.U32 R191, RZ, RZ, R83 ;  /* 0x000000ffffbf7224 */ /* 0x000fe400078e0053 */
        /* <DEDUP_REMOVED lines=19> */
[----:B------:R-:W-:-:S02]  /*116550*/  IMAD.MOV.U32 R35, RZ, RZ, R99 ;  /* 0x000000ffff237224 */ /* 0x000fc400078e0063 */
        /* <DEDUP_REMOVED lines=8> */
[----:B------:R-:W4:Y:S01]  /*1165e0*/  LDL.LU R107, [R1+0x8e64] ;  /* 0x008e6400016b7983 */ /* 0x000f220000300800 */
[----:B------:R-:W-:Y:S02]  /*1165f0*/  STL.64 [R1+0x8c48], R118 ;  /* 0x008c487601007387 */ /* 0x000fe40000100a00 */
[----:B------:R1:W-:Y:S01]  /*116600*/  STL.64 [R1+0x8c40], R116 ;  /* 0x008c407401007387 */ /* 0x0003e20000100a00 */
[----:B--2---:R-:W-:Y:S01]  /*116610*/  STL.64 [R1+0x8c38], R114 ;  /* 0x008c387201007387 */ /* 0x004fe20000100a00 */
[----:B------:R-:W-:Y:S02]  /*116620*/  STL.64 [R1+0x8c30], R112 ;  /* 0x008c307001007387 */ /* 0x000fe40000100a00 */
[----:B---3--:R-:W-:Y:S01]  /*116630*/  STL.64 [R1+0x8c28], R110 ;  /* 0x008c286e01007387 */ /* 0x008fe20000100a00 */
[C---:B-1----:R-:W-:Y:S01]  /*116640*/  HMMA.1688.F32.TF32 R116, R236.reuse, R110, R176 ;  /* 0x0000006eec74723c */ /* 0x042fe200000810b0 */
[----:B------:R4:W-:Y:S07]  /*116650*/  STL.64 [R1+0x8c20], R108 ;  /* 0x008c206c01007387 */ /* 0x0009ee0000100a00 */
[C---:B----4-:R-:W-:Y:S01]  /*116660*/  HMMA.1688.F32.TF32 R108, R236.reuse, R106, R180 ;  /* 0x0000006aec6c723c */ /* 0x050fe200000810b4 */
[----:B------:R-:W-:Y:S01]  /*116670*/  STL.64 [R1+0x8c18], R106 ;  /* 0x008c186a01007387 */ /* 0x000fe20000100a00 */
[----:B------:R1:W-:Y:S06]  /*116680*/  STL.64 [R1+0x8c10], R104 ;  /* 0x008c106801007387 */ /* 0x0003ec0000100a00 */
[C---:B-1----:R-:W-:Y:S11]  /*116690*/  HMMA.1688.F32.TF32 R104, R236.reuse, R102, R184 ;  /* 0x00000066ec68723c */ /* 0x042ff600000810b8 */
[----:B------:R-:W-:Y:S04]  /*1166a0*/  @!UPT UIADD3 URZ, URZ, URZ, URZ ;  /* 0x0000003f3f3ff290 */ /* 0x000fe8000fffe03f */
[----:B------:R-:W-:Y:S01]  /*1166b0*/  STL.64 [R1+0x1380], R108 ;  /* 0x0013806c01007387 */ /* 0x000fe20000100a00 */
[----:B------:R1:W-:Y:S02]  /*1166c0*/  STL.64 [R1+0x1388], R110 ;  /* 0x0013886e01007387 */ /* 0x0003e40000100a00 */
[C---:B-1----:R-:W-:Y:S08]  /*1166d0*/  HMMA.1688.F32.TF32 R108, R236.reuse, R98, R188 ;  /* 0x00000062ec6c723c */ /* 0x042ff000000810bc */
[C---:B------:R-:W-:Y:S08]  /*1166e0*/  HMMA.1688.F32.TF32 R120, R236.reuse, R114, R120 ;  /* 0x00000072ec78723c */ /* 0x040ff00000081078 */
[C---:B------:R-:W-:Y:S01]  /*1166f0*/  HMMA.1688.F32.TF32 R112, R236.reuse, R94, R192 ;  /* 0x0000005eec70723c */ /* 0x040fe200000810c0 */
[----:B------:R-:W-:Y:S01]  /*116700*/  STL.64 [R1+0x1390], R104 ;  /* 0x0013906801007387 */ /* 0x000fe20000100a00 */
[----:B------:R1:W-:Y:S06]  /*116710*/  STL.64 [R1+0x1398], R106 ;  /* 0x0013986a01007387 */ /* 0x0003ec0000100a00 */
[C---:B-1----:R-:W-:Y:S08]  /*116720*/  HMMA.1688.F32.TF32 R104, R236.reuse, R90, R32 ;  /* 0x0000005aec68723c */ /* 0x042ff00000081020 */
[C---:B------:R-:W-:Y:S01]  /*116730*/  HMMA.1688.F32.TF32 R32, R236.reuse, R82, R44 ;  /* 0x00000052ec20723c */ /* 0x040fe2000008102c */
[----:B------:R-:W-:Y:S01]  /*116740*/  STL.64 [R1+0x13a0], R108 ;  /* 0x0013a06c01007387 */ /* 0x000fe20000100a00 */
[----:B------:R1:W-:Y:S06]  /*116750*/  STL.64 [R1+0x13a8], R110 ;  /* 0x0013a86e01007387 */ /* 0x0003ec0000100a00 */
[C---:B-1----:R-:W-:Y:S01]  /*116760*/  HMMA.1688.F32.TF32 R108, R236.reuse, R86, R196 ;  /* 0x00000056ec6c723c */ /* 0x042fe200000810c4 */
[----:B------:R-:W-:Y:S01]  /*116770*/  STL.64 [R1+0x13b0], R112 ;  /* 0x0013b07001007387 */ /* 0x000fe20000100a00 */
[----:B------:R-:W-:Y:S05]  /*116780*/  STL.64 [R1+0x13b8], R114 ;  /* 0x0013b87201007387 */ /* 0x000fea0000100a00 */
[----:B------:R-:W-:Y:S02]  /*116790*/  STL.64 [R1+0x13c0], R104 ;  /* 0x0013c06801007387 */ /* 0x000fe40000100a00 */
[----:B------:R1:W-:Y:S01]  /*1167a0*/  STL.64 [R1+0x13c8], R106 ;  /* 0x0013c86a01007387 */ /* 0x0003e20000100a00 */
[C---:B------:R-:W-:Y:S08]  /*1167b0*/  HMMA.1688.F32.TF32 R44, R236.reuse, R74, R204 ;  /* 0x0000004aec2c723c */ /* 0x040ff000000810cc */
[C---:B-1----:R-:W-:Y:S05]  /*1167c0*/  HMMA.1688.F32.TF32 R104, R236.reuse, R78, R200 ;  /* 0x0000004eec68723c */ /* 0x042fea00000810c8 */
[----:B------:R-:W-:Y:S01]  /*1167d0*/  STL.64 [R1+0x13d0], R108 ;  /* 0x0013d06c01007387 */ /* 0x000fe20000100a00 */
[----:B------:R-:W-:Y:S02]  /*1167e0*/  STL.64 [R1+0x13d8], R110 ;  /* 0x0013d86e01007387 */ /* 0x000fe40000100a00 */
[----:B------:R-:W-:Y:S02]  /*1167f0*/  STL.64 [R1+0x13e0], R32 ;  /* 0x0013e02001007387 */ /* 0x000fe40000100a00 */
[----:B------:R1:W-:Y:S02]  /*116800*/  STL.64 [R1+0x13e8], R34 ;  /* 0x0013e82201007387 */ /* 0x0003e40000100a00 */
[C---:B-1----:R-:W-:Y:S11]  /*116810*/  HMMA.1688.F32.TF32 R32, R236.reuse, R70, R208 ;  /* 0x00000046ec20723c */ /* 0x042ff600000810d0 */
        /* <DEDUP_REMOVED lines=17> */
[----:B-1----:R-:W-:Y:S01]  /*116930*/  HMMA.1688.F32.TF32 R32, R236, R54, R228 ;  /* 0x00000036ec20723c */ /* 0x002fe200000810e4 */
[----:B------:R-:W-:-:S02]  /*116940*/  MOV R208, R38 ;  /* 0x0000002600d07202 */ /* 0x000fc40000000f00 */
[----:B------:R-:W2:Y:S01]  /*116950*/  LDL.LU R38, [R1+0x8e60] ;  /* 0x008e600001267983 */ /* 0x000ea20000300800 */
[----:B------:R-:W-:Y:S01]  /*116960*/  IMAD.MOV.U32 R209, RZ, RZ, R39 ;  /* 0x000000ffffd17224 */ /* 0x000fe200078e0027 */
[----:B------:R-:W-:Y:S01]  /*116970*/  MOV R210, R42 ;  /* 0x0000002a00d27202 */ /* 0x000fe20000000f00 */
[----:B------:R-:W-:Y:S01]  /*116980*/  IMAD.MOV.U32 R211, RZ, RZ, R22 ;  /* 0x000000ffffd37224 */ /* 0x000fe200078e0016 */
[----:B------:R-:W-:Y:S01]  /*116990*/  MOV R204, R10 ;  /* 0x0000000a00cc7202 */ /* 0x000fe20000000f00 */
[----:B------:R-:W-:Y:S01]  /*1169a0*/  IMAD.MOV.U32 R205, RZ, RZ, R11 ;  /* 0x000000ffffcd7224 */ /* 0x000fe200078e000b */
[----:B------:R-:W-:Y:S11]  /*1169b0*/  MOV R206, R27 ;  /* 0x0000001b00ce7202 */ /* 0x000ff60000000f00 */
[----:B------:R-:W-:Y:S03]  /*1169c0*/  @!UPT UIADD3 URZ, URZ, URZ, URZ ;  /* 0x0000003f3f3ff290 */ /* 0x000fe6000fffe03f */
[----:B------:R1:W-:Y:S01]  /*1169d0*/  STL.64 [R1+0x1450], R32 ;  /* 0x0014502001007387 */ /* 0x0003e20000100a00 */
[----:B------:R3:W-:Y:S02]  /*1169e0*/  STL.64 [R1+0x1458], R34 ;  /* 0x0014582201007387 */ /* 0x0007e40000100a00 */
[----:B------:R-:W4:Y:S02]  /*1169f0*/  LDL.LU R39, [R1+0x8e5c] ;  /* 0x008e5c0001277983 */ /* 0x000f240000300800 */
        /* <DEDUP_REMOVED lines=15> */
[----:B------:R-:W-:Y:S01]  /*116af0*/  IMAD.MOV.U32 R195, RZ, RZ, R26 ;  /* 0x000000ffffc37224 */ /* 0x000fe200078e001a */
[----:B--2---:R-:W-:Y:S01]  /*116b00*/  MOV R194, R38 ;  /* 0x0000002600c27202 */ /* 0x004fe20000000f00 */
[----:B----4-:R-:W-:Y:S01]  /*116b10*/  IMAD.MOV.U32 R193, RZ, RZ, R39 ;  /* 0x000000ffffc17224 */ /* 0x010fe200078e0027 */
[----:B---3--:R-:W-:Y:S02]  /*116b20*/  MOV R192, R42 ;  /* 0x0000002a00c07202 */ /* 0x008fe40000000f00 */
[----:B------:R-:W2:Y:S01]  /*116b30*/  LDL.LU R42, [R1+0x8e30] ;  /* 0x008e3000012a7983 */ /* 0x000ea20000300800 */
[----:B------:R-:W3:Y:S02]  /*116b40*/  LDL.LU R39, [R1+0x8e2c] ;  /* 0x008e2c0001277983 */ /* 0x000ee40000300800 */
[----:B------:R-:W4:Y:S02]  /*116b50*/  LDL.LU R38, [R1+0x8e28] ;  /* 0x008e280001267983 */ /* 0x000f240000300800 */
[----:B------:R-:W4:Y:S01]  /*116b60*/  LDL.LU R26, [R1+0x8e24] ;  /* 0x008e2400011a7983 */ /* 0x000f220000300800 */
[----:B------:R-:W-:Y:S01]  /*116b70*/  MOV R188, R27 ;  /* 0x0000001b00bc7202 */ /* 0x000fe20000000f00 */
[----:B------:R-:W-:Y:S01]  /*116b80*/  IMAD.MOV.U32 R189, RZ, RZ, R11 ;  /* 0x000000ffffbd7224 */ /* 0x000fe200078e000b */
[----:B------:R-:W4:Y:S01]  /*116b90*/  LDL.LU R27, [R1+0x8e20] ;  /* 0x008e2000011b7983 */ /* 0x000f220000300800 */
[----:B------:R-:W4:Y:S01]  /*116ba0*/  LDL.LU R11, [R1+0x8e1c] ;  /* 0x008e1c00010b7983 */ /* 0x000f220000300800 */
[----:B------:R-:W-:-:S02]  /*116bb0*/  MOV R190, R10 ;  /* 0x0000000a00be7202 */ /* 0x000fc40000000f00 */
[----:B------:R-:W4:Y:S01]  /*116bc0*/  LDL.LU R10, [R1+0x8e18] ;  /* 0x008e1800010a7983 */ /* 0x000f220000300800 */
[----:B------:R-:W-:Y:S02]  /*116bd0*/  IMAD.MOV.U32 R191, RZ, RZ, R22 ;  /* 0x000000ffffbf7224 */ /* 0x000fe400078e0016 */
[----:B------:R-:W4:Y:S01]  /*116be0*/  LDL.LU R22, [R1+0x8e14] ;  /* 0x008e140001167983 */ /* 0x000f220000300800 */
[----:B------:R-:W-:Y:S02]  /*116bf0*/  MOV R182, R23 ;  /* 0x0000001700b67202 */ /* 0x000fe40000000f00 */
[----:B------:R-:W4:Y:S01]  /*116c00*/  LDL.LU R23, [R1+0x8e10] ;  /* 0x008e100001177983 */ /* 0x000f220000300800 */
[----:B------:R-:W-:Y:S01]  /*116c10*/  MOV R24, R116 ;  /* 0x0000007400187202 */ /* 0x000fe20000000f00 */
[----:B------:R-:W-:Y:S02]  /*116c20*/  IMAD.MOV.U32 R179, RZ, RZ, R18 ;  /* 0x000000ffffb37224 */ /* 0x000fe400078e0012 */
[----:B------:R-:W-:Y:S01]  /*116c30*/  IMAD.MOV.U32 R21, RZ, RZ, R117 ;  /* 0x000000ffff157224 */ /* 0x000fe200078e0075 */
[----:B--2---:R-:W-:Y:S01]  /*116c40*/  MOV R178, R42 ;  /* 0x0000002a00b27202 */ /* 0x004fe20000000f00 */
[----:B---3--:R-:W-:Y:S01]  /*116c50*/  IMAD.MOV.U32 R177, RZ, RZ, R39 ;  /* 0x000000ffffb17224 */ /* 0x008fe200078e0027 */
[----:B----4-:R-:W-:-:S02]  /*116c60*/  MOV R176, R38 ;  /* 0x0000002600b07202 */ /* 0x010fc40000000f00 */
[----:B------:R-:W2:Y:S01]  /*116c70*/  LDL.LU R38, [R1+0x8e0c] ;  /* 0x008e0c0001267983 */ /* 0x000ea20000300800 */
[----:B------:R-:W3:Y:S02]  /*116c80*/  LDL.LU R39, [R1+0x8e08] ;  /* 0x008e080001277983 */ /* 0x000ee40000300800 */
[----:B------:R-:W4:Y:S02]  /*116c90*/  LDL.LU R42, [R1+0x8e04] ;  /* 0x008e0400012a7983 */ /* 0x000f240000300800 */
[----:B------:R-:W4:Y:S02]  /*116ca0*/  LDL.LU R18, [R1+0x8e00] ;  /* 0x008e000001127983 */ /* 0x000f240000300800 */
[----:B------:R-:W-:Y:S01]  /*116cb0*/  IMAD.MOV.U32 R117, RZ, RZ, R11 ;  /* 0x000000ffff757224 */ /* 0x000fe200078e000b */
[----:B------:R-:W-:Y:S02]  /*116cc0*/  MOV R116, R10 ;  /* 0x0000000a00747202 */ /* 0x000fe40000000f00 */
[----:B------:R-:W4:Y:S01]  /*116cd0*/  LDL.LU R10, [R1+0x8dfc] ;  /* 0x008dfc00010a7983 */ /* 0x000f220000300800 */
[----:B------:R-:W4:Y:S01]  /*116ce0*/  LDL.LU R11, [R1+0x8df8] ;  /* 0x008df800010b7983 */ /* 0x000f220000300800 */
[----:B------:R-:W-:Y:S01]  /*116cf0*/  MOV R20, R118 ;  /* 0x0000007600147202 */ /* 0x000fe20000000f00 */
[----:B------:R-:W-:Y:S01]  /*116d00*/  IMAD.MOV.U32 R17, RZ, RZ, R119 ;  /* 0x000000ffff117224 */ /* 0x000fe200078e0077 */
[----:B------:R-:W-:Y:S01]  /*116d10*/  MOV R118, R27 ;  /* 0x0000001b00767202 */ /* 0x000fe20000000f00 */
[----:B------:R-:W-:Y:S01]  /*116d20*/  IMAD.MOV.U32 R119, RZ, RZ, R26 ;  /* 0x000000ffff777224 */ /* 0x000fe200078e001a */
[----:B------:R-:W4:Y:S01]  /*116d30*/  LDL.LU R27, [R1+0x8df4] ;  /* 0x008df400011b7983 */ /* 0x000f220000300800 */
[----:B------:R-:W4:Y:S01]  /*116d40*/  LDL.LU R26, [R1+0x8df0] ;  /* 0x008df000011a7983 */ /* 0x000f220000300800 */
        /* <DEDUP_REMOVED lines=13> */
[----:B------:R-:W3:Y:S02]  /*116e20*/  LDL.LU R38, [R1+0x8de8] ;  /* 0x008de80001267983 */ /* 0x000ee40000300800 */
[----:B------:R-:W2:Y:S02]  /*116e30*/  LDL.LU R23, [R1+0x8de4] ;  /* 0x008de40001177983 */ /* 0x000ea40000300800 */
[----:B------:R-:W2:Y:S01]  /*116e40*/  LDL.LU R22, [R1+0x8de0] ;  /* 0x008de00001167983 */ /* 0x000ea20000300800 */
[----:B----4-:R-:W-:Y:S01]  /*116e50*/  MOV R58, R18 ;  /* 0x00000012003a7202 */ /* 0x010fe20000000f00 */
[----:B------:R-:W-:Y:S01]  /*116e60*/  IMAD.MOV.U32 R57, RZ, RZ, R10 ;  /* 0x000000ffff397224 */ /* 0x000fe200078e000a */
[----:B------:R-:W-:-:S02]  /*116e70*/  MOV R56, R11 ;  /* 0x0000000b00387202 */ /* 0x000fc40000000f00 */
[----:B------:R-:W4:Y:S01]  /*116e80*/  LDL.LU R11, [R1+0x8ddc] ;  /* 0x008ddc00010b7983 */ /* 0x000f220000300800 */
[----:B------:R-:W2:Y:S02]  /*116e90*/  LDL.LU R10, [R1+0x8dd8] ;  /* 0x008dd800010a7983 */ /* 0x000ea40000300800 */
        /* <DEDUP_REMOVED lines=8> */
[----:B------:R-:W3:Y:S02]  /*116f20*/  LDL.LU R50, [R1+0x8db8] ;  /* 0x008db80001327983 */ /* 0x000ee40000300800 */
        /* <DEDUP_REMOVED lines=17> */
[----:B------:R-:W-:Y:S01]  /*117040*/  IMAD.MOV.U32 R4, RZ, RZ, R123 ;  /* 0x000000ffff047224 */ /* 0x000fe200078e007b */
[----:B------:R-:W-:Y:S01]  /*117050*/  MOV R114, R14 ;  /* 0x0000000e00727202 */ /* 0x000fe20000000f00 */
[----:B------:R-:W4:Y:S01]  /*117060*/  LDL.LU R13, [R1+0x874] ;  /* 0x00087400010d7983 */ /* 0x000f220000300800 */
[----:B------:R-:W-:Y:S02]  /*117070*/  IMAD.MOV.U32 R123, RZ, RZ, R15 ;  /* 0x000000ffff7b7224 */ /* 0x000fe400078e000f */
[----:B------:R-:W4:Y:S02]  /*117080*/  LDL.LU R14, [R1+0x878] ;  /* 0x00087800010e7983 */ /* 0x000f240000300800 */
[----:B------:R-:W4:Y:S01]  /*117090*/  LDL.LU R15, [R1+0x87c] ;  /* 0x00087c00010f7983 */ /* 0x000f220000300800 */
[----:B------:R-:W4:Y:S01]  /*1170a0*/  LDL.LU R212, [R1+0x8a0] ;  /* 0x0008a00001d47983 */ /* 0x000f220000300800 */
[----:B------:R-:W4:Y:S01]  /*1170b0*/  LDL.LU R213, [R1+0x8a4] ;  /* 0x0008a40001d57983 */ /* 0x000f220000300800 */
[----:B------:R-:W-:Y:S01]  /*1170c0*/  MOV R8, R122 ;  /* 0x0000007a00087202 */ /* 0x000fe20000000f00 */
        /* <DEDUP_REMOVED lines=13> */
[----:B---3--:R-:W-:Y:S01]  /*1171a0*/  MOV R226, R50 ;  /* 0x0000003200e27202 */ /* 0x008fe20000000f00 */
[----:B----4-:R-:W-:Y:S01]  /*1171b0*/  IMAD.MOV.U32 R225, RZ, RZ, R7 ;  /* 0x000000ffffe17224 */ /* 0x010fe200078e0007 */
[----:B------:R-:W-:-:S02]  /*1171c0*/  MOV R224, R6 ;  /* 0x0000000600e07202 */ /* 0x000fc40000000f00 */
[----:B------:R-:W2:Y:S01]  /*1171d0*/  LDL.LU R6, [R1+0x8dac] ;  /* 0x008dac0001067983 */ /* 0x000ea20000300800 */
[----:B------:R-:W2:Y:S02]  /*1171e0*/  LDL.LU R7, [R1+0x8da8] ;  /* 0x008da80001077983 */ /* 0x000ea40000300800 */
[----:B------:R-:W3:Y:S02]  /*1171f0*/  LDL.LU R50, [R1+0x8da4] ;  /* 0x008da40001327983 */ /* 0x000ee40000300800 */
[----:B------:R-:W3:Y:S01]  /*117200*/  LDL.LU R51, [R1+0x8da0] ;  /* 0x008da00001337983 */ /* 0x000ee20000300800 */
[----:B------:R-:W-:Y:S01]  /*117210*/  STL.64 [R1+0x8bf8], R54 ;  /* 0x008bf83601007387 */ /* 0x000fe20000100a00 */
[----:B------:R1:W-:Y:S02]  /*117220*/  STL.64 [R1+0x8bf0], R52 ;  /* 0x008bf03401007387 */ /* 0x0003e40000100a00 */
[----:B-1----:R-:W-:Y:S01]  /*117230*/  MOV R52, R38 ;  /* 0x0000002600347202 */ /* 0x002fe20000000f00 */
[----:B------:R-:W-:Y:S01]  /*117240*/  IMAD.MOV.U32 R53, RZ, RZ, R39 ;  /* 0x000000ffff357224 */ /* 0x000fe200078e0027 */
[----:B------:R-:W4:Y:S01]  /*117250*/  LDL.LU R38, [R1+0x8d9c] ;  /* 0x008d9c0001267983 */ /* 0x000f220000300800 */
[----:B------:R-:W4:Y:S01]  /*117260*/  LDL.LU R39, [R1+0x8d98] ;  /* 0x008d980001277983 */ /* 0x000f220000300800 */
        /* <DEDUP_REMOVED lines=12> */
[----:B------:R1:W-:Y:S02]  /*117330*/  STL.64 [R1+0x8be0], R48 ;  /* 0x008be03001007387 */ /* 0x0003e40000100a00 */
[----:B-1----:R-:W-:Y:S01]  /*117340*/  MOV R48, R10 ;  /* 0x0000000a00307202 */ /* 0x002fe20000000f00 */
[----:B------:R-:W-:Y:S01]  /*117350*/  IMAD.MOV.U32 R49, RZ, RZ, R11 ;  /* 0x000000ffff317224 */ /* 0x000fe200078e000b */
[----:B------:R-:W4:Y:S01]  /*117360*/  LDL.LU R10, [R1+0x8d7c] ;  /* 0x008d7c00010a7983 */ /* 0x000f220000300800 */
[----:B------:R-:W4:Y:S01]  /*117370*/  LDL.LU R11, [R1+0x8d78] ;  /* 0x008d7800010b7983 */ /* 0x000f220000300800 */
[----:B------:R-:W-:Y:S01]  /*117380*/  MOV R50, R22 ;  /* 0x0000001600327202 */ /* 0x000fe20000000f00 */
[----:B------:R-:W-:Y:S01]  /*117390*/  IMAD.MOV.U32 R51, RZ, RZ, R23 ;  /* 0x000000ffff337224 */ /* 0x000fe200078e0017 */
[----:B------:R-:W4:Y:S01]  /*1173a0*/  LDL.LU R22, [R1+0x8d74] ;  /* 0x008d740001167983 */ /* 0x000f220000300800 */
        /* <DEDUP_REMOVED lines=14> */
[----:B---3--:R-:W-:Y:S01]  /*117490*/  MOV R26, R34 ;  /* 0x00000022001a7202 */ /* 0x008fe20000000f00 */
[----:B------:R-:W-:Y:S01]  /*1174a0*/  IMAD.MOV.U32 R27, RZ, RZ, R35 ;  /* 0x000000ffff1b7224 */ /* 0x000fe200078e0023 */
[----:B------:R-:W3:Y:S01]  /*1174b0*/  LDL.LU R34, [R1+0x8d54] ;  /* 0x008d540001227983 */ /* 0x000ee20000300800 */
[----:B------:R-:W3:Y:S01]  /*1174c0*/  LDL.LU R35, [R1+0x8d50] ;  /* 0x008d500001237983 */ /* 0x000ee20000300800 */
[----:B----4-:R-:W-:Y:S11]  /*1174d0*/  HMMA.1688.F32.TF32 R212, R236, R22, R212 ;  /* 0x00000016ecd4723c */ /* 0x010ff600000810d4 */
        /* <DEDUP_REMOVED lines=8> */
[----:B-1----:R-:W-:Y:S01]  /*117560*/  MOV R20, R19 ;  /* 0x0000001300147202 */ /* 0x002fe20000000f00 */
[----:B------:R-:W-:Y:S01]  /*117570*/  IMAD.MOV.U32 R21, RZ, RZ, R30 ;  /* 0x000000ffff157224 */ /* 0x000fe200078e001e */
[----:B------:R-:W2:Y:S01]  /*117580*/  LDL.LU R19, [R1+0x8d3c] ;  /* 0x008d3c0001137983 */ /* 0x000ea20000300800 */
[----:B------:R-:W4:Y:S01]  /*117590*/  LDL.LU R30, [R1+0x8d38] ;  /* 0x008d3800011e7983 */ /* 0x000f220000300800 */
[----:B------:R-:W-:-:S02]  /*1175a0*/  MOV R22, R31 ;  /* 0x0000001f00167202 */ /* 0x000fc40000000f00 */
[----:B------:R-:W4:Y:S01]  /*1175b0*/  LDL.LU R31, [R1+0x8d34] ;  /* 0x008d3400011f7983 */ /* 0x000f220000300800 */
[----:B------:R-:W-:Y:S02]  /*1175c0*/  IMAD.MOV.U32 R23, RZ, RZ, R43 ;  /* 0x000000ffff177224 */ /* 0x000fe400078e002b */
[----:B------:R-:W4:Y:S01]  /*1175d0*/  LDL.LU R43, [R1+0x8d30] ;  /* 0x008d3000012b7983 */ /* 0x000f220000300800 */
[C---:B---3--:R-:W-:Y:S11]  /*1175e0*/  HMMA.1688.F32.TF32 R216, R236.reuse, R34, R216 ;  /* 0x00000022ecd8723c */ /* 0x048ff600000810d8 */
[----:B------:R-:W-:Y:S11]  /*1175f0*/  @!UPT UIADD3 URZ, URZ, URZ, URZ ;  /* 0x0000003f3f3ff290 */ /* 0x000ff6000fffe03f */
[----:B------:R-:W-:Y:S01]  /*117600*/  @!UPT UIADD3 URZ, URZ, URZ, URZ ;  /* 0x0000003f3f3ff290 */ /* 0x000fe2000fffe03f */
[----:B------:R-:W-:Y:S01]  /*117610*/  STL.64 [R1+0x1490], R216 ;  /* 0x001490d801007387 */ /* 0x000fe20000100a00 */
[----:B------:R1:W-:Y:S03]  /*117620*/  STL.64 [R1+0x1498], R218 ;  /* 0x001498da01007387 */ /* 0x0003e60000100a00 */
[----:B-1----:R-:W3:Y:S01]  /*117630*/  LDL.LU.64 R218, [R1+0x8d28] ;  /* 0x008d280001da7983 */ /* 0x002ee20000300a00 */
        /* <DEDUP_REMOVED lines=9> */
[----:B-1----:R-:W4:Y:S01]  /*1176d0*/  LDL.LU.64 R14, [R1+0x8d10] ;  /* 0x008d1000010e7983 */ /* 0x002f220000300a00 */
[C---:B------:R-:W-:Y:S08]  /*1176e0*/  HMMA.1688.F32.TF32 R228, R236.reuse, R42, R228 ;  /* 0x0000002aece4723c */ /* 0x040ff000000810e4 */
[----:B------:R-:W-:Y:S01]  /*1176f0*/  HMMA.1688.F32.TF32 R20, R236, R10, R20 ;  /* 0x0000000aec14723c */ /* 0x000fe20000081014 */
[----:B------:R-:W-:-:S07]  /*117700*/  IMAD.MOV.U32 R107, RZ, RZ, R5 ;  /* 0x000000ffff6b7224 */ /* 0x000fce00078e0005 */
        /* <DEDUP_REMOVED lines=8> */
[----:B------:R1:W-:Y:S02]  /*117790*/  STL.64 [R1+0x14d8], R230 ;  /* 0x0014d8e601007387 */ /* 0x0003e40000100a00 */
[----:B-1----:R-:W3:Y:S01]  /*1177a0*/  LDL.LU.64 R230, [R1+0x8cf8] ;  /* 0x008cf80001e67983 */ /* 0x002ee20000300a00 */
[----:B------:R-:W4:Y:S02]  /*1177b0*/  LDL.LU.64 R228, [R1+0x8cf0] ;  /* 0x008cf00001e47983 */ /* 0x000f240000300a00 */
[----:B------:R-:W-:Y:S02]  /*1177c0*/  STL.64 [R1+0x14e0], R20 ;  /* 0x0014e01401007387 */ /* 0x000fe40000100a00 */
[----:B------:R1:W-:Y:S02]  /*1177d0*/  STL.64 [R1+0x14e8], R22 ;  /* 0x0014e81601007387 */ /* 0x0003e40000100a00 */
[C---:B-1----:R-:W-:Y:S08]  /*1177e0*/  HMMA.1688.F32.TF32 R20, R236.reuse, R38, R24 ;  /* 0x00000026ec14723c */ /* 0x042ff00000081018 */
[C---:B------:R-:W-:Y:S11]  /*1177f0*/  HMMA.1688.F32.TF32 R24, R236.reuse, R6, R48 ;  /* 0x00000006ec18723c */ /* 0x040ff60000081030 */
[----:B------:R-:W-:Y:S04]  /*117800*/  @!UPT UIADD3 URZ, URZ, URZ, URZ ;  /* 0x0000003f3f3ff290 */ /* 0x000fe8000fffe03f */
[----:B------:R-:W-:Y:S01]  /*117810*/  STL.64 [R1+0x14f0], R20 ;  /* 0x0014f01401007387 */ /* 0x000fe20000100a00 */
[----:B------:R1:W-:Y:S02]  /*117820*/  STL.64 [R1+0x14f8], R22 ;  /* 0x0014f81601007387 */ /* 0x0003e40000100a00 */
[----:B-1----:R-:W-:Y:S01]  /*117830*/  HMMA.1688.F32.TF32 R20, R236, R46, R52 ;  /* 0x0000002eec14723c */ /* 0x002fe20000081034 */
        /* <DEDUP_REMOVED lines=23> */
[----:B------:R-:W-:Y:S11]  /*1179b0*/  STL.64 [R1+0x1698], R22 ;  /* 0x0016981601007387 */ /* 0x000ff60000100a00 */
[----:B------:R-:W-:Y:S02]  /*1179c0*/  @!UPT UIADD3 URZ, URZ, URZ, URZ ;  /* 0x0000003f3f3ff290 */ /* 0x000fe4000fffe03f */
[----:B------:R-:W-:Y:S01]  /*1179d0*/  STL.64 [R1+0x1680], R44 ;  /* 0x0016802c01007387 */ /* 0x000fe20000100a00 */
[----:B------:R-:W-:Y:S07]  /*1179e0*/  STL.64 [R1+0x1688], R46 ;  /* 0x0016882e01007387 */ /* 0x000fee0000100a00 */
[----:B------:R-:W-:Y:S02]  /*1179f0*/  STL.64 [R1+0x1670], R24 ;  /* 0x0016701801007387 */ /* 0x000fe40000100a00 */
[----:B------:R1:W-:Y:S02]  /*117a00*/  STL.64 [R1+0x1678], R26 ;  /* 0x0016781a01007387 */ /* 0x0003e40000100a00 */
[C---:B-1----:R-:W-:Y:S08]  /*117a10*/  HMMA.1688.F32.TF32 R24, R240.reuse, R222, R204 ;  /* 0x000000def018723c */ /* 0x042ff000000810cc */
[C---:B---3--:R-:W-:Y:S08]  /*117a20*/  HMMA.1688.F32.TF32 R20, R240.reuse, R230, R196 ;  /* 0x000000e6f014723c */ /* 0x048ff000000810c4 */
[C---:B----4-:R-:W-:Y:S11]  /*117a30*/  HMMA.1688.F32.TF32 R44, R240.reuse, R226, R200 ;  /* 0x000000e2f02c723c */ /* 0x050ff600000810c8 */
[----:B------:R-:W-:Y:S04]  /*117a40*/  @!UPT UIADD3 URZ, URZ, URZ, URZ ;  /* 0x0000003f3f3ff290 */ /* 0x000fe8000fffe03f */
[----:B------:R-:W-:Y:S01]  /*117a50*/  STL.64 [R1+0x1660], R20 ;  /* 0x0016601401007387 */ /* 0x000fe20000100a00 */
[----:B------:R1:W-:Y:S02]  /*117a60*/  STL.64 [R1+0x1668], R22 ;  /* 0x0016681601007387 */ /* 0x0003e40000100a00 */
[----:B-1----:R-:W-:Y:S05]  /*117a70*/  HMMA.1688.F32.TF32 R20, R240, R218, R208 ;  /* 0x000000daf014723c */ /* 0x002fea00000810d0 */
[----:B------:R-:W-:Y:S01]  /*117a80*/  STL.64 [R1+0x1650], R44 ;  /* 0x0016502c01007387 */ /* 0x000fe20000100a00 */
[----:B------:R-:W-:Y:S02]  /*117a90*/  STL.64 [R1+0x1658], R46 ;  /* 0x0016582e01007387 */ /* 0x000fe40000100a00 */
[----:B------:R-:W2:Y:S02]  /*117aa0*/  LDL.LU R116, [R1+0x210] ;  /* 0x0002100001747983 */ /* 0x000ea40000300800 */
[----:B------:R1:W-:Y:S01]  /*117ab0*/  STL.64 [R1+0x1640], R24 ;  /* 0x0016401801007387 */ /* 0x0003e20000100a00 */
[----:B------:R3:W-:Y:S11]  /*117ac0*/  STL.64 [R1+0x1648], R26 ;  /* 0x0016481a01007387 */ /* 0x0007f60000100a00 */
        /* <DEDUP_REMOVED lines=18> */
[----:B----4-:R-:W3:Y:S02]  /*117bf0*/  LDL.LU R20, [R1+0x290] ;  /* 0x0002900001147983 */ /* 0x010ee40000300800 */
        /* <DEDUP_REMOVED lines=130> */
[----:B-1----:R-:W4:Y:S01]  /*118420*/  LDL.LU.64 R178, [R1+0x8c68] ;  /* 0x008c680001b27983 */ /* 0x002f220000300a00 */
[C---:B------:R-:W-:Y:S08]  /*118430*/  HMMA.1688.F32.TF32 R236, R240.reuse, R174, R236 ;  /* 0x000000aef0ec723c */ /* 0x040ff000000810ec */
[C---:B------:R-:W-:Y:S01]  /*118440*/  HMMA.1688.F32.TF32 R20, R240.reuse, R170, R20 ;  /* 0x000000aaf014723c */ /* 0x040fe20000081014 */
[----:B------:R-:W3:Y:S07]  /*118450*/  LDL.LU.64 R176, [R1+0x8c60] ;  /* 0x008c600001b07983 */ /* 0x000eee0000300a00 */
[C---:B----4-:R-:W-:Y:S11]  /*118460*/  HMMA.1688.F32.TF32 R44, R240.reuse, R178, R44 ;  /* 0x000000b2f02c723c */ /* 0x050ff6000008102c */
        /* <DEDUP_REMOVED lines=8> */
[C---:B-1----:R-:W-:Y:S08]  /*1184f0*/  HMMA.1688.F32.TF32 R44, R240.reuse, R166, R24 ;  /* 0x000000a6f02c723c */ /* 0x042ff00000081018 */
[C---:B------:R-:W-:Y:S08]  /*118500*/  HMMA.1688.F32.TF32 R24, R240.reuse, R162, R48 ;  /* 0x000000a2f018723c */ /* 0x040ff00000081030 */
[C---:B----4-:R-:W-:Y:S07]  /*118510*/  HMMA.1688.F32.TF32 R20, R240.reuse, R158, R52 ;  /* 0x0000009ef014723c */ /* 0x050fee0000081034 */
        /* <DEDUP_REMOVED lines=33> */
[----:B------:R-:W4:Y:S01]  /*118730*/  LDL.LU R52, [R1+0x730] ;  /* 0x0007300001347983 */ /* 0x000f220000300800 */
[C---:B-1----:R-:W-:Y:S04]  /*118740*/  HMMA.1688.F32.TF32 R20, R240.reuse, R134, R120 ;  /* 0x00000086f014723c */ /* 0x042fe80000081078 */
[----:B------:R1:W-:Y:S01]  /*118750*/  STL.64 [R1+0x1160], R24 ;  /* 0x0011601801007387 */ /* 0x0003e20000100a00 */
[----:B------:R1:W-:Y:S11]  /*118760*/  STL.64 [R1+0x1168], R26 ;  /* 0x0011681a01007387 */ /* 0x0003f60000100a00 */
[----:B------:R-:W-:Y:S07]  /*118770*/  @!UPT UIADD3 URZ, URZ, URZ, URZ ;  /* 0x0000003f3f3ff290 */ /* 0x000fee000fffe03f */
[----:B------:R2:W-:Y:S01]  /*118780*/  STL.64 [R1+0x1150], R20 ;  /* 0x0011501401007387 */ /* 0x0005e20000100a00 */
[----:B------:R2:W-:Y:S02]  /*118790*/  STL.64 [R1+0x1158], R22 ;  /* 0x0011581601007387 */ /* 0x0005e40000100a00 */
[----:B------:R-:W4:Y:S02]  /*1187a0*/  LDL.LU R53, [R1+0x734] ;  /* 0x0007340001357983 */ /* 0x000f240000300800 */
[----:B------:R-:W4:Y:S01]  /*1187b0*/  LDL.LU R54, [R1+0x738] ;  /* 0x0007380001367983 */ /* 0x000f220000300800 */
[----:B------:R-:W4:Y:S01]  /*1187c0*/  LDL.LU R55, [R1+0x73c] ;  /* 0x00073c0001377983 */ /* 0x000f220000300800 */
        /* <DEDUP_REMOVED lines=58> */
[----:B------:R-:W2:Y:S01]  /*118b70*/  LDL.LU R22, [R1+0x768] ;  /* 0x0007680001167983 */ /* 0x000ea20000300800 */
[----:B------:R-:W2:Y:S01]  /*118b80*/  LDL.LU R23, [R1+0x76c] ;  /* 0x00076c0001177983 */ /* 0x000ea20000300800 */
[----:B------:R-:W2:Y:S02]  /*118b90*/  LDL.LU R56, [R1+0x720] ;  /* 0x0007200001387983 */ /* 0x000ea40000300800 */
[----:B------:R-:W2:Y:S02]  /*118ba0*/  LDL.LU R57, [R1+0x724] ;  /* 0x0007240001397983 */ /* 0x000ea40000300800 */
[----:B------:R-:W2:Y:S01]  /*118bb0*/  LDL.LU R58, [R1+0x728] ;  /* 0x00072800013a7983 */ /* 0x000ea20000300800 */
[----:B------:R-:W2:Y:S01]  /*118bc0*/  LDL.LU R59, [R1+0x72c] ;  /* 0x00072c00013b7983 */ /* 0x000ea20000300800 */
[C---:B---3--:R-:W-:Y:S08]  /*118bd0*/  HMMA.1688.F32.TF32 R236, R240.reuse, R130, R236 ;  /* 0x00000082f0ec723c */ /* 0x048ff000000810ec */
[C---:B----4-:R-:W-:Y:S11]  /*118be0*/  HMMA.1688.F32.TF32 R120, R240.reuse, R126, R120 ;  /* 0x0000007ef078723c */ /* 0x050ff60000081078 */
[----:B------:R-:W-:Y:S05]  /*118bf0*/  @!UPT UIADD3 URZ, URZ, URZ, URZ ;  /* 0x0000003f3f3ff290 */ /* 0x000fea000fffe03f */
[----:B------:R-:W-:Y:S01]  /*118c00*/  IMAD.MOV.U32 R13, RZ, RZ, R237 ;  /* 0x000000ffff0d7224 */ /* 0x000fe200078e00ed */
[----:B------:R-:W-:Y:S01]  /*118c10*/  MOV R12, R236 ;  /* 0x000000ec000c7202 */ /* 0x000fe20000000f00 */
[----:B------:R-:W-:Y:S03]  /*118c20*/  STL.64 [R1+0xa38], R238 ;  /* 0x000a38ee01007387 */ /* 0x000fe60000100a00 */
[----:B------:R-:W-:Y:S01]  /*118c30*/  STL [R1+0x88bc], R13 ;  /* 0x0088bc0d01007387 */ /* 0x000fe20000100800 */
[----:B------:R-:W-:Y:S04]  /*118c40*/  LDS R236, [R0+0x85880] ;  /* 0x0858800000ec7984 */ /* 0x000fe80000000800 */
[----:B------:R-:W-:Y:S04]  /*118c50*/  STL [R1+0x88b8], R12 ;  /* 0x0088b80c01007387 */ /* 0x000fe80000100800 */
[----:B------:R-:W-:Y:S01]  /*118c60*/  STL.64 [R1+0xa20], R120 ;  /* 0x000a207801007387 */ /* 0x000fe20000100a00 */
[----:B------:R1:W-:Y:S02]  /*118c70*/  STL.64 [R1+0xa28], R122 ;  /* 0x000a287a01007387 */ /* 0x0003e40000100a00 */
[----:B------:R-:W-:Y:S01]  /*118c80*/  LDS R238, [R0+0x85c80] ;  /* 0x085c800000ee7984 */ /* 0x000fe20000000800 */
[----:B------:R-:W-:Y:S04]  /*118c90*/  LDS R237, [R3+0x85880] ;  /* 0x0858800003ed7984 */ /* 0x000fe80000000800 */
[----:B------:R-:W3:Y:S04]  /*118ca0*/  LDS R239, [R3+0x85c80] ;  /* 0x085c800003ef7984 */ /* 0x000ee80000000800 */
        /* <DEDUP_REMOVED lines=19> */
[----:B------:R-:W-:Y:S01]  /*118de0*/  STL [R1+0x9f0], R108 ;  /* 0x0009f06c01007387 */ /* 0x000fe20000100800 */
[----:B------:R1:W-:Y:S02]  /*118df0*/  STL [R1+0x9fc], R111 ;  /* 0x0009fc6f01007387 */ /* 0x0003e40000100800 */
[----:B------:R-:W-:Y:S02]  /*118e00*/  IMAD.MOV.U32 R12, RZ, RZ, R110 ;  /* 0x000000ffff0c7224 */ /* 0x000fe400078e006e */
[----:B-1----:R-:W4:Y:S01]  /*118e10*/  LDL.LU.64 R110, [R1+0x8c28] ;  /* 0x008c2800016e7983 */ /* 0x002f220000300a00 */
[----:B------:R-:W-:Y:S02]  /*118e20*/  MOV R13, R109 ;  /* 0x0000006d000d7202 */ /* 0x000fe40000000f00 */
[----:B------:R-:W2:Y:S02]  /*118e30*/  LDL.LU.64 R108, [R1+0x8c20] ;  /* 0x008c2000016c7983 */ /* 0x000ea40000300a00 */
[----:B------:R-:W-:Y:S01]  /*118e40*/  STL [R1+0x88c4], R12 ;  /* 0x0088c40c01007387 */ /* 0x000fe20000100800 */
[----:B------:R-:W-:Y:S01]  /*118e50*/  STL [R1+0x88c0], R13 ;  /* 0x0088c00d01007387 */ /* 0x000fe20000100800 */
        /* <DEDUP_REMOVED lines=16> */
[----:B------:R-:W-:Y:S01]  /*118f60*/  MOV R12, R142 ;  /* 0x0000008e000c7202 */ /* 0x000fe20000000f00 */
[----:B------:R-:W-:Y:S02]  /*118f70*/  IMAD.MOV.U32 R13, RZ, RZ, R143 ;  /* 0x000000ffff0d7224 */ /* 0x000fe400078e008f */
[C---:B-1----:R-:W-:Y:S08]  /*118f80*/  HMMA.1688.F32.TF32 R140, R240.reuse, R98, R148 ;  /* 0x00000062f08c723c */ /* 0x042ff00000081094 */
[C---:B------:R-:W-:Y:S08]  /*118f90*/  HMMA.1688.F32.TF32 R148, R240.reuse, R94, R152 ;  /* 0x0000005ef094723c */ /* 0x040ff00000081098 */
[C---:B------:R-:W-:Y:S07]  /*118fa0*/  HMMA.1688.F32.TF32 R144, R240.reuse, R90, R156 ;  /* 0x0000005af090723c */ /* 0x040fee000008109c */
[----:B------:R-:W-:Y:S01]  /*118fb0*/  STL.64 [R1+0x9b0], R140 ;  /* 0x0009b08c01007387 */ /* 0x000fe20000100a00 */
[----:B------:R1:W-:Y:S02]  /*118fc0*/  STL.64 [R1+0x9b8], R142 ;  /* 0x0009b88e01007387 */ /* 0x0003e40000100a00 */
[C---:B-1----:R-:W-:Y:S08]  /*118fd0*/  HMMA.1688.F32.TF32 R140, R240.reuse, R86, R44 ;  /* 0x00000056f08c723c */ /* 0x042ff0000008102c */
[C---:B--2---:R-:W-:Y:S08]  /*118fe0*/  HMMA.1688.F32.TF32 R44, R240.reuse, R82, R20 ;  /* 0x00000052f02c723c */ /* 0x044ff00000081014 */
[C---:B------:R-:W-:Y:S01]  /*118ff0*/  HMMA.1688.F32.TF32 R20, R240.reuse, R78, R24 ;  /* 0x0000004ef014723c */ /* 0x040fe20000081018 */
[----:B------:R-:W-:Y:S01]  /*119000*/  STL.64 [R1+0x9a0], R148 ;  /* 0x0009a09401007387 */ /* 0x000fe20000100a00 */
[----:B------:R-:W-:Y:S02]  /*119010*/  STL.64 [R1+0x9a8], R150 ;  /* 0x0009a89601007387 */ /* 0x000fe40000100a00 */
[----:B------:R-:W-:Y:S02]  /*119020*/  STL.64 [R1+0x990], R144 ;  /* 0x0009909001007387 */ /* 0x000fe40000100a00 */
[----:B------:R-:W-:Y:S02]  /*119030*/  STL.64 [R1+0x998], R146 ;  /* 0x0009989201007387 */ /* 0x000fe40000100a00 */
[C---:B------:R-:W-:Y:S01]  /*119040*/  HMMA.1688.F32.TF32 R24, R240.reuse, R74, R48 ;  /* 0x0000004af018723c */ /* 0x040fe20000081030 */
[----:B------:R-:W-:Y:S01]  /*119050*/  STL.64 [R1+0x980], R140 ;  /* 0x0009808c01007387 */ /* 0x000fe20000100a00 */
[----:B------:R-:W-:Y:S05]  /*119060*/  STL.64 [R1+0x988], R142 ;  /* 0x0009888e01007387 */ /* 0x000fea0000100a00 */
[----:B------:R-:W-:Y:S02]  /*119070*/  STL.64 [R1+0x970], R44 ;  /* 0x0009702c01007387 */ /* 0x000fe40000100a00 */
[----:B------:R1:W-:Y:S06]  /*119080*/  STL.64 [R1+0x978], R46 ;  /* 0x0009782e01007387 */ /* 0x0003ec0000100a00 */
[----:B------:R-:W-:Y:S01]  /*119090*/  STL.64 [R1+0x960], R20 ;  /* 0x0009601401007387 */ /* 0x000fe20000100a00 */
[----:B------:R2:W-:Y:S01]  /*1190a0*/  STL.64 [R1+0x968], R22 ;  /* 0x0009681601007387 */ /* 0x0005e20000100a00 */
[C---:B-1----:R-:W-:Y:S08]  /*1190b0*/  HMMA.1688.F32.TF32 R44, R240.reuse, R70, R52 ;  /* 0x00000046f02c723c */ /* 0x042ff00000081034 */
[C---:B--2---:R-:W-:Y:S01]  /*1190c0*/  HMMA.1688.F32.TF32 R20, R240.reuse, R66, R56 ;  /* 0x00000042f014723c */ /* 0x044fe20000081038 */
[----:B------:R1:W-:Y:S01]  /*1190d0*/  STL.64 [R1+0x950], R24 ;  /* 0x0009501801007387 */ /* 0x0003e20000100a00 */
[----:B------:R2:W-:Y:S03]  /*1190e0*/  STL.64 [R1+0x958], R26 ;  /* 0x0009581a01007387 */ /* 0x0005e60000100a00 */
[----:B-1----:R-:W4:Y:S10]  /*1190f0*/  LDL.LU R24, [R1+0x6e0] ;  /* 0x0006e00001187983 */ /* 0x002f340000300800 */
[----:B------:R-:W-:Y:S01]  /*119100*/  STL.64 [R1+0x940], R44 ;  /* 0x0009402c01007387 */ /* 0x000fe20000100a00 */
[----:B------:R-:W-:Y:S07]  /*119110*/  STL.64 [R1+0x948], R46 ;  /* 0x0009482e01007387 */ /* 0x000fee0000100a00 */
[----:B------:R1:W-:Y:S02]  /*119120*/  STL.64 [R1+0x930], R20 ;  /* 0x0009301401007387 */ /* 0x0003e40000100a00 */
[----:B------:R1:W-:Y:S01]  /*119130*/  STL.64 [R1+0x938], R22 ;  /* 0x0009381601007387 */ /* 0x0003e20000100a00 */
[----:B------:R-:W4:Y:S01]  /*119140*/  LDL.LU R25, [R1+0x6e4] ;  /* 0x0006e40001197983 */ /* 0x000f220000300800 */
[----:B--2---:R-:W4:Y:S02]  /*119150*/  LDL.LU R26, [R1+0x6e8] ;  /* 0x0006e800011a7983 */ /* 0x004f240000300800 */
        /* <DEDUP_REMOVED lines=61> */
[----:B------:R-:W3:Y:S01]  /*119530*/  LDL.LU.64 R48, [R1+0x8be0] ;  /* 0x008be00001307983 */ /* 0x000ee20000300a00 */
        /* <DEDUP_REMOVED lines=26> */
[----:B----4-:R-:W-:Y:S01]  /*1196e0*/  STL.64 [R1+0x8b28], R22 ;  /* 0x008b281601007387 */ /* 0x010fe20000100a00 */
[----:B---3--:R1:W-:Y:S01]  /*1196f0*/  STL.64 [R1+0x8b20], R20 ;  /* 0x008b201401007387 */ /* 0x0083e20000100a00 */
[C---:B--2---:R-:W-:Y:S08]  /*119700*/  HMMA.1688.F32.TF32 R24, R240.reuse, R22, R24 ;  /* 0x00000016f018723c */ /* 0x044ff00000081018 */
        /* <DEDUP_REMOVED lines=35> */
[----:B------:R1:W-:Y:S01]  /*119940*/  STL.64 [R1+0x870], R12 ;  /* 0x0008700c01007387 */ /* 0x0003e20000100a00 */
[----:B------:R2:W-:Y:S02]  /*119950*/  STL.64 [R1+0x878], R14 ;  /* 0x0008780e01007387 */ /* 0x0005e40000100a00 */
[----:B------:R-:W3:Y:S05]  /*119960*/  LDL.LU R156, [R1+0x140] ;  /* 0x00014000019c7983 */ /* 0x000eea0000300800 */
        /* <DEDUP_REMOVED lines=25> */
[----:B------:R-:W2:Y:S01]  /*119b00*/  LDL.LU.64 R42, [R1+0x38] ;  /* 0x00003800012a7983 */ /* 0x000ea20000300a00 */
[----:B------:R-:W3:Y:S02]  /*119b10*/  LDL.LU.64 R30, [R1+0x28] ;  /* 0x00002800011e7983 */ /* 0x000ee40000300a00 */
        /* <DEDUP_REMOVED lines=27> */
[----:B------:R-:W3:Y:S01]  /*119cd0*/  LDL.LU R39, [R1+0x1ec] ;  /* 0x0001ec0001277983 */ /* 0x000ee20000300800 */
[----:B----4-:R-:W-:Y:S11]  /*119ce0*/  HMMA.1688.F32.TF32 R44, R240, R6, R44 ;  /* 0x00000006f02c723c */ /* 0x010ff6000008102c */
[----:B------:R-:W-:Y:S11]  /*119cf0*/  @!UPT UIADD3 URZ, URZ, URZ, URZ ;  /* 0x0000003f3f3ff290 */ /* 0x000ff6000fffe03f */
[----:B------:R-:W-:Y:S01]  /*119d00*/  @!UPT UIADD3 URZ, URZ, URZ, URZ ;  /* 0x0000003f3f3ff290 */ /* 0x000fe2000fffe03f */
[----:B------:R-:W-:Y:S01]  /*119d10*/  STL.64 [R1+0x850], R44 ;  /* 0x0008502c01007387 */ /* 0x000fe20000100a00 */
[----:B------:R1:W-:Y:S03]  /*119d20*/  STL.64 [R1+0x858], R46 ;  /* 0x0008582e01007387 */ /* 0x0003e60000100a00 */
[----:B-1----:R-:W3:Y:S01]  /*119d30*/  LDL.LU.64 R46, [R1+0x8bb8] ;  /* 0x008bb800012e7983 */ /* 0x002ee20000300a00 */
[----:B------:R-:W4:Y:S02]  /*119d40*/  LDL.LU.64 R44, [R1+0x8bb0] ;  /* 0x008bb000012c7983 */ /* 0x000f240000300a00 */
[----:B------:R-:W-:Y:S02]  /*119d50*/  STL.64 [R1+0x8aa8], R6 ;  /* 0x008aa80601007387 */ /* 0x000fe40000100a00 */
[----:B------:R3:W-:Y:S01]  /*119d60*/  STL [R1+0x8aa0], R4 ;  /* 0x008aa00401007387 */ /* 0x0007e20000100800 */
[----:B--2---:R-:W-:Y:S08]  /*119d70*/  HMMA.1688.F32.TF32 R8, R236, R42, R8 ;  /* 0x0000002aec08723c */ /* 0x004ff00000081008 */
[----:B---3--:R-:W-:Y:S01]  /*119d80*/  HMMA.1688.F32.TF32 R4, R240, R46, R36 ;  /* 0x0000002ef004723c */ /* 0x008fe20000081024 */
[----:B------:R-:W-:Y:S01]  /*119d90*/  STL.64 [R1+0x8a98], R46 ;  /* 0x008a982e01007387 */ /* 0x000fe20000100a00 */
[----:B----4-:R-:W-:Y:S11]  /*119da0*/  STL.64 [R1+0x8a90], R44 ;  /* 0x008a902c01007387 */ /* 0x010ff60000100a00 */
[----:B------:R-:W-:Y:S10]  /*119db0*/  @!UPT UIADD3 URZ, URZ, URZ, URZ ;  /* 0x0000003f3f3ff290 */ /* 0x000ff4000fffe03f */
[----:B------:R-:W-:Y:S01]  /*119dc0*/  STL.64 [R1+0x840], R4 ;  /* 0x0008400401007387 */ /* 0x000fe20000100a00 */
[----:B------:R-:W-:Y:S02]  /*119dd0*/  STL.64 [R1+0x848], R6 ;  /* 0x0008480601007387 */ /* 0x000fe40000100a00 */
[----:B------:R-:W-:Y:S02]  /*119de0*/  STL.64 [R1+0x830], R8 ;  /* 0x0008300801007387 */ /* 0x000fe40000100a00 */
[----:B------:R1:W-:Y:S02]  /*119df0*/  STL.64 [R1+0x838], R10 ;  /* 0x0008380a01007387 */ /* 0x0003e40000100a00 */
[C---:B-1----:R-:W-:Y:S08]  /*119e00*/  HMMA.1688.F32.TF32 R8, R236.reuse, R30, R12 ;  /* 0x0000001eec08723c */ /* 0x042ff0000008100c */
[C---:B------:R-:W-:Y:S11]  /*119e10*/  HMMA.1688.F32.TF32 R12, R236.reuse, R34, R16 ;  /* 0x00000022ec0c723c */ /* 0x040ff60000081010 */
[----:B------:R-:W-:Y:S04]  /*119e20*/  @!UPT UIADD3 URZ, URZ, URZ, URZ ;  /* 0x0000003f3f3ff290 */ /* 0x000fe8000fffe03f */
[----:B------:R-:W-:Y:S01]  /*119e30*/  STL.64 [R1+0x820], R8 ;  /* 0x0008200801007387 */ /* 0x000fe20000100a00 */
[----:B------:R-:W-:Y:S07]  /*119e40*/  STL.64 [R1+0x828], R10 ;  /* 0x0008280a01007387 */ /* 0x000fee0000100a00 */
[----:B------:R-:W-:Y:S02]  /*119e50*/  STL.64 [R1+0x810], R12 ;  /* 0x0008100c01007387 */ /* 0x000fe40000100a00 */
        /* <DEDUP_REMOVED lines=28> */
[----:B-1----:R-:W-:Y:S01]  /*11a020*/  HMMA.1688.F32.TF32 R12, R236, R222, R156 ;  /* 0x000000deec0c723c */ /* 0x002fe2000008109c */
[----:B------:R-:W-:Y:S06]  /*11a030*/  STL.64 [R1+0x8a30], R226 ;  /* 0x008a30e201007387 */ /* 0x000fec0000100a00 */
[----:B------:R1:W-:Y:S02]  /*11a040*/  STL.64 [R1+0x7b0], R16 ;  /* 0x0007b01001007387 */ /* 0x0003e40000100a00 */
[----:B------:R2:W-:Y:S02]  /*11a050*/  STL.64 [R1+0x7b8], R18 ;  /* 0x0007b81201007387 */ /* 0x0005e40000100a00 */
[----:B------:R-:W3:Y:S11]  /*11a060*/  LDL.LU R152, [R1+0x70] ;  /* 0x0000700001987983 */ /* 0x000ef60000300800 */
        /* <DEDUP_REMOVED lines=26> */
[----:B------:R-:W3:Y:S01]  /*11a210*/  LDL.LU R40, [R1+0x120] ;  /* 0x0001200001287983 */ /* 0x000ee20000300800 */
[----:B------:R-:W-:Y:S01]  /*11a220*/  MOV R5, R42 ;  /* 0x0000002a00057202 */ /* 0x000fe20000000f00 */
[----:B------:R-:W3:Y:S02]  /*11a230*/  LDL.LU R41, [R1+0x124] ;  /* 0x0001240001297983 */ /* 0x000ee40000300800 */
[----:B------:R-:W-:Y:S01]  /*11a240*/  IMAD.MOV.U32 R4, RZ, RZ, R43 ;  /* 0x000000ffff047224 */ /* 0x000fe200078e002b */
[----:B------:R-:W3:Y:S01]  /*11a250*/  LDL.LU R42, [R1+0x128] ;  /* 0x00012800012a7983 */ /* 0x000ee20000300800 */
[----:B------:R-:W3:Y:S02]  /*11a260*/  LDL.LU R43, [R1+0x12c] ;  /* 0x00012c00012b7983 */ /* 0x000ee40000300800 */
[----:B----4-:R-:W4:Y:S02]  /*11a270*/  LDL.LU R12, [R1+0x110] ;  /* 0x00011000010c7983 */ /* 0x010f240000300800 */
[----:B------:R-:W4:Y:S01]  /*11a280*/  LDL.LU R13, [R1+0x114] ;  /* 0x00011400010d7983 */ /* 0x000f220000300800 */
[----:B------:R-:W4:Y:S01]  /*11a290*/  LDL.LU R14, [R1+0x118] ;  /* 0x00011800010e7983 */ /* 0x000f220000300800 */
[----:B------:R-:W4:Y:S02]  /*11a2a0*/  LDL.LU R15, [R1+0x11c] ;  /* 0x00011c00010f7983 */ /* 0x000f240000300800 */
[----:B------:R-:W3:Y:S01]  /*11a2b0*/  LDL.LU R28, [R1+0x100] ;  /* 0x00010000011c7983 */ /* 0x000ee20000300800 */
[----:B------:R-:W-:Y:S01]  /*11a2c0*/  MOV R7, R30 ;  /* 0x0000001e00077202 */ /* 0x000fe20000000f00 */
[----:B------:R-:W3:Y:S01]  /*11a2d0*/  LDL.LU R29, [R1+0x104] ;  /* 0x00010400011d7983 */ /* 0x000ee20000300800 */
[----:B------:R-:W-:-:S02]  /*11a2e0*/  IMAD.MOV.U32 R6, RZ, RZ, R31 ;  /* 0x000000ffff067224 */ /* 0x000fc400078e001f */
[----:B------:R-:W3:Y:S02]  /*11a2f0*/  LDL.LU R30, [R1+0x108] ;  /* 0x00010800011e7983 */ /* 0x000ee40000300800 */
[----:B------:R-:W3:Y:S01]  /*11a300*/  LDL.LU R31, [R1+0x10c] ;  /* 0x00010c00011f7983 */ /* 0x000ee20000300800 */
[----:B------:R-:W3:Y:S01]  /*11a310*/  LDL.LU R32, [R1+0xe0] ;  /* 0x0000e00001207983 */ /* 0x000ee20000300800 */
[----:B------:R-:W-:Y:S01]  /*11a320*/  MOV R9, R34 ;  /* 0x0000002200097202 */ /* 0x000fe20000000f00 */
        /* <DEDUP_REMOVED lines=24> */
[----:B------:R-:W-:Y:S01]  /*11a4b0*/  STL.64 [R1+0x8a40], R216 ;  /* 0x008a40d801007387 */ /* 0x000fe20000100a00 */
[C---:B--2---:R-:W-:Y:S08]  /*11a4c0*/  HMMA.1688.F32.TF32 R36, R236.reuse, R218, R36 ;  /* 0x000000daec24723c */ /* 0x044ff00000081024 */
[C---:B----4-:R-:W-:Y:S11]  /*11a4d0*/  HMMA.1688.F32.TF32 R12, R236.reuse, R210, R12 ;  /* 0x000000d2ec0c723c */ /* 0x050ff6000008100c */
[----:B------:R-:W-:Y:S04]  /*11a4e0*/  @!UPT UIADD3 URZ, URZ, URZ, URZ ;  /* 0x0000003f3f3ff290 */ /* 0x000fe8000fffe03f */
[----:B------:R-:W-:Y:S01]  /*11a4f0*/  STL.64 [R1+0x790], R36 ;  /* 0x0007902401007387 */ /* 0x000fe20000100a00 */
[----:B------:R3:W-:Y:S02]  /*11a500*/  STL.64 [R1+0x798], R38 ;  /* 0x0007982601007387 */ /* 0x0007e40000100a00 */
[C---:B---3--:R-:W-:Y:S01]  /*11a510*/  HMMA.1688.F32.TF32 R36, R236.reuse, R214, R40 ;  /* 0x000000d6ec24723c */ /* 0x048fe20000081028 */
        /* <DEDUP_REMOVED lines=199> */
[C---:B----4-:R-:W-:Y:S08]  /*11b190*/  HMMA.1688.F32.TF32 R12, R236.reuse, R82, R12 ;  /* 0x00000052ec0c723c */ /* 0x050ff0000008100c */
[C---:B------:R-:W-:Y:S08]  /*11b1a0*/  HMMA.1688.F32.TF32 R28, R236.reuse, R78, R28 ;  /* 0x0000004eec1c723c */ /* 0x040ff0000008101c */
[C---:B------:R-:W-:Y:S08]  /*11b1b0*/  HMMA.1688.F32.TF32 R16, R236.reuse, R74, R16 ;  /* 0x0000004aec10723c */ /* 0x040ff00000081010 */
[----:B------:R-:W-:Y:S01]  /*11b1c0*/  HMMA.1688.F32.TF32 R20, R236, R66, R20 ;  /* 0x00000042ec14723c */ /* 0x000fe20000081014 */
[----:B------:R-:W-:Y:S01]  /*11b1d0*/  IMAD.MOV.U32 R227, RZ, RZ, R8 ;  /* 0x000000ffffe37224 */ /* 0x000fe200078e0008 */
[----:B------:R-:W-:-:S06]  /*11b1e0*/  MOV R226, R9 ;  /* 0x0000000900e27202 */ /* 0x000fcc0000000f00 */
        /* <DEDUP_REMOVED lines=10> */
[C---:B-1----:R-:W-:Y:S05]  /*11b290*/  HMMA.1688.F32.TF32 R188, R236.reuse, R130, R240 ;  /* 0x00000082ecbc723c */ /* 0x042fea00000810f0 */
[----:B------:R-:W-:Y:S03]  /*11b2a0*/  STL.64 [R1+0x460], R192 ;  /* 0x000460c001007387 */ /* 0x000fe60000100a00 */
[C---:B------:R-:W-:Y:S01]  /*11b2b0*/  HMMA.1688.F32.TF32 R196, R236.reuse, R126, R200 ;  /* 0x0000007eecc4723c */ /* 0x040fe200000810c8 */
[----:B------:R1:W-:Y:S01]  /*11b2c0*/  STL.64 [R1+0x468], R194 ;  /* 0x000468c201007387 */ /* 0x0003e20000100a00 */
[----:B------:R-:W-:Y:S04]  /*11b2d0*/  LDS R240, [R232+0x85880] ;  /* 0x08588000e8f07984 */ /* 0x000fe80000000800 */
[----:B------:R3:W-:Y:S04]  /*11b2e0*/  LDS R242, [R232+0x85c80] ;  /* 0x085c8000e8f27984 */ /* 0x0007e80000000800 */
[----:B------:R-:W-:Y:S04]  /*11b2f0*/  LDS R241, [R233+0x85880] ;  /* 0x08588000e9f17984 */ /* 0x000fe80000000800 */
[----:B------:R4:W2:Y:S01]  /*11b300*/  LDS R243, [R233+0x85c80] ;  /* 0x085c8000e9f37984 */ /* 0x0008a20000000800 */
[C---:B-1----:R-:W-:Y:S03]  /*11b310*/  HMMA.1688.F32.TF32 R192, R236.reuse, R122, R204 ;  /* 0x0000007aecc0723c */ /* 0x042fe600000810cc */
[----:B------:R-:W-:Y:S01]  /*11b320*/  STL.64 [R1+0x450], R188 ;  /* 0x000450bc01007387 */ /* 0x000fe20000100a00 */
[----:B------:R1:W-:Y:S02]  /*11b330*/  STL.64 [R1+0x458], R190 ;  /* 0x000458be01007387 */ /* 0x0003e40000100a00 */
[----:B---3--:R-:W3:Y:S02]  /*11b340*/  LDL.LU R232, [R1+0x8b5c] ;  /* 0x008b5c0001e87983 */ /* 0x008ee40000300800 */
[----:B----4-:R-:W3:Y:S01]  /*11b350*/  LDL.LU R233, [R1+0x8b58] ;  /* 0x008b580001e97983 */ /* 0x010ee20000300800 */
[C---:B-1----:R-:W-:Y:S01]  /*11b360*/  HMMA.1688.F32.TF32 R188, R236.reuse, R118, R208 ;  /* 0x00000076ecbc723c */ /* 0x042fe200000810d0 */
        /* <DEDUP_REMOVED lines=18> */
[C---:B-1----:R-:W-:Y:S08]  /*11b490*/  HMMA.1688.F32.TF32 R188, R236.reuse, R94, R44 ;  /* 0x0000005eecbc723c */ /* 0x042ff0000008102c */
[C---:B------:R-:W-:Y:S08]  /*11b4a0*/  HMMA.1688.F32.TF32 R44, R236.reuse, R90, R36 ;  /* 0x0000005aec2c723c */ /* 0x040ff00000081024 */
[C---:B------:R-:W-:Y:S01]  /*11b4b0*/  HMMA.1688.F32.TF32 R36, R236.reuse, R86, R40 ;  /* 0x00000056ec24723c */ /* 0x040fe20000081028 */
[----:B------:R-:W-:Y:S01]  /*11b4c0*/  STL.64 [R1+0x640], R196 ;  /* 0x000640c401007387 */ /* 0x000fe20000100a00 */
[----:B------:R-:W-:Y:S02]  /*11b4d0*/  STL.64 [R1+0x648], R198 ;  /* 0x000648c601007387 */ /* 0x000fe40000100a00 */
[----:B------:R-:W-:Y:S02]  /*11b4e0*/  STL.64 [R1+0x630], R192 ;  /* 0x000630c001007387 */ /* 0x000fe40000100a00 */
[----:B------:R-:W-:Y:S01]  /*11b4f0*/  STL.64 [R1+0x638], R194 ;  /* 0x000638c201007387 */ /* 0x000fe20000100a00 */
[----:B------:R-:W-:Y:S01]  /*11b500*/  STL.64 [R1+0x620], R188 ;  /* 0x000620bc01007387 */ /* 0x000fe20000100a00 */
[----:B------:R-:W-:Y:S07]  /*11b510*/  STL.64 [R1+0x628], R190 ;  /* 0x000628be01007387 */ /* 0x000fee0000100a00 */
[----:B------:R-:W-:Y:S02]  /*11b520*/  STL.64 [R1+0x610], R44 ;  /* 0x0006102c01007387 */ /* 0x000fe40000100a00 */
[----:B------:R-:W-:Y:S06]  /*11b530*/  STL.64 [R1+0x618], R46 ;  /* 0x0006182e01007387 */ /* 0x000fec0000100a00 */
        /* <DEDUP_REMOVED lines=13> */
[----:B-1----:R-:W-:Y:S01]  /*11b610*/  HMMA.1688.F32.TF32 R12, R236, R58, R48 ;  /* 0x0000003aec0c723c */ /* 0x002fe20000081030 */
[----:B------:R-:W-:Y:S01]  /*11b620*/  STL.64 [R1+0x5b0], R20 ;  /* 0x0005b01401007387 */ /* 0x000fe20000100a00 */
[----:B------:R-:W-:Y:S03]  /*11b630*/  STL.64 [R1+0x5b8], R22 ;  /* 0x0005b81601007387 */ /* 0x000fe60000100a00 */
[----:B------:R1:W-:Y:S02]  /*11b640*/  STL.64 [R1+0x5a0], R16 ;  /* 0x0005a01001007387 */ /* 0x0003e40000100a00 */
[----:B------:R2:W-:Y:S02]  /*11b650*/  STL.64 [R1+0x5a8], R18 ;  /* 0x0005a81201007387 */ /* 0x0005e40000100a00 */
[----:B------:R-:W-:Y:S01]  /*11b660*/  IMAD.MOV.U32 R207, RZ, RZ, R228 ;  /* 0x000000ffffcf7224 */ /* 0x000fe200078e00e4 */
[----:B------:R-:W-:Y:S11]  /*11b670*/  MOV R206, R229 ;  /* 0x000000e500ce7202 */ /* 0x000ff60000000f00 */
[----:B------:R-:W-:Y:S02]  /*11b680*/  @!UPT UIADD3 URZ, URZ, URZ, URZ ;  /* 0x0000003f3f3ff290 */ /* 0x000fe4000fffe03f */
        /* <DEDUP_REMOVED lines=27> */
[----:B------:R-:W-:Y:S01]  /*11b840*/  IMAD.MOV.U32 R251, RZ, RZ, R10 ;  /* 0x000000fffffb7224 */ /* 0x000fe200078e000a */
[----:B------:R-:W4:Y:S01]  /*11b850*/  LDL.LU R9, [R1+0xe94] ;  /* 0x000e940001097983 */ /* 0x000f220000300800 */
[----:B------:R-:W-:Y:S01]  /*11b860*/  MOV R250, R11 ;  /* 0x0000000b00fa7202 */ /* 0x000fe20000000f00 */
        /* <DEDUP_REMOVED lines=51> */
[----:B------:R-:W-:-:S02]  /*11bba0*/  IMAD.MOV.U32 R213, RZ, RZ, R252 ;  /* 0x000000ffffd57224 */ /* 0x000fc400078e00fc */
[----:B---3--:R-:W-:Y:S01]  /*11bbb0*/  IMAD.MOV.U32 R205, RZ, RZ, R232 ;  /* 0x000000ffffcd7224 */ /* 0x008fe200078e00e8 */
        /* <DEDUP_REMOVED lines=87> */
[----:B------:R-:W2:Y:S01]  /*11c130*/  LDL.LU R4, [R1+0x8aa0] ;  /* 0x008aa00001047983 */ /* 0x000ea20000300800 */
[----:B----4-:R-:W-:Y:S11]  /*11c140*/  HMMA.1688.F32.TF32 R44, R236, R6, R44 ;  /* 0x00000006ec2c723c */ /* 0x010ff6000008102c */
[----:B------:R-:W-:Y:S11]  /*11c150*/  @!UPT UIADD3 URZ, URZ, URZ, URZ ;  /* 0x0000003f3f3ff290 */ /* 0x000ff6000fffe03f */
[----:B------:R-:W-:Y:S01]  /*11c160*/  @!UPT UIADD3 URZ, URZ, URZ, URZ ;  /* 0x0000003f3f3ff290 */ /* 0x000fe2000fffe03f */
[----:B------:R-:W-:Y:S01]  /*11c170*/  STL.64 [R1+0x4d0], R44 ;  /* 0x0004d02c01007387 */ /* 0x000fe20000100a00 */
[----:B------:R1:W-:Y:S03]  /*11c180*/  STL.64 [R1+0x4d8], R46 ;  /* 0x0004d82e01007387 */ /* 0x0003e60000100a00 */
[----:B-1----:R-:W4:Y:S01]  /*11c190*/  LDL.LU.64 R46, [R1+0x8a98] ;  /* 0x008a9800012e7983 */ /* 0x002f220000300a00 */
[C---:B------:R-:W-:Y:S08]  /*11c1a0*/  HMMA.1688.F32.TF32 R196, R240.reuse, R198, R192 ;  /* 0x000000c6f0c4723c */ /* 0x040ff000000810c0 */
[----:B------:R-:W-:Y:S01]  /*11c1b0*/  HMMA.1688.F32.TF32 R216, R240, R218, R200 ;  /* 0x000000daf0d8723c */ /* 0x000fe200000810c8 */
[----:B------:R-:W-:Y:S01]  /*11c1c0*/  MOV R214, R225 ;  /* 0x000000e100d67202 */ /* 0x000fe20000000f00 */
[----:B------:R-:W-:-:S06]  /*11c1d0*/  IMAD.MOV.U32 R215, RZ, RZ, R224 ;  /* 0x000000ffffd77224 */ /* 0x000fcc00078e00e0 */
[C---:B------:R-:W-:Y:S01]  /*11c1e0*/  HMMA.1688.F32.TF32 R224, R240.reuse, R226, R220 ;  /* 0x000000e2f0e0723c */ /* 0x040fe200000810dc */
[----:B------:R-:W2:Y:S07]  /*11c1f0*/  LDL.LU.64 R44, [R1+0x8a90] ;  /* 0x008a9000012c7983 */ /* 0x000eae0000300a00 */
[----:B------:R-:W-:Y:S08]  /*11c200*/  HMMA.1688.F32.TF32 R248, R240, R250, R228 ;  /* 0x000000faf0f8723c */ /* 0x000ff000000810e4 */
[----:B----4-:R-:W-:Y:S01]  /*11c210*/  HMMA.1688.F32.TF32 R236, R236, R46, R188 ;  /* 0x0000002eecec723c */ /* 0x010fe200000810bc */
[----:B------:R-:W4:Y:S01]  /*11c220*/  LDL.LU.64 R190, [R1+0x8a88] ;  /* 0x008a880001be7983 */ /* 0x000f220000300a00 */
[----:B------:R-:W2:Y:S11]  /*11c230*/  LDL.LU.64 R188, [R1+0x8a80] ;  /* 0x008a800001bc7983 */ /* 0x000eb60000300a00 */
[----:B------:R-:W-:Y:S10]  /*11c240*/  @!UPT UIADD3 URZ, URZ, URZ, URZ ;  /* 0x0000003f3f3ff290 */ /* 0x000ff4000fffe03f */
[----:B------:R1:W-:Y:S01]  /*11c250*/  STL.64 [R1+0x440], R236 ;  /* 0x000440ec01007387 */ /* 0x0003e20000100a00 */
[----:B------:R-:W-:Y:S03]  /*11c260*/  STL.64 [R1+0x448], R238 ;  /* 0x000448ee01007387 */ /* 0x000fe60000100a00 */
[----:B-1----:R-:W2:Y:S01]  /*11c270*/  LDL.LU R236, [R1+0xf40] ;  /* 0x000f400001ec7983 */ /* 0x002ea20000300800 */
[----:B------:R-:W2:Y:S02]  /*11c280*/  LDL.LU R237, [R1+0xf44] ;  /* 0x000f440001ed7983 */ /* 0x000ea40000300800 */
        /* <DEDUP_REMOVED lines=27> */
[----:B---3--:R-:W-:Y:S01]  /*11c440*/  MOV R238, R252 ;  /* 0x000000fc00ee7202 */ /* 0x008fe20000000f00 */
[----:B------:R-:W-:Y:S02]  /*11c450*/  IMAD.MOV.U32 R239, RZ, RZ, R2 ;  /* 0x000000ffffef7224 */ /* 0x000fe400078e0002 */
[----:B------:R-:W3:Y:S01]  /*11c460*/  LDL.LU.64 R244, [R1+0x8a08] ;  /* 0x008a080001f47983 */ /* 0x000ee20000300a00 */
[C---:B--2---:R-:W-:Y:S11]  /*11c470*/  HMMA.1688.F32.TF32 R232, R240.reuse, R246, R232 ;  /* 0x000000f6f0e8723c */ /* 0x044ff600000810e8 */
[----:B------:R-:W-:Y:S11]  /*11c480*/  @!UPT UIADD3 URZ, URZ, URZ, URZ ;  /* 0x0000003f3f3ff290 */ /* 0x000ff6000fffe03f */
[----:B------:R-:W-:Y:S01]  /*11c490*/  @!UPT UIADD3 URZ, URZ, URZ, URZ ;  /* 0x0000003f3f3ff290 */ /* 0x000fe2000fffe03f */
[----:B------:R1:W-:Y:S01]  /*11c4a0*/  STL.64 [R1+0x340], R232 ;  /* 0x000340e801007387 */ /* 0x0003e20000100a00 */
[----:B------:R-:W-:Y:S01]  /*11c4b0*/  MOV R252, R234 ;  /* 0x000000ea00fc7202 */ /* 0x000fe20000000f00 */
[----:B------:R-:W-:Y:S02]  /*11c4c0*/  IMAD.MOV.U32 R2, RZ, RZ, R235 ;  /* 0x000000ffff027224 */ /* 0x000fe400078e00eb */
[----:B------:R-:W1:Y:S01]  /*11c4d0*/  LDL.LU.64 R234, [R1+0x8a00] ;  /* 0x008a000001ea7983 */ /* 0x000e620000300a00 */
[C---:B------:R-:W-:Y:S08]  /*11c4e0*/  HMMA.1688.F32.TF32 R228, R240.reuse, R230, R204 ;  /* 0x000000e6f0e4723c */ /* 0x040ff000000810cc */
[C---:B------:R-:W-:Y:S08]  /*11c4f0*/  HMMA.1688.F32.TF32 R224, R240.reuse, R226, R208 ;  /* 0x000000e2f0e0723c */ /* 0x040ff000000810d0 */
[C---:B------:R-:W-:Y:S08]  /*11c500*/  HMMA.1688.F32.TF32 R220, R240.reuse, R222, R212 ;  /* 0x000000def0dc723c */ /* 0x040ff000000810d4 */
[----:B-1----:R-:W-:Y:S11]  /*11c510*/  HMMA.1688.F32.TF32 R232, R240, R234, R236 ;  /* 0x000000eaf0e8723c */ /* 0x002ff600000810ec */
[----:B------:R-:W-:Y:S11]  /*11c520*/  @!UPT UIADD3 URZ, URZ, URZ, URZ ;  /* 0x0000003f3f3ff290 */ /* 0x000ff6000fffe03f */
[----:B------:R-:W-:Y:S01]  /*11c530*/  @!UPT UIADD3 URZ, URZ, URZ, URZ ;  /* 0x0000003f3f3ff290 */ /* 0x000fe2000fffe03f */
[----:B------:R-:W-:Y:S01]  /*11c540*/  STL.64 [R1+0x8568], R234 ;  /* 0x008568ea01007387 */ /* 0x000fe20000100a00 */
[----:B------:R1:W-:Y:S02]  /*11c550*/  STL.64 [R1+0x8560], R232 ;  /* 0x008560e801007387 */ /* 0x0003e40000100a00 */
[----:B------:R-:W-:Y:S02]  /*11c560*/  STL.64 [R1+0x8558], R230 ;  /* 0x008558e601007387 */ /* 0x000fe40000100a00 */
[----:B------:R-:W-:Y:S01]  /*11c570*/  STL.64 [R1+0x8550], R228 ;  /* 0x008550e401007387 */ /* 0x000fe20000100a00 */
        /* <DEDUP_REMOVED lines=11> */
[----:B------:R-:W-:Y:S01]  /*11c630*/  IMAD.MOV.U32 R233, RZ, RZ, R193 ;  /* 0x000000ffffe97224 */ /* 0x000fe200078e00c1 */
[----:B------:R-:W3:Y:S01]  /*11c640*/  LDL.LU R192, [R1+0x89fc] ;  /* 0x0089fc0001c07983 */ /* 0x000ee20000300800 */
[----:B------:R-:W3:Y:S01]  /*11c650*/  LDL.LU R193, [R1+0x89f8] ;  /* 0x0089f80001c17983 */ /* 0x000ee20000300800 */
[----:B------:R-:W-:Y:S01]  /*11c660*/  MOV R234, R216 ;  /* 0x000000d800ea7202 */ /* 0x000fe20000000f00 */
[----:B------:R-:W-:Y:S01]  /*11c670*/  IMAD.MOV.U32 R235, RZ, RZ, R217 ;  /* 0x000000ffffeb7224 */ /* 0x000fe200078e00d9 */
[----:B------:R-:W3:Y:S01]  /*11c680*/  LDL.LU R216, [R1+0x89f4] ;  /* 0x0089f40001d87983 */ /* 0x000ee20000300800 */
[----:B------:R-:W4:Y:S02]  /*11c690*/  LDL.LU R217, [R1+0x89f0] ;  /* 0x0089f00001d97983 */ /* 0x000f240000300800 */
[----:B------:R-:W4:Y:S02]  /*11c6a0*/  LDL.LU R204, [R1+0x1000] ;  /* 0x0010000001cc7983 */ /* 0x000f240000300800 */
[----:B------:R-:W4:Y:S01]  /*11c6b0*/  LDL.LU R205, [R1+0x1004] ;  /* 0x0010040001cd7983 */ /* 0x000f220000300800 */
[----:B------:R-:W4:Y:S01]  /*11c6c0*/  LDL.LU R206, [R1+0x1008] ;  /* 0x0010080001ce7983 */ /* 0x000f220000300800 */
[----:B------:R-:W4:Y:S01]  /*11c6d0*/  LDL.LU R207, [R1+0x100c] ;  /* 0x00100c0001cf7983 */ /* 0x000f220000300800 */
[----:B--2---:R-:W-:Y:S01]  /*11c6e0*/  MOV R224, R196 ;  /* 0x000000c400e07202 */ /* 0x004fe20000000f00 */
[----:B------:R-:W-:Y:S01]  /*11c6f0*/  IMAD.MOV.U32 R225, RZ, RZ, R197 ;  /* 0x000000ffffe17224 */ /* 0x000fe200078e00c5 */
[----:B------:R-:W2:Y:S01]  /*11c700*/  LDL.LU R196, [R1+0x89ec] ;  /* 0x0089ec0001c47983 */ /* 0x000ea20000300800 */
[----:B------:R-:W2:Y:S01]  /*11c710*/  LDL.LU R197, [R1+0x89e8] ;  /* 0x0089e80001c57983 */ /* 0x000ea20000300800 */
[----:B------:R-:W-:Y:S01]  /*11c720*/  MOV R226, R200 ;  /* 0x000000c800e27202 */ /* 0x000fe20000000f00 */
[----:B------:R-:W-:Y:S01]  /*11c730*/  IMAD.MOV.U32 R227, RZ, RZ, R201 ;  /* 0x000000ffffe37224 */ /* 0x000fe200078e00c9 */
[----:B------:R-:W2:Y:S01]  /*11c740*/  LDL.LU R200, [R1+0x89e4] ;  /* 0x0089e40001c87983 */ /* 0x000ea20000300800 */
[----:B------:R-:W2:Y:S02]  /*11c750*/  LDL.LU R201, [R1+0x89e0] ;  /* 0x0089e00001c97983 */ /* 0x000ea40000300800 */
[----:B------:R-:W-:Y:S02]  /*11c760*/  STL.64 [R1+0x8548], R222 ;  /* 0x008548de01007387 */ /* 0x000fe40000100a00 */
[----:B------:R3:W-:Y:S02]  /*11c770*/  STL.64 [R1+0x8540], R220 ;  /* 0x008540dc01007387 */ /* 0x0007e40000100a00 */
[----:B---3--:R-:W-:Y:S01]  /*11c780*/  IMAD.MOV.U32 R221, RZ, RZ, R216 ;  /* 0x000000ffffdd7224 */ /* 0x008fe200078e00d8 */
[----:B----4-:R-:W-:-:S02]  /*11c790*/  MOV R220, R217 ;  /* 0x000000d900dc7202 */ /* 0x010fc40000000f00 */
[C---:B------:R-:W-:Y:S01]  /*11c7a0*/  HMMA.1688.F32.TF32 R216, R240.reuse, R218, R212 ;  /* 0x000000daf0d8723c */ /* 0x040fe200000810d4 */
[----:B------:R-:W3:Y:S01]  /*11c7b0*/  LDL.LU.64 R214, [R1+0x89d8] ;  /* 0x0089d80001d67983 */ /* 0x000ee20000300a00 */
[----:B------:R-:W4:Y:S11]  /*11c7c0*/  LDL.LU.64 R212, [R1+0x89d0] ;  /* 0x0089d00001d47983 */ /* 0x000f360000300a00 */
[----:B------:R-:W-:Y:S10]  /*11c7d0*/  @!UPT UIADD3 URZ, URZ, URZ, URZ ;  /* 0x0000003f3f3ff290 */ /* 0x000ff4000fffe03f */
[----:B------:R-:W-:Y:S01]  /*11c7e0*/  STL.64 [R1+0x8538], R218 ;  /* 0x008538da01007387 */ /* 0x000fe20000100a00 */
[----:B------:R4:W-:Y:S02]  /*11c7f0*/  STL.64 [R1+0x8530], R216 ;  /* 0x008530d801007387 */ /* 0x0009e40000100a00 */
[----:B----4-:R-:W-:Y:S01]  /*11c800*/  MOV R216, R213 ;  /* 0x000000d500d87202 */ /* 0x010fe20000000f00 */
[----:B------:R-:W-:Y:S02]  /*11c810*/  IMAD.MOV.U32 R217, RZ, RZ, R212 ;  /* 0x000000ffffd97224 */ /* 0x000fe400078e00d4 */
[C---:B---3--:R-:W-:Y:S01]  /*11c820*/  HMMA.1688.F32.TF32 R212, R240.reuse, R214, R208 ;  /* 0x000000d6f0d4723c */ /* 0x048fe200000810d0 */
        /* <DEDUP_REMOVED lines=12> */
[----:B------:R1:W-:Y:S03]  /*11c8f0*/  STL.64 [R1+0x8510], R208 ;  /* 0x008510d001007387 */ /* 0x0003e60000100a00 */
[----:B-1----:R-:W3:Y:S01]  /*11c900*/  LDL.LU R208, [R1+0xff0] ;  /* 0x000ff00001d07983 */ /* 0x002ee20000300800 */
[----:B------:R-:W3:Y:S01]  /*11c910*/  LDL.LU R209, [R1+0xff4] ;  /* 0x000ff40001d17983 */ /* 0x000ee20000300800 */
[----:B--2---:R-:W-:Y:S01]  /*11c920*/  MOV R214, R201 ;  /* 0x000000c900d67202 */ /* 0x004fe20000000f00 */
[----:B------:R-:W-:Y:S01]  /*11c930*/  IMAD.MOV.U32 R215, RZ, RZ, R200 ;  /* 0x000000ffffd77224 */ /* 0x000fe200078e00c8 */
[----:B------:R-:W-:Y:S01]  /*11c940*/  MOV R218, R197 ;  /* 0x000000c500da7202 */ /* 0x000fe20000000f00 */
[----:B------:R-:W-:Y:S01]  /*11c950*/  IMAD.MOV.U32 R219, RZ, RZ, R196 ;  /* 0x000000ffffdb7224 */ /* 0x000fe200078e00c4 */
[----:B------:R-:W-:Y:S01]  /*11c960*/  MOV R222, R193 ;  /* 0x000000c100de7202 */ /* 0x000fe20000000f00 */
[----:B------:R-:W-:Y:S01]  /*11c970*/  IMAD.MOV.U32 R223, RZ, RZ, R192 ;  /* 0x000000ffffdf7224 */ /* 0x000fe200078e00c0 */
[----:B------:R-:W-:Y:S01]  /*11c980*/  MOV R228, R189 ;  /* 0x000000bd00e47202 */ /* 0x000fe20000000f00 */
[----:B------:R-:W-:Y:S01]  /*11c990*/  IMAD.MOV.U32 R229, RZ, RZ, R188 ;  /* 0x000000ffffe57224 */ /* 0x000fe200078e00bc */
[----:B------:R-:W-:Y:S01]  /*11c9a0*/  HMMA.1688.F32.TF32 R200, R240, R202, R212 ;  /* 0x000000caf0c8723c */ /* 0x000fe200000810d4 */
[----:B------:R-:W-:Y:S01]  /*11c9b0*/  MOV R230, R185 ;  /* 0x000000b900e67202 */ /* 0x000fe20000000f00 */
[----:B------:R-:W-:-:S06]  /*11c9c0*/  IMAD.MOV.U32 R231, RZ, RZ, R184 ;  /* 0x000000ffffe77224 */ /* 0x000fcc00078e00b8 */
[C---:B------:R-:W-:Y:S08]  /*11c9d0*/  HMMA.1688.F32.TF32 R196, R240.reuse, R198, R216 ;  /* 0x000000c6f0c4723c */ /* 0x040ff000000810d8 */
[C---:B------:R-:W-:Y:S08]  /*11c9e0*/  HMMA.1688.F32.TF32 R192, R240.reuse, R194, R220 ;  /* 0x000000c2f0c0723c */ /* 0x040ff000000810dc */
[C---:B------:R-:W-:Y:S08]  /*11c9f0*/  HMMA.1688.F32.TF32 R188, R240.reuse, R190, R224 ;  /* 0x000000bef0bc723c */ /* 0x040ff000000810e0 */
[----:B------:R-:W-:Y:S01]  /*11ca00*/  HMMA.1688.F32.TF32 R184, R240, R186, R228 ;  /* 0x000000baf0b8723c */ /* 0x000fe200000810e4 */
[----:B------:R-:W-:Y:S01]  /*11ca10*/  MOV R236, R181 ;  /* 0x000000b500ec7202 */ /* 0x000fe20000000f00 */
[----:B------:R-:W-:-:S06]  /*11ca20*/  IMAD.MOV.U32 R237, RZ, RZ, R180 ;  /* 0x000000ffffed7224 */ /* 0x000fcc00078e00b4 */
[----:B------:R-:W-:Y:S01]  /*11ca30*/  HMMA.1688.F32.TF32 R180, R240, R182, R232 ;  /* 0x000000b6f0b4723c */ /* 0x000fe200000810e8 */
[----:B------:R-:W-:-:S06]  /*11ca40*/  MOV R218, R172 ;  /* 0x000000ac00da7202 */ /* 0x000fcc0000000f00 */
[----:B------:R-:W-:Y:S01]  /*11ca50*/  MOV R232, R164 ;  /* 0x000000a400e87202 */ /* 0x000fe20000000f00 */
[----:B------:R-:W-:Y:S01]  /*11ca60*/  IMAD.MOV.U32 R233, RZ, RZ, R165 ;  /* 0x000000ffffe97224 */ /* 0x000fe200078e00a5 */
[----:B------:R-:W-:Y:S01]  /*11ca70*/  MOV R234, R168 ;  /* 0x000000a800ea7202 */ /* 0x000fe20000000f00 */
[----:B------:R-:W-:Y:S02]  /*11ca80*/  IMAD.MOV.U32 R235, RZ, RZ, R169 ;  /* 0x000000ffffeb7224 */ /* 0x000fe400078e00a9 */
[----:B------:R-:W-:Y:S01]  /*11ca90*/  IMAD.MOV.U32 R219, RZ, RZ, R173 ;  /* 0x000000ffffdb7224 */ /* 0x000fe200078e00ad */
[----:B----4-:R-:W-:Y:S01]  /*11caa0*/  MOV R210, R205 ;  /* 0x000000cd00d27202 */ /* 0x010fe20000000f00 */
[----:B------:R-:W-:-:S07]  /*11cab0*/  IMAD.MOV.U32 R211, RZ, RZ, R204 ;  /* 0x000000ffffd37224 */ /* 0x000fce00078e00cc */
[----:B---3--:R-:W-:Y:S11]  /*11cac0*/  HMMA.1688.F32.TF32 R204, R240, R206, R208 ;  /* 0x000000cef0cc723c */ /* 0x008ff600000810d0 */
[----:B------:R-:W-:Y:S11]  /*11cad0*/  @!UPT UIADD3 URZ, URZ, URZ, URZ ;  /* 0x0000003f3f3ff290 */ /* 0x000ff6000fffe03f */
[----:B------:R-:W-:Y:S01]  /*11cae0*/  @!UPT UIADD3 URZ, URZ, URZ, URZ ;  /* 0x0000003f3f3ff290 */ /* 0x000fe2000fffe03f */
[----:B------:R-:W-:Y:S01]  /*11caf0*/  STL.64 [R1+0x8508], R206 ;  /* 0x008508ce01007387 */ /* 0x000fe20000100a00 */
[----:B------:R-:W-:Y:S02]  /*11cb00*/  STL.64 [R1+0x8500], R204 ;  /* 0x008500cc01007387 */ /* 0x000fe40000100a00 */
[----:B------:R-:W-:Y:S02]  /*11cb10*/  STL.64 [R1+0x84f8], R202 ;  /* 0x0084f8ca01007387 */ /* 0x000fe40000100a00 */
[----:B------:R1:W-:Y:S01]  /*11cb20*/  STL.64 [R1+0x84f0], R200 ;  /* 0x0084f0c801007387 */ /* 0x0003e20000100a00 */
        /* <DEDUP_REMOVED lines=8> */
[----:B------:R-:W-:Y:S01]  /*11cbb0*/  STL.64 [R1+0x84a8], R182 ;  /* 0x0084a8b601007387 */ /* 0x000fe20000100a00 */
[----:B------:R-:W-:Y:S02]  /*11cbc0*/  STL.64 [R1+0x84a0], R180 ;  /* 0x0084a0b401007387 */ /* 0x000fe40000100a00 */
[----:B------:R-:W3:Y:S02]  /*11cbd0*/  LDL.LU R164, [R1+0x89a8] ;  /* 0x0089a80001a47983 */ /* 0x000ee40000300800 */
[----:B------:R-:W4:Y:S01]  /*11cbe0*/  LDL.LU R165, [R1+0x89a4] ;  /* 0x0089a40001a57983 */ /* 0x000f220000300800 */
[----:B------:R-:W4:Y:S01]  /*11cbf0*/  LDL.LU R168, [R1+0x89a0] ;  /* 0x0089a00001a87983 */ /* 0x000f220000300800 */
[----:B------:R-:W4:Y:S02]  /*11cc00*/  LDL.LU R169, [R1+0x899c] ;  /* 0x00899c0001a97983 */ /* 0x000f240000300800 */
[----:B------:R-:W4:Y:S02]  /*11cc10*/  LDL.LU R216, [R1+0xc70] ;  /* 0x000c700001d87983 */ /* 0x000f240000300800 */
[----:B------:R-:W4:Y:S01]  /*11cc20*/  LDL.LU R217, [R1+0xc74] ;  /* 0x000c740001d97983 */ /* 0x000f220000300800 */
[----:B------:R-:W4:Y:S01]  /*11cc30*/  LDL.LU R172, [R1+0x8998] ;  /* 0x0089980001ac7983 */ /* 0x000f220000300800 */
[----:B------:R-:W4:Y:S02]  /*11cc40*/  LDL.LU R173, [R1+0x8994] ;  /* 0x0089940001ad7983 */ /* 0x000f240000300800 */
[----:B-1----:R-:W4:Y:S02]  /*11cc50*/  LDL.LU R200, [R1+0xf60] ;  /* 0x000f600001c87983 */ /* 0x002f240000300800 */
[----:B------:R-:W4:Y:S01]  /*11cc60*/  LDL.LU R201, [R1+0xf64] ;  /* 0x000f640001c97983 */ /* 0x000f220000300800 */
[----:B------:R-:W4:Y:S01]  /*11cc70*/  LDL.LU R202, [R1+0xf68] ;  /* 0x000f680001ca7983 */ /* 0x000f220000300800 */
[----:B------:R-:W4:Y:S02]  /*11cc80*/  LDL.LU R203, [R1+0xf6c] ;  /* 0x000f6c0001cb7983 */ /* 0x000f240000300800 */
[----:B--2---:R-:W2:Y:S02]  /*11cc90*/  LDL.LU R196, [R1+0xf70] ;  /* 0x000f700001c47983 */ /* 0x004ea40000300800 */
        /* <DEDUP_REMOVED lines=10> */
[----:B------:R-:W-:-:S07]  /*11cd40*/  IMAD.MOV.U32 R239, RZ, RZ, R176 ;  /* 0x000000ffffef7224 */ /* 0x000fce00078e00b0 */
[C---:B------:R-:W-:Y:S01]  /*11cd50*/  HMMA.1688.F32.TF32 R176, R240.reuse, R178, R236 ;  /* 0x000000b2f0b0723c */ /* 0x040fe200000810ec */
        /* <DEDUP_REMOVED lines=12> */
[C---:B------:R-:W-:Y:S08]  /*11ce20*/  HMMA.1688.F32.TF32 R148, R240.reuse, R150, R220 ;  /* 0x00000096f094723c */ /* 0x040ff000000810dc */
[C---:B------:R-:W-:Y:S08]  /*11ce30*/  HMMA.1688.F32.TF32 R144, R240.reuse, R146, R224 ;  /* 0x00000092f090723c */ /* 0x040ff000000810e0 */
[----:B------:R-:W-:Y:S01]  /*11ce40*/  HMMA.1688.F32.TF32 R140, R240, R142, R228 ;  /* 0x0000008ef08c723c */ /* 0x000fe200000810e4 */
[----:B------:R-:W-:Y:S01]  /*11ce50*/  MOV R236, R137 ;  /* 0x0000008900ec7202 */ /* 0x000fe20000000f00 */
[----:B------:R-:W-:-:S06]  /*11ce60*/  IMAD.MOV.U32 R237, RZ, RZ, R136 ;  /* 0x000000ffffed7224 */ /* 0x000fcc00078e0088 */
[----:B------:R-:W-:Y:S01]  /*11ce70*/  HMMA.1688.F32.TF32 R136, R240, R138, R232 ;  /* 0x0000008af088723c */ /* 0x000fe200000810e8 */
[----:B------:R-:W-:Y:S01]  /*11ce80*/  STL.64 [R1+0x8498], R178 ;  /* 0x008498b201007387 */ /* 0x000fe20000100a00 */
[----:B------:R-:W-:Y:S05]  /*11ce90*/  STL.64 [R1+0x8490], R176 ;  /* 0x008490b001007387 */ /* 0x000fea0000100a00 */
[----:B------:R-:W-:Y:S01]  /*11cea0*/  MOV R232, R120 ;  /* 0x0000007800e87202 */ /* 0x000fe20000000f00 */
[----:B------:R-:W-:Y:S01]  /*11ceb0*/  IMAD.MOV.U32 R233, RZ, RZ, R121 ;  /* 0x000000ffffe97224 */ /* 0x000fe200078e0079 */
[----:B------:R-:W-:Y:S01]  /*11cec0*/  MOV R234, R124 ;  /* 0x0000007c00ea7202 */ /* 0x000fe20000000f00 */
[----:B------:R-:W-:-:S02]  /*11ced0*/  IMAD.MOV.U32 R235, RZ, RZ, R125 ;  /* 0x000000ffffeb7224 */ /* 0x000fc400078e007d */
[----:B---3--:R-:W-:Y:S01]  /*11cee0*/  IMAD.MOV.U32 R215, RZ, RZ, R164 ;  /* 0x000000ffffd77224 */ /* 0x008fe200078e00a4 */
[----:B----4-:R-:W-:Y:S01]  /*11cef0*/  MOV R214, R165 ;  /* 0x000000a500d67202 */ /* 0x010fe20000000f00 */
[----:B------:R-:W-:Y:S01]  /*11cf00*/  IMAD.MOV.U32 R213, RZ, RZ, R168 ;  /* 0x000000ffffd57224 */ /* 0x000fe200078e00a8 */
[----:B------:R-:W-:Y:S01]  /*11cf10*/  MOV R212, R169 ;  /* 0x000000a900d47202 */ /* 0x000fe20000000f00 */
[----:B------:R-:W-:Y:S01]  /*11cf20*/  IMAD.MOV.U32 R211, RZ, RZ, R172 ;  /* 0x000000ffffd37224 */ /* 0x000fe200078e00ac */
[----:B------:R-:W-:Y:S01]  /*11cf30*/  MOV R210, R173 ;  /* 0x000000ad00d27202 */ /* 0x000fe20000000f00 */
[C---:B------:R-:W-:Y:S08]  /*11cf40*/  HMMA.1688.F32.TF32 R168, R240.reuse, R170, R200 ;  /* 0x000000aaf0a8723c */ /* 0x040ff000000810c8 */
[C---:B--2---:R-:W-:Y:S08]  /*11cf50*/  HMMA.1688.F32.TF32 R172, R240.reuse, R174, R196 ;  /* 0x000000aef0ac723c */ /* 0x044ff000000810c4 */
[C---:B------:R-:W-:Y:S08]  /*11cf60*/  HMMA.1688.F32.TF32 R164, R240.reuse, R166, R204 ;  /* 0x000000a6f0a4723c */ /* 0x040ff000000810cc */
[C---:B------:R-:W-:Y:S08]  /*11cf70*/  HMMA.1688.F32.TF32 R156, R240.reuse, R158, R212 ;  /* 0x0000009ef09c723c */ /* 0x040ff000000810d4 */
[C---:B------:R-:W-:Y:S08]  /*11cf80*/  HMMA.1688.F32.TF32 R160, R240.reuse, R162, R208 ;  /* 0x000000a2f0a0723c */ /* 0x040ff000000810d0 */
[----:B------:R-:W-:Y:S01]  /*11cf90*/  HMMA.1688.F32.TF32 R152, R240, R154, R216 ;  /* 0x0000009af098723c */ /* 0x000fe200000810d8 */
[----:B------:R-:W-:Y:S01]  /*11cfa0*/  STL.64 [R1+0x8488], R174 ;  /* 0x008488ae01007387 */ /* 0x000fe20000100a00 */
[----:B------:R-:W-:Y:S02]  /*11cfb0*/  STL.64 [R1+0x8480], R172 ;  /* 0x008480ac01007387 */ /* 0x000fe40000100a00 */
[----:B------:R-:W-:Y:S02]  /*11cfc0*/  STL.64 [R1+0x8588], R170 ;  /* 0x008588aa01007387 */ /* 0x000fe40000100a00 */
[----:B------:R-:W-:Y:S01]  /*11cfd0*/  STL.64 [R1+0x8580], R168 ;  /* 0x008580a801007387 */ /* 0x000fe20000100a00 */
[----:B------:R-:W-:Y:S01]  /*11cfe0*/  STL.64 [R1+0x8598], R166 ;  /* 0x008598a601007387 */ /* 0x000fe20000100a00 */
[----:B------:R-:W-:Y:S07]  /*11cff0*/  STL.64 [R1+0x8590], R164 ;  /* 0x008590a401007387 */ /* 0x000fee0000100a00 */
[----:B------:R-:W-:Y:S02]  /*11d000*/  STL.64 [R1+0x85a8], R162 ;  /* 0x0085a8a201007387 */ /* 0x000fe40000100a00 */
[----:B------:R-:W-:Y:S01]  /*11d010*/  STL.64 [R1+0x85a0], R160 ;  /* 0x0085a0a001007387 */ /* 0x000fe20000100a00 */
[----:B------:R-:W-:Y:S01]  /*11d020*/  STL.64 [R1+0x85b8], R158 ;  /* 0x0085b89e01007387 */ /* 0x000fe20000100a00 */
[----:B------:R-:W-:Y:S04]  /*11d030*/  STL.64 [R1+0x85b0], R156 ;  /* 0x0085b09c01007387 */ /* 0x000fe80000100a00 */
        /* <DEDUP_REMOVED lines=10> */
[----:B------:R-:W2:Y:S01]  /*11d0e0*/  LDL.LU R120, [R1+0x8990] ;  /* 0x0089900001787983 */ /* 0x000ea20000300800 */
[----:B------:R-:W3:Y:S02]  /*11d0f0*/  LDL.LU R121, [R1+0x898c] ;  /* 0x00898c0001797983 */ /* 0x000ee40000300800 */
[----:B------:R-:W4:Y:S02]  /*11d100*/  LDL.LU R124, [R1+0x8988] ;  /* 0x00898800017c7983 */ /* 0x000f240000300800 */
[----:B------:R-:W4:Y:S01]  /*11d110*/  LDL.LU R125, [R1+0x8984] ;  /* 0x00898400017d7983 */ /* 0x000f220000300800 */
[----:B------:R-:W4:Y:S01]  /*11d120*/  LDL.LU R216, [R1+0xb90] ;  /* 0x000b900001d87983 */ /* 0x000f220000300800 */
[----:B------:R-:W4:Y:S01]  /*11d130*/  LDL.LU R217, [R1+0xb94] ;  /* 0x000b940001d97983 */ /* 0x000f220000300800 */
[----:B------:R-:W-:Y:S01]  /*11d140*/  MOV R218, R128 ;  /* 0x0000008000da7202 */ /* 0x000fe20000000f00 */
        /* <DEDUP_REMOVED lines=39> */
[----:B------:R-:W-:Y:S01]  /*11d3c0*/  STL.64 [R1+0x8610], R132 ;  /* 0x0086108401007387 */ /* 0x000fe20000100a00 */
[----:B------:R-:W-:Y:S01]  /*11d3d0*/  MOV R238, R89 ;  /* 0x0000005900ee7202 */ /* 0x000fe20000000f00 */
[----:B------:R-:W-:-:S07]  /*11d3e0*/  IMAD.MOV.U32 R239, RZ, RZ, R88 ;  /* 0x000000ffffef7224 */ /* 0x000fce00078e0058 */
[C---:B------:R-:W-:Y:S01]  /*11d3f0*/  HMMA.1688.F32.TF32 R88, R240.reuse, R90, R236 ;  /* 0x0000005af058723c */ /* 0x040fe200000810ec */
[----:B--2---:R-:W-:Y:S01]  /*11d400*/  IMAD.MOV.U32 R215, RZ, RZ, R120 ;  /* 0x000000ffffd77224 */ /* 0x004fe200078e0078 */
[----:B---3--:R-:W-:Y:S01]  /*11d410*/  MOV R214, R121 ;  /* 0x0000007900d67202 */ /* 0x008fe20000000f00 */
[----:B----4-:R-:W-:Y:S01]  /*11d420*/  IMAD.MOV.U32 R213, RZ, RZ, R124 ;  /* 0x000000ffffd57224 */ /* 0x010fe200078e007c */
[----:B------:R-:W-:Y:S01]  /*11d430*/  MOV R212, R125 ;  /* 0x0000007d00d47202 */ /* 0x000fe20000000f00 */
[----:B------:R-:W-:Y:S01]  /*11d440*/  IMAD.MOV.U32 R211, RZ, RZ, R128 ;  /* 0x000000ffffd37224 */ /* 0x000fe200078e0080 */
[----:B------:R-:W-:Y:S02]  /*11d450*/  MOV R210, R129 ;  /* 0x0000008100d27202 */ /* 0x000fe40000000f00 */
[C---:B------:R-:W-:Y:S08]  /*11d460*/  HMMA.1688.F32.TF32 R124, R240.reuse, R126, R200 ;  /* 0x0000007ef07c723c */ /* 0x040ff000000810c8 */
[C---:B------:R-:W-:Y:S08]  /*11d470*/  HMMA.1688.F32.TF32 R128, R240.reuse, R130, R196 ;  /* 0x00000082f080723c */ /* 0x040ff000000810c4 */
[C---:B------:R-:W-:Y:S08]  /*11d480*/  HMMA.1688.F32.TF32 R120, R240.reuse, R122, R204 ;  /* 0x0000007af078723c */ /* 0x040ff000000810cc */
[C---:B------:R-:W-:Y:S08]  /*11d490*/  HMMA.1688.F32.TF32 R112, R240.reuse, R114, R212 ;  /* 0x00000072f070723c */ /* 0x040ff000000810d4 */
        /* <DEDUP_REMOVED lines=63> */
[----:B------:R-:W-:Y:S01]  /*11d890*/  STL.64 [R1+0x86c8], R90 ;  /* 0x0086c85a01007387 */ /* 0x000fe20000100a00 */
[----:B------:R-:W-:Y:S01]  /*11d8a0*/  STL.64 [R1+0x86c0], R88 ;  /* 0x0086c05801007387 */ /* 0x000fe20000100a00 */
[C---:B---3--:R-:W-:Y:S08]  /*11d8b0*/  HMMA.1688.F32.TF32 R76, R240.reuse, R78, R208 ;  /* 0x0000004ef04c723c */ /* 0x048ff000000810d0 */
[C---:B----4-:R-:W-:Y:S08]  /*11d8c0*/  HMMA.1688.F32.TF32 R84, R240.reuse, R86, R200 ;  /* 0x00000056f054723c */ /* 0x050ff000000810c8 */
[C---:B------:R-:W-:Y:S08]  /*11d8d0*/  HMMA.1688.F32.TF32 R80, R240.reuse, R82, R204 ;  /* 0x00000052f050723c */ /* 0x040ff000000810cc */
[C---:B--2---:R-:W-:Y:S08]  /*11d8e0*/  HMMA.1688.F32.TF32 R60, R240.reuse, R62, R236 ;  /* 0x0000003ef03c723c */ /* 0x044ff000000810ec */
[C---:B------:R-:W-:Y:S08]  /*11d8f0*/  HMMA.1688.F32.TF32 R72, R240.reuse, R74, R212 ;  /* 0x0000004af048723c */ /* 0x040ff000000810d4 */
[C---:B------:R-:W-:Y:S08]  /*11d900*/  HMMA.1688.F32.TF32 R68, R240.reuse, R70, R216 ;  /* 0x00000046f044723c */ /* 0x040ff000000810d8 */
[----:B------:R-:W-:Y:S01]  /*11d910*/  HMMA.1688.F32.TF32 R64, R240, R66, R220 ;  /* 0x00000042f040723c */ /* 0x000fe200000810dc */
[----:B------:R-:W-:Y:S01]  /*11d920*/  MOV R236, R57 ;  /* 0x0000003900ec7202 */ /* 0x000fe20000000f00 */
[----:B------:R-:W-:-:S06]  /*11d930*/  IMAD.MOV.U32 R237, RZ, RZ, R56 ;  /* 0x000000ffffed7224 */ /* 0x000fcc00078e0038 */
[----:B------:R-:W-:Y:S01]  /*11d940*/  HMMA.1688.F32.TF32 R56, R240, R58, R224 ;  /* 0x0000003af038723c */ /* 0x000fe200000810e0 */
[----:B------:R-:W1:Y:S04]  /*11d950*/  LDSM.16.M88.4 R136, [R5+0x180] ;  /* 0x000180000588783b */ /* 0x000e680000000200 */
[----:B------:R-:W2:Y:S04]  /*11d960*/  LDSM.16.M88.4 R144, [R5+0x1180] ;  /* 0x001180000590783b */ /* 0x000ea80000000200 */
[----:B------:R-:W3:Y:S04]  /*11d970*/  LDSM.16.M88.4 R152, [R5+0x2180] ;  /* 0x002180000598783b */ /* 0x000ee80000000200 */
[----:B------:R-:W-:Y:S01]  /*11d980*/  STL.64 [R1+0x86d8], R86 ;  /* 0x0086d85601007387 */ /* 0x000fe20000100a00 */
[----:B------:R-:W-:Y:S02]  /*11d990*/  STL.64 [R1+0x86d0], R84 ;  /* 0x0086d05401007387 */ /* 0x000fe40000100a00 */
[----:B------:R-:W-:Y:S02]  /*11d9a0*/  STL.64 [R1+0x86e8], R82 ;  /* 0x0086e85201007387 */ /* 0x000fe40000100a00 */
[----:B------:R-:W-:Y:S01]  /*11d9b0*/  STL.64 [R1+0x86e0], R80 ;  /* 0x0086e05001007387 */ /* 0x000fe20000100a00 */
[----:B------:R-:W-:Y:S01]  /*11d9c0*/  STL.64 [R1+0x86f8], R78 ;  /* 0x0086f84e01007387 */ /* 0x000fe20000100a00 */
[----:B------:R-:W-:Y:S03]  /*11d9d0*/  STL.64 [R1+0x86f0], R76 ;  /* 0x0086f04c01007387 */ /* 0x000fe60000100a00 */
[----:B------:R-:W4:Y:S04]  /*11d9e0*/  LDSM.16.M88.4 R160, [R5+0x3180] ;  /* 0x0031800005a0783b */ /* 0x000f280000000200 */
[----:B------:R-:W1:Y:S01]  /*11d9f0*/  LDSM.16.M88.4 R168, [R5+0x4180] ;  /* 0x0041800005a8783b */ /* 0x000e620000000200 */
[----:B------:R-:W-:Y:S01]  /*11da00*/  MOV R238, R49 ;  /* 0x0000003100ee7202 */ /* 0x000fe20000000f00 */
[----:B------:R-:W-:-:S02]  /*11da10*/  IMAD.MOV.U32 R239, RZ, RZ, R48 ;  /* 0x000000ffffef7224 */ /* 0x000fc400078e0030 */
[----:B------:R-:W-:Y:S04]  /*11da20*/  LDSM.16.M88.4 R220, [R5+0x8180] ;  /* 0x0081800005dc783b */ /* 0x000fe80000000200 */
        /* <DEDUP_REMOVED lines=8> */
[----:B------:R-:W-:Y:S01]  /*11dab0*/  STL.64 [R1+0x8748], R58 ;  /* 0x0087483a01007387 */ /* 0x000fe20000100a00 */
[----:B------:R2:W-:Y:S03]  /*11dac0*/  STL.64 [R1+0x8740], R56 ;  /* 0x0087403801007387 */ /* 0x0005e60000100a00 */
[----:B------:R-:W-:Y:S04]  /*11dad0*/  LDSM.16.M88.4 R216, [R5+0x9180] ;  /* 0x0091800005d8783b */ /* 0x000fe80000000200 */
[----:B------:R-:W-:Y:S04]  /*11dae0*/  LDS R48, [R0+0x86000] ;  /* 0x0860000000307984 */ /* 0x000fe80000000800 */
[----:B------:R-:W-:Y:S04]  /*11daf0*/  LDS R49, [R3+0x86000] ;  /* 0x0860000003317984 */ /* 0x000fe80000000800 */
[----:B------:R-:W-:Y:S04]  /*11db00*/  LDSM.16.M88.4 R120, [R5+0x1b180] ;  /* 0x01b180000578783b */ /* 0x000fe80000000200 */
[----:B------:R-:W-:Y:S04]  /*11db10*/  LDSM.16.M88.4 R112, [R5+0x1c180] ;  /* 0x01c180000570783b */ /* 0x000fe80000000200 */
[----:B------:R-:W-:Y:S04]  /*11db20*/  LDSM.16.M88.4 R104, [R5+0x1f180] ;  /* 0x01f180000568783b */ /* 0x000fe80000000200 */
[----:B------:R-:W-:Y:S04]  /*11db30*/  LDSM.16.M88.4 R96, [R5+0x20180] ;  /* 0x020180000560783b */ /* 0x000fe80000000200 */
[----:B------:R-:W-:Y:S04]  /*11db40*/  LDSM.16.M88.4 R88, [R5+0x21180] ;  /* 0x021180000558783b */ /* 0x000fe80000000200 */
[----:B------:R-:W-:Y:S01]  /*11db50*/  LDSM.16.M88.4 R80, [R5+0x22180] ;  /* 0x022180000550783b */ /* 0x000fe20000000200 */
[C---:B--2---:R-:W-:Y:S08]  /*11db60*/  HMMA.1688.F32.TF32 R60, R240.reuse, R54, R228 ;  /* 0x00000036f03c723c */ /* 0x044ff000000810e4 */
[C---:B------:R-:W-:Y:S01]  /*11db70*/  HMMA.1688.F32.TF32 R56, R240.reuse, R50, R232 ;  /* 0x00000032f038723c */ /* 0x040fe200000810e8 */
[----:B------:R-:W2:Y:S01]  /*11db80*/  LDSM.16.M88.4 R232, [R5+0x5180] ;  /* 0x0051800005e8783b */ /* 0x000ea20000000200 */
[----:B------:R-:W-:Y:S04]  /*11db90*/  LDSM.16.M88.4 R228, [R5+0x6180] ;  /* 0x0061800005e4783b */ /* 0x000fe80000000200 */
[----:B------:R-:W-:Y:S04]  /*11dba0*/  LDS R50, [R0+0x86400] ;  /* 0x0864000000327984 */ /* 0x000fe80000000800 */
[----:B------:R-:W-:Y:S04]  /*11dbb0*/  LDS R51, [R3+0x86400] ;  /* 0x0864000003337984 */ /* 0x000fe80000000800 */
[----:B------:R-:W-:Y:S04]  /*11dbc0*/  LDSM.16.M88.4 R72, [R5+0x23180] ;  /* 0x023180000548783b */ /* 0x000fe80000000200 */
[----:B------:R-:W-:Y:S01]  /*11dbd0*/  STL.64 [R1+0xe60], R60 ;  /* 0x000e603c01007387 */ /* 0x000fe20000100a00 */
[----:B------:R1:W-:Y:S04]  /*11dbe0*/  STL.64 [R1+0xe68], R62 ;  /* 0x000e683e01007387 */ /* 0x0003e80000100a00 */
[----:B------:R-:W-:Y:S02]  /*11dbf0*/  STL.64 [R1+0xe50], R56 ;  /* 0x000e503801007387 */ /* 0x000fe40000100a00 */
[----:B------:R-:W-:Y:S02]  /*11dc00*/  STL.64 [R1+0xe58], R58 ;  /* 0x000e583a01007387 */ /* 0x000fe40000100a00 */
[----:B------:R-:W2:Y:S01]  /*11dc10*/  LDSM.16.M88.4 R56, [R5+0x7180] ;  /* 0x007180000538783b */ /* 0x000ea20000000200 */
[C---:B-1----:R-:W-:Y:S03]  /*11dc20*/  HMMA.1688.F32.TF32 R60, R240.reuse, R26, R236 ;  /* 0x0000001af03c723c */ /* 0x042fe600000810ec */
[----:B------:R-:W-:Y:S01]  /*11dc30*/  STL.64 [R1+0x438], R138 ;  /* 0x0004388a01007387 */ /* 0x000fe20000100a00 */
[----:B------:R-:W-:Y:S02]  /*11dc40*/  STL.64 [R1+0x428], R146 ;  /* 0x0004289201007387 */ /* 0x000fe40000100a00 */
[----:B---3--:R-:W-:Y:S02]  /*11dc50*/  STL.64 [R1+0x418], R154 ;  /* 0x0004189a01007387 */ /* 0x008fe40000100a00 */
[----:B----4-:R-:W-:Y:S01]  /*11dc60*/  STL.64 [R1+0x408], R162 ;  /* 0x000408a201007387 */ /* 0x010fe20000100a00 */
[----:B------:R-:W-:Y:S01]  /*11dc70*/  STL.64 [R1+0x3f8], R170 ;  /* 0x0003f8aa01007387 */ /* 0x000fe20000100a00 */
[----:B--2---:R-:W-:Y:S03]  /*11dc80*/  STL.64 [R1+0x3e8], R234 ;  /* 0x0003e8ea01007387 */ /* 0x004fe60000100a00 */
[----:B------:R-:W-:Y:S01]  /*11dc90*/  STL.64 [R1+0x3c0], R56 ;  /* 0x0003c03801007387 */ /* 0x000fe20000100a00 */
[----:B------:R-:W-:Y:S02]  /*11dca0*/  STL.64 [R1+0x3c8], R58 ;  /* 0x0003c83a01007387 */ /* 0x000fe40000100a00 */
[----:B------:R-:W-:Y:S02]  /*11dcb0*/  STL.64 [R1+0x3d8], R230 ;  /* 0x0003d8e601007387 */ /* 0x000fe40000100a00 */
[----:B------:R-:W2:Y:S05]  /*11dcc0*/  LDL.LU R224, [R1+0xa60] ;  /* 0x000a600001e07983 */ /* 0x000eaa0000300800 */
[----:B------:R-:W-:Y:S01]  /*11dcd0*/  STL.64 [R1+0xe40], R60 ;  /* 0x000e403c01007387 */ /* 0x000fe20000100a00 */
[----:B------:R1:W-:Y:S02]  /*11dce0*/  STL.64 [R1+0xe48], R62 ;  /* 0x000e483e01007387 */ /* 0x0003e40000100a00 */
        /* <DEDUP_REMOVED lines=47> */
[----:B------:R-:W1:Y:S02]  /*11dfe0*/  LDL.LU R128, [R1+0x1110] ;  /* 0x0011100001807983 */ /* 0x000e640000300800 */
[----:B------:R-:W1:Y:S02]  /*11dff0*/  LDL.LU R129, [R1+0x1114] ;  /* 0x0011140001817983 */ /* 0x000e640000300800 */
[----:B------:R-:W1:Y:S01]  /*11e000*/  LDL.LU R130, [R1+0x1118] ;  /* 0x0011180001827983 */ /* 0x000e620000300800 */
[----:B------:R-:W1:Y:S01]  /*11e010*/  LDL.LU R131, [R1+0x111c] ;  /* 0x00111c0001837983 */ /* 0x000e620000300800 */
        /* <DEDUP_REMOVED lines=28> */
[----:B------:R-:W-:Y:S01]  /*11e1e0*/  STL.64 [R1+0x3b8], R222 ;  /* 0x0003b8de01007387 */ /* 0x000fe20000100a00 */
[C---:B--2---:R-:W-:Y:S08]  /*11e1f0*/  HMMA.1688.F32.TF32 R64, R240.reuse, R22, R124 ;  /* 0x00000016f040723c */ /* 0x044ff0000008107c */
[C---:B-1----:R-:W-:Y:S08]  /*11e200*/  HMMA.1688.F32.TF32 R60, R240.reuse, R34, R128 ;  /* 0x00000022f03c723c */ /* 0x042ff00000081080 */
[C---:B------:R-:W-:Y:S01]  /*11e210*/  HMMA.1688.F32.TF32 R68, R240.reuse, R18, R132 ;  /* 0x00000012f044723c */ /* 0x040fe20000081084 */
[----:B------:R-:W-:Y:S04]  /*11e220*/  LDSM.16.M88.4 R132, [R5+0x19180] ;  /* 0x019180000584783b */ /* 0x000fe80000000200 */
[----:B------:R-:W-:Y:S04]  /*11e230*/  LDSM.16.M88.4 R128, [R5+0x1a180] ;  /* 0x01a180000580783b */ /* 0x000fe80000000200 */
[----:B------:R-:W-:Y:S01]  /*11e240*/  STL.64 [R1+0xe30], R64 ;  /* 0x000e304001007387 */ /* 0x000fe20000100a00 */
[----:B------:R-:W-:Y:S02]  /*11e250*/  STL.64 [R1+0xe38], R66 ;  /* 0x000e384201007387 */ /* 0x000fe40000100a00 */
[----:B------:R-:W-:Y:S03]  /*11e260*/  STL.64 [R1+0x3a8], R218 ;  /* 0x0003a8da01007387 */ /* 0x000fe60000100a00 */
[----:B------:R-:W-:Y:S04]  /*11e270*/  STL.64 [R1+0xe20], R60 ;  /* 0x000e203c01007387 */ /* 0x000fe80000100a00 */
[----:B------:R1:W-:Y:S02]  /*11e280*/  STL.64 [R1+0xe28], R62 ;  /* 0x000e283e01007387 */ /* 0x0003e40000100a00 */
[C---:B-1----:R-:W-:Y:S08]  /*11e290*/  HMMA.1688.F32.TF32 R60, R240.reuse, R30, R140 ;  /* 0x0000001ef03c723c */ /* 0x042ff0000008108c */
[C---:B---3--:R-:W-:Y:S01]  /*11e2a0*/  HMMA.1688.F32.TF32 R64, R240.reuse, R14, R148 ;  /* 0x0000000ef040723c */ /* 0x048fe20000081094 */
[----:B------:R-:W-:Y:S01]  /*11e2b0*/  STL.64 [R1+0xe10], R68 ;  /* 0x000e104401007387 */ /* 0x000fe20000100a00 */
[----:B------:R1:W-:Y:S03]  /*11e2c0*/  STL.64 [R1+0xe18], R70 ;  /* 0x000e184601007387 */ /* 0x0003e60000100a00 */
[----:B------:R-:W-:Y:S03]  /*11e2d0*/  LDSM.16.M88.4 R140, [R5+0x18180] ;  /* 0x01818000058c783b */ /* 0x000fe60000000200 */
        /* <DEDUP_REMOVED lines=10> */
[----:B------:R-:W-:Y:S01]  /*11e380*/  MOV R15, R56 ;  /* 0x00000038000f7202 */ /* 0x000fe20000000f00 */
[----:B------:R-:W-:Y:S01]  /*11e390*/  IMAD.MOV.U32 R14, RZ, RZ, R57 ;  /* 0x000000ffff0e7224 */ /* 0x000fe200078e0039 */
[----:B------:R-:W-:Y:S01]  /*11e3a0*/  MOV R164, R36 ;  /* 0x0000002400a47202 */ /* 0x000fe20000000f00 */
[----:B------:R-:W-:Y:S01]  /*11e3b0*/  IMAD.MOV.U32 R165, RZ, RZ, R29 ;  /* 0x000000ffffa57224 */ /* 0x000fe200078e001d */
[----:B------:R-:W-:Y:S01]  /*11e3c0*/  MOV R166, R33 ;  /* 0x0000002100a67202 */ /* 0x000fe20000000f00 */
[----:B------:R-:W-:Y:S01]  /*11e3d0*/  IMAD.MOV.U32 R167, RZ, RZ, R32 ;  /* 0x000000ffffa77224 */ /* 0x000fe200078e0020 */
[----:B------:R-:W-:Y:S01]  /*11e3e0*/  MOV R158, R44 ;  /* 0x0000002c009e7202 */ /* 0x000fe20000000f00 */
[----:B------:R-:W-:Y:S01]  /*11e3f0*/  STL.64 [R1+0xdd0], R60 ;  /* 0x000dd03c01007387 */ /* 0x000fe20000100a00 */
[----:B------:R1:W-:Y:S02]  /*11e400*/  STL.64 [R1+0xdd8], R62 ;  /* 0x000dd83e01007387 */ /* 0x0003e40000100a00 */
[----:B------:R-:W-:Y:S01]  /*11e410*/  IMAD.MOV.U32 R159, RZ, RZ, R45 ;  /* 0x000000ffff9f7224 */ /* 0x000fe200078e002d */
[----:B------:R-:W-:Y:S04]  /*11e420*/  LDSM.16.M88.4 R176, [R5+0x13180] ;  /* 0x0131800005b0783b */ /* 0x000fe80000000200 */
[----:B------:R-:W-:Y:S01]  /*11e430*/  LDSM.16.M88.4 R172, [R5+0x14180] ;  /* 0x0141800005ac783b */ /* 0x000fe20000000200 */
[----:B-1----:R-:W-:Y:S03]  /*11e440*/  HMMA.1688.F32.TF32 R60, R240, R46, R180 ;  /* 0x0000002ef03c723c */ /* 0x002fe600000810b4 */
[----:B------:R-:W-:Y:S01]  /*11e450*/  STL.64 [R1+0xdc0], R64 ;  /* 0x000dc04001007387 */ /* 0x000fe20000100a00 */
[----:B------:R1:W-:Y:S02]  /*11e460*/  STL.64 [R1+0xdc8], R66 ;  /* 0x000dc84201007387 */ /* 0x0003e40000100a00 */
[----:B------:R-:W-:Y:S02]  /*11e470*/  STL.64 [R1+0xdb0], R68 ;  /* 0x000db04401007387 */ /* 0x000fe40000100a00 */
[----:B------:R-:W-:Y:S01]  /*11e480*/  STL.64 [R1+0xdb8], R70 ;  /* 0x000db84601007387 */ /* 0x000fe20000100a00 */
[----:B------:R-:W-:Y:S04]  /*11e490*/  STL.64 [R1+0x88c8], R136 ;  /* 0x0088c88801007387 */ /* 0x000fe80000100a00 */
[----:B------:R-:W-:Y:S01]  /*11e4a0*/  LDSM.16.M88.4 R180, [R5+0x12180] ;  /* 0x0121800005b4783b */ /* 0x000fe20000000200 */
[----:B------:R-:W-:-:S02]  /*11e4b0*/  IMAD.MOV.U32 R247, RZ, RZ, R53 ;  /* 0x000000fffff77224 */ /* 0x000fc400078e0035 */
[----:B------:R-:W-:Y:S01]  /*11e4c0*/  IMAD.MOV.U32 R251, RZ, RZ, R25 ;  /* 0x000000fffffb7224 */ /* 0x000fe200078e0019 */
[----:B------:R-:W-:Y:S01]  /*11e4d0*/  LDSM.16.M88.4 R240, [R5+0x29180] ;  /* 0x0291800005f0783b */ /* 0x000fe20000000200 */
[C---:B-1----:R-:W-:Y:S03]  /*11e4e0*/  HMMA.1688.F32.TF32 R64, R48.reuse, R136, R184 ;  /* 0x000000883040723c */ /* 0x042fe600000810b8 */
[----:B------:R-:W-:Y:S04]  /*11e4f0*/  LDSM.16.M88.4 R184, [R5+0x11180] ;  /* 0x0111800005b8783b */ /* 0x000fe80000000200 */
[----:B------:R-:W-:Y:S01]  /*11e500*/  STL.64 [R1+0xa40], R60 ;  /* 0x000a403c01007387 */ /* 0x000fe20000100a00 */
[----:B------:R1:W-:Y:S02]  /*11e510*/  STL.64 [R1+0xa48], R62 ;  /* 0x000a483e01007387 */ /* 0x0003e40000100a00 */
[C---:B-1----:R-:W-:Y:S11]  /*11e520*/  HMMA.1688.F32.TF32 R60, R48.reuse, R144, R188 ;  /* 0x00000090303c723c */ /* 0x042ff600000810bc */
[----:B------:R-:W-:Y:S02]  /*11e530*/  @!UPT UIADD3 URZ, URZ, URZ, URZ ;  /* 0x0000003f3f3ff290 */ /* 0x000fe4000fffe03f */
[----:B------:R-:W-:Y:S01]  /*11e540*/  STL.64 [R1+0xce0], R64 ;  /* 0x000ce04001007387 */ /* 0x000fe20000100a00 */
[----:B------:R1:W-:Y:S02]  /*11e550*/  STL.64 [R1+0xce8], R66 ;  /* 0x000ce84201007387 */ /* 0x0003e40000100a00 */
[----:B------:R-:W-:Y:S01]  /*11e560*/  STL.64 [R1+0x88d0], R144 ;  /* 0x0088d09001007387 */ /* 0x000fe20000100a00 */
[----:B------:R-:W-:Y:S01]  /*11e570*/  LDSM.16.M88.4 R188, [R5+0x10180] ;  /* 0x0101800005bc783b */ /* 0x000fe20000000200 */
[C---:B-1----:R-:W-:Y:S03]  /*11e580*/  HMMA.1688.F32.TF32 R64, R48.reuse, R152, R192 ;  /* 0x000000983040723c */ /* 0x042fe600000810c0 */
[----:B------:R-:W-:Y:S04]  /*11e590*/  LDSM.16.M88.4 R192, [R5+0xf180] ;  /* 0x00f1800005c0783b */ /* 0x000fe80000000200 */
[----:B------:R-:W-:Y:S01]  /*11e5a0*/  STL.64 [R1+0xe70], R60 ;  /* 0x000e703c01007387 */ /* 0x000fe20000100a00 */
[----:B------:R1:W-:Y:S02]  /*11e5b0*/  STL.64 [R1+0xe78], R62 ;  /* 0x000e783e01007387 */ /* 0x0003e40000100a00 */
[C---:B-1----:R-:W-:Y:S01]  /*11e5c0*/  HMMA.1688.F32.TF32 R60, R48.reuse, R160, R196 ;  /* 0x000000a0303c723c */ /* 0x042fe200000810c4 */
[----:B------:R-:W-:Y:S11]  /*11e5d0*/  STL.64 [R1+0x88d8], R152 ;  /* 0x0088d89801007387 */ /* 0x000ff60000100a00 */
[----:B------:R-:W-:Y:S01]  /*11e5e0*/  @!UPT UIADD3 URZ, URZ, URZ, URZ ;  /* 0x0000003f3f3ff290 */ /* 0x000fe2000fffe03f */
[----:B------:R-:W-:Y:S02]  /*11e5f0*/  STL.64 [R1+0xea0], R64 ;  /* 0x000ea04001007387 */ /* 0x000fe40000100a00 */
[----:B------:R4:W-:Y:S02]  /*11e600*/  STL.64 [R1+0xea8], R66 ;  /* 0x000ea84201007387 */ /* 0x0009e40000100a00 */
[----:B------:R-:W-:Y:S01]  /*11e610*/  STL.64 [R1+0x88e0], R160 ;  /* 0x0088e0a001007387 */ /* 0x000fe20000100a00 */
[----:B------:R-:W-:Y:S04]  /*11e620*/  LDSM.16.M88.4 R196, [R5+0xe180] ;  /* 0x00e1800005c4783b */ /* 0x000fe80000000200 */
[----:B------:R-:W-:Y:S01]  /*11e630*/  LDSM.16.M88.4 R160, [R5+0x28180] ;  /* 0x0281800005a0783b */ /* 0x000fe20000000200 */
[C---:B----4-:R-:W-:Y:S03]  /*11e640*/  HMMA.1688.F32.TF32 R64, R48.reuse, R168, R200 ;  /* 0x000000a83040723c */ /* 0x050fe600000810c8 */
        /* <DEDUP_REMOVED lines=18> */
[----:B------:R-:W-:Y:S01]  /*11e770*/  STL.64 [R1+0xf38], R66 ;  /* 0x000f384201007387 */ /* 0x000fe20000100a00 */
[C---:B------:R-:W-:Y:S01]  /*11e780*/  HMMA.1688.F32.TF32 R56, R48.reuse, R216, R236 ;  /* 0x000000d83038723c */ /* 0x040fe200000810ec */
[----:B------:R-:W1:Y:S06]  /*11e790*/  LDSM.16.M88.4 R212, [R5+0xa180] ;  /* 0x00a1800005d4783b */ /* 0x000e6c0000000200 */
[----:B------:R-:W-:Y:S01]  /*11e7a0*/  STL.64 [R1+0xf50], R60 ;  /* 0x000f503c01007387 */ /* 0x000fe20000100a00 */
[----:B------:R2:W-:Y:S02]  /*11e7b0*/  STL.64 [R1+0xf58], R62 ;  /* 0x000f583e01007387 */ /* 0x0005e40000100a00 */
[----:B--2---:R-:W-:Y:S07]  /*11e7c0*/  HMMA.1688.F32.TF32 R60, R48, R220, R224 ;  /* 0x000000dc303c723c */ /* 0x004fee00000810e0 */
[----:B------:R-:W-:Y:S01]  /*11e7d0*/  MOV R224, R41 ;  /* 0x0000002900e07202 */ /* 0x000fe20000000f00 */
[----:B------:R-:W-:Y:S01]  /*11e7e0*/  IMAD.MOV.U32 R225, RZ, RZ, R28 ;  /* 0x000000ffffe17224 */ /* 0x000fe200078e001c */
[----:B------:R-:W-:Y:S11]  /*11e7f0*/  MOV R226, R40 ;  /* 0x0000002800e27202 */ /* 0x000ff60000000f00 */
[----:B------:R-:W-:Y:S03]  /*11e800*/  @!UPT UIADD3 URZ, URZ, URZ, URZ ;  /* 0x0000003f3f3ff290 */ /* 0x000fe6000fffe03f */
[----:B------:R-:W-:Y:S01]  /*11e810*/  STL.64 [R1+0xf60], R60 ;  /* 0x000f603c01007387 */ /* 0x000fe20000100a00 */
[----:B------:R-:W-:Y:S02]  /*11e820*/  STL.64 [R1+0xf68], R62 ;  /* 0x000f683e01007387 */ /* 0x000fe40000100a00 */
[----:B------:R-:W2:Y:S02]  /*11e830*/  LDL.LU R41, [R1+0x8978] ;  /* 0x0089780001297983 */ /* 0x000ea40000300800 */
[----:B------:R-:W-:Y:S01]  /*11e840*/  STL.64 [R1+0xf80], R56 ;  /* 0x000f803801007387 */ /* 0x000fe20000100a00 */
[----:B------:R-:W-:Y:S01]  /*11e850*/  STL.64 [R1+0xf88], R58 ;  /* 0x000f883a01007387 */ /* 0x000fe20000100a00 */
[----:B------:R-:W3:Y:S02]  /*11e860*/  LDL.LU R28, [R1+0x8974] ;  /* 0x00897400011c7983 */ /* 0x000ee40000300800 */
[----:B------:R-:W4:Y:S02]  /*11e870*/  LDL.LU R40, [R1+0x8970] ;  /* 0x0089700001287983 */ /* 0x000f240000300800 */
[----:B------:R-:W-:-:S02]  /*11e880*/  IMAD.MOV.U32 R227, RZ, RZ, R37 ;  /* 0x000000ffffe37224 */ /* 0x000fc400078e0025 */
[----:B------:R-:W4:Y:S01]  /*11e890*/  LDL.LU R37, [R1+0x896c] ;  /* 0x00896c0001257983 */ /* 0x000f220000300800 */
[----:B------:R-:W4:Y:S02]  /*11e8a0*/  LDL.LU R36, [R1+0x8968] ;  /* 0x0089680001247983 */ /* 0x000f240000300800 */
[----:B------:R-:W4:Y:S02]  /*11e8b0*/  LDL.LU R29, [R1+0x8964] ;  /* 0x00896400011d7983 */ /* 0x000f240000300800 */
[----:B------:R-:W4:Y:S01]  /*11e8c0*/  LDL.LU R33, [R1+0x8960] ;  /* 0x0089600001217983 */ /* 0x000f220000300800 */
[----:B------:R-:W4:Y:S01]  /*11e8d0*/  LDL.LU R32, [R1+0x895c] ;  /* 0x00895c0001207983 */ /* 0x000f220000300800 */
[----:B--2---:R-:W-:Y:S01]  /*11e8e0*/  IMAD.MOV.U32 R157, RZ, RZ, R41 ;  /* 0x000000ffff9d7224 */ /* 0x004fe200078e0029 */
[----:B---3--:R-:W-:Y:S02]  /*11e8f0*/  MOV R156, R28 ;  /* 0x0000001c009c7202 */ /* 0x008fe40000000f00 */
[----:B------:R-:W2:Y:S01]  /*11e900*/  LDL.LU R28, [R1+0x8958] ;  /* 0x00895800011c7983 */ /* 0x000ea20000300800 */
[----:B------:R-:W3:Y:S02]  /*11e910*/  LDL.LU R41, [R1+0x8954] ;  /* 0x0089540001297983 */ /* 0x000ee40000300800 */
[----:B------:R-:W2:Y:S02]  /*11e920*/  LDL.LU R44, [R1+0x8950] ;  /* 0x00895000012c7983 */ /* 0x000ea40000300800 */
[----:B------:R-:W2:Y:S01]  /*11e930*/  LDL.LU R45, [R1+0x894c] ;  /* 0x00894c00012d7983 */ /* 0x000ea20000300800 */
[----:B----4-:R-:W-:-:S02]  /*11e940*/  MOV R148, R29 ;  /* 0x0000001d00947202 */ /* 0x010fc40000000f00 */
[----:B------:R-:W4:Y:S01]  /*11e950*/  LDL.LU R29, [R1+0x8948] ;  /* 0x00894800011d7983 */ /* 0x000f220000300800 */
[----:B------:R-:W-:Y:S02]  /*11e960*/  IMAD.MOV.U32 R149, RZ, RZ, R36 ;  /* 0x000000ffff957224 */ /* 0x000fe400078e0024 */
[----:B------:R-:W4:Y:S01]  /*11e970*/  LDL.LU R36, [R1+0x8944] ;  /* 0x0089440001247983 */ /* 0x000f220000300800 */
[----:B------:R-:W-:Y:S01]  /*11e980*/  MOV R150, R37 ;  /* 0x0000002500967202 */ /* 0x000fe20000000f00 */
[----:B------:R-:W-:Y:S01]  /*11e990*/  IMAD.MOV.U32 R151, RZ, RZ, R40 ;  /* 0x000000ffff977224 */ /* 0x000fe200078e0028 */
[----:B------:R-:W4:Y:S01]  /*11e9a0*/  LDL.LU R37, [R1+0x8940] ;  /* 0x0089400001257983 */ /* 0x000f220000300800 */
[----:B------:R-:W4:Y:S01]  /*11e9b0*/  LDL.LU R40, [R1+0x893c] ;  /* 0x00893c0001287983 */ /* 0x000f220000300800 */
[----:B------:R-:W-:Y:S01]  /*11e9c0*/  MOV R126, R32 ;  /* 0x00000020007e7202 */ /* 0x000fe20000000f00 */
[----:B------:R-:W-:Y:S01]  /*11e9d0*/  IMAD.MOV.U32 R127, RZ, RZ, R33 ;  /* 0x000000ffff7f7224 */ /* 0x000fe200078e0021 */
[----:B---3--:R-:W-:-:S02]  /*11e9e0*/  MOV R124, R41 ;  /* 0x00000029007c7202 */ /* 0x008fc40000000f00 */
[----:B------:R-:W3:Y:S01]  /*11e9f0*/  LDL.LU R41, [R1+0x8938] ;  /* 0x0089380001297983 */ /* 0x000ee20000300800 */
[----:B--2---:R-:W-:Y:S02]  /*11ea00*/  IMAD.MOV.U32 R125, RZ, RZ, R28 ;  /* 0x000000ffff7d7224 */ /* 0x004fe400078e001c */
[----:B------:R-:W2:Y:S02]  /*11ea10*/  LDL.LU R28, [R1+0x8934] ;  /* 0x00893400011c7983 */ /* 0x000ea40000300800 */
[----:B------:R-:W2:Y:S01]  /*11ea20*/  LDL.LU R32, [R1+0x8930] ;  /* 0x0089300001207983 */ /* 0x000ea20000300800 */
[----:B------:R-:W2:Y:S01]  /*11ea30*/  LDL.LU R33, [R1+0x892c] ;  /* 0x00892c0001217983 */ /* 0x000ea20000300800 */
[----:B----4-:R-:W-:-:S03]  /*11ea40*/  MOV R116, R29 ;  /* 0x0000001d00747202 */ /* 0x010fc60000000f00 */
[----:B------:R-:W4:Y:S01]  /*11ea50*/  LDL.LU R29, [R1+0x8928] ;  /* 0x00892800011d7983 */ /* 0x000f220000300800 */
[----:B------:R-:W4:Y:S02]  /*11ea60*/  LDL.LU R117, [R1+0x12f4] ;  /* 0x0012f40001757983 */ /* 0x000f240000300800 */
[----:B------:R-:W-:Y:S01]  /*11ea70*/  IMAD.MOV.U32 R118, RZ, RZ, R45 ;  /* 0x000000ffff767224 */ /* 0x000fe200078e002d */
[----:B------:R-:W-:Y:S02]  /*11ea80*/  MOV R119, R44 ;  /* 0x0000002c00777202 */ /* 0x000fe40000000f00 */
[----:B------:R-:W-:Y:S01]  /*11ea90*/  MOV R109, R40 ;  /* 0x00000028006d7202 */ /* 0x000fe20000000f00 */
[----:B------:R-:W1:Y:S01]  /*11eaa0*/  LDSM.16.M88.4 R44, [R5+0x15180] ;  /* 0x01518000052c783b */ /* 0x000e620000000200 */
[----:B------:R-:W-:Y:S01]  /*11eab0*/  IMAD.MOV.U32 R110, RZ, RZ, R37 ;  /* 0x000000ffff6e7224 */ /* 0x000fe200078e0025 */
[----:B------:R-:W-:Y:S02]  /*11eac0*/  MOV R111, R36 ;  /* 0x00000024006f7202 */ /* 0x000fe40000000f00 */
[----:B------:R-:W4:Y:S04]  /*11ead0*/  LDL R238, [R1+0x1998] ;  /* 0x0019980001ee7983 */ /* 0x000f280000100800 */
[----:B------:R-:W-:Y:S01]  /*11eae0*/  LDSM.16.M88.4 R36, [R5+0x17180] ;  /* 0x017180000524783b */ /* 0x000fe20000000200 */
[----:B-1----:R-:W-:Y:S03]  /*11eaf0*/  STL.64 [R1+0x198], R214 ;  /* 0x000198d601007387 */ /* 0x002fe60000100a00 */
[----:B------:R-:W-:Y:S01]  /*11eb00*/  STL.64 [R1+0x188], R210 ;  /* 0x000188d201007387 */ /* 0x000fe20000100a00 */
[----:B------:R-:W-:Y:S03]  /*11eb10*/  STL.64 [R1+0x178], R206 ;  /* 0x000178ce01007387 */ /* 0x000fe60000100a00 */
[----:B------:R-:W-:Y:S01]  /*11eb20*/  STL.64 [R1+0x168], R202 ;  /* 0x000168ca01007387 */ /* 0x000fe20000100a00 */
[----:B------:R-:W-:Y:S02]  /*11eb30*/  STL.64 [R1+0x158], R198 ;  /* 0x000158c601007387 */ /* 0x000fe40000100a00 */
[----:B------:R-:W-:Y:S02]  /*11eb40*/  STL.64 [R1+0x148], R194 ;  /* 0x000148c201007387 */ /* 0x000fe40000100a00 */
[----:B------:R-:W-:Y:S01]  /*11eb50*/  STL.64 [R1+0x138], R190 ;  /* 0x000138be01007387 */ /* 0x000fe20000100a00 */
[----:B------:R-:W-:Y:S01]  /*11eb60*/  STL.64 [R1+0x128], R186 ;  /* 0x000128ba01007387 */ /* 0x000fe20000100a00 */
[----:B------:R-:W-:Y:S02]  /*11eb70*/  STL.64 [R1+0x118], R182 ;  /* 0x000118b601007387 */ /* 0x000fe40000100a00 */
[----:B------:R-:W-:Y:S01]  /*11eb80*/  STL.64 [R1+0x108], R178 ;  /* 0x000108b201007387 */ /* 0x000fe20000100a00 */
[----:B------:R-:W-:Y:S01]  /*11eb90*/  STL.64 [R1+0xe0], R44 ;  /* 0x0000e02c01007387 */ /* 0x000fe20000100a00 */
[----:B------:R-:W-:Y:S02]  /*11eba0*/  STL.64 [R1+0xe8], R46 ;  /* 0x0000e82e01007387 */ /* 0x000fe40000100a00 */
[----:B------:R-:W-:Y:S01]  /*11ebb0*/  STL.64 [R1+0xf8], R174 ;  /* 0x0000f8ae01007387 */ /* 0x000fe20000100a00 */
[----:B------:R-:W-:Y:S01]  /*11ebc0*/  HMMA.1688.F32.TF32 R64, R48, R200, R124 ;  /* 0x000000c83040723c */ /* 0x000fe2000008107c */
[----:B---3--:R-:W-:-:S02]  /*11ebd0*/  IMAD.MOV.U32 R108, RZ, RZ, R41 ;  /* 0x000000ffff6c7224 */ /* 0x008fc400078e0029 */
[----:B------:R-:W1:Y:S01]  /*11ebe0*/  LDSM.16.M88.4 R40, [R5+0x16180] ;  /* 0x016180000528783b */ /* 0x000e620000000200 */
[----:B--2---:R-:W-:Y:S01]  /*11ebf0*/  MOV R101, R32 ;  /* 0x0000002000657202 */ /* 0x004fe20000000f00 */
[----:B------:R-:W-:Y:S02]  /*11ec00*/  IMAD.MOV.U32 R100, RZ, RZ, R33 ;  /* 0x000000ffff647224 */ /* 0x000fe400078e0021 */
[----:B------:R-:W2:Y:S01]  /*11ec10*/  LDSM.16.M88.4 R32, [R5+0x1d180] ;  /* 0x01d180000520783b */ /* 0x000ea20000000200 */
[----:B----4-:R-:W-:Y:S01]  /*11ec20*/  IMAD.MOV.U32 R102, RZ, RZ, R29 ;  /* 0x000000ffff667224 */ /* 0x010fe200078e001d */
[----:B------:R-:W-:Y:S02]  /*11ec30*/  MOV R103, R28 ;  /* 0x0000001c00677202 */ /* 0x000fe40000000f00 */
[----:B------:R-:W3:Y:S04]  /*11ec40*/  LDSM.16.M88.4 R28, [R5+0x1e180] ;  /* 0x01e18000051c783b */ /* 0x000ee80000000200 */
[----:B------:R-:W-:Y:S01]  /*11ec50*/  LDS R10, [R238+0x86400] ;  /* 0x08640000ee0a7984 */ /* 0x000fe20000000800 */
[C---:B------:R-:W-:Y:S08]  /*11ec60*/  HMMA.1688.F32.TF32 R56, R48.reuse, R212, R100 ;  /* 0x000000d43038723c */ /* 0x040ff00000081064 */
[C---:B------:R-:W-:Y:S01]  /*11ec70*/  HMMA.1688.F32.TF32 R60, R48.reuse, R208, R108 ;  /* 0x000000d0303c723c */ /* 0x040fe2000008106c */
[----:B-1----:R-:W-:Y:S01]  /*11ec80*/  STL.64 [R1+0xd0], R40 ;  /* 0x0000d02801007387 */ /* 0x002fe20000100a00 */
[----:B------:R-:W-:Y:S02]  /*11ec90*/  STL.64 [R1+0xd8], R42 ;  /* 0x0000d82a01007387 */ /* 0x000fe40000100a00 */
[----:B------:R-:W-:Y:S02]  /*11eca0*/  STL.64 [R1+0xc0], R36 ;  /* 0x0000c02401007387 */ /* 0x000fe40000100a00 */
[----:B------:R-:W-:Y:S01]  /*11ecb0*/  STL.64 [R1+0xc8], R38 ;  /* 0x0000c82601007387 */ /* 0x000fe20000100a00 */
[----:B------:R-:W-:Y:S01]  /*11ecc0*/  STL.64 [R1+0xb8], R142 ;  /* 0x0000b88e01007387 */ /* 0x000fe20000100a00 */
[----:B------:R-:W-:Y:S02]  /*11ecd0*/  STL.64 [R1+0xa8], R134 ;  /* 0x0000a88601007387 */ /* 0x000fe40000100a00 */
[----:B------:R-:W-:Y:S02]  /*11ece0*/  STL.64 [R1+0x98], R130 ;  /* 0x0000988201007387 */ /* 0x000fe40000100a00 */
[----:B------:R-:W-:Y:S01]  /*11ecf0*/  STL.64 [R1+0x88], R122 ;  /* 0x0000887a01007387 */ /* 0x000fe20000100a00 */
[----:B--2---:R-:W-:Y:S01]  /*11ed00*/  STL.64 [R1+0x60], R32 ;  /* 0x0000602001007387 */ /* 0x004fe20000100a00 */
[----:B------:R-:W-:Y:S02]  /*11ed10*/  STL.64 [R1+0x68], R34 ;  /* 0x0000682201007387 */ /* 0x000fe40000100a00 */
[----:B------:R-:W-:Y:S01]  /*11ed20*/  STL.64 [R1+0x78], R114 ;  /* 0x0000787201007387 */ /* 0x000fe20000100a00 */
[----:B---3--:R-:W-:Y:S04]  /*11ed30*/  STL.64 [R1+0x50], R28 ;  /* 0x0000501c01007387 */ /* 0x008fe80000100a00 */
[----:B------:R-:W-:Y:S01]  /*11ed40*/  STL.64 [R1+0x58], R30 ;  /* 0x0000581e01007387 */ /* 0x000fe20000100a00 */
[----:B------:R-:W-:Y:S02]  /*11ed50*/  STL.64 [R1+0x48], R106 ;  /* 0x0000486a01007387 */ /* 0x000fe40000100a00 */
[----:B------:R-:W-:Y:S02]  /*11ed60*/  STL.64 [R1+0x38], R98 ;  /* 0x0000386201007387 */ /* 0x000fe40000100a00 */
[----:B------:R-:W2:Y:S01]  /*11ed70*/  LDL R239, [R1+0x199c] ;  /* 0x00199c0001ef7983 */ /* 0x000ea20000100800 */
[----:B------:R-:W-:Y:S01]  /*11ed80*/  STL.64 [R1+0x28], R90 ;  /* 0x0000285a01007387 */ /* 0x000fe20000100a00 */
[----:B------:R-:W-:Y:S02]  /*11ed90*/  STL.64 [R1+0xf90], R56 ;  /* 0x000f903801007387 */ /* 0x000fe40000100a00 */
[----:B------:R1:W-:Y:S02]  /*11eda0*/  STL.64 [R1+0xf98], R58 ;  /* 0x000f983a01007387 */ /* 0x0003e40000100a00 */
[C---:B-1----:R-:W-:Y:S01]  /*11edb0*/  HMMA.1688.F32.TF32 R56, R48.reuse, R204, R116 ;  /* 0x000000cc3038723c */ /* 0x042fe20000081074 */
[----:B------:R-:W-:Y:S01]  /*11edc0*/  STL.64 [R1+0x18], R82 ;  /* 0x0000185201007387 */ /* 0x000fe20000100a00 */
[----:B------:R-:W-:Y:S02]  /*11edd0*/  STL.64 [R1+0xfb0], R60 ;  /* 0x000fb03c01007387 */ /* 0x000fe40000100a00 */
[----:B------:R1:W-:Y:S02]  /*11ede0*/  STL.64 [R1+0xfb8], R62 ;  /* 0x000fb83e01007387 */ /* 0x0003e40000100a00 */
[----:B------:R-:W-:Y:S02]  /*11edf0*/  STL.64 [R1+0x8], R74 ;  /* 0x0000084a01007387 */ /* 0x000fe40000100a00 */
        /* <DEDUP_REMOVED lines=9> */
[----:B------:R1:W-:Y:S02]  /*11ee90*/  STL.64 [R1+0xff8], R62 ;  /* 0x000ff83e01007387 */ /* 0x0003e40000100a00 */
[C---:B-1----:R-:W-:Y:S11]  /*11eea0*/  HMMA.1688.F32.TF32 R60, R48.reuse, R188, R164 ;  /* 0x000000bc303c723c */ /* 0x042ff600000810a4 */
[----:B------:R-:W-:Y:S03]  /*11eeb0*/  @!UPT UIADD3 URZ, URZ, URZ, URZ ;  /* 0x0000003f3f3ff290 */ /* 0x000fe6000fffe03f */
[----:B------:R-:W-:Y:S01]  /*11eec0*/  STL.64 [R1+0x1010], R56 ;  /* 0x0010103801007387 */ /* 0x000fe20000100a00 */
[----:B------:R1:W-:Y:S02]  /*11eed0*/  STL.64 [R1+0x1018], R58 ;  /* 0x0010183a01007387 */ /* 0x0003e40000100a00 */
[----:B-1----:R-:W-:Y:S01]  /*11eee0*/  HMMA.1688.F32.TF32 R56, R48, R184, R224 ;  /* 0x000000b83038723c */ /* 0x002fe200000810e0 */
[----:B------:R-:W-:Y:S05]  /*11eef0*/  STL.64 [R1+0x88a8], R188 ;  /* 0x0088a8bc01007387 */ /* 0x000fea0000100a00 */
[----:B------:R1:W-:Y:S02]  /*11ef00*/  STL.64 [R1+0x1020], R60 ;  /* 0x0010203c01007387 */ /* 0x0003e40000100a00 */
[----:B------:R3:W-:Y:S01]  /*11ef10*/  STL.64 [R1+0x1028], R62 ;  /* 0x0010283e01007387 */ /* 0x0007e20000100a00 */
[----:B------:R-:W-:Y:S11]  /*11ef20*/  MOV R226, R52 ;  /* 0x0000003400e27202 */ /* 0x000ff60000000f00 */
[----:B------:R-:W-:Y:S03]  /*11ef30*/  @!UPT UIADD3 URZ, URZ, URZ, URZ ;  /* 0x0000003f3f3ff290 */ /* 0x000fe6000fffe03f */
[----:B------:R4:W-:Y:S01]  /*11ef40*/  STL.64 [R1+0x1040], R56 ;  /* 0x0010403801007387 */ /* 0x0009e20000100a00 */
[----:B------:R1:W-:Y:S02]  /*11ef50*/  STL.64 [R1+0x1048], R58 ;  /* 0x0010483a01007387 */ /* 0x0003e40000100a00 */
[----:B------:R-:W3:Y:S02]  /*11ef60*/  LDL.LU R246, [R1+0x11a8] ;  /* 0x0011a80001f67983 */ /* 0x000ee40000300800 */
[----:B------:R-:W3:Y:S01]  /*11ef70*/  LDL.LU R53, [R1+0x8924] ;  /* 0x0089240001357983 */ /* 0x000ee20000300800 */
[----:B------:R-:W4:Y:S01]  /*11ef80*/  LDL.LU R224, [R1+0x11b0] ;  /* 0x0011b00001e07983 */ /* 0x000f220000300800 */
[----:B------:R-:W4:Y:S02]  /*11ef90*/  LDL.LU R225, [R1+0x11b4] ;  /* 0x0011b40001e17983 */ /* 0x000f240000300800 */
[----:B------:R-:W4:Y:S02]  /*11efa0*/  LDL.LU R52, [R1+0x8920] ;  /* 0x0089200001347983 */ /* 0x000f240000300800 */
[----:B------:R-:W4:Y:S01]  /*11efb0*/  LDL.LU R227, [R1+0x11bc] ;  /* 0x0011bc0001e37983 */ /* 0x000f220000300800 */
[----:B------:R-:W4:Y:S01]  /*11efc0*/  LDL.LU R164, [R1+0x11c0] ;  /* 0x0011c00001a47983 */ /* 0x000f220000300800 */
[----:B------:R-:W-:Y:S01]  /*11efd0*/  MOV R99, R32 ;  /* 0x0000002000637202 */ /* 0x000fe20000000f00 */
[----:B------:R-:W-:-:S02]  /*11efe0*/  IMAD.MOV.U32 R98, RZ, RZ, R33 ;  /* 0x000000ffff627224 */ /* 0x000fc400078e0021 */
[----:B--2---:R-:W-:Y:S01]  /*11eff0*/  LDS R11, [R239+0x86400] ;  /* 0x08640000ef0b7984 */ /* 0x004fe20000000800 */
[----:B---3--:R-:W-:-:S03]  /*11f000*/  IMAD.MOV.U32 R165, RZ, RZ, R53 ;  /* 0x000000ffffa57224 */ /* 0x008fc600078e0035 */
[----:B------:R-:W2:Y:S01]  /*11f010*/  LDL.LU R53, [R1+0x891c] ;  /* 0x00891c0001357983 */ /* 0x000ea20000300800 */
[----:B------:R-:W3:Y:S02]  /*11f020*/  LDL.LU R166, [R1+0x11c8] ;  /* 0x0011c80001a67983 */ /* 0x000ee40000300800 */
[----:B------:R-:W3:Y:S01]  /*11f030*/  LDL.LU R167, [R1+0x11cc] ;  /* 0x0011cc0001a77983 */ /* 0x000ee20000300800 */
[----:B----4-:R-:W-:Y:S02]  /*11f040*/  MOV R148, R52 ;  /* 0x0000003400947202 */ /* 0x010fe40000000f00 */
[----:B------:R-:W4:Y:S01]  /*11f050*/  LDL.LU R52, [R1+0x8918] ;  /* 0x0089180001347983 */ /* 0x000f220000300800 */
[----:B------:R-:W3:Y:S02]  /*11f060*/  LDL.LU R149, [R1+0x11e4] ;  /* 0x0011e40001957983 */ /* 0x000ee40000300800 */
[----:B------:R-:W3:Y:S02]  /*11f070*/  LDL.LU R150, [R1+0x11e8] ;  /* 0x0011e80001967983 */ /* 0x000ee40000300800 */
[----:B--2---:R-:W-:-:S02]  /*11f080*/  IMAD.MOV.U32 R151, RZ, RZ, R53 ;  /* 0x000000ffff977224 */ /* 0x004fc400078e0035 */
[----:B------:R-:W2:Y:S01]  /*11f090*/  LDL.LU R53, [R1+0x8914] ;  /* 0x0089140001357983 */ /* 0x000ea20000300800 */
[----:B------:R-:W3:Y:S02]  /*11f0a0*/  LDL.LU R116, [R1+0x1140] ;  /* 0x0011400001747983 */ /* 0x000ee40000300800 */
[----:B------:R-:W3:Y:S01]  /*11f0b0*/  LDL.LU R117, [R1+0x1144] ;  /* 0x0011440001757983 */ /* 0x000ee20000300800 */
[----:B----4-:R-:W-:Y:S02]  /*11f0c0*/  MOV R118, R52 ;  /* 0x0000003400767202 */ /* 0x010fe40000000f00 */
[----:B------:R-:W4:Y:S01]  /*11f0d0*/  LDL.LU R52, [R1+0x8910] ;  /* 0x0089100001347983 */ /* 0x000f220000300800 */
[----:B------:R-:W3:Y:S02]  /*11f0e0*/  LDL.LU R119, [R1+0x114c] ;  /* 0x00114c0001777983 */ /* 0x000ee40000300800 */
[----:B------:R-:W3:Y:S02]  /*11f0f0*/  LDL.LU R108, [R1+0x1200] ;  /* 0x00120000016c7983 */ /* 0x000ee40000300800 */
[----:B------:R-:W3:Y:S01]  /*11f100*/  LDL.LU R109, [R1+0x1204] ;  /* 0x00120400016d7983 */ /* 0x000ee20000300800 */
[----:B------:R-:W3:Y:S01]  /*11f110*/  LDL.LU R110, [R1+0x1208] ;  /* 0x00120800016e7983 */ /* 0x000ee20000300800 */
[----:B--2---:R-:W-:-:S03]  /*11f120*/  IMAD.MOV.U32 R111, RZ, RZ, R53 ;  /* 0x000000ffff6f7224 */ /* 0x004fc600078e0035 */
[----:B------:R-:W2:Y:S01]  /*11f130*/  LDL.LU R53, [R1+0x890c] ;  /* 0x00890c0001357983 */ /* 0x000ea20000300800 */
[----:B----4-:R-:W-:-:S03]  /*11f140*/  MOV R100, R52 ;  /* 0x0000003400647202 */ /* 0x010fc60000000f00 */
        /* <DEDUP_REMOVED lines=8> */
[----:B------:R-:W2:Y:S01]  /*11f1d0*/  LDL.LU R52, [R1+0x8900] ;  /* 0x0089000001347983 */ /* 0x000ea20000300800 */
[----:B------:R-:W3:Y:S02]  /*11f1e0*/  LDL.LU R79, [R1+0x124c] ;  /* 0x00124c00014f7983 */ /* 0x000ee40000300800 */
[----:B-1----:R-:W4:Y:S02]  /*11f1f0*/  LDL.LU R60, [R1+0x1270] ;  /* 0x00127000013c7983 */ /* 0x002f240000300800 */
[----:B------:R-:W4:Y:S01]  /*11f200*/  LDL.LU R61, [R1+0x1274] ;  /* 0x00127400013d7983 */ /* 0x000f220000300800 */
[----:B------:R-:W4:Y:S01]  /*11f210*/  LDL.LU R62, [R1+0x1278] ;  /* 0x00127800013e7983 */ /* 0x000f220000300800 */
[----:B------:R-:W4:Y:S02]  /*11f220*/  LDL.LU R63, [R1+0x127c] ;  /* 0x00127c00013f7983 */ /* 0x000f240000300800 */
        /* <DEDUP_REMOVED lines=32> */
[----:B------:R-:W-:Y:S01]  /*11f430*/  STL.64 [R1+0x8898], R180 ;  /* 0x008898b401007387 */ /* 0x000fe20000100a00 */
[----:B------:R-:W-:Y:S01]  /*11f440*/  MOV R75, R44 ;  /* 0x0000002c004b7202 */ /* 0x000fe20000000f00 */
[----:B------:R-:W-:Y:S01]  /*11f450*/  IMAD.MOV.U32 R74, RZ, RZ, R45 ;  /* 0x000000ffff4a7224 */ /* 0x000fe200078e002d */
[----:B------:R-:W-:Y:S01]  /*11f460*/  MOV R83, R40 ;  /* 0x0000002800537202 */ /* 0x000fe20000000f00 */
[----:B------:R-:W-:Y:S01]  /*11f470*/  IMAD.MOV.U32 R82, RZ, RZ, R41 ;  /* 0x000000ffff527224 */ /* 0x000fe200078e0029 */
[----:B------:R-:W-:Y:S01]  /*11f480*/  MOV R91, R36 ;  /* 0x00000024005b7202 */ /* 0x000fe20000000f00 */
[----:B------:R-:W-:Y:S01]  /*11f490*/  IMAD.MOV.U32 R90, RZ, RZ, R37 ;  /* 0x000000ffff5a7224 */ /* 0x000fe200078e0025 */
[C---:B--2---:R-:W-:Y:S08]  /*11f4a0*/  HMMA.1688.F32.TF32 R136, R48.reuse, R180, R52 ;  /* 0x000000b43088723c */ /* 0x044ff00000081034 */
[C---:B---3--:R-:W-:Y:S08]  /*11f4b0*/  HMMA.1688.F32.TF32 R52, R48.reuse, R176, R56 ;  /* 0x000000b03034723c */ /* 0x048ff00000081038 */
[C---:B----4-:R-:W-:Y:S01]  /*11f4c0*/  HMMA.1688.F32.TF32 R56, R48.reuse, R172, R60 ;  /* 0x000000ac3038723c */ /* 0x050fe2000008103c */
[----:B------:R-:W-:Y:S06]  /*11f4d0*/  LDSM.16.M88.4 R60, [R5+0x36180] ;  /* 0x03618000053c783b */ /* 0x000fec0000000200 */
[----:B------:R-:W-:Y:S01]  /*11f4e0*/  STL.64 [R1+0x1050], R136 ;  /* 0x0010508801007387 */ /* 0x000fe20000100a00 */
[----:B------:R-:W-:Y:S02]  /*11f4f0*/  STL.64 [R1+0x1058], R138 ;  /* 0x0010588a01007387 */ /* 0x000fe40000100a00 */
[----:B------:R-:W-:Y:S05]  /*11f500*/  STL.64 [R1+0x8890], R176 ;  /* 0x008890b001007387 */ /* 0x000fea0000100a00 */
[----:B------:R-:W-:Y:S04]  /*11f510*/  STL.64 [R1+0x1060], R52 ;  /* 0x0010603401007387 */ /* 0x000fe80000100a00 */
[----:B------:R1:W-:Y:S02]  /*11f520*/  STL.64 [R1+0x1068], R54 ;  /* 0x0010683601007387 */ /* 0x0003e40000100a00 */
[C---:B-1----:R-:W-:Y:S08]  /*11f530*/  HMMA.1688.F32.TF32 R52, R48.reuse, R44, R64 ;  /* 0x0000002c3034723c */ /* 0x042ff00000081040 */
[C---:B------:R-:W-:Y:S08]  /*11f540*/  HMMA.1688.F32.TF32 R44, R48.reuse, R40, R68 ;  /* 0x00000028302c723c */ /* 0x040ff00000081044 */
[C---:B------:R-:W-:Y:S08]  /*11f550*/  HMMA.1688.F32.TF32 R40, R48.reuse, R36, R76 ;  /* 0x000000243028723c */ /* 0x040ff0000008104c */
[C---:B------:R-:W-:Y:S01]  /*11f560*/  HMMA.1688.F32.TF32 R36, R48.reuse, R140, R84 ;  /* 0x0000008c3024723c */ /* 0x040fe20000081054 */
[----:B------:R-:W-:Y:S01]  /*11f570*/  STL.64 [R1+0x8888], R172 ;  /* 0x008888ac01007387 */ /* 0x000fe20000100a00 */
[----:B------:R-:W-:Y:S02]  /*11f580*/  STL.64 [R1+0x1080], R56 ;  /* 0x0010803801007387 */ /* 0x000fe40000100a00 */
[----:B------:R-:W-:Y:S02]  /*11f590*/  STL.64 [R1+0x1088], R58 ;  /* 0x0010883a01007387 */ /* 0x000fe40000100a00 */
[----:B------:R-:W1:Y:S04]  /*11f5a0*/  LDSM.16.M88.4 R56, [R5+0x26180] ;  /* 0x026180000538783b */ /* 0x000e680000000200 */
[----:B------:R-:W2:Y:S04]  /*11f5b0*/  LDSM.16.M88.4 R64, [R5+0x27180] ;  /* 0x027180000540783b */ /* 0x000ea80000000200 */
[----:B------:R-:W-:Y:S04]  /*11f5c0*/  LDSM.16.M88.4 R172, [R5+0x33180] ;  /* 0x0331800005ac783b */ /* 0x000fe80000000200 */
[----:B------:R-:W-:Y:S04]  /*11f5d0*/  LDSM.16.M88.4 R68, [R5+0x37180] ;  /* 0x037180000544783b */ /* 0x000fe80000000200 */
[----:B------:R-:W-:Y:S04]  /*11f5e0*/  LDSM.16.M88.4 R76, [R5+0x38180] ;  /* 0x03818000054c783b */ /* 0x000fe80000000200 */
[----:B------:R-:W-:Y:S04]  /*11f5f0*/  LDSM.16.M88.4 R84, [R5+0x39180] ;  /* 0x039180000554783b */ /* 0x000fe80000000200 */
[----:B------:R-:W-:Y:S01]  /*11f600*/  STL.64 [R1+0x1090], R52 ;  /* 0x0010903401007387 */ /* 0x000fe20000100a00 */
[----:B------:R-:W-:Y:S02]  /*11f610*/  STL.64 [R1+0x1098], R54 ;  /* 0x0010983601007387 */ /* 0x000fe40000100a00 */
[----:B------:R-:W-:Y:S02]  /*11f620*/  STL.64 [R1+0x10a0], R44 ;  /* 0x0010a02c01007387 */ /* 0x000fe40000100a00 */
[----:B------:R-:W-:Y:S01]  /*11f630*/  STL.64 [R1+0x10a8], R46 ;  /* 0x0010a82e01007387 */ /* 0x000fe20000100a00 */
[----:B------:R-:W-:Y:S01]  /*11f640*/  STL.64 [R1+0x10b0], R40 ;  /* 0x0010b02801007387 */ /* 0x000fe20000100a00 */
[----:B------:R3:W-:Y:S02]  /*11f650*/  STL.64 [R1+0x10b8], R42 ;  /* 0x0010b82a01007387 */ /* 0x0007e40000100a00 */
[----:B------:R-:W-:Y:S02]  /*11f660*/  STL.64 [R1+0x8880], R140 ;  /* 0x0088808c01007387 */ /* 0x000fe40000100a00 */
[----:B------:R-:W-:Y:S01]  /*11f670*/  STL.64 [R1+0x10d0], R36 ;  /* 0x0010d02401007387 */ /* 0x000fe20000100a00 */
[----:B------:R4:W-:Y:S04]  /*11f680*/  STL.64 [R1+0x10d8], R38 ;  /* 0x0010d82601007387 */ /* 0x0009e80000100a00 */
[----:B------:R-:W1:Y:S04]  /*11f690*/  LDSM.16.M88.4 R52, [R5+0x2a180] ;  /* 0x02a180000534783b */ /* 0x000e680000000200 */
[----:B------:R-:W-:Y:S01]  /*11f6a0*/  LDSM.16.M88.4 R140, [R5+0x35180] ;  /* 0x03518000058c783b */ /* 0x000fe20000000200 */
[C---:B---3--:R-:W-:Y:S08]  /*11f6b0*/  HMMA.1688.F32.TF32 R40, R48.reuse, R132, R92 ;  /* 0x000000843028723c */ /* 0x048ff0000008105c */
[C---:B----4-:R-:W-:Y:S08]  /*11f6c0*/  HMMA.1688.F32.TF32 R36, R48.reuse, R128, R100 ;  /* 0x000000803024723c */ /* 0x050ff00000081064 */
[C---:B------:R-:W-:Y:S01]  /*11f6d0*/  HMMA.1688.F32.TF32 R44, R48.reuse, R120, R108 ;  /* 0x00000078302c723c */ /* 0x040fe2000008106c */
[----:B------:R-:W-:Y:S04]  /*11f6e0*/  LDSM.16.M88.4 R92, [R5+0x3a180] ;  /* 0x03a18000055c783b */ /* 0x000fe80000000200 */
[----:B------:R-:W-:Y:S04]  /*11f6f0*/  LDSM.16.M88.4 R100, [R5+0x3b180] ;  /* 0x03b180000564783b */ /* 0x000fe80000000200 */
[----:B------:R-:W-:Y:S04]  /*11f700*/  LDSM.16.M88.4 R108, [R5+0x3c180] ;  /* 0x03c18000056c783b */ /* 0x000fe80000000200 */
[----:B------:R-:W-:Y:S01]  /*11f710*/  STL.64 [R1+0x10e0], R40 ;  /* 0x0010e02801007387 */ /* 0x000fe20000100a00 */
[----:B------:R3:W-:Y:S02]  /*11f720*/  STL.64 [R1+0x10e8], R42 ;  /* 0x0010e82a01007387 */ /* 0x0007e40000100a00 */
[----:B------:R-:W-:Y:S02]  /*11f730*/  STL.64 [R1+0x1100], R36 ;  /* 0x0011002401007387 */ /* 0x000fe40000100a00 */
[----:B------:R4:W-:Y:S01]  /*11f740*/  STL.64 [R1+0x1108], R38 ;  /* 0x0011082601007387 */ /* 0x0009e20000100a00 */
[C---:B---3--:R-:W-:Y:S08]  /*11f750*/  HMMA.1688.F32.TF32 R40, R48.reuse, R112, R116 ;  /* 0x000000703028723c */ /* 0x048ff00000081074 */
[C---:B----4-:R-:W-:Y:S01]  /*11f760*/  HMMA.1688.F32.TF32 R36, R48.reuse, R32, R124 ;  /* 0x000000203024723c */ /* 0x050fe2000008107c */
[----:B------:R-:W-:Y:S01]  /*11f770*/  STL.64 [R1+0x1120], R44 ;  /* 0x0011202c01007387 */ /* 0x000fe20000100a00 */
[----:B------:R-:W-:Y:S06]  /*11f780*/  STL.64 [R1+0x1128], R46 ;  /* 0x0011282e01007387 */ /* 0x000fec0000100a00 */
[C---:B------:R-:W-:Y:S01]  /*11f790*/  HMMA.1688.F32.TF32 R32, R48.reuse, R104, R156 ;  /* 0x000000683020723c */ /* 0x040fe2000008109c */
[----:B------:R-:W3:Y:S01]  /*11f7a0*/  LDSM.16.M88.4 R44, [R5+0x2b180] ;  /* 0x02b18000052c783b */ /* 0x000ee20000000200 */
[----:B------:R-:W-:Y:S04]  /*11f7b0*/  LDSM.16.M88.4 R116, [R5+0x3d180] ;  /* 0x03d180000574783b */ /* 0x000fe80000000200 */
[----:B------:R-:W-:Y:S04]  /*11f7c0*/  LDSM.16.M88.4 R124, [R5+0x3e180] ;  /* 0x03e18000057c783b */ /* 0x000fe80000000200 */
[----:B------:R-:W-:Y:S01]  /*11f7d0*/  STL.64 [R1+0x1140], R40 ;  /* 0x0011402801007387 */ /* 0x000fe20000100a00 */
[----:B------:R-:W-:Y:S04]  /*11f7e0*/  STL.64 [R1+0x1148], R42 ;  /* 0x0011482a01007387 */ /* 0x000fe80000100a00 */
[----:B------:R-:W-:Y:S02]  /*11f7f0*/  STL.64 [R1+0x12e0], R36 ;  /* 0x0012e02401007387 */ /* 0x000fe40000100a00 */
[----:B------:R4:W-:Y:S01]  /*11f800*/  STL.64 [R1+0x12e8], R38 ;  /* 0x0012e82601007387 */ /* 0x0009e20000100a00 */
[----:B------:R-:W1:Y:S01]  /*11f810*/  LDSM.16.M88.4 R40, [R5+0x2c180] ;  /* 0x02c180000528783b */ /* 0x000e620000000200 */
[C---:B----4-:R-:W-:Y:S08]  /*11f820*/  HMMA.1688.F32.TF32 R36, R48.reuse, R28, R148 ;  /* 0x0000001c3024723c */ /* 0x050ff00000081094 */
[C---:B------:R-:W-:Y:S01]  /*11f830*/  HMMA.1688.F32.TF32 R28, R48.reuse, R96, R164 ;  /* 0x00000060301c723c */ /* 0x040fe200000810a4 */
[----:B------:R-:W-:Y:S11]  /*11f840*/  LDSM.16.M88.4 R148, [R5+0x34180] ;  /* 0x034180000594783b */ /* 0x000ff60000000200 */
[----:B------:R-:W-:Y:S03]  /*11f850*/  @!UPT UIADD3 URZ, URZ, URZ, URZ ;  /* 0x0000003f3f3ff290 */ /* 0x000fe6000fffe03f */
[----:B------:R-:W-:Y:S01]  /*11f860*/  STL.64 [R1+0x1300], R36 ;  /* 0x0013002401007387 */ /* 0x000fe20000100a00 */
[----:B------:R4:W-:Y:S02]  /*11f870*/  STL.64 [R1+0x1308], R38 ;  /* 0x0013082601007387 */ /* 0x0009e40000100a00 */
[----:B------:R-:W-:Y:S02]  /*11f880*/  STL.64 [R1+0x1310], R32 ;  /* 0x0013102001007387 */ /* 0x000fe40000100a00 */
[----:B------:R1:W-:Y:S03]  /*11f890*/  STL.64 [R1+0x1318], R34 ;  /* 0x0013182201007387 */ /* 0x0003e60000100a00 */
[----:B------:R-:W-:Y:S01]  /*11f8a0*/  STL.64 [R1+0x1320], R28 ;  /* 0x0013201c01007387 */ /* 0x000fe20000100a00 */
[----:B------:R1:W-:Y:S01]  /*11f8b0*/  STL.64 [R1+0x1328], R30 ;  /* 0x0013281e01007387 */ /* 0x0003e20000100a00 */
[C---:B----4-:R-:W-:Y:S08]  /*11f8c0*/  HMMA.1688.F32.TF32 R36, R48.reuse, R88, R224 ;  /* 0x000000583024723c */ /* 0x050ff000000810e0 */
[C---:B-1----:R-:W-:Y:S08]  /*11f8d0*/  HMMA.1688.F32.TF32 R32, R48.reuse, R80, R244 ;  /* 0x000000503020723c */ /* 0x042ff000000810f4 */
[----:B------:R-:W-:Y:S01]  /*11f8e0*/  HMMA.1688.F32.TF32 R28, R48, R72, R248 ;  /* 0x00000048301c723c */ /* 0x000fe200000810f8 */
[----:B------:R-:W1:Y:S01]  /*11f8f0*/  LDSM.16.M88.4 R248, [R5+0x24180] ;  /* 0x0241800005f8783b */ /* 0x000e620000000200 */
[----:B------:R-:W-:-:S03]  /*11f900*/  MOV R164, R16 ;  /* 0x0000001000a47202 */ /* 0x000fc60000000f00 */
[----:B------:R-:W-:Y:S01]  /*11f910*/  LDSM.16.M88.4 R244, [R5+0x25180] ;  /* 0x0251800005f4783b */ /* 0x000fe20000000200 */
[----:B------:R-:W-:Y:S01]  /*11f920*/  MOV R224, R24 ;  /* 0x0000001800e07202 */ /* 0x000fe20000000f00 */
[----:B------:R-:W-:Y:S01]  /*11f930*/  IMAD.MOV.U32 R225, RZ, RZ, R21 ;  /* 0x000000ffffe17224 */ /* 0x000fe200078e0015 */
[----:B------:R-:W-:Y:S01]  /*11f940*/  MOV R226, R20 ;  /* 0x0000001400e27202 */ /* 0x000fe20000000f00 */
[----:B------:R-:W-:Y:S04]  /*11f950*/  LDSM.16.M88.4 R24, [R5+0x30180] ;  /* 0x030180000518783b */ /* 0x000fe80000000200 */
[----:B------:R-:W-:Y:S01]  /*11f960*/  LDSM.16.M88.4 R20, [R5+0x31180] ;  /* 0x031180000514783b */ /* 0x000fe20000000200 */
[----:B------:R-:W-:Y:S02]  /*11f970*/  IMAD.MOV.U32 R227, RZ, RZ, R17 ;  /* 0x000000ffffe37224 */ /* 0x000fe400078e0011 */
[----:B------:R-:W-:Y:S01]  /*11f980*/  LDSM.16.M88.4 R16, [R5+0x32180] ;  /* 0x032180000510783b */ /* 0x000fe20000000200 */
[----:B------:R-:W-:Y:S03]  /*11f990*/  STL.64 [R1+0x1330], R36 ;  /* 0x0013302401007387 */ /* 0x000fe60000100a00 */
[----:B------:R-:W-:Y:S02]  /*11f9a0*/  STL.64 [R1+0x1338], R38 ;  /* 0x0013382601007387 */ /* 0x000fe40000100a00 */
[----:B------:R-:W-:Y:S02]  /*11f9b0*/  STL.64 [R1+0x1340], R32 ;  /* 0x0013402001007387 */ /* 0x000fe40000100a00 */
[----:B------:R-:W-:Y:S01]  /*11f9c0*/  STL.64 [R1+0x1348], R34 ;  /* 0x0013482201007387 */ /* 0x000fe20000100a00 */
[----:B------:R-:W-:Y:S04]  /*11f9d0*/  STL.64 [R1+0x1360], R28 ;  /* 0x0013601c01007387 */ /* 0x000fe80000100a00 */
[----:B------:R-:W4:Y:S01]  /*11f9e0*/  LDSM.16.M88.4 R36, [R5+0x2d180] ;  /* 0x02d180000524783b */ /* 0x000f220000000200 */
[----:B------:R-:W-:Y:S03]  /*11f9f0*/  STL.64 [R1+0x1368], R30 ;  /* 0x0013681e01007387 */ /* 0x000fe60000100a00 */
[----:B------:R-:W4:Y:S01]  /*11fa00*/  LDSM.16.M88.4 R32, [R5+0x2e180] ;  /* 0x02e180000520783b */ /* 0x000f220000000200 */
[----:B------:R-:W4:Y:S04]  /*11fa10*/  LDSM.16.M88.4 R28, [R5+0x2f180] ;  /* 0x02f18000051c783b */ /* 0x000f280000000200 */
[----:B------:R-:W-:Y:S02]  /*11fa20*/  STL.64 [R1+0x87e0], R238 ;  /* 0x0087e0ee01007387 */ /* 0x000fe40000100a00 */
[----:B------:R-:W-:Y:S01]  /*11fa30*/  STL.64 [R1+0x328], R58 ;  /* 0x0003283a01007387 */ /* 0x000fe20000100a00 */
[----:B--2---:R-:W-:Y:S01]  /*11fa40*/  STL.64 [R1+0x318], R66 ;  /* 0x0003184201007387 */ /* 0x004fe20000100a00 */
[----:B------:R-:W-:Y:S02]  /*11fa50*/  STL.64 [R1+0x308], R162 ;  /* 0x000308a201007387 */ /* 0x000fe40000100a00 */
[----:B------:R-:W-:Y:S02]  /*11fa60*/  STL.64 [R1+0x2f8], R242 ;  /* 0x0002f8f201007387 */ /* 0x000fe40000100a00 */
[----:B------:R-:W-:Y:S02]  /*11fa70*/  STL.64 [R1+0x2e8], R54 ;  /* 0x0002e83601007387 */ /* 0x000fe40000100a00 */
[----:B------:R-:W-:Y:S01]  /*11fa80*/  IMAD.MOV.U32 R165, RZ, RZ, R9 ;  /* 0x000000ffffa57224 */ /* 0x000fe200078e0009 */
[----:B------:R-:W-:Y:S01]  /*11fa90*/  MOV R166, R8 ;  /* 0x0000000800a67202 */ /* 0x000fe20000000f00 */
[----:B------:R-:W-:Y:S01]  /*11faa0*/  IMAD.MOV.U32 R167, RZ, RZ, R4 ;  /* 0x000000ffffa77224 */ /* 0x000fe200078e0004 */
[----:B---3--:R-:W-:Y:S01]  /*11fab0*/  STL.64 [R1+0x2d8], R46 ;  /* 0x0002d82e01007387 */ /* 0x008fe20000100a00 */
[----:B------:R-:W-:Y:S03]  /*11fac0*/  STL.64 [R1+0x2c8], R42 ;  /* 0x0002c82a01007387 */ /* 0x000fe60000100a00 */
[----:B------:R-:W-:Y:S04]  /*11fad0*/  LDS R8, [R238+0x86000] ;  /* 0x08600000ee087984 */ /* 0x000fe80000000800 */
[----:B------:R-:W-:Y:S04]  /*11fae0*/  LDS R9, [R239+0x86000] ;  /* 0x08600000ef097984 */ /* 0x000fe80000000800 */
[----:B------:R-:W2:Y:S01]  /*11faf0*/  LDSM.16.M88.4 R4, [R5+0x3f180] ;  /* 0x03f180000504783b */ /* 0x000ea20000000200 */
[C---:B-1----:R-:W-:Y:S03]  /*11fb00*/  HMMA.1688.F32.TF32 R136, R48.reuse, R248, R164 ;  /* 0x000000f83088723c */ /* 0x042fe600000810a4 */
[----:B----4-:R-:W-:Y:S01]  /*11fb10*/  STL.64 [R1+0x2b8], R38 ;  /* 0x0002b82601007387 */ /* 0x010fe20000100a00 */
        /* <DEDUP_REMOVED lines=95> */
[----:B------:R-:W-:Y:S01]  /*120110*/  STL.64 [R1+0x1a8], R126 ;  /* 0x0001a87e01007387 */ /* 0x000fe20000100a00 */
[----:B------:R-:W-:Y:S01]  /*120120*/  MOV R19, R160 ;  /* 0x000000a000137202 */ /* 0x000fe20000000f00 */
[----:B------:R-:W-:Y:S01]  /*120130*/  IMAD.MOV.U32 R18, RZ, RZ, R161 ;  /* 0x000000ffff127224 */ /* 0x000fe200078e00a1 */
[C---:B--2---:R-:W-:Y:S08]  /*120140*/  HMMA.1688.F32.TF32 R168, R48.reuse, R160, R168 ;  /* 0x000000a030a8723c */ /* 0x044ff000000810a8 */
[C---:B---3--:R-:W-:Y:S08]  /*120150*/  HMMA.1688.F32.TF32 R232, R48.reuse, R64, R232 ;  /* 0x0000004030e8723c */ /* 0x048ff000000810e8 */
[C---:B------:R-:W-:Y:S08]  /*120160*/  HMMA.1688.F32.TF32 R228, R48.reuse, R56, R228 ;  /* 0x0000003830e4723c */ /* 0x040ff000000810e4 */
[C---:B------:R-:W-:Y:S08]  /*120170*/  HMMA.1688.F32.TF32 R152, R48.reuse, R240, R152 ;  /* 0x000000f03098723c */ /* 0x040ff00000081098 */
[C---:B------:R-:W-:Y:S07]  /*120180*/  HMMA.1688.F32.TF32 R144, R48.reuse, R52, R144 ;  /* 0x000000343090723c */ /* 0x040fee0000081090 */
[----:B------:R1:W-:Y:S01]  /*120190*/  STL.64 [R1+0x1380], R228 ;  /* 0x001380e401007387 */ /* 0x0003e20000100a00 */
[----:B------:R-:W-:Y:S01]  /*1201a0*/  STL.64 [R1+0x1388], R230 ;  /* 0x001388e601007387 */ /* 0x000fe20000100a00 */
[C---:B----4-:R-:W-:Y:S02]  /*1201b0*/  HMMA.1688.F32.TF32 R136, R48.reuse, R44, R136 ;  /* 0x0000002c3088723c */ /* 0x050fe40000081088 */
[----:B-1----:R-:W2:Y:S01]  /*1201c0*/  LDL.LU.64 R228, [R1+0x88f8] ;  /* 0x0088f80001e47983 */ /* 0x002ea20000300a00 */
[----:B------:R1:W-:Y:S02]  /*1201d0*/  STL.64 [R1+0x1390], R232 ;  /* 0x001390e801007387 */ /* 0x0003e40000100a00 */
[----:B------:R-:W-:Y:S01]  /*1201e0*/  STL.64 [R1+0x1398], R234 ;  /* 0x001398ea01007387 */ /* 0x000fe20000100a00 */
[----:B-1----:R-:W3:Y:S01]  /*1201f0*/  LDL.LU.64 R232, [R1+0x88f0] ;  /* 0x0088f00001e87983 */ /* 0x002ee20000300a00 */
[----:B------:R1:W-:Y:S02]  /*120200*/  STL.64 [R1+0x13a0], R168 ;  /* 0x0013a0a801007387 */ /* 0x0003e40000100a00 */
[----:B------:R-:W-:Y:S01]  /*120210*/  STL.64 [R1+0x13a8], R170 ;  /* 0x0013a8aa01007387 */ /* 0x000fe20000100a00 */
[----:B-1----:R-:W4:Y:S01]  /*120220*/  LDL.LU.64 R168, [R1+0x88e8] ;  /* 0x0088e80001a87983 */ /* 0x002f220000300a00 */
[----:B------:R-:W2:Y:S02]  /*120230*/  LDL.LU.64 R160, [R1+0x88e0] ;  /* 0x0088e00001a07983 */ /* 0x000ea40000300a00 */
        /* <DEDUP_REMOVED lines=8> */
[----:B------:R1:W-:Y:S01]  /*1202c0*/  STL.64 [R1+0x13c0], R144 ;  /* 0x0013c09001007387 */ /* 0x0003e20000100a00 */
[----:B------:R-:W-:Y:S03]  /*1202d0*/  STL.64 [R1+0x13c8], R146 ;  /* 0x0013c89201007387 */ /* 0x000fe60000100a00 */
        /* <DEDUP_REMOVED lines=15> */
[C---:B--2---:R-:W-:Y:S08]  /*1203d0*/  HMMA.1688.F32.TF32 R44, R48.reuse, R40, R44 ;  /* 0x00000028302c723c */ /* 0x044ff0000008102c */
[C---:B-1----:R-:W-:Y:S11]  /*1203e0*/  HMMA.1688.F32.TF32 R40, R48.reuse, R36, R52 ;  /* 0x000000243028723c */ /* 0x042ff60000081034 */
[----:B------:R-:W-:Y:S04]  /*1203f0*/  @!UPT UIADD3 URZ, URZ, URZ, URZ ;  /* 0x0000003f3f3ff290 */ /* 0x000fe8000fffe03f */
[----:B------:R-:W-:Y:S01]  /*120400*/  STL.64 [R1+0x13e0], R44 ;  /* 0x0013e02c01007387 */ /* 0x000fe20000100a00 */
[----:B------:R-:W-:Y:S02]  /*120410*/  STL.64 [R1+0x13e8], R46 ;  /* 0x0013e82e01007387 */ /* 0x000fe40000100a00 */
[----:B------:R1:W-:Y:S02]  /*120420*/  STL.64 [R1+0x8858], R36 ;  /* 0x0088582401007387 */ /* 0x0003e40000100a00 */
[C---:B-1----:R-:W-:Y:S03]  /*120430*/  HMMA.1688.F32.TF32 R36, R48.reuse, R32, R240 ;  /* 0x000000203024723c */ /* 0x042fe600000810f0 */
[----:B------:R-:W-:Y:S01]  /*120440*/  STL.64 [R1+0x13f0], R40 ;  /* 0x0013f02801007387 */ /* 0x000fe20000100a00 */
[----:B------:R-:W-:Y:S02]  /*120450*/  STL.64 [R1+0x13f8], R42 ;  /* 0x0013f82a01007387 */ /* 0x000fe40000100a00 */
[----:B------:R1:W-:Y:S02]  /*120460*/  STL.64 [R1+0x8850], R32 ;  /* 0x0088502001007387 */ /* 0x0003e40000100a00 */
        /* <DEDUP_REMOVED lines=16> */
[----:B------:R1:W-:Y:S04]  /*120570*/  STL.64 [R1+0x1438], R26 ;  /* 0x0014381a01007387 */ /* 0x0003e80000100a00 */
        /* <DEDUP_REMOVED lines=9> */
[----:B------:R-:W-:Y:S01]  /*120610*/  STL.64 [R1+0x1468], R30 ;  /* 0x0014681e01007387 */ /* 0x000fe20000100a00 */
[----:B------:R-:W-:Y:S01]  /*120620*/  STL.64 [R1+0x8820], R60 ;  /* 0x0088203c01007387 */ /* 0x000fe20000100a00 */
[C---:B-1----:R-:W-:Y:S03]  /*120630*/  HMMA.1688.F32.TF32 R24, R48.reuse, R60, R164 ;  /* 0x0000003c3018723c */ /* 0x042fe600000810a4 */
[----:B------:R-:W-:Y:S01]  /*120640*/  STL.64 [R1+0x1470], R20 ;  /* 0x0014701401007387 */ /* 0x000fe20000100a00 */
[----:B------:R1:W-:Y:S04]  /*120650*/  STL.64 [R1+0x1478], R22 ;  /* 0x0014781601007387 */ /* 0x0003e80000100a00 */
[C---:B-1----:R-:W-:Y:S11]  /*120660*/  HMMA.1688.F32.TF32 R20, R48.reuse, R68, R224 ;  /* 0x000000443014723c */ /* 0x042ff600000810e0 */
[----:B------:R-:W-:Y:S04]  /*120670*/  @!UPT UIADD3 URZ, URZ, URZ, URZ ;  /* 0x0000003f3f3ff290 */ /* 0x000fe8000fffe03f */
[----:B------:R-:W-:Y:S01]  /*120680*/  STL.64 [R1+0x1480], R24 ;  /* 0x0014801801007387 */ /* 0x000fe20000100a00 */
[----:B------:R-:W-:Y:S02]  /*120690*/  STL.64 [R1+0x1488], R26 ;  /* 0x0014881a01007387 */ /* 0x000fe40000100a00 */
[----:B------:R-:W2:Y:S05]  /*1206a0*/  LDL.LU R224, [R1+0x1600] ;  /* 0x0016000001e07983 */ /* 0x000eaa0000300800 */
        /* <DEDUP_REMOVED lines=85> */
[----:B------:R1:W-:Y:S03]  /*120c00*/  STL.64 [R1+0x8810], R68 ;  /* 0x0088104401007387 */ /* 0x0003e60000100a00 */
[----:B-1----:R-:W3:Y:S01]  /*120c10*/  LDL.LU R68, [R1+0x14a0] ;  /* 0x0014a00001447983 */ /* 0x002ee20000300800 */
[----:B------:R-:W3:Y:S02]  /*120c20*/  LDL.LU R69, [R1+0x14a4] ;  /* 0x0014a40001457983 */ /* 0x000ee40000300800 */
[----:B------:R-:W3:Y:S02]  /*120c30*/  LDL.LU R70, [R1+0x14a8] ;  /* 0x0014a80001467983 */ /* 0x000ee40000300800 */
[----:B------:R-:W3:Y:S01]  /*120c40*/  LDL.LU R71, [R1+0x14ac] ;  /* 0x0014ac0001477983 */ /* 0x000ee20000300800 */
[----:B------:R-:W-:Y:S01]  /*120c50*/  STL.64 [R1+0x8818], R76 ;  /* 0x0088184c01007387 */ /* 0x000fe20000100a00 */
[----:B------:R-:W-:Y:S01]  /*120c60*/  MOV R184, R15 ;  /* 0x0000000f00b87202 */ /* 0x000fe20000000f00 */
[----:B------:R-:W-:Y:S01]  /*120c70*/  IMAD.MOV.U32 R185, RZ, RZ, R14 ;  /* 0x000000ffffb97224 */ /* 0x000fe200078e000e */
[C---:B--2---:R-:W-:Y:S08]  /*120c80*/  HMMA.1688.F32.TF32 R60, R48.reuse, R84, R60 ;  /* 0x00000054303c723c */ /* 0x044ff0000008103c */
[C---:B------:R-:W-:Y:S08]  /*120c90*/  HMMA.1688.F32.TF32 R20, R48.reuse, R92, R20 ;  /* 0x0000005c3014723c */ /* 0x040ff00000081014 */
[C---:B---3--:R-:W-:Y:S11]  /*120ca0*/  HMMA.1688.F32.TF32 R68, R48.reuse, R76, R68 ;  /* 0x0000004c3044723c */ /* 0x048ff60000081044 */
[----:B------:R-:W-:Y:S11]  /*120cb0*/  @!UPT UIADD3 URZ, URZ, URZ, URZ ;  /* 0x0000003f3f3ff290 */ /* 0x000ff6000fffe03f */
[----:B------:R-:W-:Y:S01]  /*120cc0*/  @!UPT UIADD3 URZ, URZ, URZ, URZ ;  /* 0x0000003f3f3ff290 */ /* 0x000fe2000fffe03f */
[----:B------:R-:W-:Y:S01]  /*120cd0*/  STL.64 [R1+0x14a0], R68 ;  /* 0x0014a04401007387 */ /* 0x000fe20000100a00 */
[----:B------:R-:W-:Y:S02]  /*120ce0*/  STL.64 [R1+0x14a8], R70 ;  /* 0x0014a84601007387 */ /* 0x000fe40000100a00 */
[----:B------:R-:W-:Y:S02]  /*120cf0*/  STL.64 [R1+0x8828], R84 ;  /* 0x0088285401007387 */ /* 0x000fe40000100a00 */
[----:B------:R-:W-:Y:S01]  /*120d00*/  STL.64 [R1+0x14b0], R60 ;  /* 0x0014b03c01007387 */ /* 0x000fe20000100a00 */
[----:B------:R1:W-:Y:S01]  /*120d10*/  STL.64 [R1+0x14b8], R62 ;  /* 0x0014b83e01007387 */ /* 0x0003e20000100a00 */
[----:B------:R-:W-:Y:S02]  /*120d20*/  STL.64 [R1+0x8830], R92 ;  /* 0x0088305c01007387 */ /* 0x000fe40000100a00 */
[----:B------:R-:W-:Y:S02]  /*120d30*/  STL.64 [R1+0x14c0], R20 ;  /* 0x0014c01401007387 */ /* 0x000fe40000100a00 */
[----:B------:R2:W-:Y:S01]  /*120d40*/  STL.64 [R1+0x14c8], R22 ;  /* 0x0014c81601007387 */ /* 0x0005e20000100a00 */
[C---:B-1----:R-:W-:Y:S08]  /*120d50*/  HMMA.1688.F32.TF32 R60, R48.reuse, R100, R24 ;  /* 0x00000064303c723c */ /* 0x042ff00000081018 */
[C---:B------:R-:W-:Y:S08]  /*120d60*/  HMMA.1688.F32.TF32 R24, R48.reuse, R108, R28 ;  /* 0x0000006c3018723c */ /* 0x040ff0000008101c */
[C---:B--2---:R-:W-:Y:S07]  /*120d70*/  HMMA.1688.F32.TF32 R20, R48.reuse, R116, R32 ;  /* 0x000000743014723c */ /* 0x044fee0000081020 */
[----:B------:R-:W-:Y:S01]  /*120d80*/  STL.64 [R1+0x14d0], R60 ;  /* 0x0014d03c01007387 */ /* 0x000fe20000100a00 */
[----:B------:R-:W-:Y:S02]  /*120d90*/  STL.64 [R1+0x14d8], R62 ;  /* 0x0014d83e01007387 */ /* 0x000fe40000100a00 */
[----:B------:R-:W-:Y:S05]  /*120da0*/  STL.64 [R1+0x8808], R116 ;  /* 0x0088087401007387 */ /* 0x000fea0000100a00 */
[----:B------:R-:W-:Y:S01]  /*120db0*/  STL.64 [R1+0x14e0], R24 ;  /* 0x0014e01801007387 */ /* 0x000fe20000100a00 */
[----:B------:R1:W-:Y:S07]  /*120dc0*/  STL.64 [R1+0x14e8], R26 ;  /* 0x0014e81a01007387 */ /* 0x0003ee0000100a00 */
[----:B------:R-:W-:Y:S02]  /*120dd0*/  STL.64 [R1+0x14f0], R20 ;  /* 0x0014f01401007387 */ /* 0x000fe40000100a00 */
[----:B------:R2:W-:Y:S01]  /*120de0*/  STL.64 [R1+0x14f8], R22 ;  /* 0x0014f81601007387 */ /* 0x0005e20000100a00 */
[C---:B-1----:R-:W-:Y:S08]  /*120df0*/  HMMA.1688.F32.TF32 R24, R48.reuse, R124, R36 ;  /* 0x0000007c3018723c */ /* 0x042ff00000081024 */
[----:B--2---:R-:W-:Y:S01]  /*120e00*/  HMMA.1688.F32.TF32 R20, R48, R4, R40 ;  /* 0x000000043014723c */ /* 0x004fe20000081028 */
[----:B------:R-:W-:Y:S11]  /*120e10*/  STL.64 [R1+0x8800], R124 ;  /* 0x0088007c01007387 */ /* 0x000ff60000100a00 */
[----:B------:R-:W-:Y:S03]  /*120e20*/  @!UPT UIADD3 URZ, URZ, URZ, URZ ;  /* 0x0000003f3f3ff290 */ /* 0x000fe6000fffe03f */
[----:B------:R-:W-:Y:S01]  /*120e30*/  STL.64 [R1+0x1510], R24 ;  /* 0x0015101801007387 */ /* 0x000fe20000100a00 */
[----:B------:R-:W-:Y:S02]  /*120e40*/  STL.64 [R1+0x1518], R26 ;  /* 0x0015181a01007387 */ /* 0x000fe40000100a00 */
[----:B------:R-:W-:Y:S02]  /*120e50*/  STL.64 [R1+0x87f8], R6 ;  /* 0x0087f80601007387 */ /* 0x000fe40000100a00 */
[----:B------:R-:W-:Y:S03]  /*120e60*/  STL.64 [R1+0x87f0], R4 ;  /* 0x0087f00401007387 */ /* 0x000fe60000100a00 */
[----:B------:R-:W-:Y:S01]  /*120e70*/  STL.64 [R1+0x1500], R20 ;  /* 0x0015001401007387 */ /* 0x000fe20000100a00 */
[----:B------:R1:W-:Y:S02]  /*120e80*/  STL.64 [R1+0x1508], R22 ;  /* 0x0015081601007387 */ /* 0x0003e40000100a00 */
[C---:B-1----:R-:W-:Y:S08]  /*120e90*/  HMMA.1688.F32.TF32 R20, R8.reuse, R136, R44 ;  /* 0x000000880814723c */ /* 0x042ff0000008102c */
[C---:B------:R-:W-:Y:S01]  /*120ea0*/  HMMA.1688.F32.TF32 R4, R8.reuse, R144, R236 ;  /* 0x000000900804723c */ /* 0x040fe200000810ec */
[----:B------:R-:W-:Y:S07]  /*120eb0*/  STL.64 [R1+0x87e8], R136 ;  /* 0x0087e88801007387 */ /* 0x000fee0000100a00 */
[C---:B------:R-:W-:Y:S07]  /*120ec0*/  HMMA.1688.F32.TF32 R24, R8.reuse, R152, R52 ;  /* 0x000000980818723c */ /* 0x040fee0000081034 */
[----:B------:R-:W-:Y:S01]  /*120ed0*/  STL.64 [R1+0x1730], R20 ;  /* 0x0017301401007387 */ /* 0x000fe20000100a00 */
[----:B------:R1:W-:Y:S02]  /*120ee0*/  STL.64 [R1+0x1738], R22 ;  /* 0x0017381601007387 */ /* 0x0003e40000100a00 */
[----:B------:R-:W2:Y:S05]  /*120ef0*/  LDL.LU.64 R236, [R1+0x50] ;  /* 0x0000500001ec7983 */ /* 0x000eaa0000300a00 */
[----:B------:R-:W-:Y:S01]  /*120f00*/  STL.64 [R1+0x1720], R4 ;  /* 0x0017200401007387 */ /* 0x000fe20000100a00 */
[----:B------:R4:W-:Y:S01]  /*120f10*/  STL.64 [R1+0x1728], R6 ;  /* 0x0017280601007387 */ /* 0x0009e20000100a00 */
[C---:B-1----:R-:W-:Y:S08]  /*120f20*/  HMMA.1688.F32.TF32 R20, R8.reuse, R160, R240 ;  /* 0x000000a00814723c */ /* 0x042ff000000810f0 */
[C---:B----4-:R-:W-:Y:S01]  /*120f30*/  HMMA.1688.F32.TF32 R4, R8.reuse, R168, R140 ;  /* 0x000000a80804723c */ /* 0x050fe2000008108c */
        /* <DEDUP_REMOVED lines=26> */
[----:B---3--:R-:W-:Y:S01]  /*1210e0*/  HMMA.1688.F32.TF32 R4, R8, R200, R224 ;  /* 0x000000c80804723c */ /* 0x008fe200000810e0 */
[----:B------:R1:W-:Y:S01]  /*1210f0*/  STL.64 [R1+0x1680], R24 ;  /* 0x0016801801007387 */ /* 0x0003e20000100a00 */
[----:B------:R3:W-:Y:S02]  /*121100*/  STL.64 [R1+0x1688], R26 ;  /* 0x0016881a01007387 */ /* 0x0007e40000100a00 */
[----:B------:R-:W4:Y:S03]  /*121110*/  LDL.LU R224, [R1+0x9c0] ;  /* 0x0009c00001e07983 */ /* 0x000f260000300800 */
[----:B------:R-:W-:Y:S01]  /*121120*/  MOV R226, R12 ;  /* 0x0000000c00e27202 */ /* 0x000fe20000000f00 */
[----:B------:R-:W-:-:S07]  /*121130*/  IMAD.MOV.U32 R227, RZ, RZ, R13 ;  /* 0x000000ffffe37224 */ /* 0x000fce00078e000d */
[----:B------:R1:W-:Y:S01]  /*121140*/  STL.64 [R1+0x1670], R20 ;  /* 0x0016701401007387 */ /* 0x0003e20000100a00 */
[----:B------:R1:W-:Y:S07]  /*121150*/  STL.64 [R1+0x1678], R22 ;  /* 0x0016781601007387 */ /* 0x0003ee0000100a00 */
[----:B------:R-:W-:Y:S02]  /*121160*/  STL.64 [R1+0x1660], R4 ;  /* 0x0016600401007387 */ /* 0x000fe40000100a00 */
[----:B------:R-:W-:Y:S01]  /*121170*/  STL.64 [R1+0x1668], R6 ;  /* 0x0016680601007387 */ /* 0x000fe20000100a00 */
[----:B------:R-:W4:Y:S01]  /*121180*/  LDL.LU R225, [R1+0x9c4] ;  /* 0x0009c40001e17983 */ /* 0x000f220000300800 */
[----:B------:R-:W2:Y:S02]  /*121190*/  LDL.LU R12, [R1+0x88c4] ;  /* 0x0088c400010c7983 */ /* 0x000ea40000300800 */
[----:B------:R-:W3:Y:S02]  /*1211a0*/  LDL.LU R13, [R1+0x88c0] ;  /* 0x0088c000010d7983 */ /* 0x000ee40000300800 */
[----:B------:R-:W4:Y:S01]  /*1211b0*/  LDL.LU R156, [R1+0x9e0] ;  /* 0x0009e000019c7983 */ /* 0x000f220000300800 */
[----:B------:R-:W4:Y:S01]  /*1211c0*/  LDL.LU R157, [R1+0x9e4] ;  /* 0x0009e400019d7983 */ /* 0x000f220000300800 */
[----:B------:R-:W4:Y:S02]  /*1211d0*/  LDL.LU R158, [R1+0x9e8] ;  /* 0x0009e800019e7983 */ /* 0x000f240000300800 */
[----:B------:R-:W4:Y:S02]  /*1211e0*/  LDL.LU R159, [R1+0x9ec] ;  /* 0x0009ec00019f7983 */ /* 0x000f240000300800 */
[----:B------:R-:W4:Y:S02]  /*1211f0*/  LDL.LU R148, [R1+0x9f0] ;  /* 0x0009f00001947983 */ /* 0x000f240000300800 */
[----:B--2---:R-:W-:Y:S01]  /*121200*/  IMAD.MOV.U32 R150, RZ, RZ, R12 ;  /* 0x000000ffff967224 */ /* 0x004fe200078e000c */
[----:B---3--:R-:W-:-:S02]  /*121210*/  MOV R149, R13 ;  /* 0x0000000d00957202 */ /* 0x008fc40000000f00 */
[----:B------:R-:W2:Y:S01]  /*121220*/  LDL.LU R13, [R1+0x88bc] ;  /* 0x0088bc00010d7983 */ /* 0x000ea20000300800 */
[----:B------:R-:W2:Y:S02]  /*121230*/  LDL.LU R12, [R1+0x88b8] ;  /* 0x0088b800010c7983 */ /* 0x000ea40000300800 */
[----:B------:R-:W4:Y:S02]  /*121240*/  LDL.LU R151, [R1+0x9fc] ;  /* 0x0009fc0001977983 */ /* 0x000f240000300800 */
[----:B------:R-:W3:Y:S01]  /*121250*/  LDL.LU R240, [R1+0xa00] ;  /* 0x000a000001f07983 */ /* 0x000ee20000300800 */
[----:B------:R-:W3:Y:S01]  /*121260*/  LDL.LU R241, [R1+0xa04] ;  /* 0x000a040001f17983 */ /* 0x000ee20000300800 */
[----:B------:R-:W3:Y:S02]  /*121270*/  LDL.LU R242, [R1+0xa08] ;  /* 0x000a080001f27983 */ /* 0x000ee40000300800 */
        /* <DEDUP_REMOVED lines=90> */
[----:B------:R1:W-:Y:S01]  /*121820*/  STL.64 [R1+0x1650], R192 ;  /* 0x001650c001007387 */ /* 0x0003e20000100a00 */
[----:B------:R-:W-:Y:S03]  /*121830*/  STL.64 [R1+0x1658], R194 ;  /* 0x001658c201007387 */ /* 0x000fe60000100a00 */
[----:B-1----:R-:W2:Y:S02]  /*121840*/  LDL.LU.64 R192, [R1+0x88b0] ;  /* 0x0088b00001c07983 */ /* 0x002ea40000300a00 */
        /* <DEDUP_REMOVED lines=17> */
[----:B-1----:R-:W3:Y:S02]  /*121960*/  LDL.LU.64 R180, [R1+0x8898] ;  /* 0x0088980001b47983 */ /* 0x002ee40000300a00 */
[C---:B---3--:R-:W-:Y:S11]  /*121970*/  HMMA.1688.F32.TF32 R176, R8.reuse, R180, R176 ;  /* 0x000000b408b0723c */ /* 0x048ff600000810b0 */
        /* <DEDUP_REMOVED lines=10> */
[----:B-1----:R-:W2:Y:S01]  /*121a20*/  LDL.LU.64 R172, [R1+0x8888] ;  /* 0x0088880001ac7983 */ /* 0x002ea20000300a00 */
[----:B------:R-:W-:Y:S01]  /*121a30*/  MOV R4, R75 ;  /* 0x0000004b00047202 */ /* 0x000fe20000000f00 */
[----:B------:R-:W-:Y:S01]  /*121a40*/  IMAD.MOV.U32 R5, RZ, RZ, R74 ;  /* 0x000000ffff057224 */ /* 0x000fe200078e004a */
[----:B------:R-:W-:Y:S01]  /*121a50*/  MOV R116, R83 ;  /* 0x0000005300747202 */ /* 0x000fe20000000f00 */
[----:B------:R-:W-:Y:S01]  /*121a60*/  IMAD.MOV.U32 R117, RZ, RZ, R82 ;  /* 0x000000ffff757224 */ /* 0x000fe200078e0052 */
        /* <DEDUP_REMOVED lines=8> */
[C---:B------:R-:W-:Y:S08]  /*121af0*/  HMMA.1688.F32.TF32 R136, R8.reuse, R4, R136 ;  /* 0x000000040888723c */ /* 0x040ff00000081088 */
[C---:B------:R-:W-:Y:S08]  /*121b00*/  HMMA.1688.F32.TF32 R116, R8.reuse, R116, R124 ;  /* 0x000000740874723c */ /* 0x040ff0000008107c */
[C---:B------:R-:W-:Y:S08]  /*121b10*/  HMMA.1688.F32.TF32 R4, R8.reuse, R84, R92 ;  /* 0x000000540804723c */ /* 0x040ff0000008105c */
[C---:B------:R-:W-:Y:S01]  /*121b20*/  HMMA.1688.F32.TF32 R68, R8.reuse, R132, R68 ;  /* 0x000000840844723c */ /* 0x040fe20000081044 */
[----:B------:R-:W-:Y:S01]  /*121b30*/  STL.64 [R1+0x15e0], R136 ;  /* 0x0015e08801007387 */ /* 0x000fe20000100a00 */
[----:B------:R-:W-:Y:S05]  /*121b40*/  STL.64 [R1+0x15e8], R138 ;  /* 0x0015e88a01007387 */ /* 0x000fea0000100a00 */
[----:B------:R-:W-:Y:S02]  /*121b50*/  STL.64 [R1+0x15d0], R116 ;  /* 0x0015d07401007387 */ /* 0x000fe40000100a00 */
[----:B------:R-:W-:Y:S06]  /*121b60*/  STL.64 [R1+0x15d8], R118 ;  /* 0x0015d87601007387 */ /* 0x000fec0000100a00 */
[----:B------:R-:W-:Y:S01]  /*121b70*/  STL.64 [R1+0x15c0], R4 ;  /* 0x0015c00401007387 */ /* 0x000fe20000100a00 */
[----:B------:R1:W-:Y:S02]  /*121b80*/  STL.64 [R1+0x15c8], R6 ;  /* 0x0015c80601007387 */ /* 0x0003e40000100a00 */
[----:B-1----:R-:W-:Y:S01]  /*121b90*/  HMMA.1688.F32.TF32 R4, R8, R128, R60 ;  /* 0x000000800804723c */ /* 0x002fe2000008103c */
[----:B------:R-:W-:Y:S01]  /*121ba0*/  MOV R32, R99 ;  /* 0x0000006300207202 */ /* 0x000fe20000000f00 */
[----:B------:R-:W-:-:S06]  /*121bb0*/  IMAD.MOV.U32 R33, RZ, RZ, R98 ;  /* 0x000000ffff217224 */ /* 0x000fcc00078e0062 */
[C---:B------:R-:W-:Y:S08]  /*121bc0*/  HMMA.1688.F32.TF32 R60, R8.reuse, R120, R20 ;  /* 0x00000078083c723c */ /* 0x040ff00000081014 */
[C---:B------:R-:W-:Y:S08]  /*121bd0*/  HMMA.1688.F32.TF32 R20, R8.reuse, R112, R24 ;  /* 0x000000700814723c */ /* 0x040ff00000081018 */
[C---:B------:R-:W-:Y:S08]  /*121be0*/  HMMA.1688.F32.TF32 R24, R8.reuse, R236, R36 ;  /* 0x000000ec0818723c */ /* 0x040ff00000081024 */
[C---:B--2---:R-:W-:Y:S11]  /*121bf0*/  HMMA.1688.F32.TF32 R76, R8.reuse, R140, R76 ;  /* 0x0000008c084c723c */ /* 0x044ff6000008104c */
[----:B------:R-:W-:Y:S11]  /*121c00*/  @!UPT UIADD3 URZ, URZ, URZ, URZ ;  /* 0x0000003f3f3ff290 */ /* 0x000ff6000fffe03f */
[----:B------:R-:W-:Y:S01]  /*121c10*/  @!UPT UIADD3 URZ, URZ, URZ, URZ ;  /* 0x0000003f3f3ff290 */ /* 0x000fe2000fffe03f */
        /* <DEDUP_REMOVED lines=15> */
[C---:B-1----:R-:W-:Y:S01]  /*121d10*/  HMMA.1688.F32.TF32 R4, R8.reuse, R96, R12 ;  /* 0x000000600804723c */ /* 0x042fe2000008100c */
[----:B------:R-:W-:Y:S01]  /*121d20*/  STL.64 [R1+0x1550], R24 ;  /* 0x0015501801007387 */ /* 0x000fe20000100a00 */
[----:B------:R-:W-:Y:S03]  /*121d30*/  STL.64 [R1+0x1558], R26 ;  /* 0x0015581a01007387 */ /* 0x000fe60000100a00 */
[----:B------:R-:W-:Y:S02]  /*121d40*/  STL.64 [R1+0x1540], R20 ;  /* 0x0015401401007387 */ /* 0x000fe40000100a00 */
[----:B------:R-:W-:Y:S01]  /*121d50*/  STL.64 [R1+0x1548], R22 ;  /* 0x0015481601007387 */ /* 0x000fe20000100a00 */
[----:B------:R-:W-:Y:S01]  /*121d60*/  MOV R48, R19 ;  /* 0x0000001300307202 */ /* 0x000fe20000000f00 */
[----:B------:R-:W-:Y:S01]  /*121d70*/  IMAD.MOV.U32 R49, RZ, RZ, R18 ;  /* 0x000000ffff317224 */ /* 0x000fe200078e0012 */
[----:B------:R-:W-:Y:S04]  /*121d80*/  LDS R12, [R0+0x86080] ;  /* 0x08608000000c7984 */ /* 0x000fe80000000800 */
[----:B------:R-:W-:Y:S04]  /*121d90*/  LDS R14, [R0+0x86480] ;  /* 0x08648000000e7984 */ /* 0x000fe80000000800 */
[----:B------:R-:W-:Y:S04]  /*121da0*/  LDS R13, [R3+0x86080] ;  /* 0x08608000030d7984 */ /* 0x000fe80000000800 */
[----:B------:R-:W1:Y:S04]  /*121db0*/  LDS R15, [R3+0x86480] ;  /* 0x08648000030f7984 */ /* 0x000e680000000800 */
[----:B------:R-:W-:Y:S01]  /*121dc0*/  STL.64 [R1+0x1520], R4 ;  /* 0x0015200401007387 */ /* 0x000fe20000100a00 */
[----:B------:R2:W-:Y:S02]  /*121dd0*/  STL.64 [R1+0x1528], R6 ;  /* 0x0015280601007387 */ /* 0x0005e40000100a00 */
[C---:B--2---:R-:W-:Y:S08]  /*121de0*/  HMMA.1688.F32.TF32 R4, R8.reuse, R88, R44 ;  /* 0x000000580804723c */ /* 0x044ff0000008102c */
[C---:B------:R-:W-:Y:S08]  /*121df0*/  HMMA.1688.F32.TF32 R24, R8.reuse, R80, R52 ;  /* 0x000000500818723c */ /* 0x040ff00000081034 */
[C---:B------:R-:W-:Y:S07]  /*121e00*/  HMMA.1688.F32.TF32 R20, R8.reuse, R72, R240 ;  /* 0x000000480814723c */ /* 0x040fee00000810f0 */
[----:B------:R-:W-:Y:S01]  /*121e10*/  STL.64 [R1+0x1910], R4 ;  /* 0x0019100401007387 */ /* 0x000fe20000100a00 */
[----:B------:R4:W-:Y:S02]  /*121e20*/  STL.64 [R1+0x1918], R6 ;  /* 0x0019180601007387 */ /* 0x0009e40000100a00 */
[C---:B----4-:R-:W-:Y:S05]  /*121e30*/  HMMA.1688.F32.TF32 R4, R8.reuse, R248, R148 ;  /* 0x000000f80804723c */ /* 0x050fea0000081094 */
        /* <DEDUP_REMOVED lines=10> */
[----:B------:R-:W-:Y:S07]  /*121ee0*/  STL.64 [R1+0x18d8], R26 ;  /* 0x0018d81a01007387 */ /* 0x000fee0000100a00 */
[----:B------:R2:W-:Y:S02]  /*121ef0*/  STL.64 [R1+0x18c0], R20 ;  /* 0x0018c01401007387 */ /* 0x0005e40000100a00 */
[----:B------:R3:W-:Y:S06]  /*121f00*/  STL.64 [R1+0x18c8], R22 ;  /* 0x0018c81601007387 */ /* 0x0007ec0000100a00 */
[----:B------:R2:W-:Y:S01]  /*121f10*/  STL.64 [R1+0x18b0], R4 ;  /* 0x0018b00401007387 */ /* 0x0005e20000100a00 */
[----:B------:R-:W-:Y:S02]  /*121f20*/  STL.64 [R1+0x18b8], R6 ;  /* 0x0018b80601007387 */ /* 0x000fe40000100a00 */
        /* <DEDUP_REMOVED lines=38> */
[----:B------:R-:W2:Y:S04]  /*122190*/  LDL R38, [R1+0x978] ;  /* 0x0009780001267983 */ /* 0x000ea80000100800 */
[----:B------:R-:W2:Y:S01]  /*1221a0*/  LDL R39, [R1+0x97c] ;  /* 0x00097c0001277983 */ /* 0x000ea20000100800 */
        /* <DEDUP_REMOVED lines=9> */
[----:B------:R-:W2:Y:S02]  /*122240*/  LDL R241, [R1+0x9b4] ;  /* 0x0009b40001f17983 */ /* 0x000ea40000100800 */
        /* <DEDUP_REMOVED lines=10> */
[----:B------:R-:W-:Y:S01]  /*1222f0*/  MOV R19, R64 ;  /* 0x0000004000137202 */ /* 0x000fe20000000f00 */
[----:B------:R-:W3:Y:S02]  /*122300*/  LDL.64 R76, [R1+0x250] ;  /* 0x00025000014c7983 */ /* 0x000ee40000100a00 */
[----:B------:R-:W-:Y:S01]  /*122310*/  IMAD.MOV.U32 R18, RZ, RZ, R65 ;  /* 0x000000ffff127224 */ /* 0x000fe200078e0041 */
        /* <DEDUP_REMOVED lines=26> */
[----:B------:R-:W-:Y:S01]  /*1224c0*/  STL.64 [R1+0x18a8], R242 ;  /* 0x0018a8f201007387 */ /* 0x000fe20000100a00 */
[C---:B----4-:R-:W-:Y:S08]  /*1224d0*/  HMMA.1688.F32.TF32 R84, R8.reuse, R16, R84 ;  /* 0x000000100854723c */ /* 0x050ff00000081054 */
[C---:B---3--:R-:W-:Y:S08]  /*1224e0*/  HMMA.1688.F32.TF32 R60, R8.reuse, R76, R60 ;  /* 0x0000004c083c723c */ /* 0x048ff0000008103c */
[C---:B------:R-:W-:Y:S08]  /*1224f0*/  HMMA.1688.F32.TF32 R64, R8.reuse, R68, R64 ;  /* 0x000000440840723c */ /* 0x040ff00000081040 */
[C---:B------:R-:W-:Y:S01]  /*122500*/  HMMA.1688.F32.TF32 R136, R8.reuse, R4, R136 ;  /* 0x000000040888723c */ /* 0x040fe20000081088 */
[----:B------:R-:W-:Y:S01]  /*122510*/  MOV R191, R72 ;  /* 0x0000004800bf7202 */ /* 0x000fe20000000f00 */
[----:B------:R-:W-:Y:S01]  /*122520*/  IMAD.MOV.U32 R190, RZ, RZ, R73 ;  /* 0x000000ffffbe7224 */ /* 0x000fe200078e0049 */
[----:B------:R-:W-:Y:S01]  /*122530*/  MOV R183, R56 ;  /* 0x0000003800b77202 */ /* 0x000fe20000000f00 */
[----:B------:R-:W-:Y:S01]  /*122540*/  IMAD.MOV.U32 R182, RZ, RZ, R57 ;  /* 0x000000ffffb67224 */ /* 0x000fe200078e0039 */
[----:B------:R-:W-:Y:S01]  /*122550*/  MOV R179, R88 ;  /* 0x0000005800b37202 */ /* 0x000fe20000000f00 */
[----:B------:R-:W-:Y:S01]  /*122560*/  IMAD.MOV.U32 R178, RZ, RZ, R89 ;  /* 0x000000ffffb27224 */ /* 0x000fe200078e0059 */
[----:B--2---:R-:W2:Y:S01]  /*122570*/  LDL.LU.64 R240, [R1+0x8878] ;  /* 0x0088780001f07983 */ /* 0x004ea20000300a00 */
[----:B------:R-:W-:Y:S01]  /*122580*/  MOV R187, R80 ;  /* 0x0000005000bb7202 */ /* 0x000fe20000000f00 */
[----:B------:R-:W-:Y:S01]  /*122590*/  IMAD.MOV.U32 R186, RZ, RZ, R81 ;  /* 0x000000ffffba7224 */ /* 0x000fe200078e0051 */
[----:B------:R-:W-:Y:S01]  /*1225a0*/  MOV R175, R96 ;  /* 0x0000006000af7202 */ /* 0x000fe20000000f00 */
[----:B------:R-:W-:Y:S01]  /*1225b0*/  IMAD.MOV.U32 R174, RZ, RZ, R97 ;  /* 0x000000ffffae7224 */ /* 0x000fe200078e0061 */
[----:B------:R-:W-:Y:S01]  /*1225c0*/  MOV R51, R236 ;  /* 0x000000ec00337202 */ /* 0x000fe20000000f00 */
[----:B------:R-:W-:Y:S01]  /*1225d0*/  IMAD.MOV.U32 R50, RZ, RZ, R237 ;  /* 0x000000ffff327224 */ /* 0x000fe200078e00ed */
[----:B------:R-:W-:Y:S04]  /*1225e0*/  LDS R242, [R0+0x86c00] ;  /* 0x086c000000f27984 */ /* 0x000fe80000000800 */
[----:B------:R-:W-:Y:S01]  /*1225f0*/  LDS R243, [R3+0x86c00] ;  /* 0x086c000003f37984 */ /* 0x000fe20000000800 */
[C---:B--2---:R-:W-:Y:S11]  /*122600*/  HMMA.1688.F32.TF32 R52, R8.reuse, R240, R52 ;  /* 0x000000f00834723c */ /* 0x044ff60000081034 */
[----:B------:R-:W-:Y:S11]  /*122610*/  @!UPT UIADD3 URZ, URZ, URZ, URZ ;  /* 0x0000003f3f3ff290 */ /* 0x000ff6000fffe03f */
[----:B------:R-:W-:Y:S01]  /*122620*/  @!UPT UIADD3 URZ, URZ, URZ, URZ ;  /* 0x0000003f3f3ff290 */ /* 0x000fe2000fffe03f */
[----:B------:R2:W-:Y:S01]  /*122630*/  STL.64 [R1+0x1890], R52 ;  /* 0x0018903401007387 */ /* 0x0005e20000100a00 */
[----:B------:R-:W-:Y:S03]  /*122640*/  STL.64 [R1+0x1898], R54 ;  /* 0x0018983601007387 */ /* 0x000fe60000100a00 */
[----:B--2---:R-:W2:Y:S02]  /*122650*/  LDL.LU.64 R52, [R1+0x8870] ;  /* 0x0088700001347983 */ /* 0x004ea40000300a00 */
        /* <DEDUP_REMOVED lines=42> */
[----:B--2---:R-:W-:Y:S11]  /*122900*/  HMMA.1688.F32.TF32 R92, R8, R20, R92 ;  /* 0x00000014085c723c */ /* 0x004ff6000008105c */
[----:B------:R-:W-:Y:S11]  /*122910*/  @!UPT UIADD3 URZ, URZ, URZ, URZ ;  /* 0x0000003f3f3ff290 */ /* 0x000ff6000fffe03f */
[----:B------:R-:W-:Y:S01]  /*122920*/  @!UPT UIADD3 URZ, URZ, URZ, URZ ;  /* 0x0000003f3f3ff290 */ /* 0x000fe2000fffe03f */
[----:B------:R2:W-:Y:S01]  /*122930*/  STL.64 [R1+0x1810], R92 ;  /* 0x0018105c01007387 */ /* 0x0005e20000100a00 */
[----:B------:R-:W-:Y:S03]  /*122940*/  STL.64 [R1+0x1818], R94 ;  /* 0x0018185e01007387 */ /* 0x000fe60000100a00 */
[----:B--2---:R-:W2:Y:S01]  /*122950*/  LDL.LU.64 R92, [R1+0x8830] ;  /* 0x00883000015c7983 */ /* 0x004ea20000300a00 */
[----:B------:R3:W-:Y:S02]  /*122960*/  STL.64 [R1+0x1800], R84 ;  /* 0x0018005401007387 */ /* 0x0007e40000100a00 */
[----:B------:R-:W-:Y:S01]  /*122970*/  STL.64 [R1+0x1808], R86 ;  /* 0x0018085601007387 */ /* 0x000fe20000100a00 */
[----:B---3--:R-:W3:Y:S01]  /*122980*/  LDL.LU.64 R84, [R1+0x8828] ;  /* 0x0088280001547983 */ /* 0x008ee20000300a00 */
[----:B------:R4:W-:Y:S02]  /*122990*/  STL.64 [R1+0x17f0], R60 ;  /* 0x0017f03c01007387 */ /* 0x0009e40000100a00 */
[----:B------:R1:W-:Y:S01]  /*1229a0*/  STL.64 [R1+0x17f8], R62 ;  /* 0x0017f83e01007387 */ /* 0x0003e20000100a00 */
[----:B----4-:R-:W4:Y:S01]  /*1229b0*/  LDL.LU.64 R60, [R1+0x8820] ;  /* 0x00882000013c7983 */ /* 0x010f220000300a00 */
[----:B-1----:R-:W-:Y:S01]  /*1229c0*/  MOV R63, R76 ;  /* 0x0000004c003f7202 */ /* 0x002fe20000000f00 */
[----:B------:R-:W-:-:S02]  /*1229d0*/  IMAD.MOV.U32 R62, RZ, RZ, R77 ;  /* 0x000000ffff3e7224 */ /* 0x000fc400078e004d */
[----:B------:R-:W2:Y:S01]  /*1229e0*/  LDL.LU.64 R76, [R1+0x8818] ;  /* 0x00881800014c7983 */ /* 0x000ea20000300a00 */
[----:B------:R1:W-:Y:S02]  /*1229f0*/  STL.64 [R1+0x17e0], R64 ;  /* 0x0017e04001007387 */ /* 0x0003e40000100a00 */
[----:B------:R1:W-:Y:S02]  /*122a00*/  STL.64 [R1+0x17e8], R66 ;  /* 0x0017e84201007387 */ /* 0x0003e40000100a00 */
[----:B-1----:R-:W-:Y:S01]  /*122a10*/  MOV R65, R68 ;  /* 0x0000004400417202 */ /* 0x002fe20000000f00 */
[----:B------:R-:W-:Y:S02]  /*122a20*/  IMAD.MOV.U32 R64, RZ, RZ, R69 ;  /* 0x000000ffff407224 */ /* 0x000fe400078e0045 */
[----:B------:R-:W2:Y:S01]  /*122a30*/  LDL.LU.64 R68, [R1+0x8810] ;  /* 0x0088100001447983 */ /* 0x000ea20000300a00 */
[----:B------:R-:W-:Y:S01]  /*122a40*/  MOV R67, R4 ;  /* 0x0000000400437202 */ /* 0x000fe20000000f00 */
[----:B------:R-:W-:-:S02]  /*122a50*/  IMAD.MOV.U32 R66, RZ, RZ, R5 ;  /* 0x000000ffff427224 */ /* 0x000fc400078e0005 */
[----:B------:R-:W-:Y:S01]  /*122a60*/  STL.64 [R1+0x17d0], R136 ;  /* 0x0017d08801007387 */ /* 0x000fe20000100a00 */
[----:B------:R-:W-:Y:S01]  /*122a70*/  STL.64 [R1+0x17d8], R138 ;  /* 0x0017d88a01007387 */ /* 0x000fe20000100a00 */
[C---:B----4-:R-:W-:Y:S03]  /*122a80*/  HMMA.1688.F32.TF32 R124, R8.reuse, R60, R124 ;  /* 0x0000003c087c723c */ /* 0x050fe6000008107c */
[----:B------:R-:W-:Y:S05]  /*122a90*/  STL.64 [R1+0x8750], R60 ;  /* 0x0087503c01007387 */ /* 0x000fea0000100a00 */
[C---:B--2---:R-:W-:Y:S11]  /*122aa0*/  HMMA.1688.F32.TF32 R4, R8.reuse, R68, R116 ;  /* 0x000000440804723c */ /* 0x044ff60000081074 */
[----:B------:R-:W-:Y:S04]  /*122ab0*/  @!UPT UIADD3 URZ, URZ, URZ, URZ ;  /* 0x0000003f3f3ff290 */ /* 0x000fe8000fffe03f */
[----:B------:R-:W-:Y:S01]  /*122ac0*/  STL.64 [R1+0x1740], R124 ;  /* 0x0017407c01007387 */ /* 0x000fe20000100a00 */
[----:B------:R-:W-:Y:S02]  /*122ad0*/  STL.64 [R1+0x1748], R126 ;  /* 0x0017487e01007387 */ /* 0x000fe40000100a00 */
[----:B------:R1:W-:Y:S02]  /*122ae0*/  STL.64 [R1+0x8758], R68 ;  /* 0x0087584401007387 */ /* 0x0003e40000100a00 */
[C---:B-1----:R-:W-:Y:S03]  /*122af0*/  HMMA.1688.F32.TF32 R68, R8.reuse, R76, R148 ;  /* 0x0000004c0844723c */ /* 0x042fe60000081094 */
[----:B------:R-:W-:Y:S01]  /*122b00*/  STL.64 [R1+0x1760], R4 ;  /* 0x0017600401007387 */ /* 0x000fe20000100a00 */
[----:B------:R3:W-:Y:S04]  /*122b10*/  STL.64 [R1+0x1768], R6 ;  /* 0x0017680601007387 */ /* 0x0007e80000100a00 */
[C---:B---3--:R-:W-:Y:S01]  /*122b20*/  HMMA.1688.F32.TF32 R4, R8.reuse, R84, R156 ;  /* 0x000000540804723c */ /* 0x048fe2000008109c */
        /* <DEDUP_REMOVED lines=9> */
[----:B------:R1:W-:Y:S11]  /*122bc0*/  STL.64 [R1+0x8770], R92 ;  /* 0x0087705c01007387 */ /* 0x0003f60000100a00 */
        /* <DEDUP_REMOVED lines=33> */
[----:B---3--:R-:W3:Y:S02]  /*122de0*/  LDL.LU R4, [R1+0x850] ;  /* 0x0008500001047983 */ /* 0x008ee40000300800 */
[----:B------:R-:W3:Y:S02]  /*122df0*/  LDL.LU R5, [R1+0x854] ;  /* 0x0008540001057983 */ /* 0x000ee40000300800 */
[----:B----4-:R-:W3:Y:S01]  /*122e00*/  LDL.LU R6, [R1+0x858] ;  /* 0x0008580001067983 */ /* 0x010ee20000300800 */
[----:B------:R-:W3:Y:S01]  /*122e10*/  LDL.LU R7, [R1+0x85c] ;  /* 0x00085c0001077983 */ /* 0x000ee20000300800 */
[----:B------:R-:W4:Y:S02]  /*122e20*/  LDL.LU R136, [R1+0x840] ;  /* 0x0008400001887983 */ /* 0x000f240000300800 */
[----:B------:R-:W4:Y:S02]  /*122e30*/  LDL.LU R137, [R1+0x844] ;  /* 0x0008440001897983 */ /* 0x000f240000300800 */
[----:B------:R-:W4:Y:S01]  /*122e40*/  LDL.LU R138, [R1+0x848] ;  /* 0x00084800018a7983 */ /* 0x000f220000300800 */
[----:B------:R-:W4:Y:S01]  /*122e50*/  LDL.LU R139, [R1+0x84c] ;  /* 0x00084c00018b7983 */ /* 0x000f220000300800 */
        /* <DEDUP_REMOVED lines=17> */
[----:B------:R1:W-:Y:S01]  /*122f70*/  STL.64 [R1+0x1790], R116 ;  /* 0x0017907401007387 */ /* 0x0003e20000100a00 */
[----:B------:R-:W-:Y:S03]  /*122f80*/  STL.64 [R1+0x1798], R118 ;  /* 0x0017987601007387 */ /* 0x000fe60000100a00 */
[----:B-1----:R-:W2:Y:S01]  /*122f90*/  LDL.LU.64 R116, [R1+0x8808] ;  /* 0x0088080001747983 */ /* 0x002ea20000300a00 */
        /* <DEDUP_REMOVED lines=10> */
[----:B-1----:R-:W3:Y:S01]  /*123040*/  LDL.LU.64 R124, [R1+0x8800] ;  /* 0x00880000017c7983 */ /* 0x002ee20000300a00 */
[----:B------:R1:W-:Y:S03]  /*123050*/  STL.64 [R1+0x8788], R116 ;  /* 0x0087887401007387 */ /* 0x0003e60000100a00 */
        /* <DEDUP_REMOVED lines=11> */
[----:B------:R1:W-:Y:S02]  /*123110*/  STL.64 [R1+0x8790], R124 ;  /* 0x0087907c01007387 */ /* 0x0003e40000100a00 */
[----:B-1----:R-:W2:Y:S01]  /*123120*/  LDL.LU R124, [R1+0x810] ;  /* 0x00081000017c7983 */ /* 0x002ea20000300800 */
[----:B------:R-:W2:Y:S02]  /*123130*/  LDL.LU R125, [R1+0x814] ;  /* 0x00081400017d7983 */ /* 0x000ea40000300800 */
[----:B------:R-:W2:Y:S02]  /*123140*/  LDL.LU R126, [R1+0x818] ;  /* 0x00081800017e7983 */ /* 0x000ea40000300800 */
[----:B------:R-:W2:Y:S01]  /*123150*/  LDL.LU R127, [R1+0x81c] ;  /* 0x00081c00017f7983 */ /* 0x000ea20000300800 */
[----:B----4-:R-:W-:Y:S01]  /*123160*/  HMMA.1688.F32.TF32 R8, R8, R4, R136 ;  /* 0x000000040808723c */ /* 0x010fe20000081088 */
[----:B------:R-:W4:Y:S11]  /*123170*/  LDL.LU.64 R136, [R1+0x87e8] ;  /* 0x0087e80001887983 */ /* 0x000f360000300a00 */
[----:B------:R-:W-:Y:S11]  /*123180*/  @!UPT UIADD3 URZ, URZ, URZ, URZ ;  /* 0x0000003f3f3ff290 */ /* 0x000ff6000fffe03f */
[----:B------:R1:W-:Y:S01]  /*123190*/  STL.64 [R1+0x1530], R8 ;  /* 0x0015300801007387 */ /* 0x0003e20000100a00 */
[----:B------:R2:W-:Y:S03]  /*1231a0*/  STL.64 [R1+0x1538], R10 ;  /* 0x0015380a01007387 */ /* 0x0005e60000100a00 */
[----:B-1----:R-:W4:Y:S01]  /*1231b0*/  LDL.LU R8, [R1+0x820] ;  /* 0x0008200001087983 */ /* 0x002f220000300800 */
[----:B------:R-:W4:Y:S02]  /*1231c0*/  LDL.LU R9, [R1+0x824] ;  /* 0x0008240001097983 */ /* 0x000f240000300800 */
[----:B--2---:R-:W2:Y:S02]  /*1231d0*/  LDL.LU R10, [R1+0x828] ;  /* 0x00082800010a7983 */ /* 0x004ea40000300800 */
[----:B------:R-:W2:Y:S01]  /*1231e0*/  LDL.LU R11, [R1+0x82c] ;  /* 0x00082c00010b7983 */ /* 0x000ea20000300800 */
[----:B---3--:R-:W-:Y:S01]  /*1231f0*/  STL.64 [R1+0x87a0], R6 ;  /* 0x0087a00601007387 */ /* 0x008fe20000100a00 */
[----:B------:R1:W-:Y:S03]  /*123200*/  STL.64 [R1+0x8798], R4 ;  /* 0x0087980401007387 */ /* 0x0003e60000100a00 */
[----:B-1----:R-:W4:Y:S01]  /*123210*/  LDL.LU R4, [R1+0x830] ;  /* 0x0008300001047983 */ /* 0x002f220000300800 */
[----:B------:R-:W4:Y:S02]  /*123220*/  LDL.LU R5, [R1+0x834] ;  /* 0x0008340001057983 */ /* 0x000f240000300800 */
[----:B------:R-:W4:Y:S02]  /*123230*/  LDL.LU R6, [R1+0x838] ;  /* 0x0008380001067983 */ /* 0x000f240000300800 */
[----:B------:R-:W4:Y:S01]  /*123240*/  LDL.LU R7, [R1+0x83c] ;  /* 0x00083c0001077983 */ /* 0x000f220000300800 */
[----:B------:R-:W-:Y:S01]  /*123250*/  MOV R139, R76 ;  /* 0x0000004c008b7202 */ /* 0x000fe20000000f00 */
[----:B------:R-:W-:Y:S01]  /*123260*/  IMAD.MOV.U32 R138, RZ, RZ, R77 ;  /* 0x000000ffff8a7224 */ /* 0x000fe200078e004d */
[C---:B----4-:R-:W-:Y:S11]  /*123270*/  HMMA.1688.F32.TF32 R4, R12.reuse, R136, R4 ;  /* 0x000000880c04723c */ /* 0x050ff60000081004 */
[----:B------:R-:W-:Y:S11]  /*123280*/  @!UPT UIADD3 URZ, URZ, URZ, URZ ;  /* 0x0000003f3f3ff290 */ /* 0x000ff6000fffe03f */
[----:B------:R-:W-:Y:S01]  /*123290*/  @!UPT UIADD3 URZ, URZ, URZ, URZ ;  /* 0x0000003f3f3ff290 */ /* 0x000fe2000fffe03f */
[----:B------:R-:W-:Y:S01]  /*1232a0*/  STL.64 [R1+0x12d0], R4 ;  /* 0x0012d00401007387 */ /* 0x000fe20000100a00 */
[----:B------:R2:W-:Y:S02]  /*1232b0*/  STL.64 [R1+0x12d8], R6 ;  /* 0x0012d80601007387 */ /* 0x0005e40000100a00 */
[C---:B--2---:R-:W-:Y:S01]  /*1232c0*/  HMMA.1688.F32.TF32 R4, R12.reuse, R144, R8 ;  /* 0x000000900c04723c */ /* 0x044fe20000081008 */
[----:B------:R-:W-:Y:S07]  /*1232d0*/  STL.64 [R1+0x87a8], R144 ;  /* 0x0087a89001007387 */ /* 0x000fee0000100a00 */
        /* <DEDUP_REMOVED lines=25> */
[C---:B-1----:R-:W-:Y:S10]  /*123470*/  HMMA.1688.F32.TF32 R8, R12.reuse, R220, R68 ;  /* 0x000000dc0c08723c */ /* 0x042ff40000081044 */
[----:B------:R-:W-:Y:S01]  /*123480*/  STL.64 [R1+0x12a0], R4 ;  /* 0x0012a00401007387 */ /* 0x000fe20000100a00 */
[----:B------:R1:W-:Y:S02]  /*123490*/  STL.64 [R1+0x12a8], R6 ;  /* 0x0012a80601007387 */ /* 0x0003e40000100a00 */
[C---:B-1----:R-:W-:Y:S08]  /*1234a0*/  HMMA.1688.F32.TF32 R4, R12.reuse, R216, R148 ;  /* 0x000000d80c04723c */ /* 0x042ff00000081094 */
[C---:B------:R-:W-:Y:S02]  /*1234b0*/  HMMA.1688.F32.TF32 R68, R12.reuse, R212, R156 ;  /* 0x000000d40c44723c */ /* 0x040fe4000008109c */
[----:B------:R-:W-:Y:S01]  /*1234c0*/  STL.64 [R1+0x1290], R8 ;  /* 0x0012900801007387 */ /* 0x000fe20000100a00 */
[----:B------:R1:W-:Y:S05]  /*1234d0*/  STL.64 [R1+0x1298], R10 ;  /* 0x0012980a01007387 */ /* 0x0003ea0000100a00 */
[C---:B-1----:R-:W-:Y:S07]  /*1234e0*/  HMMA.1688.F32.TF32 R8, R12.reuse, R208, R164 ;  /* 0x000000d00c08723c */ /* 0x042fee00000810a4 */
[----:B------:R-:W-:Y:S01]  /*1234f0*/  STL.64 [R1+0x1280], R4 ;  /* 0x0012800401007387 */ /* 0x000fe20000100a00 */
[----:B------:R1:W-:Y:S02]  /*123500*/  STL.64 [R1+0x1288], R6 ;  /* 0x0012880601007387 */ /* 0x0003e40000100a00 */
[C---:B-1----:R-:W-:Y:S05]  /*123510*/  HMMA.1688.F32.TF32 R4, R12.reuse, R204, R224 ;  /* 0x000000cc0c04723c */ /* 0x042fea00000810e0 */
        /* <DEDUP_REMOVED lines=50> */
[----:B------:R-:W4:Y:S02]  /*123840*/  LDL.LU.64 R108, [R1+0xe0] ;  /* 0x0000e000016c7983 */ /* 0x000f240000300a00 */
[----:B------:R-:W4:Y:S02]  /*123850*/  LDL.LU R100, [R1+0x6d0] ;  /* 0x0006d00001647983 */ /* 0x000f240000300800 */
[----:B------:R-:W4:Y:S01]  /*123860*/  LDL.LU R101, [R1+0x6d4] ;  /* 0x0006d40001657983 */ /* 0x000f220000300800 */
[----:B------:R-:W4:Y:S01]  /*123870*/  LDL.LU R102, [R1+0x6d8] ;  /* 0x0006d80001667983 */ /* 0x000f220000300800 */
[----:B------:R-:W4:Y:S02]  /*123880*/  LDL.LU R103, [R1+0x6dc] ;  /* 0x0006dc0001677983 */ /* 0x000f240000300800 */
[----:B------:R-:W4:Y:S02]  /*123890*/  LDL.LU.64 R92, [R1+0xd0] ;  /* 0x0000d000015c7983 */ /* 0x000f240000300a00 */
        /* <DEDUP_REMOVED lines=18> */
[----:B------:R-:W-:Y:S01]  /*1239c0*/  IMAD.MOV.U32 R42, RZ, RZ, R113 ;  /* 0x000000ffff2a7224 */ /* 0x000fe200078e0071 */
[----:B------:R-:W-:Y:S01]  /*1239d0*/  MOV R8, R19 ;  /* 0x0000001300087202 */ /* 0x000fe20000000f00 */
[----:B------:R-:W-:Y:S01]  /*1239e0*/  IMAD.MOV.U32 R9, RZ, RZ, R18 ;  /* 0x000000ffff097224 */ /* 0x000fe200078e0012 */
[C---:B--2---:R-:W-:Y:S08]  /*1239f0*/  HMMA.1688.F32.TF32 R228, R12.reuse, R200, R228 ;  /* 0x000000c80ce4723c */ /* 0x044ff000000810e4 */
[C---:B---3--:R-:W-:Y:S08]  /*123a00*/  HMMA.1688.F32.TF32 R232, R12.reuse, R196, R232 ;  /* 0x000000c40ce8723c */ /* 0x048ff000000810e8 */
[C---:B------:R-:W-:Y:S07]  /*123a10*/  HMMA.1688.F32.TF32 R124, R12.reuse, R172, R124 ;  /* 0x000000ac0c7c723c */ /* 0x040fee000008107c */
[----:B------:R-:W-:Y:S01]  /*123a20*/  STL.64 [R1+0x1240], R228 ;  /* 0x001240e401007387 */ /* 0x000fe20000100a00 */
[----:B------:R1:W-:Y:S02]  /*123a30*/  STL.64 [R1+0x1248], R230 ;  /* 0x001248e601007387 */ /* 0x0003e40000100a00 */
[C---:B-1----:R-:W-:Y:S08]  /*123a40*/  HMMA.1688.F32.TF32 R228, R12.reuse, R192, R168 ;  /* 0x000000c00ce4723c */ /* 0x042ff000000810a8 */
[C---:B------:R-:W-:Y:S08]  /*123a50*/  HMMA.1688.F32.TF32 R168, R12.reuse, R188, R160 ;  /* 0x000000bc0ca8723c */ /* 0x040ff000000810a0 */
[C---:B------:R-:W-:Y:S08]  /*123a60*/  HMMA.1688.F32.TF32 R160, R12.reuse, R184, R152 ;  /* 0x000000b80ca0723c */ /* 0x040ff00000081098 */
[C---:B----4-:R-:W-:Y:S08]  /*123a70*/  HMMA.1688.F32.TF32 R152, R12.reuse, R180, R144 ;  /* 0x000000b40c98723c */ /* 0x050ff00000081090 */
[C---:B------:R-:W-:Y:S08]  /*123a80*/  HMMA.1688.F32.TF32 R144, R12.reuse, R176, R4 ;  /* 0x000000b00c90723c */ /* 0x040ff00000081004 */
[C---:B------:R-:W-:Y:S01]  /*123a90*/  HMMA.1688.F32.TF32 R4, R12.reuse, R108, R116 ;  /* 0x0000006c0c04723c */ /* 0x040fe20000081074 */
        /* <DEDUP_REMOVED lines=46> */
[----:B-1----:R-:W-:Y:S01]  /*123d80*/  HMMA.1688.F32.TF32 R4, R12, R112, R224 ;  /* 0x000000700c04723c */ /* 0x002fe200000810e0 */
[----:B------:R-:W-:Y:S01]  /*123d90*/  MOV R19, R92 ;  /* 0x0000005c00137202 */ /* 0x000fe20000000f00 */
[----:B------:R-:W-:Y:S11]  /*123da0*/  IMAD.MOV.U32 R18, RZ, RZ, R93 ;  /* 0x000000ffff127224 */ /* 0x000ff600078e005d */
[----:B------:R-:W-:Y:S10]  /*123db0*/  @!UPT UIADD3 URZ, URZ, URZ, URZ ;  /* 0x0000003f3f3ff290 */ /* 0x000ff4000fffe03f */
        /* <DEDUP_REMOVED lines=14> */
[----:B------:R-:W1:Y:S02]  /*123ea0*/  LDL.LU R92, [R1+0x480] ;  /* 0x00048000015c7983 */ /* 0x000e640000300800 */
[----:B------:R-:W1:Y:S01]  /*123eb0*/  LDL.LU R93, [R1+0x484] ;  /* 0x00048400015d7983 */ /* 0x000e620000300800 */
[----:B------:R-:W1:Y:S01]  /*123ec0*/  LDL.LU R94, [R1+0x488] ;  /* 0x00048800015e7983 */ /* 0x000e620000300800 */
[----:B------:R-:W1:Y:S02]  /*123ed0*/  LDL.LU R95, [R1+0x48c] ;  /* 0x00048c00015f7983 */ /* 0x000e640000300800 */
[----:B------:R-:W1:Y:S01]  /*123ee0*/  LDL.LU.64 R84, [R1+0x60] ;  /* 0x0000600001547983 */ /* 0x000e620000300a00 */
        /* <DEDUP_REMOVED lines=12> */
[----:B------:R-:W2:Y:S01]  /*123fb0*/  LDL.LU R140, [R1+0x670] ;  /* 0x00067000018c7983 */ /* 0x000ea20000300800 */
        /* <DEDUP_REMOVED lines=29> */
[----:B------:R-:W-:Y:S01]  /*124190*/  MOV R55, R104 ;  /* 0x0000006800377202 */ /* 0x000fe20000000f00 */
[----:B------:R-:W-:Y:S01]  /*1241a0*/  IMAD.MOV.U32 R54, RZ, RZ, R105 ;  /* 0x000000ffff367224 */ /* 0x000fe200078e0069 */
[C---:B-1----:R-:W-:Y:S11]  /*1241b0*/  HMMA.1688.F32.TF32 R4, R12.reuse, R84, R92 ;  /* 0x000000540c04723c */ /* 0x042ff6000008105c */
[----:B------:R-:W-:Y:S11]  /*1241c0*/  @!UPT UIADD3 URZ, URZ, URZ, URZ ;  /* 0x0000003f3f3ff290 */ /* 0x000ff6000fffe03f */
[----:B------:R-:W-:Y:S01]  /*1241d0*/  @!UPT UIADD3 URZ, URZ, URZ, URZ ;  /* 0x0000003f3f3ff290 */ /* 0x000fe2000fffe03f */
[----:B------:R-:W-:Y:S01]  /*1241e0*/  STL.64 [R1+0x1130], R4 ;  /* 0x0011300401007387 */ /* 0x000fe20000100a00 */
[----:B------:R2:W-:Y:S02]  /*1241f0*/  STL.64 [R1+0x1138], R6 ;  /* 0x0011380601007387 */ /* 0x0005e40000100a00 */
[C---:B--2---:R-:W-:Y:S11]  /*124200*/  HMMA.1688.F32.TF32 R4, R12.reuse, R236, R76 ;  /* 0x000000ec0c04723c */ /* 0x044ff6000008104c */
[----:B------:R-:W-:Y:S11]  /*124210*/  @!UPT UIADD3 URZ, URZ, URZ, URZ ;  /* 0x0000003f3f3ff290 */ /* 0x000ff6000fffe03f */
[----:B------:R-:W-:Y:S01]  /*124220*/  @!UPT UIADD3 URZ, URZ, URZ, URZ ;  /* 0x0000003f3f3ff290 */ /* 0x000fe2000fffe03f */
[----:B------:R-:W-:Y:S01]  /*124230*/  STL.64 [R1+0x1110], R4 ;  /* 0x0011100401007387 */ /* 0x000fe20000100a00 */
[----:B------:R1:W-:Y:S02]  /*124240*/  STL.64 [R1+0x1118], R6 ;  /* 0x0011180601007387 */ /* 0x0003e40000100a00 */
[----:B------:R-:W2:Y:S01]  /*124250*/  LDL.LU.64 R238, [R1+0x87e0] ;  /* 0x0087e00001ee7983 */ /* 0x000ea20000300a00 */
[C---:B-1----:R-:W-:Y:S11]  /*124260*/  HMMA.1688.F32.TF32 R4, R12.reuse, R104, R68 ;  /* 0x000000680c04723c */ /* 0x042ff60000081044 */
[----:B------:R-:W-:Y:S11]  /*124270*/  @!UPT UIADD3 URZ, URZ, URZ, URZ ;  /* 0x0000003f3f3ff290 */ /* 0x000ff6000fffe03f */
[----:B------:R-:W-:Y:S01]  /*124280*/  @!UPT UIADD3 URZ, URZ, URZ, URZ ;  /* 0x0000003f3f3ff290 */ /* 0x000fe2000fffe03f */
[----:B------:R-:W-:Y:S01]  /*124290*/  STL.64 [R1+0x10f0], R4 ;  /* 0x0010f00401007387 */ /* 0x000fe20000100a00 */
[----:B------:R4:W-:Y:S02]  /*1242a0*/  STL.64 [R1+0x10f8], R6 ;  /* 0x0010f80601007387 */ /* 0x0009e40000100a00 */
        /* <DEDUP_REMOVED lines=17> */
[C---:B---3--:R-:W-:Y:S07]  /*1243c0*/  HMMA.1688.F32.TF32 R68, R12.reuse, R244, R148 ;  /* 0x000000f40c44723c */ /* 0x048fee0000081094 */
[----:B------:R-:W-:Y:S01]  /*1243d0*/  STL.64 [R1+0x1030], R4 ;  /* 0x0010300401007387 */ /* 0x000fe20000100a00 */
[----:B------:R1:W-:Y:S02]  /*1243e0*/  STL.64 [R1+0x1038], R6 ;  /* 0x0010380601007387 */ /* 0x0003e40000100a00 */
[C---:B-1----:R-:W-:Y:S05]  /*1243f0*/  HMMA.1688.F32.TF32 R4, R12.reuse, R56, R156 ;  /* 0x000000380c04723c */ /* 0x042fea000008109c */
[----:B------:R-:W-:Y:S01]  /*124400*/  STL.64 [R1+0x1000], R72 ;  /* 0x0010004801007387 */ /* 0x000fe20000100a00 */
[----:B------:R-:W-:Y:S07]  /*124410*/  STL.64 [R1+0x1008], R74 ;  /* 0x0010084a01007387 */ /* 0x000fee0000100a00 */
[----:B------:R-:W-:Y:S02]  /*124420*/  STL.64 [R1+0xfd0], R68 ;  /* 0x000fd04401007387 */ /* 0x000fe40000100a00 */
[----:B------:R-:W-:Y:S01]  /*124430*/  STL.64 [R1+0xfd8], R70 ;  /* 0x000fd84601007387 */ /* 0x000fe20000100a00 */
[C---:B------:R-:W-:Y:S07]  /*124440*/  HMMA.1688.F32.TF32 R56, R12.reuse, R8, R164 ;  /* 0x000000080c38723c */ /* 0x040fee00000810a4 */
[----:B------:R-:W-:Y:S01]  /*124450*/  STL.64 [R1+0xfa0], R4 ;  /* 0x000fa00401007387 */ /* 0x000fe20000100a00 */
[----:B------:R1:W-:Y:S02]  /*124460*/  STL.64 [R1+0xfa8], R6 ;  /* 0x000fa80601007387 */ /* 0x0003e40000100a00 */
[----:B------:R-:W3:Y:S01]  /*124470*/  LDL.LU R164, [R1+0x350] ;  /* 0x0003500001a47983 */ /* 0x000ee20000300800 */
[----:B-1----:R-:W-:Y:S11]  /*124480*/  HMMA.1688.F32.TF32 R4, R12, R48, R224 ;  /* 0x000000300c04723c */ /* 0x002ff600000810e0 */
[----:B------:R-:W-:Y:S01]  /*124490*/  @!UPT UIADD3 URZ, URZ, URZ, URZ ;  /* 0x0000003f3f3ff290 */ /* 0x000fe2000fffe03f */
[----:B------:R1:W-:Y:S01]  /*1244a0*/  STL.64 [R1+0xf70], R56 ;  /* 0x000f703801007387 */ /* 0x0003e20000100a00 */
[----:B------:R4:W-:Y:S10]  /*1244b0*/  STL.64 [R1+0xf78], R58 ;  /* 0x000f783a01007387 */ /* 0x0009f40000100a00 */
        /* <DEDUP_REMOVED lines=103> */
[----:B------:R-:W4:Y:S01]  /*124b30*/  LDL.LU R64, [R1+0x540] ;  /* 0x0005400001407983 */ /* 0x000f220000300800 */
[----:B------:R-:W-:-:S02]  /*124b40*/  IMAD.MOV.U32 R61, RZ, RZ, R66 ;  /* 0x000000ffff3d7224 */ /* 0x000fc400078e0042 */
        /* <DEDUP_REMOVED lines=20> */
[----:B------:R-:W4:Y:S01]  /*124c90*/  LDL.LU R252, [R1+0x87dc] ;  /* 0x0087dc0001fc7983 */ /* 0x000f220000300800 */
[----:B------:R1:W5:Y:S01]  /*124ca0*/  LDL.LU R2, [R1+0x87d8] ;  /* 0x0087d80001027983 */ /* 0x0003620000300800 */
[----:B------:R-:W-:Y:S01]  /*124cb0*/  MOV R92, R63 ;  /* 0x0000003f005c7202 */ /* 0x000fe20000000f00 */
[----:B------:R-:W-:Y:S01]  /*124cc0*/  IMAD.MOV.U32 R93, RZ, RZ, R62 ;  /* 0x000000ffff5d7224 */ /* 0x000fe200078e003e */
[----:B--2---:R-:W-:Y:S04]  /*124cd0*/  LDS R236, [R238+0x86080] ;  /* 0x08608000eeec7984 */ /* 0x004fe80000000800 */
[----:B------:R-:W-:Y:S01]  /*124ce0*/  LDS R237, [R239+0x86080] ;  /* 0x08608000efed7984 */ /* 0x000fe20000000800 */
[----:B------:R-:W-:Y:S04]  /*124cf0*/  LDS R238, [R238+0x86480] ;  /* 0x08648000eeee7984 */ /* 0x000fe80000000800 */
[----:B------:R-:W2:Y:S01]  /*124d00*/  LDS R239, [R239+0x86480] ;  /* 0x08648000efef7984 */ /* 0x000ea20000000800 */
[C---:B---3--:R-:W-:Y:S08]  /*124d10*/  HMMA.1688.F32.TF32 R144, R12.reuse, R32, R144 ;  /* 0x000000200c90723c */ /* 0x048ff00000081090 */
[C---:B----4-:R-:W-:Y:S08]  /*124d20*/  HMMA.1688.F32.TF32 R152, R12.reuse, R36, R152 ;  /* 0x000000240c98723c */ /* 0x050ff00000081098 */
        /* <DEDUP_REMOVED lines=8> */
[C---:B------:R-:W-:Y:S01]  /*124db0*/  HMMA.1688.F32.TF32 R92, R12.reuse, R92, R100 ;  /* 0x0000005c0c5c723c */ /* 0x040fe20000081064 */
[----:B------:R3:W-:Y:S01]  /*124dc0*/  STL.64 [R1+0xf10], R228 ;  /* 0x000f10e401007387 */ /* 0x0007e20000100a00 */
[----:B------:R-:W-:Y:S03]  /*124dd0*/  STL.64 [R1+0xf18], R230 ;  /* 0x000f18e601007387 */ /* 0x000fe60000100a00 */
[----:B---3--:R-:W3:Y:S01]  /*124de0*/  LDL.LU.64 R228, [R1+0x87d0] ;  /* 0x0087d00001e47983 */ /* 0x008ee20000300a00 */
[----:B------:R4:W-:Y:S02]  /*124df0*/  STL.64 [R1+0xee0], R232 ;  /* 0x000ee0e801007387 */ /* 0x0009e40000100a00 */
[----:B------:R-:W-:Y:S01]  /*124e00*/  STL.64 [R1+0xee8], R234 ;  /* 0x000ee8ea01007387 */ /* 0x000fe20000100a00 */
[C---:B------:R-:W-:Y:S01]  /*124e10*/  HMMA.1688.F32.TF32 R76, R12.reuse, R76, R84 ;  /* 0x0000004c0c4c723c */ /* 0x040fe20000081054 */
[----:B----4-:R-:W2:Y:S01]  /*124e20*/  LDL.LU.64 R232, [R1+0x87c8] ;  /* 0x0087c80001e87983 */ /* 0x010ea20000300a00 */
[----:B------:R4:W-:Y:S02]  /*124e30*/  STL.64 [R1+0xed0], R168 ;  /* 0x000ed0a801007387 */ /* 0x0009e40000100a00 */
[----:B------:R-:W-:Y:S04]  /*124e40*/  STL.64 [R1+0xed8], R170 ;  /* 0x000ed8aa01007387 */ /* 0x000fe80000100a00 */
[----:B------:R-:W-:Y:S01]  /*124e50*/  HMMA.1688.F32.TF32 R60, R12, R60, R68 ;  /* 0x0000003c0c3c723c */ /* 0x000fe20000081044 */
[----:B----4-:R-:W4:Y:S01]  /*124e60*/  LDL.LU.64 R168, [R1+0x87c0] ;  /* 0x0087c00001a87983 */ /* 0x010f220000300a00 */
[----:B------:R1:W-:Y:S02]  /*124e70*/  STL.64 [R1+0xec0], R160 ;  /* 0x000ec0a001007387 */ /* 0x0003e40000100a00 */
[----:B------:R-:W-:Y:S01]  /*124e80*/  STL.64 [R1+0xec8], R162 ;  /* 0x000ec8a201007387 */ /* 0x000fe20000100a00 */
[----:B-1----:R-:W3:Y:S01]  /*124e90*/  LDL.LU.64 R160, [R1+0x87b8] ;  /* 0x0087b80001a07983 */ /* 0x002ee20000300a00 */
[----:B------:R1:W-:Y:S02]  /*124ea0*/  STL.64 [R1+0xeb0], R152 ;  /* 0x000eb09801007387 */ /* 0x0003e40000100a00 */
[----:B------:R-:W-:Y:S01]  /*124eb0*/  STL.64 [R1+0xeb8], R154 ;  /* 0x000eb89a01007387 */ /* 0x000fe20000100a00 */
[----:B-1----:R-:W3:Y:S01]  /*124ec0*/  LDL.LU.64 R152, [R1+0x87b0] ;  /* 0x0087b00001987983 */ /* 0x002ee20000300a00 */
[----:B------:R1:W-:Y:S02]  /*124ed0*/  STL.64 [R1+0xe90], R144 ;  /* 0x000e909001007387 */ /* 0x0003e40000100a00 */
[----:B------:R-:W-:Y:S01]  /*124ee0*/  STL.64 [R1+0xe98], R146 ;  /* 0x000e989201007387 */ /* 0x000fe20000100a00 */
[----:B-1----:R-:W3:Y:S01]  /*124ef0*/  LDL.LU.64 R144, [R1+0x87a8] ;  /* 0x0087a80001907983 */ /* 0x002ee20000300a00 */
[----:B------:R-:W-:Y:S02]  /*124f00*/  STL.64 [R1+0xe80], R4 ;  /* 0x000e800401007387 */ /* 0x000fe40000100a00 */
[----:B------:R1:W-:Y:S02]  /*124f10*/  STL.64 [R1+0xe88], R6 ;  /* 0x000e880601007387 */ /* 0x0003e40000100a00 */
[----:B-1----:R1:W5:Y:S01]  /*124f20*/  LDL.LU.64 R6, [R1+0x87a0] ;  /* 0x0087a00001067983 */ /* 0x0023620000300a00 */
[----:B------:R-:W3:Y:S02]  /*124f30*/  LDL.LU.64 R4, [R1+0x8798] ;  /* 0x0087980001047983 */ /* 0x000ee40000300a00 */
        /* <DEDUP_REMOVED lines=9> */
[----:B------:R-:W3:Y:S02]  /*124fd0*/  LDL.LU.64 R100, [R1+0x8778] ;  /* 0x0087780001647983 */ /* 0x000ee40000300a00 */
        /* <DEDUP_REMOVED lines=9> */
[----:B------:R2:W-:Y:S01]  /*125070*/  STL.64 [R1+0xd58], R62 ;  /* 0x000d583e01007387 */ /* 0x0005e20000100a00 */
[----:B-1----:R-:W3:Y:S01]  /*125080*/  LDL.LU.64 R60, [R1+0x8750] ;  /* 0x00875000013c7983 */ /* 0x002ee20000300a00 */
[C---:B--2---:R-:W-:Y:S08]  /*125090*/  HMMA.1688.F32.TF32 R232, R236.reuse, R232, R224 ;  /* 0x000000e8ece8723c */ /* 0x044ff000000810e0 */
[C---:B----4-:R-:W-:Y:S08]  /*1250a0*/  HMMA.1688.F32.TF32 R168, R236.reuse, R168, R164 ;  /* 0x000000a8eca8723c */ /* 0x050ff000000810a4 */
[----:B---3--:R-:W-:Y:S08]  /*1250b0*/  HMMA.1688.F32.TF32 R160, R236, R160, R156 ;  /* 0x000000a0eca0723c */ /* 0x008ff0000008109c */
[C---:B------:R-:W-:Y:S08]  /*1250c0*/  HMMA.1688.F32.TF32 R124, R12.reuse, R124, R120 ;  /* 0x0000007c0c7c723c */ /* 0x040ff00000081078 */
[C---:B------:R-:W-:Y:S08]  /*1250d0*/  HMMA.1688.F32.TF32 R116, R12.reuse, R116, R112 ;  /* 0x000000740c74723c */ /* 0x040ff00000081070 */
[C---:B------:R-:W-:Y:S08]  /*1250e0*/  HMMA.1688.F32.TF32 R100, R12.reuse, R100, R96 ;  /* 0x000000640c64723c */ /* 0x040ff00000081060 */
[C---:B------:R-:W-:Y:S08]  /*1250f0*/  HMMA.1688.F32.TF32 R84, R12.reuse, R84, R80 ;  /* 0x000000540c54723c */ /* 0x040ff00000081050 */
[C---:B------:R-:W-:Y:S08]  /*125100*/  HMMA.1688.F32.TF32 R68, R12.reuse, R68, R64 ;  /* 0x000000440c44723c */ /* 0x040ff00000081040 */
[C---:B------:R-:W-:Y:S08]  /*125110*/  HMMA.1688.F32.TF32 R76, R12.reuse, R76, R72 ;  /* 0x0000004c0c4c723c */ /* 0x040ff00000081048 */
[C---:B------:R-:W-:Y:S01]  /*125120*/  HMMA.1688.F32.TF32 R60, R12.reuse, R60, R56 ;  /* 0x0000003c0c3c723c */ /* 0x040fe20000081038 */
[----:B------:R-:W2:Y:S01]  /*125130*/  LDL.LU.64 R58, [R1+0x8748] ;  /* 0x00874800013a7983 */ /* 0x000ea20000300a00 */
[----:B------:R-:W2:Y:S06]  /*125140*/  LDL.LU.64 R56, [R1+0x8740] ;  /* 0x0087400001387983 */ /* 0x000eac0000300a00 */
[C---:B------:R-:W-:Y:S08]  /*125150*/  HMMA.1688.F32.TF32 R92, R12.reuse, R92, R88 ;  /* 0x0000005c0c5c723c */ /* 0x040ff00000081058 */
[C---:B------:R-:W-:Y:S07]  /*125160*/  HMMA.1688.F32.TF32 R108, R12.reuse, R108, R104 ;  /* 0x0000006c0c6c723c */ /* 0x040fee0000081068 */
[----:B------:R-:W-:Y:S01]  /*125170*/  STL.64 [R1+0xd40], R60 ;  /* 0x000d403c01007387 */ /* 0x000fe20000100a00 */
[----:B------:R1:W-:Y:S03]  /*125180*/  STL.64 [R1+0xd48], R62 ;  /* 0x000d483e01007387 */ /* 0x0003e60000100a00 */
[----:B-1----:R-:W3:Y:S01]  /*125190*/  LDL.LU.64 R62, [R1+0x8738] ;  /* 0x00873800013e7983 */ /* 0x002ee20000300a00 */
[----:B------:R-:W3:Y:S02]  /*1251a0*/  LDL.LU.64 R60, [R1+0x8730] ;  /* 0x00873000013c7983 */ /* 0x000ee40000300a00 */
[----:B------:R-:W4:Y:S02]  /*1251b0*/  LDL.LU.64 R66, [R1+0x8728] ;  /* 0x0087280001427983 */ /* 0x000f240000300a00 */
[----:B------:R-:W4:Y:S01]  /*1251c0*/  LDL.LU.64 R64, [R1+0x8720] ;  /* 0x0087200001407983 */ /* 0x000f220000300a00 */
        /* <DEDUP_REMOVED lines=13> */
[----:B------:R1:W-:Y:S01]  /*1252a0*/  STL.64 [R1+0xd18], R86 ;  /* 0x000d185601007387 */ /* 0x0003e20000100a00 */
[----:B------:R-:W-:Y:S02]  /*1252b0*/  HMMA.1688.F32.TF32 R12, R12, R4, R128 ;  /* 0x000000040c0c723c */ /* 0x000fe40000081080 */
        /* <DEDUP_REMOVED lines=34> */
[----:B------:R1:W-:Y:S01]  /*1254e0*/  STL.64 [R1+0xca0], R12 ;  /* 0x000ca00c01007387 */ /* 0x0003e20000100a00 */
[----:B------:R-:W-:Y:S01]  /*1254f0*/  HMMA.1688.F32.TF32 R144, R236, R144, R140 ;  /* 0x00000090ec90723c */ /* 0x000fe2000008108c */
[----:B-1----:R-:W-:Y:S01]  /*125500*/  MOV R12, R139 ;  /* 0x0000008b000c7202 */ /* 0x002fe20000000f00 */
[----:B------:R-:W-:-:S06]  /*125510*/  IMAD.MOV.U32 R13, RZ, RZ, R138 ;  /* 0x000000ffff0d7224 */ /* 0x000fcc00078e008a */
[C---:B------:R-:W-:Y:S08]  /*125520*/  HMMA.1688.F32.TF32 R136, R236.reuse, R136, R132 ;  /* 0x00000088ec88723c */ /* 0x040ff00000081084 */
[C---:B------:R-:W-:Y:S01]  /*125530*/  HMMA.1688.F32.TF32 R152, R236.reuse, R152, R148 ;  /* 0x00000098ec98723c */ /* 0x040fe20000081094 */
[----:B------:R-:W-:Y:S01]  /*125540*/  STL.64 [R1+0xca8], R14 ;  /* 0x000ca80e01007387 */ /* 0x000fe20000100a00 */
[----:B------:R-:W2:Y:S02]  /*125550*/  LDL.LU.64 R134, [R1+0x8618] ;  /* 0x0086180001867983 */ /* 0x000ea40000300a00 */
[----:B------:R-:W2:Y:S11]  /*125560*/  LDL.LU.64 R132, [R1+0x8610] ;  /* 0x0086100001847983 */ /* 0x000eb60000300a00 */
        /* <DEDUP_REMOVED lines=34> */
[----:B------:R-:W3:Y:S01]  /*125790*/  LDL.LU.64 R230, [R1+0x8558] ;  /* 0x0085580001e67983 */ /* 0x000ee20000300a00 */
[C---:B--2---:R-:W-:Y:S01]  /*1257a0*/  HMMA.1688.F32.TF32 R232, R236.reuse, R228, R232 ;  /* 0x000000e4ece8723c */ /* 0x044fe200000810e8 */
[----:B------:R-:W3:Y:S07]  /*1257b0*/  LDL.LU.64 R228, [R1+0x8550] ;  /* 0x0085500001e47983 */ /* 0x000eee0000300a00 */
[C---:B------:R-:W-:Y:S11]  /*1257c0*/  HMMA.1688.F32.TF32 R224, R236.reuse, R220, R224 ;  /* 0x000000dcece0723c */ /* 0x040ff600000810e0 */
[----:B------:R-:W-:Y:S04]  /*1257d0*/  @!UPT UIADD3 URZ, URZ, URZ, URZ ;  /* 0x0000003f3f3ff290 */ /* 0x000fe8000fffe03f */
[----:B------:R1:W-:Y:S01]  /*1257e0*/  STL.64 [R1+0xc30], R232 ;  /* 0x000c30e801007387 */ /* 0x0003e20000100a00 */
[----:B------:R-:W-:Y:S01]  /*1257f0*/  STL.64 [R1+0xc38], R234 ;  /* 0x000c38ea01007387 */ /* 0x000fe20000100a00 */
[C---:B---3--:R-:W-:Y:S11]  /*125800*/  HMMA.1688.F32.TF32 R12, R236.reuse, R12, R228 ;  /* 0x0000000cec0c723c */ /* 0x048ff600000810e4 */
[----:B------:R-:W-:Y:S11]  /*125810*/  @!UPT UIADD3 URZ, URZ, URZ, URZ ;  /* 0x0000003f3f3ff290 */ /* 0x000ff6000fffe03f */
[----:B------:R-:W-:Y:S01]  /*125820*/  @!UPT UIADD3 URZ, URZ, URZ, URZ ;  /* 0x0000003f3f3ff290 */ /* 0x000fe2000fffe03f */
[----:B------:R2:W-:Y:S01]  /*125830*/  STL.64 [R1+0xc20], R12 ;  /* 0x000c200c01007387 */ /* 0x0005e20000100a00 */
[----:B------:R-:W-:Y:S02]  /*125840*/  STL.64 [R1+0xc28], R14 ;  /* 0x000c280e01007387 */ /* 0x000fe40000100a00 */
[----:B------:R-:W3:Y:S02]  /*125850*/  LDL.LU.64 R222, [R1+0x8548] ;  /* 0x0085480001de7983 */ /* 0x000ee40000300a00 */
[----:B------:R-:W3:Y:S01]  /*125860*/  LDL.LU.64 R220, [R1+0x8540] ;  /* 0x0085400001dc7983 */ /* 0x000ee20000300a00 */
[----:B------:R1:W-:Y:S01]  /*125870*/  STL.64 [R1+0xc10], R224 ;  /* 0x000c10e001007387 */ /* 0x0003e20000100a00 */
[----:B------:R-:W-:Y:S02]  /*125880*/  STL.64 [R1+0xc18], R226 ;  /* 0x000c18e201007387 */ /* 0x000fe40000100a00 */
[----:B------:R-:W2:Y:S01]  /*125890*/  LDL.LU.64 R218, [R1+0x8538] ;  /* 0x0085380001da7983 */ /* 0x000ea20000300a00 */
[C---:B---3--:R-:W-:Y:S01]  /*1258a0*/  HMMA.1688.F32.TF32 R220, R236.reuse, R216, R220 ;  /* 0x000000d8ecdc723c */ /* 0x048fe200000810dc */
[----:B------:R-:W2:Y:S11]  /*1258b0*/  LDL.LU.64 R216, [R1+0x8530] ;  /* 0x0085300001d87983 */ /* 0x000eb60000300a00 */
[----:B------:R-:W-:Y:S11]  /*1258c0*/  @!UPT UIADD3 URZ, URZ, URZ, URZ ;  /* 0x0000003f3f3ff290 */ /* 0x000ff6000fffe03f */
[----:B------:R3:W-:Y:S01]  /*1258d0*/  STL.64 [R1+0xc00], R220 ;  /* 0x000c00dc01007387 */ /* 0x0007e20000100a00 */
[----:B------:R-:W-:Y:S02]  /*1258e0*/  STL.64 [R1+0xc08], R222 ;  /* 0x000c08de01007387 */ /* 0x000fe40000100a00 */
[----:B------:R-:W3:Y:S01]  /*1258f0*/  LDL.LU.64 R214, [R1+0x8528] ;  /* 0x0085280001d67983 */ /* 0x000ee20000300a00 */
[C---:B--2---:R-:W-:Y:S01]  /*125900*/  HMMA.1688.F32.TF32 R216, R236.reuse, R212, R216 ;  /* 0x000000d4ecd8723c */ /* 0x044fe200000810d8 */
[----:B------:R-:W3:Y:S11]  /*125910*/  LDL.LU.64 R212, [R1+0x8520] ;  /* 0x0085200001d47983 */ /* 0x000ef60000300a00 */
[----:B------:R-:W-:Y:S11]  /*125920*/  @!UPT UIADD3 URZ, URZ, URZ, URZ ;  /* 0x0000003f3f3ff290 */ /* 0x000ff6000fffe03f */
[----:B------:R-:W-:Y:S01]  /*125930*/  STL.64 [R1+0xbf0], R216 ;  /* 0x000bf0d801007387 */ /* 0x000fe20000100a00 */
[----:B------:R-:W-:Y:S02]  /*125940*/  STL.64 [R1+0xbf8], R218 ;  /* 0x000bf8da01007387 */ /* 0x000fe40000100a00 */
[----:B------:R-:W2:Y:S01]  /*125950*/  LDL.LU.64 R210, [R1+0x8518] ;  /* 0x0085180001d27983 */ /* 0x000ea20000300a00 */
[C---:B---3--:R-:W-:Y:S01]  /*125960*/  HMMA.1688.F32.TF32 R212, R236.reuse, R208, R212 ;  /* 0x000000d0ecd4723c */ /* 0x048fe200000810d4 */
[----:B------:R-:W2:Y:S11]  /*125970*/  LDL.LU.64 R208, [R1+0x8510] ;  /* 0x0085100001d07983 */ /* 0x000eb60000300a00 */
[----:B------:R-:W-:Y:S11]  /*125980*/  @!UPT UIADD3 URZ, URZ, URZ, URZ ;  /* 0x0000003f3f3ff290 */ /* 0x000ff6000fffe03f */
[----:B------:R-:W-:Y:S01]  /*125990*/  STL.64 [R1+0xbe0], R212 ;  /* 0x000be0d401007387 */ /* 0x000fe20000100a00 */
        /* <DEDUP_REMOVED lines=21> */
[----:B------:R-:W2:Y:S01]  /*125af0*/  LDL.LU.64 R192, [R1+0x84d0] ;  /* 0x0084d00001c07983 */ /* 0x000ea20000300a00 */
[----:B-1----:R-:W-:Y:S01]  /*125b00*/  MOV R232, R191 ;  /* 0x000000bf00e87202 */ /* 0x002fe20000000f00 */
[----:B------:R-:W-:Y:S11]  /*125b10*/  IMAD.MOV.U32 R233, RZ, RZ, R190 ;  /* 0x000000ffffe97224 */ /* 0x000ff600078e00be */
[----:B------:R-:W-:Y:S09]  /*125b20*/  @!UPT UIADD3 URZ, URZ, URZ, URZ ;  /* 0x0000003f3f3ff290 */ /* 0x000ff2000fffe03f */
[----:B------:R-:W-:Y:S01]  /*125b30*/  STL.64 [R1+0xba0], R196 ;  /* 0x000ba0c401007387 */ /* 0x000fe20000100a00 */
[----:B------:R-:W-:Y:S02]  /*125b40*/  STL.64 [R1+0xba8], R198 ;  /* 0x000ba8c601007387 */ /* 0x000fe40000100a00 */
[----:B------:R-:W3:Y:S01]  /*125b50*/  LDL.LU.64 R190, [R1+0x84c8] ;  /* 0x0084c80001be7983 */ /* 0x000ee20000300a00 */
[C---:B--2---:R-:W-:Y:S01]  /*125b60*/  HMMA.1688.F32.TF32 R192, R236.reuse, R188, R192 ;  /* 0x000000bcecc0723c */ /* 0x044fe200000810c0 */
[----:B------:R-:W3:Y:S01]  /*125b70*/  LDL.LU.64 R188, [R1+0x84c0] ;  /* 0x0084c00001bc7983 */ /* 0x000ee20000300a00 */
[----:B------:R-:W-:Y:S01]  /*125b80*/  MOV R228, R187 ;  /* 0x000000bb00e47202 */ /* 0x000fe20000000f00 */
[----:B------:R-:W-:Y:S11]  /*125b90*/  IMAD.MOV.U32 R229, RZ, RZ, R186 ;  /* 0x000000ffffe57224 */ /* 0x000ff600078e00ba */
[----:B------:R-:W-:Y:S09]  /*125ba0*/  @!UPT UIADD3 URZ, URZ, URZ, URZ ;  /* 0x0000003f3f3ff290 */ /* 0x000ff2000fffe03f */
[----:B------:R-:W-:Y:S01]  /*125bb0*/  STL.64 [R1+0xb90], R192 ;  /* 0x000b90c001007387 */ /* 0x000fe20000100a00 */
[----:B------:R-:W-:Y:S02]  /*125bc0*/  STL.64 [R1+0xb98], R194 ;  /* 0x000b98c201007387 */ /* 0x000fe40000100a00 */
[----:B------:R-:W2:Y:S01]  /*125bd0*/  LDL.LU.64 R186, [R1+0x84b8] ;  /* 0x0084b80001ba7983 */ /* 0x000ea20000300a00 */
[C---:B---3--:R-:W-:Y:S01]  /*125be0*/  HMMA.1688.F32.TF32 R188, R236.reuse, R184, R188 ;  /* 0x000000b8ecbc723c */ /* 0x048fe200000810bc */
[----:B------:R-:W2:Y:S01]  /*125bf0*/  LDL.LU.64 R184, [R1+0x84b0] ;  /* 0x0084b00001b87983 */ /* 0x000ea20000300a00 */
[----:B------:R-:W-:Y:S01]  /*125c00*/  MOV R12, R183 ;  /* 0x000000b7000c7202 */ /* 0x000fe20000000f00 */
        /* <DEDUP_REMOVED lines=18> */
[----:B------:R1:W-:Y:S01]  /*125d30*/  STL.64 [R1+0xb60], R180 ;  /* 0x000b60b401007387 */ /* 0x0003e20000100a00 */
[----:B------:R-:W-:Y:S02]  /*125d40*/  STL.64 [R1+0xb68], R182 ;  /* 0x000b68b601007387 */ /* 0x000fe40000100a00 */
[----:B------:R-:W3:Y:S01]  /*125d50*/  LDL.LU.64 R174, [R1+0x8488] ;  /* 0x0084880001ae7983 */ /* 0x000ee20000300a00 */
[C---:B--2---:R-:W-:Y:S01]  /*125d60*/  HMMA.1688.F32.TF32 R176, R236.reuse, R172, R176 ;  /* 0x000000acecb0723c */ /* 0x044fe200000810b0 */
[----:B------:R-:W3:Y:S01]  /*125d70*/  LDL.LU.64 R172, [R1+0x8480] ;  /* 0x0084800001ac7983 */ /* 0x000ee20000300a00 */
[----:B-1----:R-:W-:Y:S01]  /*125d80*/  MOV R180, R19 ;  /* 0x0000001300b47202 */ /* 0x002fe20000000f00 */
        /* <DEDUP_REMOVED lines=9> */
[----:B------:R-:W-:-:S11]  /*125e20*/  IMAD.MOV.U32 R197, RZ, RZ, R34 ;  /* 0x000000ffffc57224 */ /* 0x000fd600078e0022 */
[----:B------:R1:W-:Y:S01]  /*125e30*/  STL.64 [R1+0xb50], R176 ;  /* 0x000b50b001007387 */ /* 0x0003e20000100a00 */
[----:B------:R-:W-:Y:S01]  /*125e40*/  HMMA.1688.F32.TF32 R164, R236, R184, R164 ;  /* 0x000000b8eca4723c */ /* 0x000fe200000810a4 */
[----:B------:R-:W-:Y:S01]  /*125e50*/  MOV R200, R39 ;  /* 0x0000002700c87202 */ /* 0x000fe20000000f00 */
[----:B------:R-:W-:-:S06]  /*125e60*/  IMAD.MOV.U32 R201, RZ, RZ, R38 ;  /* 0x000000ffffc97224 */ /* 0x000fcc00078e0026 */
[----:B------:R-:W-:Y:S01]  /*125e70*/  HMMA.1688.F32.TF32 R160, R236, R188, R160 ;  /* 0x000000bceca0723c */ /* 0x000fe200000810a0 */
[----:B------:R-:W-:Y:S01]  /*125e80*/  MOV R204, R43 ;  /* 0x0000002b00cc7202 */ /* 0x000fe20000000f00 */
[----:B------:R-:W-:-:S06]  /*125e90*/  IMAD.MOV.U32 R205, RZ, RZ, R42 ;  /* 0x000000ffffcd7224 */ /* 0x000fcc00078e002a */
[C---:B------:R-:W-:Y:S01]  /*125ea0*/  HMMA.1688.F32.TF32 R156, R236.reuse, R192, R156 ;  /* 0x000000c0ec9c723c */ /* 0x040fe2000008109c */
[----:B------:R-:W-:Y:S01]  /*125eb0*/  MOV R208, R47 ;  /* 0x0000002f00d07202 */ /* 0x000fe20000000f00 */
[----:B------:R-:W-:Y:S01]  /*125ec0*/  IMAD.MOV.U32 R209, RZ, RZ, R46 ;  /* 0x000000ffffd17224 */ /* 0x000fe200078e002e */
[----:B------:R-:W-:Y:S01]  /*125ed0*/  MOV R212, R51 ;  /* 0x0000003300d47202 */ /* 0x000fe20000000f00 */
[----:B------:R-:W-:Y:S01]  /*125ee0*/  IMAD.MOV.U32 R213, RZ, RZ, R50 ;  /* 0x000000ffffd57224 */ /* 0x000fe200078e0032 */
[----:B-1----:R-:W-:Y:S01]  /*125ef0*/  MOV R176, R11 ;  /* 0x0000000b00b07202 */ /* 0x002fe20000000f00 */
[----:B------:R-:W-:Y:S02]  /*125f00*/  IMAD.MOV.U32 R177, RZ, RZ, R10 ;  /* 0x000000ffffb17224 */ /* 0x000fe400078e000a */
[C---:B------:R-:W-:Y:S08]  /*125f10*/  HMMA.1688.F32.TF32 R152, R236.reuse, R196, R152 ;  /* 0x000000c4ec98723c */ /* 0x040ff00000081098 */
[----:B------:R-:W-:Y:S01]  /*125f20*/  HMMA.1688.F32.TF32 R148, R236, R200, R148 ;  /* 0x000000c8ec94723c */ /* 0x000fe20000081094 */
[----:B------:R-:W-:Y:S01]  /*125f30*/  MOV R216, R55 ;  /* 0x0000003700d87202 */ /* 0x000fe20000000f00 */
[----:B------:R-:W-:-:S06]  /*125f40*/  IMAD.MOV.U32 R217, RZ, RZ, R54 ;  /* 0x000000ffffd97224 */ /* 0x000fcc00078e0036 */
[C---:B------:R-:W-:Y:S08]  /*125f50*/  HMMA.1688.F32.TF32 R144, R236.reuse, R204, R144 ;  /* 0x000000ccec90723c */ /* 0x040ff00000081090 */
[C---:B------:R-:W-:Y:S08]  /*125f60*/  HMMA.1688.F32.TF32 R140, R236.reuse, R208, R140 ;  /* 0x000000d0ec8c723c */ /* 0x040ff0000008108c */
[C---:B------:R-:W-:Y:S08]  /*125f70*/  HMMA.1688.F32.TF32 R136, R236.reuse, R212, R136 ;  /* 0x000000d4ec88723c */ /* 0x040ff00000081088 */
[C---:B------:R-:W-:Y:S01]  /*125f80*/  HMMA.1688.F32.TF32 R132, R236.reuse, R216, R132 ;  /* 0x000000d8ec84723c */ /* 0x040fe20000081084 */
[----:B------:R-:W-:Y:S07]  /*125f90*/  STL.64 [R1+0xb58], R178 ;  /* 0x000b58b201007387 */ /* 0x000fee0000100a00 */
        /* <DEDUP_REMOVED lines=12> */
[C---:B----4-:R-:W-:Y:S01]  /*126060*/  HMMA.1688.F32.TF32 R24, R236.reuse, R24, R64 ;  /* 0x00000018ec18723c */ /* 0x050fe20000081040 */
[----:B------:R-:W-:Y:S04]  /*126070*/  LDS R240, [R0+0x86800] ;  /* 0x0868000000f07984 */ /* 0x000fe80000000800 */
[----:B------:R-:W-:Y:S04]  /*126080*/  LDSM.16.M88.4 R52, [R252+0x12180] ;  /* 0x01218000fc34783b */ /* 0x000fe80000000200 */
        /* <DEDUP_REMOVED lines=19> */
[----:B------:R-:W-:Y:S01]  /*1261c0*/  LDS R241, [R3+0x86800] ;  /* 0x0868000003f17984 */ /* 0x000fe20000000800 */
[C---:B---3--:R-:W-:Y:S03]  /*1261d0*/  HMMA.1688.F32.TF32 R172, R236.reuse, R176, R172 ;  /* 0x000000b0ecac723c */ /* 0x048fe600000810ac */
[----:B------:R-:W-:Y:S11]  /*1261e0*/  LDSM.16.M88.4 R176, [R252+0x31180] ;  /* 0x03118000fcb0783b */ /* 0x000ff60000000200 */
[----:B------:R-:W-:Y:S09]  /*1261f0*/  @!UPT UIADD3 URZ, URZ, URZ, URZ ;  /* 0x0000003f3f3ff290 */ /* 0x000ff2000fffe03f */
        /* <DEDUP_REMOVED lines=50> */
[----:B------:R-:W-:Y:S01]  /*126520*/  LDSM.16.M88.4 R132, [R252+0x26180] ;  /* 0x02618000fc84783b */ /* 0x000fe20000000200 */
[C---:B-1----:R-:W-:Y:S08]  /*126530*/  HMMA.1688.F32.TF32 R12, R236.reuse, R44, R84 ;  /* 0x0000002cec0c723c */ /* 0x042ff00000081054 */
[C---:B--2---:R-:W-:Y:S01]  /*126540*/  HMMA.1688.F32.TF32 R8, R236.reuse, R40, R80 ;  /* 0x00000028ec08723c */ /* 0x044fe20000081050 */
[----:B------:R-:W-:Y:S01]  /*126550*/  STL.64 [R1+0x9d0], R48 ;  /* 0x0009d03001007387 */ /* 0x000fe20000100a00 */
[----:B------:R-:W-:Y:S04]  /*126560*/  STL.64 [R1+0x9d8], R50 ;  /* 0x0009d83201007387 */ /* 0x000fe80000100a00 */
[----:B------:R-:W-:Y:S04]  /*126570*/  LDSM.16.M88.4 R40, [R252+0xf180] ;  /* 0x00f18000fc28783b */ /* 0x000fe80000000200 */
[----:B------:R-:W-:Y:S01]  /*126580*/  LDSM.16.M88.4 R44, [R252+0x10180] ;  /* 0x01018000fc2c783b */ /* 0x000fe20000000200 */
[----:B------:R-:W-:Y:S03]  /*126590*/  LDSM.16.M88.4 R48, [R252+0x11180] ;  /* 0x01118000fc30783b */ /* 0x000fe60000000200 */
        /* <DEDUP_REMOVED lines=12> */
[----:B------:R-:W-:Y:S01]  /*126660*/  STL.64 [R1+0x9c0], R12 ;  /* 0x0009c00c01007387 */ /* 0x000fe20000100a00 */
[----:B------:R1:W-:Y:S01]  /*126670*/  STL.64 [R1+0x9c8], R14 ;  /* 0x0009c80e01007387 */ /* 0x0003e20000100a00 */
[----:B------:R-:W-:Y:S01]  /*126680*/  MOV R244, R8 ;  /* 0x0000000800f47202 */ /* 0x000fe20000000f00 */
[----:B------:R2:W-:Y:S02]  /*126690*/  STL.64 [R1+0x9b8], R10 ;  /* 0x0009b80a01007387 */ /* 0x0005e40000100a00 */
[----:B------:R-:W-:Y:S01]  /*1266a0*/  IMAD.MOV.U32 R245, RZ, RZ, R9 ;  /* 0x000000fffff57224 */ /* 0x000fe200078e0009 */
[C---:B-1----:R-:W-:Y:S08]  /*1266b0*/  HMMA.1688.F32.TF32 R12, R236.reuse, R32, R72 ;  /* 0x00000020ec0c723c */ /* 0x042ff00000081048 */
[----:B--2---:R-:W-:Y:S01]  /*1266c0*/  HMMA.1688.F32.TF32 R8, R236, R28, R68 ;  /* 0x0000001cec08723c */ /* 0x004fe20000081044 */
[----:B------:R-:W-:Y:S01]  /*1266d0*/  STL.64 [R1+0x990], R36 ;  /* 0x0009902401007387 */ /* 0x000fe20000100a00 */
[----:B------:R-:W-:Y:S03]  /*1266e0*/  STL.64 [R1+0x998], R38 ;  /* 0x0009982601007387 */ /* 0x000fe60000100a00 */
[----:B------:R-:W-:Y:S04]  /*1266f0*/  LDSM.16.M88.4 R28, [R252+0xc180] ;  /* 0x00c18000fc1c783b */ /* 0x000fe80000000200 */
[----:B------:R-:W-:Y:S01]  /*126700*/  LDSM.16.M88.4 R32, [R252+0xd180] ;  /* 0x00d18000fc20783b */ /* 0x000fe20000000200 */
[----:B------:R-:W-:Y:S03]  /*126710*/  LDSM.16.M88.4 R36, [R252+0xe180] ;  /* 0x00e18000fc24783b */ /* 0x000fe60000000200 */
[----:B------:R-:W-:Y:S04]  /*126720*/  LDSM.16.M88.4 R68, [R252+0x16180] ;  /* 0x01618000fc44783b */ /* 0x000fe80000000200 */
[----:B------:R-:W-:Y:S04]  /*126730*/  LDSM.16.M88.4 R72, [R252+0x17180] ;  /* 0x01718000fc48783b */ /* 0x000fe80000000200 */
[----:B------:R-:W-:Y:S01]  /*126740*/  STL.64 [R1+0x980], R12 ;  /* 0x0009800c01007387 */ /* 0x000fe20000100a00 */
[----:B------:R-:W-:Y:S02]  /*126750*/  STL.64 [R1+0x988], R14 ;  /* 0x0009880e01007387 */ /* 0x000fe40000100a00 */
[----:B------:R-:W-:Y:S01]  /*126760*/  MOV R249, R10 ;  /* 0x0000000a00f97202 */ /* 0x000fe20000000f00 */
[----:B------:R1:W-:Y:S02]  /*126770*/  STL.64 [R1+0x970], R8 ;  /* 0x0009700801007387 */ /* 0x0003e40000100a00 */
[----:B------:R-:W-:-:S02]  /*126780*/  IMAD.MOV.U32 R248, RZ, RZ, R11 ;  /* 0x000000fffff87224 */ /* 0x000fc400078e000b */
[C---:B-1----:R-:W-:Y:S01]  /*126790*/  HMMA.1688.F32.TF32 R8, R236.reuse, R16, R56 ;  /* 0x00000010ec08723c */ /* 0x042fe20000081038 */
[----:B------:R-:W1:Y:S07]  /*1267a0*/  LDSM.16.M88.4 R16, [R252+0x180] ;  /* 0x00018000fc10783b */ /* 0x000e6e0000000200 */
[----:B------:R-:W-:Y:S01]  /*1267b0*/  HMMA.1688.F32.TF32 R12, R236, R20, R60 ;  /* 0x00000014ec0c723c */ /* 0x000fe2000008103c */
[----:B------:R-:W-:Y:S01]  /*1267c0*/  STL.64 [R1+0x960], R24 ;  /* 0x0009601801007387 */ /* 0x000fe20000100a00 */
[----:B------:R-:W-:Y:S02]  /*1267d0*/  STL.64 [R1+0x968], R26 ;  /* 0x0009681a01007387 */ /* 0x000fe40000100a00 */
[----:B------:R-:W-:Y:S04]  /*1267e0*/  LDSM.16.M88.4 R20, [R252+0xa180] ;  /* 0x00a18000fc14783b */ /* 0x000fe80000000200 */
[----:B------:R-:W-:Y:S01]  /*1267f0*/  LDSM.16.M88.4 R24, [R252+0xb180] ;  /* 0x00b18000fc18783b */ /* 0x000fe20000000200 */
[----:B------:R-:W-:Y:S04]  /*126800*/  LDSM.16.M88.4 R56, [R252+0x13180] ;  /* 0x01318000fc38783b */ /* 0x000fe80000000200 */
[----:B------:R-:W-:Y:S10]  /*126810*/  LDSM.16.M88.4 R60, [R252+0x14180] ;  /* 0x01418000fc3c783b */ /* 0x000ff40000000200 */
[----:B------:R-:W-:Y:S01]  /*126820*/  STL.64 [R1+0x940], R12 ;  /* 0x0009400c01007387 */ /* 0x000fe20000100a00 */
[----:B------:R-:W-:Y:S02]  /*126830*/  STL.64 [R1+0x948], R14 ;  /* 0x0009480e01007387 */ /* 0x000fe40000100a00 */
[----:B------:R-:W-:Y:S02]  /*126840*/  STL.64 [R1+0x930], R8 ;  /* 0x0009300801007387 */ /* 0x000fe40000100a00 */
[----:B------:R-:W-:Y:S02]  /*126850*/  STL.64 [R1+0x938], R10 ;  /* 0x0009380a01007387 */ /* 0x000fe40000100a00 */
[----:B------:R-:W2:Y:S04]  /*126860*/  LDSM.16.M88.4 R8, [R252+0x1180] ;  /* 0x00118000fc08783b */ /* 0x000ea80000000200 */
[----:B------:R3:W5:Y:S04]  /*126870*/  LDL.LU R0, [R1+0x847c] ;  /* 0x00847c0001007983 */ /* 0x0007680000300800 */
[----:B------:R-:W4:Y:S04]  /*126880*/  LDSM.16.M88.4 R12, [R252+0x2180] ;  /* 0x00218000fc0c783b */ /* 0x000f280000000200 */
[----:B-1----:R-:W-:Y:S01]  /*126890*/  STL.64 [R1+0x390], R16 ;  /* 0x0003901001007387 */ /* 0x002fe20000100a00 */
[----:B------:R-:W-:Y:S02]  /*1268a0*/  STL.64 [R1+0x398], R18 ;  /* 0x0003981201007387 */ /* 0x000fe40000100a00 */
[----:B------:R-:W1:Y:S01]  /*1268b0*/  LDSM.16.M88.4 R16, [R252+0x3180] ;  /* 0x00318000fc10783b */ /* 0x000e620000000200 */
[----:B--2---:R-:W-:Y:S03]  /*1268c0*/  STL.64 [R1+0x380], R8 ;  /* 0x0003800801007387 */ /* 0x004fe60000100a00 */
[----:B------:R-:W-:Y:S02]  /*1268d0*/  STL.64 [R1+0x388], R10 ;  /* 0x0003880a01007387 */ /* 0x000fe40000100a00 */
[----:B------:R-:W2:Y:S04]  /*1268e0*/  LDSM.16.M88.4 R8, [R252+0x4180] ;  /* 0x00418000fc08783b */ /* 0x000ea80000000200 */
[----:B----4-:R-:W-:Y:S01]  /*1268f0*/  STL.64 [R1+0x370], R12 ;  /* 0x0003700c01007387 */ /* 0x010fe20000100a00 */
[----:B------:R-:W-:Y:S02]  /*126900*/  STL.64 [R1+0x378], R14 ;  /* 0x0003780e01007387 */ /* 0x000fe40000100a00 */
[----:B------:R-:W4:Y:S02]  /*126910*/  LDSM.16.M88.4 R12, [R252+0x5180] ;  /* 0x00518000fc0c783b */ /* 0x000f240000000200 */
[----:B-1----:R-:W-:Y:S02]  /*126920*/  STL.64 [R1+0x360], R16 ;  /* 0x0003601001007387 */ /* 0x002fe40000100a00 */
[----:B------:R-:W-:Y:S02]  /*126930*/  STL.64 [R1+0x368], R18 ;  /* 0x0003681201007387 */ /* 0x000fe40000100a00 */
[----:B------:R-:W1:Y:S01]  /*126940*/  LDSM.16.M88.4 R16, [R252+0x6180] ;  /* 0x00618000fc10783b */ /* 0x000e620000000200 */
[----:B--2---:R3:W-:Y:S03]  /*126950*/  STL.64 [R1+0x350], R8 ;  /* 0x0003500801007387 */ /* 0x0047e60000100a00 */
[----:B------:R3:W-:Y:S02]  /*126960*/  STL.64 [R1+0x358], R10 ;  /* 0x0003580a01007387 */ /* 0x0007e40000100a00 */
[----:B----4-:R3:W-:Y:S02]  /*126970*/  STL.64 [R1+0x340], R12 ;  /* 0x0003400c01007387 */ /* 0x0107e40000100a00 */
[----:B------:R3:W-:Y:S01]  /*126980*/  STL.64 [R1+0x348], R14 ;  /* 0x0003480e01007387 */ /* 0x0007e20000100a00 */
[----:B------:R3:W2:Y:S04]  /*126990*/  LDSM.16.M88.4 R8, [R252+0x7180] ;  /* 0x00718000fc08783b */ /* 0x0006a80000000200 */
[----:B------:R3:W4:Y:S04]  /*1269a0*/  LDSM.16.M88.4 R12, [R252+0x8180] ;  /* 0x00818000fc0c783b */ /* 0x0007280000000200 */
[----:B-1----:R3:W-:Y:S01]  /*1269b0*/  STL.64 [R1+0x330], R16 ;  /* 0x0003301001007387 */ /* 0x0027e20000100a00 */
[----:B------:R3:W-:Y:S02]  /*1269c0*/  STL.64 [R1+0x338], R18 ;  /* 0x0003381201007387 */ /* 0x0007e40000100a00 */
[----:B------:R3:W1:Y:S01]  /*1269d0*/  LDSM.16.M88.4 R16, [R252+0x9180] ;  /* 0x00918000fc10783b */ /* 0x0006620000000200 */
[----:B------:R-:W-:-:S05]  /*1269e0*/  MOV R3, c[0x0][0x18c] ;  /* 0x0000630000037a02 */ /* 0x000fca0000000f00 */
[----:B------:R-:W-:-:S05]  /*1269f0*/  IMAD.SHL.U32 R3, R3, 0x80, RZ ;  /* 0x0000008003037824 */ /* 0x000fca00078e00ff */
[----:B------:R-:W-:Y:S02]  /*126a00*/  SHF.L.U32 R3, R3, 0x2, RZ ;  /* 0x0000000203037819 */ /* 0x000fe400000006ff */
        /* <DEDUP_REMOVED lines=110> */
[----:B-1----:R-:W3:Y:S04]  /*1270f0*/  LDL.LU.64 R118, [R1+0x438] ;  /* 0x0004380001767983 */ /* 0x002ee80000300a00 */
[----:B------:R-:W-:Y:S04]  /*127100*/  STL [R1+0x8bf4], R122 ;  /* 0x008bf47a01007387 */ /* 0x000fe80000100800 */
[----:B------:R-:W-:Y:S04]  /*127110*/  STL [R1+0x8bf0], R123 ;  /* 0x008bf07b01007387 */ /* 0x000fe80000100800 */
[----:B------:R1:W-:Y:S04]  /*127120*/  STL [R1+0x8bac], R126 ;  /* 0x008bac7e01007387 */ /* 0x0003e80000100800 */
[----:B------:R4:W-:Y:S04]  /*127130*/  STL [R1+0x8ba8], R127 ;  /* 0x008ba87f01007387 */ /* 0x0009e80000100800 */
[----:B------:R-:W3:Y:S04]  /*127140*/  LDL.LU R124, [R1+0xce0] ;  /* 0x000ce000017c7983 */ /* 0x000ee80000300800 */
[----:B------:R-:W3:Y:S04]  /*127150*/  LDL.LU R125, [R1+0xce4] ;  /* 0x000ce400017d7983 */ /* 0x000ee80000300800 */
[----:B-1----:R-:W3:Y:S04]  /*127160*/  LDL.LU R126, [R1+0xce8] ;  /* 0x000ce800017e7983 */ /* 0x002ee80000300800 */
[----:B----4-:R-:W3:Y:S04]  /*127170*/  LDL.LU R127, [R1+0xcec] ;  /* 0x000cec00017f7983 */ /* 0x010ee80000300800 */
[----:B------:R-:W4:Y:S04]  /*127180*/  LDL.LU R120, [R1+0xa40] ;  /* 0x000a400001787983 */ /* 0x000f280000300800 */
[----:B------:R-:W4:Y:S04]  /*127190*/  LDL.LU R121, [R1+0xa44] ;  /* 0x000a440001797983 */ /* 0x000f280000300800 */
[----:B------:R-:W4:Y:S04]  /*1271a0*/  LDL.LU R122, [R1+0xa48] ;  /* 0x000a4800017a7983 */ /* 0x000f280000300800 */
[----:B------:R-:W4:Y:S04]  /*1271b0*/  LDL.LU R123, [R1+0xa4c] ;  /* 0x000a4c00017b7983 */ /* 0x000f280000300800 */
[----:B------:R-:W-:Y:S04]  /*1271c0*/  STL [R1+0x8ba4], R130 ;  /* 0x008ba48201007387 */ /* 0x000fe80000100800 */
[----:B------:R-:W-:Y:S04]  /*1271d0*/  STL [R1+0x8ba0], R131 ;  /* 0x008ba08301007387 */ /* 0x000fe80000100800 */
[----:B--2---:R-:W2:Y:S04]  /*1271e0*/  LDL.LU R128, [R1+0x1a0] ;  /* 0x0001a00001807983 */ /* 0x004ea80000300800 */
[----:B------:R-:W2:Y:S04]  /*1271f0*/  LDL.LU R129, [R1+0x1a4] ;  /* 0x0001a40001817983 */ /* 0x000ea80000300800 */
[----:B------:R-:W-:Y:S04]  /*127200*/  STL [R1+0x8b9c], R134 ;  /* 0x008b9c8601007387 */ /* 0x000fe80000100800 */
[----:B------:R-:W-:Y:S04]  /*127210*/  STL [R1+0x8b98], R135 ;  /* 0x008b988701007387 */ /* 0x000fe80000100800 */
[----:B------:R-:W-:Y:S04]  /*127220*/  STL [R1+0x8b94], R138 ;  /* 0x008b948a01007387 */ /* 0x000fe80000100800 */
[----:B------:R-:W-:Y:S04]  /*127230*/  STL [R1+0x8b90], R139 ;  /* 0x008b908b01007387 */ /* 0x000fe80000100800 */
[----:B------:R1:W-:Y:S04]  /*127240*/  STL [R1+0x8b8c], R142 ;  /* 0x008b8c8e01007387 */ /* 0x0003e80000100800 */
[----:B------:R1:W-:Y:S04]  /*127250*/  STL [R1+0x8b88], R143 ;  /* 0x008b888f01007387 */ /* 0x0003e80000100800 */
[----:B------:R-:W2:Y:S04]  /*127260*/  LDL.LU R140, [R1+0xdb0] ;  /* 0x000db000018c7983 */ /* 0x000ea80000300800 */
[----:B------:R-:W2:Y:S04]  /*127270*/  LDL.LU R141, [R1+0xdb4] ;  /* 0x000db400018d7983 */ /* 0x000ea80000300800 */
[----:B-1----:R-:W2:Y:S04]  /*127280*/  LDL.LU R142, [R1+0xdb8] ;  /* 0x000db800018e7983 */ /* 0x002ea80000300800 */
[----:B------:R-:W2:Y:S04]  /*127290*/  LDL.LU R143, [R1+0xdbc] ;  /* 0x000dbc00018f7983 */ /* 0x000ea80000300800 */
[----:B------:R-:W-:Y:S04]  /*1272a0*/  STL [R1+0x8b54], R222 ;  /* 0x008b54de01007387 */ /* 0x000fe80000100800 */
[----:B------:R-:W-:Y:S04]  /*1272b0*/  STL [R1+0x8b50], R223 ;  /* 0x008b50df01007387 */ /* 0x000fe80000100800 */
[----:B------:R1:W-:Y:S04]  /*1272c0*/  STL.64 [R1+0x9108], R220 ;  /* 0x009108dc01007387 */ /* 0x0003e80000100a00 */
[----:B-1----:R-:W2:Y:S04]  /*1272d0*/  LDL.LU R220, [R1+0x1b0] ;  /* 0x0001b00001dc7983 */ /* 0x002ea80000300800 */
[----:B------:R-:W2:Y:S04]  /*1272e0*/  LDL.LU R221, [R1+0x1b4] ;  /* 0x0001b40001dd7983 */ /* 0x000ea80000300800 */
        /* <DEDUP_REMOVED lines=8> */
[----:B------:R-:W-:Y:S04]  /*127370*/  STL [R1+0x8b3c], R234 ;  /* 0x008b3cea01007387 */ /* 0x000fe80000100800 */
[----:B------:R-:W-:Y:S04]  /*127380*/  STL [R1+0x8b38], R235 ;  /* 0x008b38eb01007387 */ /* 0x000fe80000100800 */
[----:B------:R-:W2:Y:S04]  /*127390*/  LDL.LU R232, [R1+0x1c0] ;  /* 0x0001c00001e87983 */ /* 0x000ea80000300800 */
[----:B------:R-:W2:Y:S04]  /*1273a0*/  LDL.LU R233, [R1+0x1c4] ;  /* 0x0001c40001e97983 */ /* 0x000ea80000300800 */
[----:B------:R-:W-:Y:S04]  /*1273b0*/  STL [R1+0x8a24], R10 ;  /* 0x008a240a01007387 */ /* 0x000fe80000100800 */
[----:B------:R-:W-:Y:S04]  /*1273c0*/  STL [R1+0x8a20], R11 ;  /* 0x008a200b01007387 */ /* 0x000fe80000100800 */
[----:B------:R1:W-:Y:S04]  /*1273d0*/  STL.64 [R1+0x90d8], R8 ;  /* 0x0090d80801007387 */ /* 0x0003e80000100a00 */
[----:B-1----:R-:W2:Y:S04]  /*1273e0*/  LDL.LU R8, [R1+0xdd0] ;  /* 0x000dd00001087983 */ /* 0x002ea80000300800 */
[----:B------:R-:W2:Y:S04]  /*1273f0*/  LDL.LU R9, [R1+0xdd4] ;  /* 0x000dd40001097983 */ /* 0x000ea80000300800 */
[----:B------:R-:W2:Y:S04]  /*127400*/  LDL.LU R10, [R1+0xdd8] ;  /* 0x000dd800010a7983 */ /* 0x000ea80000300800 */
[----:B------:R-:W2:Y:S04]  /*127410*/  LDL.LU R11, [R1+0xddc] ;  /* 0x000ddc00010b7983 */ /* 0x000ea80000300800 */
[----:B------:R-:W-:Y:S04]  /*127420*/  STL [R1+0x8a1c], R14 ;  /* 0x008a1c0e01007387 */ /* 0x000fe80000100800 */
[----:B------:R-:W-:Y:S04]  /*127430*/  STL [R1+0x8a18], R15 ;  /* 0x008a180f01007387 */ /* 0x000fe80000100800 */
[----:B------:R-:W-:Y:S04]  /*127440*/  STL [R1+0x8a14], R18 ;  /* 0x008a141201007387 */ /* 0x000fe80000100800 */
[----:B------:R-:W-:Y:S04]  /*127450*/  STL [R1+0x8a10], R19 ;  /* 0x008a101301007387 */ /* 0x000fe80000100800 */
[----:B------:R-:W2:Y:S04]  /*127460*/  LDL.LU R16, [R1+0x1d0] ;  /* 0x0001d00001107983 */ /* 0x000ea80000300800 */
[----:B------:R-:W2:Y:S04]  /*127470*/  LDL.LU R17, [R1+0x1d4] ;  /* 0x0001d40001117983 */ /* 0x000ea80000300800 */
[----:B------:R1:W-:Y:S04]  /*127480*/  STL [R1+0x8a0c], R22 ;  /* 0x008a0c1601007387 */ /* 0x0003e80000100800 */
[----:B------:R1:W-:Y:S04]  /*127490*/  STL [R1+0x8a08], R23 ;  /* 0x008a081701007387 */ /* 0x0003e80000100800 */
        /* <DEDUP_REMOVED lines=30> */
[----:B------:R-:W3:Y:S04]  /*127680*/  LDL.LU R36, [R1+0x210] ;  /* 0x0002100001247983 */ /* 0x000ee80000300800 */
[----:B------:R-:W3:Y:S04]  /*127690*/  LDL.LU R37, [R1+0x214] ;  /* 0x0002140001257983 */ /* 0x000ee80000300800 */
[----:B------:R1:W-:Y:S04]  /*1276a0*/  STL [R1+0x89e4], R42 ;  /* 0x0089e42a01007387 */ /* 0x0003e80000100800 */
[----:B------:R1:W-:Y:S04]  /*1276b0*/  STL [R1+0x89e0], R43 ;  /* 0x0089e02b01007387 */ /* 0x0003e80000100800 */
[----:B------:R-:W3:Y:S04]  /*1276c0*/  LDL.LU R40, [R1+0xe20] ;  /* 0x000e200001287983 */ /* 0x000ee80000300800 */
[----:B------:R-:W3:Y:S04]  /*1276d0*/  LDL.LU R41, [R1+0xe24] ;  /* 0x000e240001297983 */ /* 0x000ee80000300800 */
[----:B-1----:R-:W3:Y:S04]  /*1276e0*/  LDL.LU R42, [R1+0xe28] ;  /* 0x000e2800012a7983 */ /* 0x002ee80000300800 */
[----:B------:R-:W3:Y:S04]  /*1276f0*/  LDL.LU R43, [R1+0xe2c] ;  /* 0x000e2c00012b7983 */ /* 0x000ee80000300800 */
[----:B------:R-:W-:Y:S04]  /*127700*/  STL [R1+0x89dc], R46 ;  /* 0x0089dc2e01007387 */ /* 0x000fe80000100800 */
[----:B------:R-:W-:Y:S04]  /*127710*/  STL [R1+0x89d8], R47 ;  /* 0x0089d82f01007387 */ /* 0x000fe80000100800 */
[----:B------:R-:W4:Y:S04]  /*127720*/  LDL.LU R44, [R1+0x220] ;  /* 0x00022000012c7983 */ /* 0x000f280000300800 */
[----:B------:R-:W4:Y:S04]  /*127730*/  LDL.LU R45, [R1+0x224] ;  /* 0x00022400012d7983 */ /* 0x000f280000300800 */
[----:B------:R1:W-:Y:S04]  /*127740*/  STL [R1+0x89d4], R50 ;  /* 0x0089d43201007387 */ /* 0x0003e80000100800 */
[----:B------:R1:W-:Y:S04]  /*127750*/  STL [R1+0x89d0], R51 ;  /* 0x0089d03301007387 */ /* 0x0003e80000100800 */
[----:B------:R-:W4:Y:S04]  /*127760*/  LDL.LU R48, [R1+0xe30] ;  /* 0x000e300001307983 */ /* 0x000f280000300800 */
[----:B------:R-:W4:Y:S04]  /*127770*/  LDL.LU R49, [R1+0xe34] ;  /* 0x000e340001317983 */ /* 0x000f280000300800 */
[----:B-1----:R-:W4:Y:S04]  /*127780*/  LDL.LU R50, [R1+0xe38] ;  /* 0x000e380001327983 */ /* 0x002f280000300800 */
[----:B------:R-:W4:Y:S04]  /*127790*/  LDL.LU R51, [R1+0xe3c] ;  /* 0x000e3c0001337983 */ /* 0x000f280000300800 */
        /* <DEDUP_REMOVED lines=57> */
[----:B------:R-:W-:Y:S01]  /*127b30*/  STL [R1+0x87cc], R158 ;  /* 0x0087cc9e01007387 */ /* 0x000fe20000100800 */
[C---:B------:R-:W-:Y:S03]  /*127b40*/  HMMA.1688.F32.TF32 R28, R236.reuse, R228, R24 ;  /* 0x000000e4ec1c723c */ /* 0x040fe60000081018 */
[----:B------:R-:W-:Y:S04]  /*127b50*/  STL [R1+0x87c8], R159 ;  /* 0x0087c89f01007387 */ /* 0x000fe80000100800 */
[----:B------:R-:W-:Y:S01]  /*127b60*/  STL [R1+0x87c4], R162 ;  /* 0x0087c4a201007387 */ /* 0x000fe20000100800 */
[C---:B------:R-:W-:Y:S03]  /*127b70*/  HMMA.1688.F32.TF32 R24, R236.reuse, R132, R136 ;  /* 0x00000084ec18723c */ /* 0x040fe60000081088 */
[----:B------:R-:W-:Y:S04]  /*127b80*/  STL [R1+0x87c0], R163 ;  /* 0x0087c0a301007387 */ /* 0x000fe80000100800 */
[----:B------:R-:W-:Y:S04]  /*127b90*/  STL [R1+0x87bc], R166 ;  /* 0x0087bca601007387 */ /* 0x000fe80000100800 */
[----:B------:R-:W-:Y:S04]  /*127ba0*/  STL [R1+0x87b8], R167 ;  /* 0x0087b8a701007387 */ /* 0x000fe80000100800 */
[----:B------:R-:W-:Y:S04]  /*127bb0*/  STL [R1+0x87b4], R170 ;  /* 0x0087b4aa01007387 */ /* 0x000fe80000100800 */
[----:B------:R-:W-:Y:S04]  /*127bc0*/  STL [R1+0x87b0], R171 ;  /* 0x0087b0ab01007387 */ /* 0x000fe80000100800 */
[----:B------:R-:W-:Y:S01]  /*127bd0*/  STL [R1+0x87ac], R174 ;  /* 0x0087acae01007387 */ /* 0x000fe20000100800 */
[C---:B---3--:R-:W-:Y:S01]  /*127be0*/  HMMA.1688.F32.TF32 R36, R236.reuse, R36, R40 ;  /* 0x00000024ec24723c */ /* 0x048fe20000081028 */
[----:B------:R-:W-:Y:S01]  /*127bf0*/  IMAD.MOV.U32 R230, RZ, RZ, R26 ;  /* 0x000000ffffe67224 */ /* 0x000fe200078e001a */
[----:B------:R-:W-:Y:S01]  /*127c00*/  MOV R231, R27 ;  /* 0x0000001b00e77202 */ /* 0x000fe20000000f00 */
        /* <DEDUP_REMOVED lines=10> */
[C---:B----4-:R-:W-:Y:S03]  /*127cb0*/  HMMA.1688.F32.TF32 R44, R236.reuse, R44, R48 ;  /* 0x0000002cec2c723c */ /* 0x050fe60000081030 */
        /* <DEDUP_REMOVED lines=11> */
[----:B------:R-:W-:Y:S04]  /*127d70*/  STL [R1+0x8758], R215 ;  /* 0x008758d701007387 */ /* 0x000fe80000100800 */
[----:B------:R-:W-:Y:S04]  /*127d80*/  STL.64 [R1+0x8f38], R212 ;  /* 0x008f38d401007387 */ /* 0x000fe80000100a00 */
[----:B------:R-:W-:Y:S04]  /*127d90*/  STL [R1+0x871c], R218 ;  /* 0x00871cda01007387 */ /* 0x000fe80000100800 */
[----:B------:R-:W-:Y:S04]  /*127da0*/  STL [R1+0x8718], R219 ;  /* 0x008718db01007387 */ /* 0x000fe80000100800 */
[----:B-----5:R-:W-:Y:S04]  /*127db0*/  STL [R1+0x8588], R2 ;  /* 0x0085880201007387 */ /* 0x020fe80000100800 */
[----:B------:R-:W-:Y:S01]  /*127dc0*/  STL [R1+0x84c8], R0 ;  /* 0x0084c80001007387 */ /* 0x000fe20000100800 */
[C---:B------:R-:W-:Y:S08]  /*127dd0*/  HMMA.1688.F32.TF32 R60, R236.reuse, R60, R64 ;  /* 0x0000003cec3c723c */ /* 0x040ff00000081040 */
[C---:B------:R-:W-:Y:S11]  /*127de0*/  HMMA.1688.F32.TF32 R68, R236.reuse, R68, R72 ;  /* 0x00000044ec44723c */ /* 0x040ff60000081048 */
[----:B------:R-:W-:Y:S11]  /*127df0*/  @!UPT UIADD3 URZ, URZ, URZ, URZ ;  /* 0x0000003f3f3ff290 */ /* 0x000ff6000fffe03f */
[----:B------:R-:W-:Y:S01]  /*127e00*/  @!UPT UIADD3 URZ, URZ, URZ, URZ ;  /* 0x0000003f3f3ff290 */ /* 0x000fe2000fffe03f */
        /* <DEDUP_REMOVED lines=15> */
[----:B------:R-:W2:Y:S04]  /*127f00*/  LDL.LU R136, [R1+0xe70] ;  /* 0x000e700001887983 */ /* 0x000ea80000300800 */
[----:B------:R-:W2:Y:S04]  /*127f10*/  LDL.LU R137, [R1+0xe74] ;  /* 0x000e740001897983 */ /* 0x000ea80000300800 */
[----:B------:R-:W2:Y:S04]  /*127f20*/  LDL.LU R138, [R1+0xe78] ;  /* 0x000e7800018a7983 */ /* 0x000ea80000300800 */
[----:B------:R-:W2:Y:S01]  /*127f30*/  LDL.LU R139, [R1+0xe7c] ;  /* 0x000e7c00018b7983 */ /* 0x000ea20000300800 */
[C---:B------:R-:W-:Y:S03]  /*127f40*/  HMMA.1688.F32.TF32 R20, R236.reuse, R16, R20 ;  /* 0x00000010ec14723c */ /* 0x040fe60000081014 */
[----:B------:R-:W2:Y:S04]  /*127f50*/  LDL.LU.64 R134, [R1+0x428] ;  /* 0x0004280001867983 */ /* 0x000ea80000300a00 */
[----:B------:R1:W-:Y:S01]  /*127f60*/  STL [R1+0x92a0], R230 ;  /* 0x0092a0e601007387 */ /* 0x0003e20000100800 */
[C---:B------:R-:W-:Y:S08]  /*127f70*/  HMMA.1688.F32.TF32 R16, R236.reuse, R232, R8 ;  /* 0x000000e8ec10723c */ /* 0x040ff00000081008 */
[----:B------:R-:W-:Y:S07]  /*127f80*/  HMMA.1688.F32.TF32 R8, R236, R220, R224 ;  /* 0x000000dcec08723c */ /* 0x000fee00000810e0 */
[----:B------:R-:W-:Y:S04]  /*127f90*/  STL.64 [R1+0x890], R20 ;  /* 0x0008901401007387 */ /* 0x000fe80000100a00 */
[----:B------:R-:W-:Y:S11]  /*127fa0*/  STL.64 [R1+0x898], R22 ;  /* 0x0008981601007387 */ /* 0x000ff60000100a00 */
[----:B------:R-:W-:Y:S01]  /*127fb0*/  @!UPT UIADD3 URZ, URZ, URZ, URZ ;  /* 0x0000003f3f3ff290 */ /* 0x000fe2000fffe03f */
[----:B------:R-:W-:Y:S01]  /*127fc0*/  STL [R1+0x874], R9 ;  /* 0x0008740901007387 */ /* 0x000fe20000100800 */
[----:B-1----:R-:W-:-:S03]  /*127fd0*/  IMAD.MOV.U32 R230, RZ, RZ, R8 ;  /* 0x000000ffffe67224 */ /* 0x002fc600078e0008 */
[----:B------:R-:W-:Y:S04]  /*127fe0*/  STL.64 [R1+0x880], R16 ;  /* 0x0008801001007387 */ /* 0x000fe80000100a00 */
[----:B------:R1:W-:Y:S04]  /*127ff0*/  STL.64 [R1+0x888], R18 ;  /* 0x0008881201007387 */ /* 0x0003e80000100a00 */
[----:B------:R3:W-:Y:S01]  /*128000*/  STL.64 [R1+0x878], R10 ;  /* 0x0008780a01007387 */ /* 0x0007e20000100a00 */
[C---:B-1----:R-:W-:Y:S03]  /*128010*/  HMMA.1688.F32.TF32 R16, R236.reuse, R128, R140 ;  /* 0x00000080ec10723c */ /* 0x042fe6000008108c */
[----:B------:R-:W4:Y:S05]  /*128020*/  LDL.LU R128, [R1+0xea0] ;  /* 0x000ea00001807983 */ /* 0x000f2a0000300800 */
[----:B---3--:R-:W-:Y:S11]  /*128030*/  HMMA.1688.F32.TF32 R8, R236, R4, R120 ;  /* 0x00000004ec08723c */ /* 0x008ff60000081078 */
[----:B------:R-:W-:Y:S04]  /*128040*/  @!UPT UIADD3 URZ, URZ, URZ, URZ ;  /* 0x0000003f3f3ff290 */ /* 0x000fe8000fffe03f */
[----:B------:R-:W-:Y:S04]  /*128050*/  STL.64 [R1+0x860], R16 ;  /* 0x0008601001007387 */ /* 0x000fe80000100a00 */
[----:B------:R-:W-:Y:S04]  /*128060*/  STL.64 [R1+0x868], R18 ;  /* 0x0008681201007387 */ /* 0x000fe80000100a00 */
[----:B------:R-:W-:Y:S04]  /*128070*/  STL.64 [R1+0x670], R8 ;  /* 0x0006700801007387 */ /* 0x000fe80000100a00 */
[----:B------:R1:W-:Y:S04]  /*128080*/  STL.64 [R1+0x678], R10 ;  /* 0x0006780a01007387 */ /* 0x0003e80000100a00 */
[----:B------:R-:W4:Y:S04]  /*128090*/  LDL.LU R129, [R1+0xea4] ;  /* 0x000ea40001817983 */ /* 0x000f280000300800 */
[----:B------:R-:W4:Y:S04]  /*1280a0*/  LDL.LU R130, [R1+0xea8] ;  /* 0x000ea80001827983 */ /* 0x000f280000300800 */
[----:B------:R-:W4:Y:S04]  /*1280b0*/  LDL.LU R131, [R1+0xeac] ;  /* 0x000eac0001837983 */ /* 0x000f280000300800 */
[----:B------:R-:W4:Y:S01]  /*1280c0*/  LDL.64 R122, [R1+0x418] ;  /* 0x00041800017a7983 */ /* 0x000f220000100a00 */
[----:B-1----:R-:W-:Y:S07]  /*1280d0*/  HMMA.1688.F32.TF32 R8, R240, R118, R124 ;  /* 0x00000076f008723c */ /* 0x002fee000008107c */
[----:B------:R-:W-:Y:S01]  /*1280e0*/  MOV R126, R118 ;  /* 0x00000076007e7202 */ /* 0x000fe20000000f00 */
[----:B------:R-:W-:Y:S11]  /*1280f0*/  IMAD.MOV.U32 R127, RZ, RZ, R119 ;  /* 0x000000ffff7f7224 */ /* 0x000ff600078e0077 */
[----:B------:R-:W-:Y:S04]  /*128100*/  @!UPT UIADD3 URZ, URZ, URZ, URZ ;  /* 0x0000003f3f3ff290 */ /* 0x000fe8000fffe03f */
[----:B------:R1:W-:Y:S04]  /*128110*/  STL.64 [R1+0x660], R8 ;  /* 0x0006600801007387 */ /* 0x0003e80000100a00 */
[----:B------:R-:W3:Y:S04]  /*128120*/  LDL.LU R220, [R1+0xef0] ;  /* 0x000ef00001dc7983 */ /* 0x000ee80000300800 */
[----:B------:R-:W3:Y:S04]  /*128130*/  LDL.LU R221, [R1+0xef4] ;  /* 0x000ef40001dd7983 */ /* 0x000ee80000300800 */
[----:B------:R-:W3:Y:S04]  /*128140*/  LDL.LU R222, [R1+0xef8] ;  /* 0x000ef80001de7983 */ /* 0x000ee80000300800 */
[----:B------:R-:W3:Y:S04]  /*128150*/  LDL.LU R223, [R1+0xefc] ;  /* 0x000efc0001df7983 */ /* 0x000ee80000300800 */
[----:B------:R-:W3:Y:S04]  /*128160*/  LDL.64 R118, [R1+0x408] ;  /* 0x0004080001767983 */ /* 0x000ee80000100a00 */
[----:B------:R-:W3:Y:S04]  /*128170*/  LDL R210, [R1+0x3c8] ;  /* 0x0003c80001d27983 */ /* 0x000ee80000100800 */
[----:B------:R-:W3:Y:S04]  /*128180*/  LDL R211, [R1+0x3cc] ;  /* 0x0003cc0001d37983 */ /* 0x000ee80000100800 */
[----:B------:R-:W3:Y:S04]  /*128190*/  LDL.LU R16, [R1+0xf00] ;  /* 0x000f000001107983 */ /* 0x000ee80000300800 */
[----:B------:R-:W3:Y:S04]  /*1281a0*/  LDL.LU R17, [R1+0xf04] ;  /* 0x000f040001117983 */ /* 0x000ee80000300800 */
[----:B------:R-:W3:Y:S04]  /*1281b0*/  LDL.LU R18, [R1+0xf08] ;  /* 0x000f080001127983 */ /* 0x000ee80000300800 */
[----:B------:R-:W3:Y:S04]  /*1281c0*/  LDL.LU R19, [R1+0xf0c] ;  /* 0x000f0c0001137983 */ /* 0x000ee80000300800 */
[----:B------:R-:W3:Y:S01]  /*1281d0*/  LDL.64 R226, [R1+0x3f8] ;  /* 0x0003f80001e27983 */ /* 0x000ee20000100a00 */
[----:B------:R-:W-:Y:S01]  /*1281e0*/  IMAD.MOV.U32 R217, RZ, RZ, R11 ;  /* 0x000000ffffd97224 */ /* 0x000fe200078e000b */
[----:B------:R-:W-:-:S04]  /*1281f0*/  MOV R216, R10 ;  /* 0x0000000a00d87202 */ /* 0x000fc80000000f00 */
[----:B------:R1:W-:Y:S04]  /*128200*/  STL [R1+0x916c], R217 ;  /* 0x00916cd901007387 */ /* 0x0003e80000100800 */
[----:B------:R1:W-:Y:S01]  /*128210*/  STL [R1+0x9168], R216 ;  /* 0x009168d801007387 */ /* 0x0003e20000100800 */
[----:B--2---:R-:W-:Y:S03]  /*128220*/  HMMA.1688.F32.TF32 R20, R240, R134, R136 ;  /* 0x00000086f014723c */ /* 0x004fe60000081088 */
[----:B------:R-:W2:Y:S01]  /*128230*/  LDL.LU R136, [R1+0xf20] ;  /* 0x000f200001887983 */ /* 0x000ea20000300800 */
[----:B------:R-:W-:Y:S01]  /*128240*/  MOV R143, R134 ;  /* 0x00000086008f7202 */ /* 0x000fe20000000f00 */
[----:B------:R-:W-:-:S02]  /*128250*/  IMAD.MOV.U32 R142, RZ, RZ, R135 ;  /* 0x000000ffff8e7224 */ /* 0x000fc400078e0087 */
[----:B------:R-:W2:Y:S04]  /*128260*/  LDL.LU R137, [R1+0xf24] ;  /* 0x000f240001897983 */ /* 0x000ea80000300800 */
[----:B------:R-:W2:Y:S04]  /*128270*/  LDL.LU R138, [R1+0xf28] ;  /* 0x000f2800018a7983 */ /* 0x000ea80000300800 */
[----:B------:R-:W2:Y:S04]  /*128280*/  LDL.LU R139, [R1+0xf2c] ;  /* 0x000f2c00018b7983 */ /* 0x000ea80000300800 */
[----:B------:R-:W2:Y:S05]  /*128290*/  LDL.64 R134, [R1+0x3e8] ;  /* 0x0003e80001867983 */ /* 0x000eaa0000100a00 */
[----:B------:R-:W-:Y:S01]  /*1282a0*/  MOV R235, R20 ;  /* 0x0000001400eb7202 */ /* 0x000fe20000000f00 */
[----:B------:R-:W-:Y:S01]  /*1282b0*/  IMAD.MOV.U32 R234, RZ, RZ, R21 ;  /* 0x000000ffffea7224 */ /* 0x000fe200078e0015 */
[----:B-1----:R-:W-:Y:S01]  /*1282c0*/  MOV R9, R22 ;  /* 0x0000001600097202 */ /* 0x002fe20000000f00 */
[----:B------:R-:W-:-:S02]  /*1282d0*/  IMAD.MOV.U32 R8, RZ, RZ, R23 ;  /* 0x000000ffff087224 */ /* 0x000fc400078e0017 */
[C---:B----4-:R-:W-:Y:S01]  /*1282e0*/  HMMA.1688.F32.TF32 R20, R240.reuse, R122, R128 ;  /* 0x0000007af014723c */ /* 0x050fe20000081080 */
[----:B------:R-:W-:Y:S01]  /*1282f0*/  MOV R218, R122 ;  /* 0x0000007a00da7202 */ /* 0x000fe20000000f00 */
[----:B------:R-:W-:Y:S11]  /*128300*/  IMAD.MOV.U32 R209, RZ, RZ, R123 ;  /* 0x000000ffffd17224 */ /* 0x000ff600078e007b */
[----:B------:R-:W-:Y:S10]  /*128310*/  @!UPT UIADD3 URZ, URZ, URZ, URZ ;  /* 0x0000003f3f3ff290 */ /* 0x000ff4000fffe03f */
[----:B------:R-:W-:Y:S04]  /*128320*/  STL.64 [R1+0x640], R20 ;  /* 0x0006401401007387 */ /* 0x000fe80000100a00 */
[----:B------:R-:W4:Y:S04]  /*128330*/  LDL.LU R128, [R1+0xf30] ;  /* 0x000f300001807983 */ /* 0x000f280000300800 */
[----:B------:R-:W4:Y:S04]  /*128340*/  LDL.LU R129, [R1+0xf34] ;  /* 0x000f340001817983 */ /* 0x000f280000300800 */
[----:B------:R-:W4:Y:S04]  /*128350*/  LDL.LU R130, [R1+0xf38] ;  /* 0x000f380001827983 */ /* 0x000f280000300800 */
[----:B------:R-:W4:Y:S04]  /*128360*/  LDL.LU R131, [R1+0xf3c] ;  /* 0x000f3c0001837983 */ /* 0x000f280000300800 */
[----:B------:R-:W4:Y:S01]  /*128370*/  LDL.64 R122, [R1+0x3d8] ;  /* 0x0003d800017a7983 */ /* 0x000f220000100a00 */
[----:B---3--:R-:W-:Y:S01]  /*128380*/  HMMA.1688.F32.TF32 R220, R240, R118, R220 ;  /* 0x00000076f0dc723c */ /* 0x008fe200000810dc */
[----:B------:R-:W-:-:S02]  /*128390*/  MOV R252, R118 ;  /* 0x0000007600fc7202 */ /* 0x000fc40000000f00 */
[----:B------:R-:W2:Y:S01]  /*1283a0*/  LDL.LU R116, [R1+0xf50] ;  /* 0x000f500001747983 */ /* 0x000ea20000300800 */
[----:B------:R-:W-:-:S03]  /*1283b0*/  IMAD.MOV.U32 R219, RZ, RZ, R119 ;  /* 0x000000ffffdb7224 */ /* 0x000fc600078e0077 */
[----:B------:R-:W2:Y:S04]  /*1283c0*/  LDL.LU R117, [R1+0xf54] ;  /* 0x000f540001757983 */ /* 0x000ea80000300800 */
[----:B------:R-:W2:Y:S04]  /*1283d0*/  LDL.LU R118, [R1+0xf58] ;  /* 0x000f580001767983 */ /* 0x000ea80000300800 */
[----:B------:R-:W2:Y:S01]  /*1283e0*/  LDL.LU R119, [R1+0xf5c] ;  /* 0x000f5c0001777983 */ /* 0x000ea20000300800 */
[C---:B------:R-:W-:Y:S07]  /*1283f0*/  HMMA.1688.F32.TF32 R16, R240.reuse, R226, R16 ;  /* 0x000000e2f010723c */ /* 0x040fee0000081010 */
[----:B------:R-:W-:Y:S04]  /*128400*/  STL.64 [R1+0x9120], R222 ;  /* 0x009120de01007387 */ /* 0x000fe80000100a00 */
[----:B------:R-:W-:Y:S04]  /*128410*/  STL.64 [R1+0x9118], R220 ;  /* 0x009118dc01007387 */ /* 0x000fe80000100a00 */
[----:B------:R-:W2:Y:S09]  /*128420*/  LDL R111, [R1+0x19a4] ;  /* 0x0019a400016f7983 */ /* 0x000eb20000100800 */
[----:B------:R-:W-:Y:S01]  /*128430*/  MOV R228, R16 ;  /* 0x0000001000e47202 */ /* 0x000fe20000000f00 */
[----:B------:R-:W-:Y:S01]  /*128440*/  IMAD.MOV.U32 R229, RZ, RZ, R17 ;  /* 0x000000ffffe57224 */ /* 0x000fe200078e0011 */
[----:B------:R-:W-:Y:S01]  /*128450*/  MOV R232, R18 ;  /* 0x0000001200e87202 */ /* 0x000fe20000000f00 */
[----:B------:R-:W-:Y:S01]  /*128460*/  IMAD.MOV.U32 R233, RZ, RZ, R19 ;  /* 0x000000ffffe97224 */ /* 0x000fe200078e0013 */
[----:B------:R-:W-:Y:S04]  /*128470*/  STL.64 [R1+0x91e0], R234 ;  /* 0x0091e0ea01007387 */ /* 0x000fe80000100a00 */
[----:B------:R-:W-:Y:S04]  /*128480*/  STL.64 [R1+0x91d8], R232 ;  /* 0x0091d8e801007387 */ /* 0x000fe80000100a00 */
[----:B------:R1:W-:Y:S04]  /*128490*/  STL.64 [R1+0x91d0], R228 ;  /* 0x0091d0e401007387 */ /* 0x0003e80000100a00 */
[----:B------:R-:W-:Y:S04]  /*1284a0*/  STL.64 [R1+0x92a8], R230 ;  /* 0x0092a8e601007387 */ /* 0x000fe80000100a00 */
[----:B------:R-:W2:Y:S01]  /*1284b0*/  LDL R110, [R1+0x1994] ;  /* 0x00199400016e7983 */ /* 0x000ea20000100800 */
[----:B------:R-:W-:Y:S01]  /*1284c0*/  MOV R217, R22 ;  /* 0x0000001600d97202 */ /* 0x000fe20000000f00 */
[----:B------:R-:W-:Y:S01]  /*1284d0*/  IMAD.MOV.U32 R216, RZ, RZ, R23 ;  /* 0x000000ffffd87224 */ /* 0x000fe200078e0017 */
[----:B--2---:R-:W-:Y:S11]  /*1284e0*/  HMMA.1688.F32.TF32 R16, R240, R134, R136 ;  /* 0x00000086f010723c */ /* 0x004ff60000081088 */
[----:B------:R-:W-:Y:S11]  /*1284f0*/  @!UPT UIADD3 URZ, URZ, URZ, URZ ;  /* 0x0000003f3f3ff290 */ /* 0x000ff6000fffe03f */
[----:B------:R-:W-:Y:S01]  /*128500*/  @!UPT UIADD3 URZ, URZ, URZ, URZ ;  /* 0x0000003f3f3ff290 */ /* 0x000fe2000fffe03f */
[----:B------:R2:W-:Y:S04]  /*128510*/  STL.64 [R1+0x610], R16 ;  /* 0x0006101001007387 */ /* 0x0005e80000100a00 */
[----:B------:R-:W-:Y:S04]  /*128520*/  STL.64 [R1+0x618], R18 ;  /* 0x0006181201007387 */ /* 0x000fe80000100a00 */
[----:B------:R-:W3:Y:S04]  /*128530*/  LDL R138, [R1+0x3b8] ;  /* 0x0003b800018a7983 */ /* 0x000ee80000100800 */
[----:B------:R-:W3:Y:S04]  /*128540*/  LDL R139, [R1+0x3bc] ;  /* 0x0003bc00018b7983 */ /* 0x000ee80000100800 */
[----:B------:R-:W3:Y:S04]  /*128550*/  LDL.LU R32, [R1+0xf60] ;  /* 0x000f600001207983 */ /* 0x000ee80000300800 */
[----:B------:R-:W3:Y:S04]  /*128560*/  LDL.LU R33, [R1+0xf64] ;  /* 0x000f640001217983 */ /* 0x000ee80000300800 */
[----:B------:R-:W3:Y:S04]  /*128570*/  LDL.LU R34, [R1+0xf68] ;  /* 0x000f680001227983 */ /* 0x000ee80000300800 */
[----:B------:R-:W3:Y:S01]  /*128580*/  LDL.LU R35, [R1+0xf6c] ;  /* 0x000f6c0001237983 */ /* 0x000ee20000300800 */
[----:B------:R-:W-:Y:S01]  /*128590*/  MOV R244, R226 ;  /* 0x000000e200f47202 */ /* 0x000fe20000000f00 */
[----:B------:R-:W-:-:S02]  /*1285a0*/  IMAD.MOV.U32 R245, RZ, RZ, R227 ;  /* 0x000000fffff57224 */ /* 0x000fc400078e00e3 */
[----:B-1----:R-:W-:Y:S01]  /*1285b0*/  IMAD.MOV.U32 R228, RZ, RZ, R135 ;  /* 0x000000ffffe47224 */ /* 0x002fe200078e0087 */
[C---:B----4-:R-:W-:Y:S11]  /*1285c0*/  HMMA.1688.F32.TF32 R20, R240.reuse, R122, R128 ;  /* 0x0000007af014723c */ /* 0x050ff60000081080 */
[----:B------:R-:W-:Y:S11]  /*1285d0*/  @!UPT UIADD3 URZ, URZ, URZ, URZ ;  /* 0x0000003f3f3ff290 */ /* 0x000ff6000fffe03f */
[----:B------:R-:W-:Y:S01]  /*1285e0*/  @!UPT UIADD3 URZ, URZ, URZ, URZ ;  /* 0x0000003f3f3ff290 */ /* 0x000fe2000fffe03f */
[----:B------:R1:W-:Y:S01]  /*1285f0*/  STL [R1+0x600], R20 ;  /* 0x0006001401007387 */ /* 0x0003e20000100800 */
[----:B--2---:R-:W-:Y:S01]  /*128600*/  MOV R16, R21 ;  /* 0x0000001500107202 */ /* 0x004fe20000000f00 */
[----:B------:R-:W-:Y:S01]  /*128610*/  IMAD.MOV.U32 R11, RZ, RZ, R22 ;  /* 0x000000ffff0b7224 */ /* 0x000fe200078e0016 */
[----:B------:R-:W-:Y:S01]  /*128620*/  MOV R10, R23 ;  /* 0x00000017000a7202 */ /* 0x000fe20000000f00 */
[----:B------:R-:W2:Y:S04]  /*128630*/  LDL R130, [R1+0x3a8] ;  /* 0x0003a80001827983 */ /* 0x000ea80000100800 */
[----:B------:R-:W2:Y:S01]  /*128640*/  LDL R131, [R1+0x3ac] ;  /* 0x0003ac0001837983 */ /* 0x000ea20000100800 */
[----:B-1----:R-:W-:Y:S03]  /*128650*/  HMMA.1688.F32.TF32 R20, R240, R210, R116 ;  /* 0x000000d2f014723c */ /* 0x002fe60000081074 */
[----:B------:R-:W2:Y:S04]  /*128660*/  LDL.LU R28, [R1+0xf80] ;  /* 0x000f8000011c7983 */ /* 0x000ea80000300800 */
[----:B------:R-:W2:Y:S04]  /*128670*/  LDL.LU R29, [R1+0xf84] ;  /* 0x000f8400011d7983 */ /* 0x000ea80000300800 */
[----:B------:R-:W2:Y:S04]  /*128680*/  LDL.LU R30, [R1+0xf88] ;  /* 0x000f8800011e7983 */ /* 0x000ea80000300800 */
[----:B------:R-:W2:Y:S04]  /*128690*/  LDL.LU R31, [R1+0xf8c] ;  /* 0x000f8c00011f7983 */ /* 0x000ea80000300800 */
[----:B------:R-:W-:Y:S04]  /*1286a0*/  STL [R1+0x90fc], R16 ;  /* 0x0090fc1001007387 */ /* 0x000fe80000100800 */
[----:B------:R1:W-:Y:S01]  /*1286b0*/  STL [R1+0x90f8], R11 ;  /* 0x0090f80b01007387 */ /* 0x0003e20000100800 */
[----:B------:R-:W-:Y:S01]  /*1286c0*/  MOV R227, R22 ;  /* 0x0000001600e37202 */ /* 0x000fe20000000f00 */
[----:B------:R-:W-:-:S02]  /*1286d0*/  IMAD.MOV.U32 R226, RZ, RZ, R23 ;  /* 0x000000ffffe27224 */ /* 0x000fc400078e0017 */
[----:B------:R4:W-:Y:S04]  /*1286e0*/  STL [R1+0x90f4], R10 ;  /* 0x0090f40a01007387 */ /* 0x0009e80000100800 */
[----:B------:R-:W-:Y:S04]  /*1286f0*/  STL [R1+0x5f0], R20 ;  /* 0x0005f01401007387 */ /* 0x000fe80000100800 */
[----:B------:R-:W2:Y:S04]  /*128700*/  LDL R118, [R1+0x188] ;  /* 0x0001880001767983 */ /* 0x000ea80000100800 */
[----:B------:R-:W2:Y:S04]  /*128710*/  LDL R119, [R1+0x18c] ;  /* 0x00018c0001777983 */ /* 0x000ea80000100800 */
[----:B------:R-:W2:Y:S04]  /*128720*/  LDL R22, [R1+0x198] ;  /* 0x0001980001167983 */ /* 0x000ea80000100800 */
[----:B------:R-:W2:Y:S04]  /*128730*/  LDL R23, [R1+0x19c] ;  /* 0x00019c0001177983 */ /* 0x000ea80000100800 */
        /* <DEDUP_REMOVED lines=11> */
[----:B------:R-:W2:Y:S01]  /*1287f0*/  LDL.LU R137, [R1+0xfc4] ;  /* 0x000fc40001897983 */ /* 0x000ea20000300800 */
[----:B------:R-:W-:Y:S01]  /*128800*/  IMAD.MOV.U32 R224, RZ, RZ, R21 ;  /* 0x000000ffffe07224 */ /* 0x000fe200078e0015 */
[----:B------:R-:W-:-:S02]  /*128810*/  MOV R229, R134 ;  /* 0x0000008600e57202 */ /* 0x000fc40000000f00 */
[----:B------:R-:W-:Y:S04]  /*128820*/  LDS R237, [R110+0x86880] ;  /* 0x086880006eed7984 */ /* 0x000fe80000000800 */
[----:B------:R-:W-:Y:S04]  /*128830*/  LDS R239, [R110+0x86c80] ;  /* 0x086c80006eef7984 */ /* 0x000fe80000000800 */
[----:B------:R-:W-:Y:S04]  /*128840*/  LDS R236, [R111+0x86880] ;  /* 0x086880006fec7984 */ /* 0x000fe80000000800 */
[----:B------:R-:W1:Y:S01]  /*128850*/  LDS R238, [R111+0x86c80] ;  /* 0x086c80006fee7984 */ /* 0x000e620000000800 */
[----:B---3--:R-:W-:Y:S03]  /*128860*/  HMMA.1688.F32.TF32 R32, R240, R138, R32 ;  /* 0x0000008af020723c */ /* 0x008fe60000081020 */
[----:B------:R-:W3:Y:S04]  /*128870*/  LDL.LU R138, [R1+0xfc8] ;  /* 0x000fc800018a7983 */ /* 0x000ee80000300800 */
[----:B------:R-:W3:Y:S11]  /*128880*/  LDL.LU R139, [R1+0xfcc] ;  /* 0x000fcc00018b7983 */ /* 0x000ef60000300800 */
[----:B------:R-:W-:Y:S06]  /*128890*/  @!UPT UIADD3 URZ, URZ, URZ, URZ ;  /* 0x0000003f3f3ff290 */ /* 0x000fec000fffe03f */
[----:B-1----:R-:W-:Y:S01]  /*1288a0*/  MOV R11, R34 ;  /* 0x00000022000b7202 */ /* 0x002fe20000000f00 */
[----:B----4-:R-:W-:-:S05]  /*1288b0*/  IMAD.MOV.U32 R10, RZ, RZ, R35 ;  /* 0x000000ffff0a7224 */ /* 0x010fca00078e0023 */
[----:B------:R1:W-:Y:S04]  /*1288c0*/  STL.64 [R1+0x9148], R10 ;  /* 0x0091480a01007387 */ /* 0x0003e80000100a00 */
[----:B------:R-:W-:Y:S04]  /*1288d0*/  STL.64 [R1+0x91e8], R8 ;  /* 0x0091e80801007387 */ /* 0x000fe80000100a00 */
[----:B-1----:R-:W3:Y:S01]  /*1288e0*/  LDL.LU.64 R10, [R1+0x178] ;  /* 0x00017800010a7983 */ /* 0x002ee20000300a00 */
[----:B------:R-:W-:-:S03]  /*1288f0*/  MOV R225, R32 ;  /* 0x0000002000e17202 */ /* 0x000fc60000000f00 */
[----:B------:R-:W-:Y:S04]  /*128900*/  STL.64 [R1+0x9130], R226 ;  /* 0x009130e201007387 */ /* 0x000fe80000100a00 */
[----:B------:R-:W-:Y:S04]  /*128910*/  STL.64 [R1+0x9128], R224 ;  /* 0x009128e001007387 */ /* 0x000fe80000100a00 */
[----:B------:R-:W4:Y:S04]  /*128920*/  LDL.LU R36, [R1+0xfe0] ;  /* 0x000fe00001247983 */ /* 0x000f280000300800 */
[----:B------:R-:W4:Y:S04]  /*128930*/  LDL.LU R37, [R1+0xfe4] ;  /* 0x000fe40001257983 */ /* 0x000f280000300800 */
[----:B------:R-:W4:Y:S04]  /*128940*/  LDL.LU R38, [R1+0xfe8] ;  /* 0x000fe80001267983 */ /* 0x000f280000300800 */
[----:B------:R-:W4:Y:S01]  /*128950*/  LDL.LU R39, [R1+0xfec] ;  /* 0x000fec0001277983 */ /* 0x000f220000300800 */
[----:B--2---:R-:W-:Y:S03]  /*128960*/  HMMA.1688.F32.TF32 R28, R240, R130, R28 ;  /* 0x00000082f01c723c */ /* 0x004fe6000008101c */
[----:B------:R-:W4:Y:S11]  /*128970*/  LDL.64 R130, [R1+0x168] ;  /* 0x0001680001827983 */ /* 0x000f360000100a00 */
[----:B------:R-:W-:Y:S10]  /*128980*/  @!UPT UIADD3 URZ, URZ, URZ, URZ ;  /* 0x0000003f3f3ff290 */ /* 0x000ff4000fffe03f */
[----:B------:R-:W-:Y:S01]  /*128990*/  MOV R15, R30 ;  /* 0x0000001e000f7202 */ /* 0x000fe20000000f00 */
[----:B------:R-:W-:-:S05]  /*1289a0*/  IMAD.MOV.U32 R14, RZ, RZ, R31 ;  /* 0x000000ffff0e7224 */ /* 0x000fca00078e001f */
[----:B------:R-:W-:Y:S04]  /*1289b0*/  STL.64 [R1+0x90e8], R14 ;  /* 0x0090e80e01007387 */ /* 0x000fe80000100a00 */
[----:B------:R1:W-:Y:S02]  /*1289c0*/  STL.64 [R1+0x90e0], R12 ;  /* 0x0090e00c01007387 */ /* 0x0003e40000100a00 */
[----:B-1----:R-:W-:Y:S02]  /*1289d0*/  HMMA.1688.F32.TF32 R12, R240, R118, R120 ;  /* 0x00000076f00c723c */ /* 0x002fe40000081078 */
[----:B------:R-:W2:Y:S04]  /*1289e0*/  LDL.LU R120, [R1+0xff0] ;  /* 0x000ff00001787983 */ /* 0x000ea80000300800 */
[----:B------:R-:W2:Y:S04]  /*1289f0*/  LDL.LU R121, [R1+0xff4] ;  /* 0x000ff40001797983 */ /* 0x000ea80000300800 */
[----:B------:R-:W2:Y:S04]  /*128a00*/  LDL.LU R122, [R1+0xff8] ;  /* 0x000ff800017a7983 */ /* 0x000ea80000300800 */
[----:B------:R-:W2:Y:S04]  /*128a10*/  LDL.LU R123, [R1+0xffc] ;  /* 0x000ffc00017b7983 */ /* 0x000ea80000300800 */
[----:B------:R-:W2:Y:S01]  /*128a20*/  LDL.64 R118, [R1+0x158] ;  /* 0x0001580001767983 */ /* 0x000ea20000100a00 */
[----:B------:R-:W-:Y:S01]  /*128a30*/  MOV R19, R28 ;  /* 0x0000001c00137202 */ /* 0x000fe20000000f00 */
[----:B------:R-:W-:-:S02]  /*128a40*/  IMAD.MOV.U32 R18, RZ, RZ, R29 ;  /* 0x000000ffff127224 */ /* 0x000fc400078e001d */
[----:B------:R-:W-:Y:S02]  /*128a50*/  IMAD.MOV.U32 R16, RZ, RZ, R33 ;  /* 0x000000ffff107224 */ /* 0x000fe400078e0021 */
[----:B------:R-:W-:Y:S01]  /*128a60*/  MOV R17, R12 ;  /* 0x0000000c00117202 */ /* 0x000fe20000000f00 */
[----:B------:R-:W-:Y:S01]  /*128a70*/  HMMA.1688.F32.TF32 R20, R240, R22, R24 ;  /* 0x00000016f014723c */ /* 0x000fe20000081018 */
[----:B------:R-:W-:Y:S04]  /*128a80*/  STL.64 [R1+0x9160], R18 ;  /* 0x0091601201007387 */ /* 0x000fe80000100a00 */
[----:B------:R-:W-:Y:S04]  /*128a90*/  STL.64 [R1+0x9158], R16 ;  /* 0x0091581001007387 */ /* 0x000fe80000100a00 */
[----:B------:R-:W2:Y:S04]  /*128aa0*/  LDL R46, [R1+0x148] ;  /* 0x00014800012e7983 */ /* 0x000ea80000100800 */
[----:B------:R-:W2:Y:S04]  /*128ab0*/  LDL R47, [R1+0x14c] ;  /* 0x00014c00012f7983 */ /* 0x000ea80000100800 */
[----:B------:R-:W2:Y:S04]  /*128ac0*/  LDL.LU R48, [R1+0x1010] ;  /* 0x0010100001307983 */ /* 0x000ea80000300800 */
[----:B------:R-:W2:Y:S04]  /*128ad0*/  LDL.LU R49, [R1+0x1014] ;  /* 0x0010140001317983 */ /* 0x000ea80000300800 */
[----:B------:R-:W2:Y:S04]  /*128ae0*/  LDL.LU R50, [R1+0x1018] ;  /* 0x0010180001327983 */ /* 0x000ea80000300800 */
[----:B------:R-:W2:Y:S01]  /*128af0*/  LDL.LU R51, [R1+0x101c] ;  /* 0x00101c0001337983 */ /* 0x000ea20000300800 */
[----:B------:R-:W-:Y:S01]  /*128b00*/  MOV R67, R20 ;  /* 0x0000001400437202 */ /* 0x000fe20000000f00 */
[----:B------:R-:W-:Y:S01]  /*128b10*/  IMAD.MOV.U32 R66, RZ, RZ, R21 ;  /* 0x000000ffff427224 */ /* 0x000fe200078e0015 */
[----:B------:R-:W-:Y:S01]  /*128b20*/  MOV R21, R14 ;  /* 0x0000000e00157202 */ /* 0x000fe20000000f00 */
[----:B------:R-:W-:-:S02]  /*128b30*/  IMAD.MOV.U32 R20, RZ, RZ, R13 ;  /* 0x000000ffff147224 */ /* 0x000fc400078e000d */
[----:B------:R-:W-:Y:S01]  /*128b40*/  IMAD.MOV.U32 R24, RZ, RZ, R15 ;  /* 0x000000ffff187224 */ /* 0x000fe200078e000f */
[----:B------:R-:W-:Y:S01]  /*128b50*/  MOV R63, R22 ;  /* 0x00000016003f7202 */ /* 0x000fe20000000f00 */
[----:B------:R-:W-:Y:S01]  /*128b60*/  IMAD.MOV.U32 R62, RZ, RZ, R23 ;  /* 0x000000ffff3e7224 */ /* 0x000fe200078e0017 */
[----:B---3--:R-:W-:Y:S01]  /*128b70*/  HMMA.1688.F32.TF32 R12, R240, R10, R136 ;  /* 0x0000000af00c723c */ /* 0x008fe20000081088 */
        /* <DEDUP_REMOVED lines=9> */
[----:B------:R-:W3:Y:S01]  /*128c10*/  LDL.LU.64 R70, [R1+0x128] ;  /* 0x0001280001467983 */ /* 0x000ee20000300a00 */
[----:B------:R-:W-:Y:S01]  /*128c20*/  MOV R25, R12 ;  /* 0x0000000c00197202 */ /* 0x000fe20000000f00 */
[----:B------:R-:W-:Y:S01]  /*128c30*/  IMAD.MOV.U32 R28, RZ, RZ, R13 ;  /* 0x000000ffff1c7224 */ /* 0x000fe200078e000d */
[----:B------:R-:W-:Y:S01]  /*128c40*/  MOV R29, R14 ;  /* 0x0000000e001d7202 */ /* 0x000fe20000000f00 */
[----:B------:R-:W-:-:S02]  /*128c50*/  IMAD.MOV.U32 R32, RZ, RZ, R15 ;  /* 0x000000ffff207224 */ /* 0x000fc400078e000f */
[----:B----4-:R-:W-:Y:S01]  /*128c60*/  HMMA.1688.F32.TF32 R12, R240, R130, R36 ;  /* 0x00000082f00c723c */ /* 0x010fe20000081024 */
[----:B------:R-:W-:Y:S01]  /*128c70*/  MOV R225, R130 ;  /* 0x0000008200e17202 */ /* 0x000fe20000000f00 */
[----:B------:R-:W-:Y:S11]  /*128c80*/  IMAD.MOV.U32 R224, RZ, RZ, R131 ;  /* 0x000000ffffe07224 */ /* 0x000ff600078e0083 */
[----:B------:R-:W-:Y:S11]  /*128c90*/  @!UPT UIADD3 URZ, URZ, URZ, URZ ;  /* 0x0000003f3f3ff290 */ /* 0x000ff6000fffe03f */
[----:B------:R-:W-:Y:S01]  /*128ca0*/  MOV R23, R14 ;  /* 0x0000000e00177202 */ /* 0x000fe20000000f00 */
[----:B------:R-:W-:Y:S01]  /*128cb0*/  IMAD.MOV.U32 R22, RZ, RZ, R15 ;  /* 0x000000ffff167224 */ /* 0x000fe200078e000f */
[----:B------:R-:W-:Y:S01]  /*128cc0*/  MOV R27, R12 ;  /* 0x0000000c001b7202 */ /* 0x000fe20000000f00 */
[----:B------:R-:W-:-:S03]  /*128cd0*/  IMAD.MOV.U32 R26, RZ, RZ, R13 ;  /* 0x000000ffff1a7224 */ /* 0x000fc600078e000d */
[----:B------:R-:W-:Y:S04]  /*128ce0*/  STL.64 [R1+0x9188], R22 ;  /* 0x0091881601007387 */ /* 0x000fe80000100a00 */
[----:B------:R-:W-:Y:S04]  /*128cf0*/  STL.64 [R1+0x9180], R20 ;  /* 0x0091801401007387 */ /* 0x000fe80000100a00 */
[----:B------:R-:W-:Y:S04]  /*128d00*/  STL.64 [R1+0x9178], R26 ;  /* 0x0091781a01007387 */ /* 0x000fe80000100a00 */
[----:B------:R-:W-:Y:S04]  /*128d10*/  STL.64 [R1+0x9170], R24 ;  /* 0x0091701801007387 */ /* 0x000fe80000100a00 */
[----:B------:R-:W4:Y:S04]  /*128d20*/  LDL.LU R128, [R1+0x1050] ;  /* 0x0010500001807983 */ /* 0x000f280000300800 */
[----:B------:R-:W4:Y:S04]  /*128d30*/  LDL.LU R129, [R1+0x1054] ;  /* 0x0010540001817983 */ /* 0x000f280000300800 */
[----:B------:R-:W4:Y:S04]  /*128d40*/  LDL.LU R130, [R1+0x1058] ;  /* 0x0010580001827983 */ /* 0x000f280000300800 */
[----:B------:R-:W4:Y:S01]  /*128d50*/  LDL.LU R131, [R1+0x105c] ;  /* 0x00105c0001837983 */ /* 0x000f220000300800 */
[----:B--2---:R-:W-:Y:S07]  /*128d60*/  HMMA.1688.F32.TF32 R12, R240, R118, R120 ;  /* 0x00000076f00c723c */ /* 0x004fee0000081078 */
[----:B------:R-:W-:Y:S01]  /*128d70*/  MOV R122, R118 ;  /* 0x00000076007a7202 */ /* 0x000fe20000000f00 */
[----:B------:R-:W-:-:S02]  /*128d80*/  IMAD.MOV.U32 R123, RZ, RZ, R119 ;  /* 0x000000ffff7b7224 */ /* 0x000fc400078e0077 */
[----:B------:R-:W4:Y:S04]  /*128d90*/  LDL.LU.64 R118, [R1+0x118] ;  /* 0x0001180001767983 */ /* 0x000f280000300a00 */
[----:B------:R-:W2:Y:S04]  /*128da0*/  LDL.LU R80, [R1+0x1060] ;  /* 0x0010600001507983 */ /* 0x000ea80000300800 */
[----:B------:R-:W2:Y:S04]  /*128db0*/  LDL.LU R81, [R1+0x1064] ;  /* 0x0010640001517983 */ /* 0x000ea80000300800 */
[----:B------:R-:W2:Y:S02]  /*128dc0*/  LDL.LU R82, [R1+0x1068] ;  /* 0x0010680001527983 */ /* 0x000ea40000300800 */
[----:B------:R-:W-:Y:S01]  /*128dd0*/  MOV R33, R12 ;  /* 0x0000000c00217202 */ /* 0x000fe20000000f00 */
[----:B------:R-:W-:Y:S01]  /*128de0*/  IMAD.MOV.U32 R36, RZ, RZ, R13 ;  /* 0x000000ffff247224 */ /* 0x000fe200078e000d */
[----:B------:R-:W-:Y:S01]  /*128df0*/  MOV R37, R14 ;  /* 0x0000000e00257202 */ /* 0x000fe20000000f00 */
[----:B------:R-:W-:Y:S01]  /*128e00*/  IMAD.MOV.U32 R40, RZ, RZ, R15 ;  /* 0x000000ffff287224 */ /* 0x000fe200078e000f */
[----:B------:R-:W2:Y:S04]  /*128e10*/  LDL.LU R83, [R1+0x106c] ;  /* 0x00106c0001537983 */ /* 0x000ea80000300800 */
[----:B------:R-:W2:Y:S04]  /*128e20*/  LDL.LU.64 R78, [R1+0x108] ;  /* 0x00010800014e7983 */ /* 0x000ea80000300a00 */
[----:B------:R-:W2:Y:S01]  /*128e30*/  LDL.LU R84, [R1+0x1080] ;  /* 0x0010800001547983 */ /* 0x000ea20000300800 */
[C---:B------:R-:W-:Y:S03]  /*128e40*/  HMMA.1688.F32.TF32 R12, R240.reuse, R46, R48 ;  /* 0x0000002ef00c723c */ /* 0x040fe60000081030 */
[----:B------:R-:W2:Y:S04]  /*128e50*/  LDL.LU R85, [R1+0x1084] ;  /* 0x0010840001557983 */ /* 0x000ea80000300800 */
[----:B------:R-:W2:Y:S04]  /*128e60*/  LDL.LU R86, [R1+0x1088] ;  /* 0x0010880001567983 */ /* 0x000ea80000300800 */
[----:B------:R-:W2:Y:S11]  /*128e70*/  LDL.LU R87, [R1+0x108c] ;  /* 0x00108c0001577983 */ /* 0x000eb60000300800 */
        /* <DEDUP_REMOVED lines=12> */
[----:B------:R-:W-:Y:S01]  /*128f40*/  HMMA.1688.F32.TF32 R12, R240, R70, R72 ;  /* 0x00000046f00c723c */ /* 0x000fe20000081048 */
[----:B------:R-:W3:Y:S01]  /*128f50*/  LDL.LU.64 R74, [R1+0xf8] ;  /* 0x0000f800014a7983 */ /* 0x000ee20000300a00 */
[----:B------:R-:W-:Y:S01]  /*128f60*/  MOV R221, R70 ;  /* 0x0000004600dd7202 */ /* 0x000fe20000000f00 */
[----:B------:R-:W-:Y:S11]  /*128f70*/  IMAD.MOV.U32 R220, RZ, RZ, R71 ;  /* 0x000000ffffdc7224 */ /* 0x000ff600078e0047 */
[----:B------:R-:W-:Y:S10]  /*128f80*/  @!UPT UIADD3 URZ, URZ, URZ, URZ ;  /* 0x0000003f3f3ff290 */ /* 0x000ff4000fffe03f */
        /* <DEDUP_REMOVED lines=8> */
[----:B------:R-:W3:Y:S04]  /*129010*/  LDL.LU R68, [R1+0x1090] ;  /* 0x0010900001447983 */ /* 0x000ee80000300800 */
[----:B------:R-:W3:Y:S04]  /*129020*/  LDL.LU R69, [R1+0x1094] ;  /* 0x0010940001457983 */ /* 0x000ee80000300800 */
[----:B------:R-:W3:Y:S04]  /*129030*/  LDL.LU R70, [R1+0x1098] ;  /* 0x0010980001467983 */ /* 0x000ee80000300800 */
[----:B------:R-:W3:Y:S01]  /*129040*/  LDL.LU R71, [R1+0x109c] ;  /* 0x00109c0001477983 */ /* 0x000ee20000300800 */
[----:B----4-:R-:W-:Y:S07]  /*129050*/  HMMA.1688.F32.TF32 R12, R240, R118, R128 ;  /* 0x00000076f00c723c */ /* 0x010fee0000081080 */
[----:B------:R-:W-:Y:S01]  /*129060*/  MOV R131, R118 ;  /* 0x0000007600837202 */ /* 0x000fe20000000f00 */
[----:B------:R-:W-:-:S02]  /*129070*/  IMAD.MOV.U32 R130, RZ, RZ, R119 ;  /* 0x000000ffff827224 */ /* 0x000fc400078e0077 */
[----:B------:R-:W4:Y:S04]  /*129080*/  LDL.LU.64 R118, [R1+0xe8] ;  /* 0x0000e80001767983 */ /* 0x000f280000300a00 */
[----:B------:R-:W-:Y:S10]  /*129090*/  STL.64 [R1+0x91b8], R62 ;  /* 0x0091b83e01007387 */ /* 0x000ff40000100a00 */
[----:B------:R-:W-:Y:S01]  /*1290a0*/  MOV R57, R12 ;  /* 0x0000000c00397202 */ /* 0x000fe20000000f00 */
[----:B------:R-:W-:Y:S01]  /*1290b0*/  IMAD.MOV.U32 R60, RZ, RZ, R13 ;  /* 0x000000ffff3c7224 */ /* 0x000fe200078e000d */
[----:B------:R-:W-:Y:S01]  /*1290c0*/  MOV R61, R14 ;  /* 0x0000000e003d7202 */ /* 0x000fe20000000f00 */
[----:B------:R-:W-:-:S02]  /*1290d0*/  IMAD.MOV.U32 R64, RZ, RZ, R15 ;  /* 0x000000ffff407224 */ /* 0x000fc400078e000f */
[----:B--2---:R-:W-:Y:S02]  /*1290e0*/  HMMA.1688.F32.TF32 R12, R240, R78, R80 ;  /* 0x0000004ef00c723c */ /* 0x004fe40000081050 */
[----:B------:R1:W-:Y:S04]  /*1290f0*/  STL.64 [R1+0x91b0], R60 ;  /* 0x0091b03c01007387 */ /* 0x0003e80000100a00 */
[----:B------:R-:W2:Y:S04]  /*129100*/  LDL.LU R80, [R1+0x10a0] ;  /* 0x0010a00001507983 */ /* 0x000ea80000300800 */
[----:B------:R-:W2:Y:S04]  /*129110*/  LDL.LU R81, [R1+0x10a4] ;  /* 0x0010a40001517983 */ /* 0x000ea80000300800 */
[----:B------:R-:W2:Y:S01]  /*129120*/  LDL.LU R82, [R1+0x10a8] ;  /* 0x0010a80001527983 */ /* 0x000ea20000300800 */
[----:B-1----:R-:W-:Y:S01]  /*129130*/  MOV R61, R78 ;  /* 0x0000004e003d7202 */ /* 0x002fe20000000f00 */
[----:B------:R-:W-:-:S02]  /*129140*/  IMAD.MOV.U32 R60, RZ, RZ, R79 ;  /* 0x000000ffff3c7224 */ /* 0x000fc400078e004f */
[----:B------:R-:W2:Y:S04]  /*129150*/  LDL.LU R83, [R1+0x10ac] ;  /* 0x0010ac0001537983 */ /* 0x000ea80000300800 */
[----:B------:R-:W2:Y:S02]  /*129160*/  LDL.LU.64 R78, [R1+0xd8] ;  /* 0x0000d800014e7983 */ /* 0x000ea40000300a00 */
[----:B------:R-:W-:Y:S01]  /*129170*/  MOV R51, R12 ;  /* 0x0000000c00337202 */ /* 0x000fe20000000f00 */
[----:B------:R-:W-:Y:S01]  /*129180*/  IMAD.MOV.U32 R50, RZ, RZ, R13 ;  /* 0x000000ffff327224 */ /* 0x000fe200078e000d */
[----:B------:R-:W-:Y:S01]  /*129190*/  MOV R47, R14 ;  /* 0x0000000e002f7202 */ /* 0x000fe20000000f00 */
[----:B------:R-:W-:-:S05]  /*1291a0*/  IMAD.MOV.U32 R46, RZ, RZ, R15 ;  /* 0x000000ffff2e7224 */ /* 0x000fca00078e000f */
[----:B------:R-:W-:Y:S04]  /*1291b0*/  STL.64 [R1+0x91f8], R46 ;  /* 0x0091f82e01007387 */ /* 0x000fe80000100a00 */
[----:B------:R-:W-:Y:S04]  /*1291c0*/  STL.64 [R1+0x91f0], R44 ;  /* 0x0091f02c01007387 */ /* 0x000fe80000100a00 */
[----:B------:R-:W-:Y:S04]  /*1291d0*/  STL.64 [R1+0x91c8], R50 ;  /* 0x0091c83201007387 */ /* 0x000fe80000100a00 */
[----:B------:R1:W-:Y:S04]  /*1291e0*/  STL.64 [R1+0x91c0], R48 ;  /* 0x0091c03001007387 */ /* 0x0003e80000100a00 */
[----:B------:R-:W2:Y:S04]  /*1291f0*/  LDL.LU R88, [R1+0x10b0] ;  /* 0x0010b00001587983 */ /* 0x000ea80000300800 */
[----:B------:R-:W2:Y:S04]  /*129200*/  LDL.LU R89, [R1+0x10b4] ;  /* 0x0010b40001597983 */ /* 0x000ea80000300800 */
[----:B------:R-:W2:Y:S04]  /*129210*/  LDL.LU R90, [R1+0x10b8] ;  /* 0x0010b800015a7983 */ /* 0x000ea80000300800 */
[----:B------:R-:W2:Y:S01]  /*129220*/  LDL.LU R91, [R1+0x10bc] ;  /* 0x0010bc00015b7983 */ /* 0x000ea20000300800 */
[----:B---3--:R-:W-:Y:S03]  /*129230*/  HMMA.1688.F32.TF32 R12, R240, R74, R84 ;  /* 0x0000004af00c723c */ /* 0x008fe60000081054 */
[----:B------:R-:W3:Y:S11]  /*129240*/  LDL.LU.64 R86, [R1+0xc8] ;  /* 0x0000c80001567983 */ /* 0x000ef60000300a00 */
        /* <DEDUP_REMOVED lines=8> */
[----:B------:R1:W-:Y:S04]  /*1292d0*/  STL.64 [R1+0x9200], R40 ;  /* 0x0092002801007387 */ /* 0x0003e80000100a00 */
        /* <DEDUP_REMOVED lines=8> */
[----:B------:R-:W3:Y:S01]  /*129360*/  LDL.LU R103, [R1+0x10ec] ;  /* 0x0010ec0001677983 */ /* 0x000ee20000300800 */
[----:B----4-:R-:W-:Y:S01]  /*129370*/  HMMA.1688.F32.TF32 R12, R240, R118, R68 ;  /* 0x00000076f00c723c */ /* 0x010fe20000081044 */
[----:B-1----:R-:W-:Y:S01]  /*129380*/  MOV R48, R118 ;  /* 0x0000007600307202 */ /* 0x002fe20000000f00 */
[----:B------:R-:W-:-:S02]  /*129390*/  IMAD.MOV.U32 R41, RZ, RZ, R119 ;  /* 0x000000ffff297224 */ /* 0x000fc400078e0077 */
[----:B------:R-:W4:Y:S04]  /*1293a0*/  LDL.LU.64 R118, [R1+0xa8] ;  /* 0x0000a80001767983 */ /* 0x000f280000300a00 */
[----:B------:R-:W-:Y:S11]  /*1293b0*/  STL.64 [R1+0x9228], R66 ;  /* 0x0092284201007387 */ /* 0x000ff60000100a00 */
[----:B------:R-:W-:Y:S05]  /*1293c0*/  @!UPT UIADD3 URZ, URZ, URZ, URZ ;  /* 0x0000003f3f3ff290 */ /* 0x000fea000fffe03f */
[----:B------:R-:W-:-:S05]  /*1293d0*/  MOV R65, R12 ;  /* 0x0000000c00417202 */ /* 0x000fca0000000f00 */
[----:B------:R1:W-:Y:S04]  /*1293e0*/  STL.64 [R1+0x9220], R64 ;  /* 0x0092204001007387 */ /* 0x0003e80000100a00 */
[----:B------:R-:W4:Y:S04]  /*1293f0*/  LDL.LU R156, [R1+0x1100] ;  /* 0x00110000019c7983 */ /* 0x000f280000300800 */
[----:B------:R-:W4:Y:S04]  /*129400*/  LDL.LU R157, [R1+0x1104] ;  /* 0x00110400019d7983 */ /* 0x000f280000300800 */
[----:B------:R-:W4:Y:S04]  /*129410*/  LDL.LU R158, [R1+0x1108] ;  /* 0x00110800019e7983 */ /* 0x000f280000300800 */
[----:B------:R-:W4:Y:S04]  /*129420*/  LDL.LU R159, [R1+0x110c] ;  /* 0x00110c00019f7983 */ /* 0x000f280000300800 */
[----:B------:R-:W4:Y:S04]  /*129430*/  LDL.LU.64 R114, [R1+0x98] ;  /* 0x0000980001727983 */ /* 0x000f280000300a00 */
[----:B------:R-:W4:Y:S04]  /*129440*/  LDL.LU R152, [R1+0x1120] ;  /* 0x0011200001987983 */ /* 0x000f280000300800 */
[----:B------:R-:W4:Y:S04]  /*129450*/  LDL.LU R153, [R1+0x1124] ;  /* 0x0011240001997983 */ /* 0x000f280000300800 */
[----:B------:R-:W4:Y:S04]  /*129460*/  LDL.LU R154, [R1+0x1128] ;  /* 0x00112800019a7983 */ /* 0x000f280000300800 */
[----:B------:R-:W4:Y:S04]  /*129470*/  LDL.LU R155, [R1+0x112c] ;  /* 0x00112c00019b7983 */ /* 0x000f280000300800 */
[----:B------:R-:W4:Y:S01]  /*129480*/  LDL.LU.64 R150, [R1+0x88] ;  /* 0x0000880001967983 */ /* 0x000f220000300a00 */
[----:B------:R-:W-:Y:S01]  /*129490*/  IMAD.MOV.U32 R68, RZ, RZ, R13 ;  /* 0x000000ffff447224 */ /* 0x000fe200078e000d */
[----:B------:R-:W-:Y:S01]  /*1294a0*/  MOV R69, R14 ;  /* 0x0000000e00457202 */ /* 0x000fe20000000f00 */
[----:B------:R-:W-:Y:S01]  /*1294b0*/  IMAD.MOV.U32 R72, RZ, RZ, R15 ;  /* 0x000000ffff487224 */ /* 0x000fe200078e000f */
[----:B------:R-:W4:Y:S01]  /*1294c0*/  LDL.LU R144, [R1+0x1140] ;  /* 0x0011400001907983 */ /* 0x000f220000300800 */
[C---:B--2---:R-:W-:Y:S03]  /*1294d0*/  HMMA.1688.F32.TF32 R12, R240.reuse, R78, R80 ;  /* 0x0000004ef00c723c */ /* 0x044fe60000081050 */
        /* <DEDUP_REMOVED lines=22> */
[----:B----4-:R-:W-:Y:S01]  /*129640*/  HMMA.1688.F32.TF32 R12, R240, R118, R100 ;  /* 0x00000076f00c723c */ /* 0x010fe20000081064 */
[----:B------:R-:W-:Y:S01]  /*129650*/  MOV R134, R118 ;  /* 0x0000007600867202 */ /* 0x000fe20000000f00 */
[----:B-1----:R-:W-:Y:S02]  /*129660*/  IMAD.MOV.U32 R65, RZ, RZ, R119 ;  /* 0x000000ffff417224 */ /* 0x002fe400078e0077 */
[----:B------:R-:W2:Y:S04]  /*129670*/  LDL.LU.64 R118, [R1+0x78] ;  /* 0x0000780001767983 */ /* 0x000ea80000300a00 */
[----:B------:R-:W3:Y:S04]  /*129680*/  LDL.LU R62, [R1+0x48] ;  /* 0x00004800013e7983 */ /* 0x000ee80000300800 */
[----:B------:R-:W3:Y:S04]  /*129690*/  LDL.LU R63, [R1+0x4c] ;  /* 0x00004c00013f7983 */ /* 0x000ee80000300800 */
[----:B------:R-:W4:Y:S04]  /*1296a0*/  LDL.LU R168, [R1+0x12e0] ;  /* 0x0012e00001a87983 */ /* 0x000f280000300800 */
[----:B------:R-:W4:Y:S04]  /*1296b0*/  LDL.LU R169, [R1+0x12e4] ;  /* 0x0012e40001a97983 */ /* 0x000f280000300800 */
[----:B------:R-:W4:Y:S04]  /*1296c0*/  LDL.LU R170, [R1+0x12e8] ;  /* 0x0012e80001aa7983 */ /* 0x000f280000300800 */
[----:B------:R-:W4:Y:S04]  /*1296d0*/  LDL.LU R171, [R1+0x12ec] ;  /* 0x0012ec0001ab7983 */ /* 0x000f280000300800 */
[----:B------:R-:W4:Y:S01]  /*1296e0*/  LDL.LU.64 R166, [R1+0x68] ;  /* 0x0000680001a67983 */ /* 0x000f220000300a00 */
[----:B------:R-:W-:Y:S01]  /*1296f0*/  MOV R97, R12 ;  /* 0x0000000c00617202 */ /* 0x000fe20000000f00 */
[----:B------:R-:W-:-:S02]  /*129700*/  IMAD.MOV.U32 R100, RZ, RZ, R13 ;  /* 0x000000ffff647224 */ /* 0x000fc400078e000d */
[----:B------:R-:W3:Y:S01]  /*129710*/  LDL.LU R160, [R1+0x1300] ;  /* 0x0013000001a07983 */ /* 0x000ee20000300800 */
[----:B------:R-:W-:Y:S01]  /*129720*/  MOV R101, R14 ;  /* 0x0000000e00657202 */ /* 0x000fe20000000f00 */
[----:B------:R-:W-:Y:S02]  /*129730*/  IMAD.MOV.U32 R104, RZ, RZ, R15 ;  /* 0x000000ffff687224 */ /* 0x000fe400078e000f */
[----:B------:R-:W3:Y:S04]  /*129740*/  LDL.LU R161, [R1+0x1304] ;  /* 0x0013040001a17983 */ /* 0x000ee80000300800 */
[----:B------:R-:W3:Y:S01]  /*129750*/  LDL.LU R162, [R1+0x1308] ;  /* 0x0013080001a27983 */ /* 0x000ee20000300800 */
[C---:B------:R-:W-:Y:S03]  /*129760*/  HMMA.1688.F32.TF32 R12, R240.reuse, R114, R156 ;  /* 0x00000072f00c723c */ /* 0x040fe6000008109c */
[----:B------:R-:W3:Y:S04]  /*129770*/  LDL.LU R163, [R1+0x130c] ;  /* 0x00130c0001a37983 */ /* 0x000ee80000300800 */
[----:B------:R-:W3:Y:S11]  /*129780*/  LDL.LU.64 R158, [R1+0x58] ;  /* 0x00005800019e7983 */ /* 0x000ef60000300a00 */
[----:B------:R-:W-:Y:S06]  /*129790*/  @!UPT UIADD3 URZ, URZ, URZ, URZ ;  /* 0x0000003f3f3ff290 */ /* 0x000fec000fffe03f */
[----:B------:R-:W-:Y:S01]  /*1297a0*/  MOV R105, R12 ;  /* 0x0000000c00697202 */ /* 0x000fe20000000f00 */
[----:B------:R-:W-:Y:S01]  /*1297b0*/  IMAD.MOV.U32 R108, RZ, RZ, R13 ;  /* 0x000000ffff6c7224 */ /* 0x000fe200078e000d */
[----:B------:R-:W-:Y:S01]  /*1297c0*/  MOV R109, R14 ;  /* 0x0000000e006d7202 */ /* 0x000fe20000000f00 */
[----:B------:R-:W-:Y:S02]  /*1297d0*/  IMAD.MOV.U32 R112, RZ, RZ, R15 ;  /* 0x000000ffff707224 */ /* 0x000fe400078e000f */
[----:B------:R-:W-:Y:S01]  /*1297e0*/  HMMA.1688.F32.TF32 R12, R240, R150, R152 ;  /* 0x00000096f00c723c */ /* 0x000fe20000081098 */
[----:B------:R-:W3:Y:S04]  /*1297f0*/  LDL.LU R152, [R1+0x1310] ;  /* 0x0013100001987983 */ /* 0x000ee80000300800 */
[----:B------:R-:W3:Y:S04]  /*129800*/  LDL.LU R153, [R1+0x1314] ;  /* 0x0013140001997983 */ /* 0x000ee80000300800 */
[----:B------:R-:W3:Y:S04]  /*129810*/  LDL.LU R154, [R1+0x1318] ;  /* 0x00131800019a7983 */ /* 0x000ee80000300800 */
[----:B------:R-:W3:Y:S11]  /*129820*/  LDL.LU R155, [R1+0x131c] ;  /* 0x00131c00019b7983 */ /* 0x000ef60000300800 */
[----:B------:R-:W-:Y:S01]  /*129830*/  MOV R107, R12 ;  /* 0x0000000c006b7202 */ /* 0x000fe20000000f00 */
[----:B------:R-:W-:Y:S01]  /*129840*/  IMAD.MOV.U32 R106, RZ, RZ, R13 ;  /* 0x000000ffff6a7224 */ /* 0x000fe200078e000d */
[----:B------:R-:W-:Y:S01]  /*129850*/  MOV R103, R14 ;  /* 0x0000000e00677202 */ /* 0x000fe20000000f00 */
[----:B------:R-:W-:Y:S01]  /*129860*/  IMAD.MOV.U32 R102, RZ, RZ, R15 ;  /* 0x000000ffff667224 */ /* 0x000fe200078e000f */
[----:B------:R-:W-:Y:S01]  /*129870*/  MOV R139, R54 ;  /* 0x00000036008b7202 */ /* 0x000fe20000000f00 */
[----:B------:R-:W-:-:S03]  /*129880*/  IMAD.MOV.U32 R138, RZ, RZ, R55 ;  /* 0x000000ffff8a7224 */ /* 0x000fc600078e0037 */
[----:B------:R-:W-:Y:S04]  /*129890*/  STL.64 [R1+0x9248], R102 ;  /* 0x0092486601007387 */ /* 0x000fe80000100a00 */
[----:B------:R-:W-:Y:S01]  /*1298a0*/  STL.64 [R1+0x9240], R100 ;  /* 0x0092406401007387 */ /* 0x000fe20000100a00 */
[----:B------:R-:W-:-:S03]  /*1298b0*/  MOV R24, R150 ;  /* 0x0000009600187202 */ /* 0x000fc60000000f00 */
[----:B------:R-:W-:Y:S01]  /*1298c0*/  STL.64 [R1+0x9238], R106 ;  /* 0x0092386a01007387 */ /* 0x000fe20000100a00 */
[----:B------:R-:W-:-:S03]  /*1298d0*/  IMAD.MOV.U32 R21, RZ, RZ, R151 ;  /* 0x000000ffff157224 */ /* 0x000fc600078e0097 */
[----:B------:R-:W-:Y:S04]  /*1298e0*/  STL.64 [R1+0x9230], R104 ;  /* 0x0092306801007387 */ /* 0x000fe80000100a00 */
[----:B------:R-:W3:Y:S04]  /*1298f0*/  LDL.LU R148, [R1+0x1320] ;  /* 0x0013200001947983 */ /* 0x000ee80000300800 */
[----:B------:R-:W3:Y:S04]  /*129900*/  LDL.LU R149, [R1+0x1324] ;  /* 0x0013240001957983 */ /* 0x000ee80000300800 */
[----:B------:R-:W3:Y:S04]  /*129910*/  LDL.LU R150, [R1+0x1328] ;  /* 0x0013280001967983 */ /* 0x000ee80000300800 */
[----:B------:R-:W3:Y:S01]  /*129920*/  LDL.LU R151, [R1+0x132c] ;  /* 0x00132c0001977983 */ /* 0x000ee20000300800 */
[----:B------:R-:W-:Y:S01]  /*129930*/  MOV R64, R86 ;  /* 0x0000005600407202 */ /* 0x000fe20000000f00 */
[----:B------:R-:W-:Y:S01]  /*129940*/  IMAD.MOV.U32 R49, RZ, RZ, R87 ;  /* 0x000000ffff317224 */ /* 0x000fe200078e0057 */
[C---:B--2---:R-:W-:Y:S01]  /*129950*/  HMMA.1688.F32.TF32 R12, R240.reuse, R118, R144 ;  /* 0x00000076f00c723c */ /* 0x044fe20000081090 */
[----:B------:R-:W2:Y:S11]  /*129960*/  LDL.LU.64 R146, [R1+0x38] ;  /* 0x0000380001927983 */ /* 0x000eb60000300a00 */
[----:B------:R-:W-:Y:S11]  /*129970*/  @!UPT UIADD3 URZ, URZ, URZ, URZ ;  /* 0x0000003f3f3ff290 */ /* 0x000ff6000fffe03f */
[----:B------:R-:W-:Y:S01]  /*129980*/  @!UPT UIADD3 URZ, URZ, URZ, URZ ;  /* 0x0000003f3f3ff290 */ /* 0x000fe2000fffe03f */
        /* <DEDUP_REMOVED lines=11> */
[----:B---3--:R-:W-:Y:S01]  /*129a40*/  HMMA.1688.F32.TF32 R12, R240, R158, R160 ;  /* 0x0000009ef00c723c */ /* 0x008fe200000810a0 */
[----:B------:R-:W-:Y:S04]  /*129a50*/  STL.64 [R1+0x9310], R116 ;  /* 0x0093107401007387 */ /* 0x000fe80000100a00 */
[----:B------:R-:W-:Y:S04]  /*129a60*/  STL.64 [R1+0x9268], R54 ;  /* 0x0092683601007387 */ /* 0x000fe80000100a00 */
[----:B------:R1:W-:Y:S04]  /*129a70*/  STL.64 [R1+0x9260], R52 ;  /* 0x0092603401007387 */ /* 0x0003e80000100a00 */
[----:B------:R-:W-:Y:S04]  /*129a80*/  STL.64 [R1+0x9258], R58 ;  /* 0x0092583a01007387 */ /* 0x000fe80000100a00 */
[----:B------:R-:W-:Y:S07]  /*129a90*/  STL.64 [R1+0x9250], R56 ;  /* 0x0092503801007387 */ /* 0x000fee0000100a00 */
[----:B------:R-:W-:Y:S01]  /*129aa0*/  MOV R87, R14 ;  /* 0x0000000e00577202 */ /* 0x000fe20000000f00 */
[----:B------:R-:W-:Y:S01]  /*129ab0*/  IMAD.MOV.U32 R86, RZ, RZ, R15 ;  /* 0x000000ffff567224 */ /* 0x000fe200078e000f */
[----:B------:R-:W-:Y:S01]  /*129ac0*/  MOV R91, R12 ;  /* 0x0000000c005b7202 */ /* 0x000fe20000000f00 */
[----:B------:R-:W-:-:S03]  /*129ad0*/  IMAD.MOV.U32 R90, RZ, RZ, R13 ;  /* 0x000000ffff5a7224 */ /* 0x000fc600078e000d */
[----:B------:R-:W-:Y:S04]  /*129ae0*/  STL.64 [R1+0x9288], R86 ;  /* 0x0092885601007387 */ /* 0x000fe80000100a00 */
[----:B------:R-:W-:Y:S04]  /*129af0*/  STL.64 [R1+0x9280], R84 ;  /* 0x0092805401007387 */ /* 0x000fe80000100a00 */
[----:B------:R-:W-:Y:S04]  /*129b00*/  STL.64 [R1+0x9278], R90 ;  /* 0x0092785a01007387 */ /* 0x000fe80000100a00 */
[----:B------:R-:W-:Y:S01]  /*129b10*/  STL.64 [R1+0x9270], R88 ;  /* 0x0092705801007387 */ /* 0x000fe20000100a00 */
[----:B------:R-:W-:Y:S03]  /*129b20*/  HMMA.1688.F32.TF32 R12, R240, R62, R152 ;  /* 0x0000003ef00c723c */ /* 0x000fe60000081098 */
[----:B------:R-:W3:Y:S04]  /*129b30*/  LDL.LU R160, [R1+0x1330] ;  /* 0x0013300001a07983 */ /* 0x000ee80000300800 */
[----:B------:R-:W3:Y:S04]  /*129b40*/  LDL.LU R161, [R1+0x1334] ;  /* 0x0013340001a17983 */ /* 0x000ee80000300800 */
[----:B------:R-:W3:Y:S04]  /*129b50*/  LDL.LU R162, [R1+0x1338] ;  /* 0x0013380001a27983 */ /* 0x000ee80000300800 */
[----:B------:R-:W3:Y:S04]  /*129b60*/  LDL.LU R163, [R1+0x133c] ;  /* 0x00133c0001a37983 */ /* 0x000ee80000300800 */
[----:B------:R-:W3:Y:S01]  /*129b70*/  LDL.LU.64 R154, [R1+0x28] ;  /* 0x00002800019a7983 */ /* 0x000ee20000300a00 */
[----:B------:R-:W-:Y:S01]  /*129b80*/  MOV R40, R78 ;  /* 0x0000004e00287202 */ /* 0x000fe20000000f00 */
[----:B------:R-:W-:-:S03]  /*129b90*/  IMAD.MOV.U32 R37, RZ, RZ, R79 ;  /* 0x000000ffff257224 */ /* 0x000fc600078e004f */
[----:B------:R-:W-:Y:S01]  /*129ba0*/  MOV R83, R12 ;  /* 0x0000000c00537202 */ /* 0x000fe20000000f00 */
[----:B------:R-:W-:Y:S01]  /*129bb0*/  IMAD.MOV.U32 R82, RZ, RZ, R13 ;  /* 0x000000ffff527224 */ /* 0x000fe200078e000d */
[----:B------:R-:W-:Y:S01]  /*129bc0*/  MOV R79, R14 ;  /* 0x0000000e004f7202 */ /* 0x000fe20000000f00 */
[----:B------:R-:W-:Y:S01]  /*129bd0*/  IMAD.MOV.U32 R78, RZ, RZ, R15 ;  /* 0x000000ffff4e7224 */ /* 0x000fe200078e000f */
[----:B------:R-:W-:-:S04]  /*129be0*/  MOV R32, R118 ;  /* 0x0000007600207202 */ /* 0x000fc80000000f00 */
[----:B------:R-:W-:Y:S01]  /*129bf0*/  STL.64 [R1+0x92b8], R78 ;  /* 0x0092b84e01007387 */ /* 0x000fe20000100a00 */
[----:B------:R-:W-:-:S03]  /*129c00*/  IMAD.MOV.U32 R29, RZ, RZ, R119 ;  /* 0x000000ffff1d7224 */ /* 0x000fc600078e0077 */
[----:B------:R-:W-:Y:S04]  /*129c10*/  STL.64 [R1+0x92b0], R76 ;  /* 0x0092b04c01007387 */ /* 0x000fe80000100a00 */
[----:B------:R-:W-:Y:S04]  /*129c20*/  STL.64 [R1+0x9298], R82 ;  /* 0x0092985201007387 */ /* 0x000fe80000100a00 */
[----:B------:R-:W-:Y:S04]  /*129c30*/  STL.64 [R1+0x9290], R80 ;  /* 0x0092905001007387 */ /* 0x000fe80000100a00 */
[----:B------:R-:W4:Y:S04]  /*129c40*/  LDL.LU R118, [R1+0x8] ;  /* 0x0000080001767983 */ /* 0x000f280000300800 */
[----:B------:R-:W4:Y:S01]  /*129c50*/  LDL.LU R119, [R1+0xc] ;  /* 0x00000c0001777983 */ /* 0x000f220000300800 */
[----:B------:R-:W-:Y:S01]  /*129c60*/  MOV R45, R74 ;  /* 0x0000004a002d7202 */ /* 0x000fe20000000f00 */
[----:B------:R-:W-:Y:S01]  /*129c70*/  IMAD.MOV.U32 R44, RZ, RZ, R75 ;  /* 0x000000ffff2c7224 */ /* 0x000fe200078e004b */
[----:B-1----:R-:W-:Y:S01]  /*129c80*/  MOV R53, R158 ;  /* 0x0000009e00357202 */ /* 0x002fe20000000f00 */
[----:B------:R-:W-:Y:S01]  /*129c90*/  IMAD.MOV.U32 R52, RZ, RZ, R159 ;  /* 0x000000ffff347224 */ /* 0x000fe200078e009f */
[----:B------:R-:W-:Y:S01]  /*129ca0*/  MOV R36, R94 ;  /* 0x0000005e00247202 */ /* 0x000fe20000000f00 */
[----:B------:R-:W-:Y:S01]  /*129cb0*/  IMAD.MOV.U32 R33, RZ, RZ, R95 ;  /* 0x000000ffff217224 */ /* 0x000fe200078e005f */
[----:B------:R-:W-:Y:S01]  /*129cc0*/  MOV R20, R166 ;  /* 0x000000a600147202 */ /* 0x000fe20000000f00 */
[----:B------:R-:W-:Y:S01]  /*129cd0*/  IMAD.MOV.U32 R17, RZ, RZ, R167 ;  /* 0x000000ffff117224 */ /* 0x000fe200078e00a7 */
[----:B--2---:R-:W-:Y:S01]  /*129ce0*/  HMMA.1688.F32.TF32 R12, R240, R146, R148 ;  /* 0x00000092f00c723c */ /* 0x004fe20000081094 */
[----:B------:R-:W2:Y:S01]  /*129cf0*/  LDL.LU R148, [R1+0x1340] ;  /* 0x0013400001947983 */ /* 0x000ea20000300800 */
[----:B------:R-:W-:Y:S01]  /*129d00*/  MOV R16, R146 ;  /* 0x0000009200107202 */ /* 0x000fe20000000f00 */
[----:B------:R-:W-:-:S02]  /*129d10*/  IMAD.MOV.U32 R9, RZ, RZ, R147 ;  /* 0x000000ffff097224 */ /* 0x000fc400078e0093 */
[----:B------:R-:W2:Y:S04]  /*129d20*/  LDL.LU R149, [R1+0x1344] ;  /* 0x0013440001957983 */ /* 0x000ea80000300800 */
[----:B------:R-:W2:Y:S04]  /*129d30*/  LDL.LU R150, [R1+0x1348] ;  /* 0x0013480001967983 */ /* 0x000ea80000300800 */
[----:B------:R-:W2:Y:S04]  /*129d40*/  LDL.LU R151, [R1+0x134c] ;  /* 0x00134c0001977983 */ /* 0x000ea80000300800 */
[----:B------:R-:W2:Y:S07]  /*129d50*/  LDL.LU.64 R146, [R1+0x18] ;  /* 0x0000180001927983 */ /* 0x000eae0000300a00 */
[----:B------:R-:W-:Y:S01]  /*129d60*/  MOV R75, R12 ;  /* 0x0000000c004b7202 */ /* 0x000fe20000000f00 */
[----:B------:R-:W-:Y:S01]  /*129d70*/  IMAD.MOV.U32 R74, RZ, RZ, R13 ;  /* 0x000000ffff4a7224 */ /* 0x000fe200078e000d */
[----:B------:R-:W-:Y:S01]  /*129d80*/  MOV R71, R14 ;  /* 0x0000000e00477202 */ /* 0x000fe20000000f00 */
[----:B------:R-:W-:-:S05]  /*129d90*/  IMAD.MOV.U32 R70, RZ, RZ, R15 ;  /* 0x000000ffff467224 */ /* 0x000fca00078e000f */
[----:B------:R-:W-:Y:S04]  /*129da0*/  STL.64 [R1+0x92d8], R70 ;  /* 0x0092d84601007387 */ /* 0x000fe80000100a00 */
[----:B------:R-:W-:Y:S04]  /*129db0*/  STL.64 [R1+0x92d0], R68 ;  /* 0x0092d04401007387 */ /* 0x000fe80000100a00 */
[----:B------:R1:W-:Y:S04]  /*129dc0*/  STL.64 [R1+0x92c8], R74 ;  /* 0x0092c84a01007387 */ /* 0x0003e80000100a00 */
[----:B------:R-:W-:Y:S04]  /*129dd0*/  STL.64 [R1+0x92c0], R72 ;  /* 0x0092c04801007387 */ /* 0x000fe80000100a00 */
[----:B-1----:R-:W4:Y:S04]  /*129de0*/  LDL.LU R74, [R1+0x318] ;  /* 0x00031800014a7983 */ /* 0x002f280000300800 */
[----:B------:R-:W4:Y:S04]  /*129df0*/  LDL.LU R75, [R1+0x31c] ;  /* 0x00031c00014b7983 */ /* 0x000f280000300800 */
[----:B------:R-:W4:Y:S04]  /*129e00*/  LDL.LU R156, [R1+0x1360] ;  /* 0x00136000019c7983 */ /* 0x000f280000300800 */
[----:B------:R-:W4:Y:S04]  /*129e10*/  LDL.LU R157, [R1+0x1364] ;  /* 0x00136400019d7983 */ /* 0x000f280000300800 */
[----:B------:R-:W4:Y:S04]  /*129e20*/  LDL.LU R158, [R1+0x1368] ;  /* 0x00136800019e7983 */ /* 0x000f280000300800 */
[----:B------:R-:W4:Y:S04]  /*129e30*/  LDL.LU R159, [R1+0x136c] ;  /* 0x00136c00019f7983 */ /* 0x000f280000300800 */
[----:B------:R-:W-:Y:S04]  /*129e40*/  STL.64 [R1+0x9308], R110 ;  /* 0x0093086e01007387 */ /* 0x000fe80000100a00 */
[----:B------:R-:W-:Y:S01]  /*129e50*/  STL.64 [R1+0x9300], R108 ;  /* 0x0093006c01007387 */ /* 0x000fe20000100a00 */
[----:B---3--:R-:W-:Y:S01]  /*129e60*/  HMMA.1688.F32.TF32 R12, R240, R154, R160 ;  /* 0x0000009af00c723c */ /* 0x008fe200000810a0 */
        /* <DEDUP_REMOVED lines=9> */
[----:B------:R1:W-:Y:S04]  /*129f00*/  STL.64 [R1+0x92e8], R98 ;  /* 0x0092e86201007387 */ /* 0x0003e80000100a00 */
[----:B------:R-:W-:Y:S04]  /*129f10*/  STL.64 [R1+0x92e0], R96 ;  /* 0x0092e06001007387 */ /* 0x000fe80000100a00 */
        /* <DEDUP_REMOVED lines=22> */
[----:B------:R-:W-:Y:S01]  /*12a080*/  MOV R28, R114 ;  /* 0x00000072001c7202 */ /* 0x000fe20000000f00 */
[----:B------:R-:W-:Y:S01]  /*12a090*/  IMAD.MOV.U32 R25, RZ, RZ, R115 ;  /* 0x000000ffff197224 */ /* 0x000fe200078e0073 */
[C---:B--2---:R-:W-:Y:S01]  /*12a0a0*/  HMMA.1688.F32.TF32 R12, R240.reuse, R146, R148 ;  /* 0x00000092f00c723c */ /* 0x044fe20000081094 */
[----:B------:R-:W-:Y:S01]  /*12a0b0*/  MOV R3, R146 ;  /* 0x0000009200037202 */ /* 0x000fe20000000f00 */
[----:B------:R-:W-:Y:S11]  /*12a0c0*/  IMAD.MOV.U32 R0, RZ, RZ, R147 ;  /* 0x000000ffff007224 */ /* 0x000ff600078e0093 */
[----:B------:R-:W-:Y:S11]  /*12a0d0*/  @!UPT UIADD3 URZ, URZ, URZ, URZ ;  /* 0x0000003f3f3ff290 */ /* 0x000ff6000fffe03f */
[----:B------:R-:W-:Y:S01]  /*12a0e0*/  MOV R151, R12 ;  /* 0x0000000c00977202 */ /* 0x000fe20000000f00 */
[----:B------:R-:W-:Y:S01]  /*12a0f0*/  IMAD.MOV.U32 R150, RZ, RZ, R13 ;  /* 0x000000ffff967224 */ /* 0x000fe200078e000d */
[----:B------:R-:W-:Y:S01]  /*12a100*/  MOV R147, R14 ;  /* 0x0000000e00937202 */ /* 0x000fe20000000f00 */
[----:B------:R-:W-:Y:S02]  /*12a110*/  IMAD.MOV.U32 R146, RZ, RZ, R15 ;  /* 0x000000ffff927224 */ /* 0x000fe400078e000f */
[----:B----4-:R-:W-:Y:S11]  /*12a120*/  HMMA.1688.F32.TF32 R12, R240, R118, R156 ;  /* 0x00000076f00c723c */ /* 0x010ff6000008109c */
[----:B------:R-:W-:Y:S11]  /*12a130*/  @!UPT UIADD3 URZ, URZ, URZ, URZ ;  /* 0x0000003f3f3ff290 */ /* 0x000ff6000fffe03f */
[----:B------:R-:W-:Y:S02]  /*12a140*/  @!UPT UIADD3 URZ, URZ, URZ, URZ ;  /* 0x0000003f3f3ff290 */ /* 0x000fe4000fffe03f */
[----:B------:R-:W-:Y:S01]  /*12a150*/  MOV R115, R12 ;  /* 0x0000000c00737202 */ /* 0x000fe20000000f00 */
[----:B------:R-:W-:Y:S01]  /*12a160*/  IMAD.MOV.U32 R114, RZ, RZ, R13 ;  /* 0x000000ffff727224 */ /* 0x000fe200078e000d */
[----:B------:R-:W-:Y:S01]  /*12a170*/  MOV R5, R14 ;  /* 0x0000000e00057202 */ /* 0x000fe20000000f00 */
[----:B------:R-:W-:-:S03]  /*12a180*/  IMAD.MOV.U32 R4, RZ, RZ, R15 ;  /* 0x000000ffff047224 */ /* 0x000fc600078e000f */
[----:B------:R-:W-:Y:S04]  /*12a190*/  STL.64 [R1+0x9320], R114 ;  /* 0x0093207201007387 */ /* 0x000fe80000100a00 */
[----:B------:R-:W-:Y:S04]  /*12a1a0*/  STL.64 [R1+0x9318], R112 ;  /* 0x0093187001007387 */ /* 0x000fe80000100a00 */
[----:B------:R-:W2:Y:S04]  /*12a1b0*/  LDL.LU R26, [R1+0x2e8] ;  /* 0x0002e800011a7983 */ /* 0x000ea80000300800 */
[----:B------:R-:W2:Y:S04]  /*12a1c0*/  LDL.LU R27, [R1+0x2ec] ;  /* 0x0002ec00011b7983 */ /* 0x000ea80000300800 */
        /* <DEDUP_REMOVED lines=15> */
[----:B------:R-:W-:Y:S01]  /*12a2c0*/  @!UPT UIADD3 URZ, URZ, URZ, URZ ;  /* 0x0000003f3f3ff290 */ /* 0x000fe2000fffe03f */
[----:B------:R-:W-:Y:S01]  /*12a2d0*/  STL [R1+0x814], R13 ;  /* 0x0008140d01007387 */ /* 0x000fe20000100800 */
[----:B------:R-:W-:Y:S01]  /*12a2e0*/  MOV R121, R12 ;  /* 0x0000000c00797202 */ /* 0x000fe20000000f00 */
[----:B------:R-:W-:Y:S02]  /*12a2f0*/  IMAD.MOV.U32 R124, RZ, RZ, R15 ;  /* 0x000000ffff7c7224 */ /* 0x000fe400078e000f */
[----:B------:R1:W-:Y:S04]  /*12a300*/  STL [R1+0x818], R14 ;  /* 0x0008180e01007387 */ /* 0x0003e80000100800 */
[----:B------:R-:W3:Y:S04]  /*12a310*/  LDL.LU R168, [R1+0x13b0] ;  /* 0x0013b00001a87983 */ /* 0x000ee80000300800 */
[----:B------:R-:W3:Y:S01]  /*12a320*/  LDL.LU R169, [R1+0x13b4] ;  /* 0x0013b40001a97983 */ /* 0x000ee20000300800 */
[C---:B-1----:R-:W-:Y:S03]  /*12a330*/  HMMA.1688.F32.TF32 R12, R240.reuse, R98, R172 ;  /* 0x00000062f00c723c */ /* 0x042fe600000810ac */
[----:B------:R-:W3:Y:S04]  /*12a340*/  LDL.LU R170, [R1+0x13b8] ;  /* 0x0013b80001aa7983 */ /* 0x000ee80000300800 */
[----:B------:R-:W3:Y:S04]  /*12a350*/  LDL.LU R171, [R1+0x13bc] ;  /* 0x0013bc0001ab7983 */ /* 0x000ee80000300800 */
[----:B------:R-:W-:Y:S11]  /*12a360*/  STL.64 [R1+0x9328], R120 ;  /* 0x0093287801007387 */ /* 0x000ff60000100a00 */
[----:B------:R-:W-:Y:S01]  /*12a370*/  @!UPT UIADD3 URZ, URZ, URZ, URZ ;  /* 0x0000003f3f3ff290 */ /* 0x000fe2000fffe03f */
[----:B------:R-:W-:Y:S01]  /*12a380*/  STL [R1+0x804], R13 ;  /* 0x0008040d01007387 */ /* 0x000fe20000100800 */
[----:B------:R-:W-:Y:S01]  /*12a390*/  MOV R125, R12 ;  /* 0x0000000c007d7202 */ /* 0x000fe20000000f00 */
[----:B------:R-:W-:Y:S02]  /*12a3a0*/  IMAD.MOV.U32 R128, RZ, RZ, R15 ;  /* 0x000000ffff807224 */ /* 0x000fe400078e000f */
[----:B------:R1:W-:Y:S04]  /*12a3b0*/  STL [R1+0x808], R14 ;  /* 0x0008080e01007387 */ /* 0x0003e80000100800 */
[----:B------:R-:W4:Y:S04]  /*12a3c0*/  LDL.LU R180, [R1+0x13c0] ;  /* 0x0013c00001b47983 */ /* 0x000f280000300800 */
[----:B------:R-:W4:Y:S01]  /*12a3d0*/  LDL.LU R181, [R1+0x13c4] ;  /* 0x0013c40001b57983 */ /* 0x000f220000300800 */
[----:B-1----:R-:W-:Y:S03]  /*12a3e0*/  HMMA.1688.F32.TF32 R12, R240, R74, R164 ;  /* 0x0000004af00c723c */ /* 0x002fe600000810a4 */
[----:B------:R-:W4:Y:S04]  /*12a3f0*/  LDL.LU R182, [R1+0x13c8] ;  /* 0x0013c80001b67983 */ /* 0x000f280000300800 */
[----:B------:R-:W4:Y:S04]  /*12a400*/  LDL.LU R183, [R1+0x13cc] ;  /* 0x0013cc0001b77983 */ /* 0x000f280000300800 */
[----:B------:R-:W-:Y:S04]  /*12a410*/  STL.64 [R1+0x9628], R98 ;  /* 0x0096286201007387 */ /* 0x000fe80000100a00 */
[----:B------:R-:W-:Y:S04]  /*12a420*/  STL.64 [R1+0x9330], R124 ;  /* 0x0093307c01007387 */ /* 0x000fe80000100a00 */
[----:B------:R-:W-:Y:S05]  /*12a430*/  STL.64 [R1+0x9620], R74 ;  /* 0x0096204a01007387 */ /* 0x000fea0000100a00 */
[----:B------:R-:W-:Y:S01]  /*12a440*/  IMAD.MOV.U32 R132, RZ, RZ, R13 ;  /* 0x000000ffff847224 */ /* 0x000fe200078e000d */
[----:B------:R-:W-:-:S02]  /*12a450*/  MOV R133, R14 ;  /* 0x0000000e00857202 */ /* 0x000fc40000000f00 */
[----:B------:R-:W-:-:S03]  /*12a460*/  MOV R129, R12 ;  /* 0x0000000c00817202 */ /* 0x000fc60000000f00 */
[----:B------:R-:W-:Y:S04]  /*12a470*/  STL.64 [R1+0x9340], R132 ;  /* 0x0093408401007387 */ /* 0x000fe80000100a00 */
[----:B------:R-:W-:Y:S04]  /*12a480*/  STL.64 [R1+0x9338], R128 ;  /* 0x0093388001007387 */ /* 0x000fe80000100a00 */
[----:B------:R-:W4:Y:S04]  /*12a490*/  LDL.LU R90, [R1+0x2b8] ;  /* 0x0002b800015a7983 */ /* 0x000f280000300800 */
[----:B------:R-:W4:Y:S04]  /*12a4a0*/  LDL.LU R91, [R1+0x2bc] ;  /* 0x0002bc00015b7983 */ /* 0x000f280000300800 */
[----:B------:R-:W4:Y:S04]  /*12a4b0*/  LDL.LU R176, [R1+0x13d0] ;  /* 0x0013d00001b07983 */ /* 0x000f280000300800 */
[----:B------:R-:W4:Y:S04]  /*12a4c0*/  LDL.LU R177, [R1+0x13d4] ;  /* 0x0013d40001b17983 */ /* 0x000f280000300800 */
[----:B------:R-:W4:Y:S04]  /*12a4d0*/  LDL.LU R178, [R1+0x13d8] ;  /* 0x0013d80001b27983 */ /* 0x000f280000300800 */
[----:B------:R-:W4:Y:S01]  /*12a4e0*/  LDL.LU R179, [R1+0x13dc] ;  /* 0x0013dc0001b37983 */ /* 0x000f220000300800 */
[----:B------:R-:W-:-:S03]  /*12a4f0*/  IMAD.MOV.U32 R136, RZ, RZ, R15 ;  /* 0x000000ffff887224 */ /* 0x000fc600078e000f */
[----:B------:R-:W-:Y:S04]  /*12a500*/  STL.64 [R1+0x9618], R78 ;  /* 0x0096184e01007387 */ /* 0x000fe80000100a00 */
        /* <DEDUP_REMOVED lines=11> */
[----:B------:R-:W-:Y:S01]  /*12a5c0*/  @!UPT UIADD3 URZ, URZ, URZ, URZ ;  /* 0x0000003f3f3ff290 */ /* 0x000fe2000fffe03f */
[----:B------:R-:W-:Y:S01]  /*12a5d0*/  STL [R1+0x7d4], R13 ;  /* 0x0007d40d01007387 */ /* 0x000fe20000100800 */
[----:B------:R-:W-:Y:S01]  /*12a5e0*/  MOV R137, R12 ;  /* 0x0000000c00897202 */ /* 0x000fe20000000f00 */
[----:B------:R-:W-:Y:S02]  /*12a5f0*/  IMAD.MOV.U32 R140, RZ, RZ, R15 ;  /* 0x000000ffff8c7224 */ /* 0x000fe400078e000f */
[----:B------:R4:W-:Y:S04]  /*12a600*/  STL [R1+0x7d8], R14 ;  /* 0x0007d80e01007387 */ /* 0x0009e80000100800 */
[----:B------:R-:W2:Y:S04]  /*12a610*/  LDL.LU R172, [R1+0x13e0] ;  /* 0x0013e00001ac7983 */ /* 0x000ea80000300800 */
[----:B------:R-:W2:Y:S01]  /*12a620*/  LDL.LU R173, [R1+0x13e4] ;  /* 0x0013e40001ad7983 */ /* 0x000ea20000300800 */
[----:B----4-:R-:W-:Y:S03]  /*12a630*/  HMMA.1688.F32.TF32 R12, R240, R26, R180 ;  /* 0x0000001af00c723c */ /* 0x010fe600000810b4 */
[----:B------:R-:W2:Y:S04]  /*12a640*/  LDL.LU R174, [R1+0x13e8] ;  /* 0x0013e80001ae7983 */ /* 0x000ea80000300800 */
[----:B------:R-:W2:Y:S04]  /*12a650*/  LDL.LU R175, [R1+0x13ec] ;  /* 0x0013ec0001af7983 */ /* 0x000ea80000300800 */
[----:B------:R-:W2:Y:S04]  /*12a660*/  LDL.64 R170, [R1+0x2c8] ;  /* 0x0002c80001aa7983 */ /* 0x000ea80000100a00 */
[----:B------:R-:W-:Y:S04]  /*12a670*/  STL.64 [R1+0x9610], R66 ;  /* 0x0096104201007387 */ /* 0x000fe80000100a00 */
[----:B------:R-:W-:Y:S04]  /*12a680*/  STL.64 [R1+0x9348], R136 ;  /* 0x0093488801007387 */ /* 0x000fe80000100a00 */
[----:B------:R-:W3:Y:S01]  /*12a690*/  LDL.LU R42, [R1+0x298] ;  /* 0x00029800012a7983 */ /* 0x000ee20000300800 */
[----:B------:R-:W-:-:S03]  /*12a6a0*/  MOV R141, R12 ;  /* 0x0000000c008d7202 */ /* 0x000fc60000000f00 */
[----:B------:R-:W3:Y:S01]  /*12a6b0*/  LDL.LU R43, [R1+0x29c] ;  /* 0x00029c00012b7983 */ /* 0x000ee20000300800 */
[----:B------:R-:W-:-:S03]  /*12a6c0*/  IMAD.MOV.U32 R144, RZ, RZ, R15 ;  /* 0x000000ffff907224 */ /* 0x000fc600078e000f */
[----:B------:R-:W-:Y:S04]  /*12a6d0*/  STL [R1+0x7c4], R13 ;  /* 0x0007c40d01007387 */ /* 0x000fe80000100800 */
[----:B------:R1:W-:Y:S04]  /*12a6e0*/  STL [R1+0x7c8], R14 ;  /* 0x0007c80e01007387 */ /* 0x0003e80000100800 */
[----:B------:R-:W-:Y:S04]  /*12a6f0*/  STL.64 [R1+0x9608], R26 ;  /* 0x0096081a01007387 */ /* 0x000fe80000100a00 */
[----:B------:R-:W-:Y:S04]  /*12a700*/  STL.64 [R1+0x9350], R140 ;  /* 0x0093508c01007387 */ /* 0x000fe80000100a00 */
[----:B------:R-:W4:Y:S04]  /*12a710*/  LDL.LU R34, [R1+0x288] ;  /* 0x0002880001227983 */ /* 0x000f280000300800 */
[----:B------:R-:W4:Y:S01]  /*12a720*/  LDL.LU R35, [R1+0x28c] ;  /* 0x00028c0001237983 */ /* 0x000f220000300800 */
[----:B-1----:R-:W-:Y:S03]  /*12a730*/  HMMA.1688.F32.TF32 R12, R240, R230, R176 ;  /* 0x000000e6f00c723c */ /* 0x002fe600000810b0 */
[----:B------:R-:W3:Y:S04]  /*12a740*/  LDL.LU R180, [R1+0x13f0] ;  /* 0x0013f00001b47983 */ /* 0x000ee80000300800 */
[----:B------:R-:W3:Y:S04]  /*12a750*/  LDL.LU R181, [R1+0x13f4] ;  /* 0x0013f40001b57983 */ /* 0x000ee80000300800 */
[----:B------:R-:W3:Y:S04]  /*12a760*/  LDL.LU R182, [R1+0x13f8] ;  /* 0x0013f80001b67983 */ /* 0x000ee80000300800 */
[----:B------:R-:W3:Y:S04]  /*12a770*/  LDL.LU R183, [R1+0x13fc] ;  /* 0x0013fc0001b77983 */ /* 0x000ee80000300800 */
[----:B------:R-:W-:Y:S05]  /*12a780*/  STL.64 [R1+0x9600], R230 ;  /* 0x009600e601007387 */ /* 0x000fea0000100a00 */
[----:B------:R-:W-:Y:S01]  /*12a790*/  IMAD.MOV.U32 R148, RZ, RZ, R13 ;  /* 0x000000ffff947224 */ /* 0x000fe200078e000d */
[----:B------:R-:W-:-:S02]  /*12a7a0*/  MOV R149, R14 ;  /* 0x0000000e00957202 */ /* 0x000fc40000000f00 */
[----:B------:R-:W-:Y:S01]  /*12a7b0*/  MOV R145, R12 ;  /* 0x0000000c00917202 */ /* 0x000fe20000000f00 */
[----:B------:R-:W-:Y:S04]  /*12a7c0*/  STL.64 [R1+0x9370], R150 ;  /* 0x0093709601007387 */ /* 0x000fe80000100a00 */
[----:B------:R-:W-:Y:S04]  /*12a7d0*/  STL.64 [R1+0x9368], R148 ;  /* 0x0093689401007387 */ /* 0x000fe80000100a00 */
[----:B------:R-:W-:Y:S04]  /*12a7e0*/  STL.64 [R1+0x9360], R146 ;  /* 0x0093609201007387 */ /* 0x000fe80000100a00 */
[----:B------:R-:W-:Y:S04]  /*12a7f0*/  STL.64 [R1+0x9358], R144 ;  /* 0x0093589001007387 */ /* 0x000fe80000100a00 */
        /* <DEDUP_REMOVED lines=24> */
[----:B------:R-:W-:Y:S01]  /*12a980*/  STL.64 [R1+0x9390], R158 ;  /* 0x0093909e01007387 */ /* 0x000fe20000100a00 */
        /* <DEDUP_REMOVED lines=8> */
[----:B---3--:R-:W-:Y:S11]  /*12aa10*/  HMMA.1688.F32.TF32 R56, R240, R90, R180 ;  /* 0x0000005af038723c */ /* 0x008ff600000810b4 */
[----:B------:R-:W-:Y:S11]  /*12aa20*/  @!UPT UIADD3 URZ, URZ, URZ, URZ ;  /* 0x0000003f3f3ff290 */ /* 0x000ff6000fffe03f */
[----:B------:R-:W-:Y:S02]  /*12aa30*/  @!UPT UIADD3 URZ, URZ, URZ, URZ ;  /* 0x0000003f3f3ff290 */ /* 0x000fe4000fffe03f */
[----:B------:R-:W-:Y:S01]  /*12aa40*/  MOV R153, R56 ;  /* 0x0000003800997202 */ /* 0x000fe20000000f00 */
[----:B------:R-:W-:Y:S01]  /*12aa50*/  IMAD.MOV.U32 R156, RZ, RZ, R57 ;  /* 0x000000ffff9c7224 */ /* 0x000fe200078e0039 */
[----:B------:R-:W-:Y:S01]  /*12aa60*/  MOV R157, R58 ;  /* 0x0000003a009d7202 */ /* 0x000fe20000000f00 */
[----:B------:R-:W-:-:S04]  /*12aa70*/  IMAD.MOV.U32 R160, RZ, RZ, R59 ;  /* 0x000000ffffa07224 */ /* 0x000fc800078e003b */
[----:B------:R-:W-:Y:S04]  /*12aa80*/  STL.64 [R1+0x9388], R156 ;  /* 0x0093889c01007387 */ /* 0x000fe80000100a00 */
[----:B------:R-:W-:Y:S04]  /*12aa90*/  STL.64 [R1+0x9380], R154 ;  /* 0x0093809a01007387 */ /* 0x000fe80000100a00 */
[----:B------:R-:W-:Y:S04]  /*12aaa0*/  STL.64 [R1+0x9378], R152 ;  /* 0x0093789801007387 */ /* 0x000fe80000100a00 */
[----:B------:R-:W2:Y:S04]  /*12aab0*/  LDL.LU R192, [R1+0x1440] ;  /* 0x0014400001c07983 */ /* 0x000ea80000300800 */
[----:B------:R-:W2:Y:S01]  /*12aac0*/  LDL.LU R193, [R1+0x1444] ;  /* 0x0014440001c17983 */ /* 0x000ea20000300800 */
[C---:B----4-:R-:W-:Y:S03]  /*12aad0*/  HMMA.1688.F32.TF32 R56, R240.reuse, R106, R176 ;  /* 0x0000006af038723c */ /* 0x050fe600000810b0 */
[----:B------:R-:W2:Y:S04]  /*12aae0*/  LDL.LU R194, [R1+0x1448] ;  /* 0x0014480001c27983 */ /* 0x000ea80000300800 */
[----:B------:R-:W2:Y:S11]  /*12aaf0*/  LDL.LU R195, [R1+0x144c] ;  /* 0x00144c0001c37983 */ /* 0x000eb60000300800 */
[----:B------:R-:W-:Y:S06]  /*12ab00*/  @!UPT UIADD3 URZ, URZ, URZ, URZ ;  /* 0x0000003f3f3ff290 */ /* 0x000fec000fffe03f */
[----:B------:R-:W-:Y:S01]  /*12ab10*/  MOV R183, R56 ;  /* 0x0000003800b77202 */ /* 0x000fe20000000f00 */
[----:B------:R-:W-:Y:S01]  /*12ab20*/  IMAD.MOV.U32 R182, RZ, RZ, R57 ;  /* 0x000000ffffb67224 */ /* 0x000fe200078e0039 */
[----:B------:R-:W-:Y:S01]  /*12ab30*/  MOV R179, R58 ;  /* 0x0000003a00b37202 */ /* 0x000fe20000000f00 */
[----:B------:R-:W-:Y:S02]  /*12ab40*/  IMAD.MOV.U32 R178, RZ, RZ, R59 ;  /* 0x000000ffffb27224 */ /* 0x000fe400078e003b */
[----:B------:R-:W-:Y:S01]  /*12ab50*/  HMMA.1688.F32.TF32 R56, R240, R42, R188 ;  /* 0x0000002af038723c */ /* 0x000fe200000810bc */
[----:B------:R-:W-:Y:S04]  /*12ab60*/  STL.64 [R1+0x95e0], R106 ;  /* 0x0095e06a01007387 */ /* 0x000fe80000100a00 */
[----:B------:R-:W-:Y:S04]  /*12ab70*/  STL.64 [R1+0x95d8], R42 ;  /* 0x0095d82a01007387 */ /* 0x000fe80000100a00 */
[----:B------:R-:W-:Y:S11]  /*12ab80*/  STL.64 [R1+0x93b0], R166 ;  /* 0x0093b0a601007387 */ /* 0x000ff60000100a00 */
[----:B------:R-:W-:Y:S04]  /*12ab90*/  @!UPT UIADD3 URZ, URZ, URZ, URZ ;  /* 0x0000003f3f3ff290 */ /* 0x000fe8000fffe03f */
[----:B------:R-:W-:Y:S01]  /*12aba0*/  IMAD.MOV.U32 R164, RZ, RZ, R57 ;  /* 0x000000ffffa47224 */ /* 0x000fe200078e0039 */
[----:B------:R-:W-:Y:S02]  /*12abb0*/  MOV R165, R58 ;  /* 0x0000003a00a57202 */ /* 0x000fe40000000f00 */
[----:B------:R-:W-:-:S03]  /*12abc0*/  MOV R161, R56 ;  /* 0x0000003800a17202 */ /* 0x000fc60000000f00 */
[----:B------:R-:W-:Y:S04]  /*12abd0*/  STL.64 [R1+0x93a8], R164 ;  /* 0x0093a8a401007387 */ /* 0x000fe80000100a00 */
[----:B------:R-:W-:Y:S04]  /*12abe0*/  STL.64 [R1+0x93a0], R162 ;  /* 0x0093a0a201007387 */ /* 0x000fe80000100a00 */
[----:B------:R-:W-:Y:S04]  /*12abf0*/  STL.64 [R1+0x9398], R160 ;  /* 0x009398a001007387 */ /* 0x000fe80000100a00 */
[----:B------:R-:W3:Y:S04]  /*12ac00*/  LDL.LU R102, [R1+0x248] ;  /* 0x0002480001667983 */ /* 0x000ee80000300800 */
[----:B------:R-:W3:Y:S04]  /*12ac10*/  LDL.LU R103, [R1+0x24c] ;  /* 0x00024c0001677983 */ /* 0x000ee80000300800 */
[----:B------:R-:W4:Y:S04]  /*12ac20*/  LDL.LU R196, [R1+0x1450] ;  /* 0x0014500001c47983 */ /* 0x000f280000300800 */
[----:B------:R-:W4:Y:S04]  /*12ac30*/  LDL.LU R197, [R1+0x1454] ;  /* 0x0014540001c57983 */ /* 0x000f280000300800 */
[----:B------:R-:W4:Y:S04]  /*12ac40*/  LDL.LU R198, [R1+0x1458] ;  /* 0x0014580001c67983 */ /* 0x000f280000300800 */
[----:B------:R-:W4:Y:S01]  /*12ac50*/  LDL.LU R199, [R1+0x145c] ;  /* 0x00145c0001c77983 */ /* 0x000f220000300800 */
[----:B------:R-:W-:-:S02]  /*12ac60*/  IMAD.MOV.U32 R168, RZ, RZ, R59 ;  /* 0x000000ffffa87224 */ /* 0x000fc400078e003b */
[C---:B------:R-:W-:Y:S01]  /*12ac70*/  HMMA.1688.F32.TF32 R56, R240.reuse, R34, R184 ;  /* 0x00000022f038723c */ /* 0x040fe200000810b8 */
[----:B------:R-:W-:Y:S04]  /*12ac80*/  STL.64 [R1+0x95d0], R34 ;  /* 0x0095d02201007387 */ /* 0x000fe80000100a00 */
[----:B------:R-:W3:Y:S04]  /*12ac90*/  LDL.LU R18, [R1+0x238] ;  /* 0x0002380001127983 */ /* 0x000ee80000300800 */
[----:B------:R-:W3:Y:S11]  /*12aca0*/  LDL.LU R19, [R1+0x23c] ;  /* 0x00023c0001137983 */ /* 0x000ef60000300800 */
[----:B------:R-:W-:Y:S04]  /*12acb0*/  @!UPT UIADD3 URZ, URZ, URZ, URZ ;  /* 0x0000003f3f3ff290 */ /* 0x000fe8000fffe03f */
        /* <DEDUP_REMOVED lines=11> */
[----:B------:R-:W-:Y:S04]  /*12ad70*/  STL.64 [R1+0x95f0], R226 ;  /* 0x0095f0e201007387 */ /* 0x000fe80000100a00 */
[----:B------:R-:W-:Y:S04]  /*12ad80*/  STL.64 [R1+0x93c0], R170 ;  /* 0x0093c0aa01007387 */ /* 0x000fe80000100a00 */
[----:B------:R-:W-:Y:S04]  /*12ad90*/  STL.64 [R1+0x93b8], R168 ;  /* 0x0093b8a801007387 */ /* 0x000fe80000100a00 */
[----:B------:R-:W3:Y:S04]  /*12ada0*/  LDL.LU R38, [R1+0x228] ;  /* 0x0002280001267983 */ /* 0x000ee80000300800 */
[----:B------:R-:W3:Y:S01]  /*12adb0*/  LDL.LU R39, [R1+0x22c] ;  /* 0x00022c0001277983 */ /* 0x000ee20000300800 */
[----:B--2---:R-:W-:Y:S11]  /*12adc0*/  HMMA.1688.F32.TF32 R56, R240, R86, R192 ;  /* 0x00000056f038723c */ /* 0x004ff600000810c0 */
[----:B------:R-:W-:Y:S11]  /*12add0*/  @!UPT UIADD3 URZ, URZ, URZ, URZ ;  /* 0x0000003f3f3ff290 */ /* 0x000ff6000fffe03f */
[----:B------:R-:W-:Y:S01]  /*12ade0*/  @!UPT UIADD3 URZ, URZ, URZ, URZ ;  /* 0x0000003f3f3ff290 */ /* 0x000fe2000fffe03f */
[----:B------:R-:W-:Y:S04]  /*12adf0*/  STL [R1+0x744], R57 ;  /* 0x0007443901007387 */ /* 0x000fe80000100800 */
[----:B------:R4:W-:Y:S04]  /*12ae00*/  STL [R1+0x748], R58 ;  /* 0x0007483a01007387 */ /* 0x0009e80000100800 */
[----:B------:R-:W3:Y:S04]  /*12ae10*/  LDL.LU R192, [R1+0x1460] ;  /* 0x0014600001c07983 */ /* 0x000ee80000300800 */
[----:B------:R-:W3:Y:S04]  /*12ae20*/  LDL.LU R193, [R1+0x1464] ;  /* 0x0014640001c17983 */ /* 0x000ee80000300800 */
[----:B------:R-:W3:Y:S04]  /*12ae30*/  LDL.LU R194, [R1+0x1468] ;  /* 0x0014680001c27983 */ /* 0x000ee80000300800 */
[----:B------:R-:W3:Y:S01]  /*12ae40*/  LDL.LU R195, [R1+0x146c] ;  /* 0x00146c0001c37983 */ /* 0x000ee20000300800 */
[----:B------:R-:W-:-:S03]  /*12ae50*/  MOV R173, R56 ;  /* 0x0000003800ad7202 */ /* 0x000fc60000000f00 */
[----:B------:R-:W-:Y:S04]  /*12ae60*/  STL.64 [R1+0x95c8], R86 ;  /* 0x0095c85601007387 */ /* 0x000fe80000100a00 */
[----:B------:R-:W-:Y:S01]  /*12ae70*/  STL.64 [R1+0x93d0], R174 ;  /* 0x0093d0ae01007387 */ /* 0x000fe20000100a00 */
[----:B------:R-:W-:-:S03]  /*12ae80*/  IMAD.MOV.U32 R176, RZ, RZ, R59 ;  /* 0x000000ffffb07224 */ /* 0x000fc600078e003b */
[----:B------:R-:W-:Y:S04]  /*12ae90*/  STL.64 [R1+0x93c8], R172 ;  /* 0x0093c8ac01007387 */ /* 0x000fe80000100a00 */
[----:B------:R-:W2:Y:S04]  /*12aea0*/  LDL.LU R46, [R1+0x218] ;  /* 0x00021800012e7983 */ /* 0x000ea80000300800 */
[----:B------:R-:W2:Y:S04]  /*12aeb0*/  LDL.LU R47, [R1+0x21c] ;  /* 0x00021c00012f7983 */ /* 0x000ea80000300800 */
[----:B------:R-:W2:Y:S04]  /*12aec0*/  LDL.LU R204, [R1+0x1470] ;  /* 0x0014700001cc7983 */ /* 0x000ea80000300800 */
[----:B------:R-:W2:Y:S04]  /*12aed0*/  LDL.LU R205, [R1+0x1474] ;  /* 0x0014740001cd7983 */ /* 0x000ea80000300800 */
[----:B------:R-:W2:Y:S04]  /*12aee0*/  LDL.LU R206, [R1+0x1478] ;  /* 0x0014780001ce7983 */ /* 0x000ea80000300800 */
[----:B------:R-:W2:Y:S01]  /*12aef0*/  LDL.LU R207, [R1+0x147c] ;  /* 0x00147c0001cf7983 */ /* 0x000ea20000300800 */
[C---:B----4-:R-:W-:Y:S11]  /*12af00*/  HMMA.1688.F32.TF32 R56, R240.reuse, R54, R196 ;  /* 0x00000036f038723c */ /* 0x050ff600000810c4 */
[----:B------:R-:W-:Y:S11]  /*12af10*/  @!UPT UIADD3 URZ, URZ, URZ, URZ ;  /* 0x0000003f3f3ff290 */ /* 0x000ff6000fffe03f */
[----:B------:R-:W-:Y:S01]  /*12af20*/  @!UPT UIADD3 URZ, URZ, URZ, URZ ;  /* 0x0000003f3f3ff290 */ /* 0x000fe2000fffe03f */
[----:B------:R3:W-:Y:S04]  /*12af30*/  STL [R1+0x734], R57 ;  /* 0x0007343901007387 */ /* 0x0007e80000100800 */
[----:B------:R-:W4:Y:S04]  /*12af40*/  LDL.LU R200, [R1+0x1480] ;  /* 0x0014800001c87983 */ /* 0x000f280000300800 */
[----:B------:R-:W4:Y:S04]  /*12af50*/  LDL.LU R201, [R1+0x1484] ;  /* 0x0014840001c97983 */ /* 0x000f280000300800 */
[----:B------:R-:W4:Y:S04]  /*12af60*/  LDL.LU R202, [R1+0x1488] ;  /* 0x0014880001ca7983 */ /* 0x000f280000300800 */
[----:B------:R-:W4:Y:S01]  /*12af70*/  LDL.LU R203, [R1+0x148c] ;  /* 0x00148c0001cb7983 */ /* 0x000f220000300800 */
[----:B------:R-:W-:Y:S01]  /*12af80*/  MOV R177, R56 ;  /* 0x0000003800b17202 */ /* 0x000fe20000000f00 */
[----:B------:R-:W-:Y:S01]  /*12af90*/  IMAD.MOV.U32 R180, RZ, RZ, R58 ;  /* 0x000000ffffb47224 */ /* 0x000fe200078e003a */
[----:B------:R-:W-:Y:S01]  /*12afa0*/  MOV R181, R59 ;  /* 0x0000003b00b57202 */ /* 0x000fe20000000f00 */
[----:B------:R-:W-:Y:S04]  /*12afb0*/  STL.64 [R1+0x95f8], R54 ;  /* 0x0095f83601007387 */ /* 0x000fe80000100a00 */
        /* <DEDUP_REMOVED lines=30> */
[----:B----4-:R-:W-:Y:S03]  /*12b1a0*/  HMMA.1688.F32.TF32 R56, R240, R38, R200 ;  /* 0x00000026f038723c */ /* 0x010fe600000810c8 */
[----:B------:R-:W-:Y:S04]  /*12b1b0*/  STL.64 [R1+0x9410], R194 ;  /* 0x009410c201007387 */ /* 0x000fe80000100a00 */
[----:B------:R-:W-:Y:S04]  /*12b1c0*/  STL.64 [R1+0x9408], R192 ;  /* 0x009408c001007387 */ /* 0x000fe80000100a00 */
[----:B------:R-:W-:Y:S04]  /*12b1d0*/  STL.64 [R1+0x9400], R198 ;  /* 0x009400c601007387 */ /* 0x000fe80000100a00 */
[----:B------:R-:W-:Y:S04]  /*12b1e0*/  STL.64 [R1+0x93f8], R196 ;  /* 0x0093f8c401007387 */ /* 0x000fe80000100a00 */
[----:B------:R-:W2:Y:S05]  /*12b1f0*/  LDL.LU.64 R174, [R1+0x1b8] ;  /* 0x0001b80001ae7983 */ /* 0x000eaa0000300a00 */
[----:B------:R-:W-:Y:S01]  /*12b200*/  IMAD.MOV.U32 R184, RZ, RZ, R56 ;  /* 0x000000ffffb87224 */ /* 0x000fe200078e0038 */
[----:B------:R-:W-:Y:S01]  /*12b210*/  MOV R185, R57 ;  /* 0x0000003900b97202 */ /* 0x000fe20000000f00 */
[----:B------:R-:W3:Y:S01]  /*12b220*/  LDL.LU R56, [R1+0x1500] ;  /* 0x0015000001387983 */ /* 0x000ee20000300800 */
[----:B------:R-:W-:Y:S01]  /*12b230*/  IMAD.MOV.U32 R188, RZ, RZ, R58 ;  /* 0x000000ffffbc7224 */ /* 0x000fe200078e003a */
[----:B------:R-:W-:-:S02]  /*12b240*/  MOV R189, R59 ;  /* 0x0000003b00bd7202 */ /* 0x000fc40000000f00 */
[----:B------:R-:W3:Y:S04]  /*12b250*/  LDL.LU R57, [R1+0x1504] ;  /* 0x0015040001397983 */ /* 0x000ee80000300800 */
[----:B------:R-:W3:Y:S04]  /*12b260*/  LDL.LU R58, [R1+0x1508] ;  /* 0x00150800013a7983 */ /* 0x000ee80000300800 */
        /* <DEDUP_REMOVED lines=34> */
[----:B------:R-:W-:Y:S04]  /*12b490*/  STL.64 [R1+0x9428], R188 ;  /* 0x009428bc01007387 */ /* 0x000fe80000100a00 */
[----:B------:R-:W-:Y:S04]  /*12b4a0*/  STL.64 [R1+0x9420], R186 ;  /* 0x009420ba01007387 */ /* 0x000fe80000100a00 */
[----:B------:R-:W-:Y:S01]  /*12b4b0*/  STL.64 [R1+0x9418], R184 ;  /* 0x009418b801007387 */ /* 0x000fe20000100a00 */
        /* <DEDUP_REMOVED lines=12> */
[----:B------:R-:W-:Y:S01]  /*12b580*/  MOV R206, R73 ;  /* 0x0000004900ce7202 */ /* 0x000fe20000000f00 */
[----:B------:R-:W-:Y:S01]  /*12b590*/  IMAD.MOV.U32 R203, RZ, RZ, R74 ;  /* 0x000000ffffcb7224 */ /* 0x000fe200078e004a */
[----:B------:R-:W-:Y:S02]  /*12b5a0*/  MOV R202, R75 ;  /* 0x0000004b00ca7202 */ /* 0x000fe40000000f00 */
[C---:B---3--:R-:W-:Y:S03]  /*12b5b0*/  HMMA.1688.F32.TF32 R72, R240.reuse, R22, R92 ;  /* 0x00000016f048723c */ /* 0x048fe6000008105c */
[----:B------:R1:W-:Y:S05]  /*12b5c0*/  STL.64 [R1+0x9450], R202 ;  /* 0x009450ca01007387 */ /* 0x0003ea0000100a00 */
[C---:B------:R-:W-:Y:S01]  /*12b5d0*/  HMMA.1688.F32.TF32 R212, R240.reuse, R14, R212 ;  /* 0x0000000ef0d4723c */ /* 0x040fe200000810d4 */
[----:B------:R-:W-:Y:S04]  /*12b5e0*/  STL.64 [R1+0x9448], R200 ;  /* 0x009448c801007387 */ /* 0x000fe80000100a00 */
[----:B-1----:R-:W2:Y:S03]  /*12b5f0*/  LDL.LU.64 R202, [R1+0x3b8] ;  /* 0x0003b80001ca7983 */ /* 0x002ea60000300a00 */
[C---:B------:R-:W-:Y:S01]  /*12b600*/  HMMA.1688.F32.TF32 R76, R240.reuse, R30, R112 ;  /* 0x0000001ef04c723c */ /* 0x040fe20000081070 */
[----:B------:R-:W-:Y:S07]  /*12b610*/  STL.64 [R1+0x9440], R206 ;  /* 0x009440ce01007387 */ /* 0x000fee0000100a00 */
[C---:B------:R-:W-:Y:S01]  /*12b620*/  HMMA.1688.F32.TF32 R84, R240.reuse, R50, R96 ;  /* 0x00000032f054723c */ /* 0x040fe20000081060 */
[----:B------:R-:W-:Y:S04]  /*12b630*/  STL.64 [R1+0x9438], R204 ;  /* 0x009438cc01007387 */ /* 0x000fe80000100a00 */
[----:B------:R-:W3:Y:S04]  /*12b640*/  LDL.LU.64 R194, [R1+0x3a8] ;  /* 0x0003a80001c27983 */ /* 0x000ee80000300a00 */
[----:B------:R-:W4:Y:S04]  /*12b650*/  LDL.LU.64 R166, [R1+0x198] ;  /* 0x0001980001a67983 */ /* 0x000f280000300a00 */
[----:B------:R-:W2:Y:S04]  /*12b660*/  LDL.LU.64 R142, [R1+0x188] ;  /* 0x00018800018e7983 */ /* 0x000ea80000300a00 */
[----:B------:R-:W-:Y:S04]  /*12b670*/  STL [R1+0x8f54], R212 ;  /* 0x008f54d401007387 */ /* 0x000fe80000100800 */
[----:B------:R-:W-:Y:S04]  /*12b680*/  STL [R1+0x8f50], R213 ;  /* 0x008f50d501007387 */ /* 0x000fe80000100800 */
[----:B------:R-:W-:Y:S04]  /*12b690*/  STL [R1+0x8f4c], R214 ;  /* 0x008f4cd601007387 */ /* 0x000fe80000100800 */
[----:B------:R-:W-:Y:S04]  /*12b6a0*/  STL [R1+0x8f48], R215 ;  /* 0x008f48d701007387 */ /* 0x000fe80000100800 */
[----:B------:R-:W-:Y:S04]  /*12b6b0*/  STL.64 [R1+0x6c0], R84 ;  /* 0x0006c05401007387 */ /* 0x000fe80000100a00 */
[----:B------:R1:W-:Y:S04]  /*12b6c0*/  STL.64 [R1+0x6c8], R86 ;  /* 0x0006c85601007387 */ /* 0x0003e80000100a00 */
[----:B------:R-:W-:Y:S04]  /*12b6d0*/  STL.64 [R1+0x6b0], R76 ;  /* 0x0006b04c01007387 */ /* 0x000fe80000100a00 */
[----:B------:R1:W-:Y:S02]  /*12b6e0*/  STL.64 [R1+0x6b8], R78 ;  /* 0x0006b84e01007387 */ /* 0x0003e40000100a00 */
[C---:B-1----:R-:W-:Y:S02]  /*12b6f0*/  HMMA.1688.F32.TF32 R84, R240.reuse, R174, R108 ;  /* 0x000000aef054723c */ /* 0x042fe4000008106c */
[----:B------:R-:W-:Y:S04]  /*12b700*/  STL.64 [R1+0x6a0], R72 ;  /* 0x0006a04801007387 */ /* 0x000fe80000100a00 */
[----:B------:R1:W-:Y:S02]  /*12b710*/  STL.64 [R1+0x6a8], R74 ;  /* 0x0006a84a01007387 */ /* 0x0003e40000100a00 */
[C---:B------:R-:W-:Y:S08]  /*12b720*/  HMMA.1688.F32.TF32 R76, R240.reuse, R222, R80 ;  /* 0x000000def04c723c */ /* 0x040ff00000081050 */
[----:B-1----:R-:W-:Y:S07]  /*12b730*/  HMMA.1688.F32.TF32 R72, R240, R6, R56 ;  /* 0x00000006f048723c */ /* 0x002fee0000081038 */
[----:B------:R-:W-:Y:S04]  /*12b740*/  STL.64 [R1+0x690], R84 ;  /* 0x0006905401007387 */ /* 0x000fe80000100a00 */
[----:B------:R-:W-:Y:S04]  /*12b750*/  STL.64 [R1+0x698], R86 ;  /* 0x0006985601007387 */ /* 0x000fe80000100a00 */
        /* <DEDUP_REMOVED lines=77> */
[C---:B------:R-:W-:Y:S08]  /*12bc30*/  HMMA.1688.F32.TF32 R84, R236.reuse, R226, R168 ;  /* 0x000000e2ec54723c */ /* 0x040ff000000810a8 */
[C---:B----4-:R-:W-:Y:S11]  /*12bc40*/  HMMA.1688.F32.TF32 R180, R236.reuse, R126, R180 ;  /* 0x0000007eecb4723c */ /* 0x050ff600000810b4 */
[----:B------:R-:W-:Y:S11]  /*12bc50*/  @!UPT UIADD3 URZ, URZ, URZ, URZ ;  /* 0x0000003f3f3ff290 */ /* 0x000ff6000fffe03f */
[----:B------:R-:W-:Y:S01]  /*12bc60*/  @!UPT UIADD3 URZ, URZ, URZ, URZ ;  /* 0x0000003f3f3ff290 */ /* 0x000fe2000fffe03f */
[----:B------:R-:W-:Y:S04]  /*12bc70*/  STL.64 [R1+0x440], R180 ;  /* 0x000440b401007387 */ /* 0x000fe80000100a00 */
[----:B------:R-:W-:Y:S04]  /*12bc80*/  STL.64 [R1+0x448], R182 ;  /* 0x000448b601007387 */ /* 0x000fe80000100a00 */
[----:B------:R-:W-:Y:S04]  /*12bc90*/  STL.64 [R1+0x920], R176 ;  /* 0x000920b001007387 */ /* 0x000fe80000100a00 */
[----:B------:R-:W-:Y:S04]  /*12bca0*/  STL.64 [R1+0x928], R178 ;  /* 0x000928b201007387 */ /* 0x000fe80000100a00 */
[----:B------:R-:W-:Y:S04]  /*12bcb0*/  STL.64 [R1+0x950], R84 ;  /* 0x0009505401007387 */ /* 0x000fe80000100a00 */
[----:B------:R1:W-:Y:S02]  /*12bcc0*/  STL.64 [R1+0x958], R86 ;  /* 0x0009585601007387 */ /* 0x0003e40000100a00 */
[C---:B-1----:R-:W-:Y:S08]  /*12bcd0*/  HMMA.1688.F32.TF32 R84, R236.reuse, R146, R88 ;  /* 0x00000092ec54723c */ /* 0x042ff00000081058 */
[C---:B------:R-:W-:Y:S08]  /*12bce0*/  HMMA.1688.F32.TF32 R160, R236.reuse, R106, R160 ;  /* 0x0000006aeca0723c */ /* 0x040ff000000810a0 */
[----:B------:R-:W-:Y:S08]  /*12bcf0*/  HMMA.1688.F32.TF32 R104, R236, R158, R152 ;  /* 0x0000009eec68723c */ /* 0x000ff00000081098 */
[----:B------:R-:W-:Y:S01]  /*12bd00*/  IMAD.MOV.U32 R212, RZ, RZ, R84 ;  /* 0x000000ffffd47224 */ /* 0x000fe200078e0054 */
[----:B------:R-:W-:Y:S01]  /*12bd10*/  MOV R213, R85 ;  /* 0x0000005500d57202 */ /* 0x000fe20000000f00 */
[----:B------:R-:W-:Y:S01]  /*12bd20*/  IMAD.MOV.U32 R214, RZ, RZ, R86 ;  /* 0x000000ffffd67224 */ /* 0x000fe200078e0056 */
[----:B------:R-:W-:-:S02]  /*12bd30*/  MOV R215, R87 ;  /* 0x0000005700d77202 */ /* 0x000fc40000000f00 */
[C---:B------:R-:W-:Y:S08]  /*12bd40*/  HMMA.1688.F32.TF32 R84, R236.reuse, R230, R148 ;  /* 0x000000e6ec54723c */ /* 0x040ff00000081094 */
[----:B------:R-:W-:Y:S01]  /*12bd50*/  HMMA.1688.F32.TF32 R72, R236, R202, R72 ;  /* 0x000000caec48723c */ /* 0x000fe20000081048 */
[----:B------:R-:W-:Y:S04]  /*12bd60*/  STL.64 [R1+0x9a0], R160 ;  /* 0x0009a0a001007387 */ /* 0x000fe80000100a00 */
[----:B------:R-:W-:Y:S04]  /*12bd70*/  STL.64 [R1+0x9a8], R162 ;  /* 0x0009a8a201007387 */ /* 0x000fe80000100a00 */
[----:B------:R-:W-:Y:S04]  /*12bd80*/  STL.64 [R1+0x9e0], R104 ;  /* 0x0009e06801007387 */ /* 0x000fe80000100a00 */
[----:B------:R-:W-:Y:S04]  /*12bd90*/  STL.64 [R1+0x9e8], R106 ;  /* 0x0009e86a01007387 */ /* 0x000fe80000100a00 */
[----:B------:R-:W-:Y:S01]  /*12bda0*/  STL.64 [R1+0x9460], R214 ;  /* 0x009460d601007387 */ /* 0x000fe20000100a00 */
[----:B------:R-:W-:-:S03]  /*12bdb0*/  IMAD.MOV.U32 R208, RZ, RZ, R76 ;  /* 0x000000ffffd07224 */ /* 0x000fc600078e004c */
[----:B------:R-:W-:Y:S01]  /*12bdc0*/  STL.64 [R1+0x9458], R212 ;  /* 0x009458d401007387 */ /* 0x000fe20000100a00 */
[----:B------:R-:W-:-:S03]  /*12bdd0*/  MOV R209, R77 ;  /* 0x0000004d00d17202 */ /* 0x000fc60000000f00 */
[----:B------:R-:W-:Y:S04]  /*12bde0*/  STL.64 [R1+0xce0], R84 ;  /* 0x000ce05401007387 */ /* 0x000fe80000100a00 */
[----:B------:R-:W-:Y:S01]  /*12bdf0*/  STL.64 [R1+0xce8], R86 ;  /* 0x000ce85601007387 */ /* 0x000fe20000100a00 */
[----:B------:R-:W-:-:S03]  /*12be00*/  IMAD.MOV.U32 R211, RZ, RZ, R74 ;  /* 0x000000ffffd37224 */ /* 0x000fc600078e004a */
[----:B------:R1:W-:Y:S01]  /*12be10*/  STL.64 [R1+0xdf8], R78 ;  /* 0x000df84e01007387 */ /* 0x0003e20000100a00 */
[----:B------:R-:W-:-:S03]  /*12be20*/  MOV R210, R75 ;  /* 0x0000004b00d27202 */ /* 0x000fc60000000f00 */
[----:B------:R2:W-:Y:S01]  /*12be30*/  STL.64 [R1+0xe10], R72 ;  /* 0x000e104801007387 */ /* 0x0005e20000100a00 */
[C---:B-1----:R-:W-:Y:S08]  /*12be40*/  HMMA.1688.F32.TF32 R76, R236.reuse, R194, R96 ;  /* 0x000000c2ec4c723c */ /* 0x042ff00000081060 */
[C---:B--2---:R-:W-:Y:S01]  /*12be50*/  HMMA.1688.F32.TF32 R72, R236.reuse, R166, R112 ;  /* 0x000000a6ec48723c */ /* 0x044fe20000081070 */
        /* <DEDUP_REMOVED lines=9> */
[----:B------:R1:W-:Y:S05]  /*12bef0*/  STL.64 [R1+0xe48], R74 ;  /* 0x000e484a01007387 */ /* 0x0003ea0000100a00 */
[C---:B------:R-:W-:Y:S08]  /*12bf00*/  HMMA.1688.F32.TF32 R56, R236.reuse, R58, R80 ;  /* 0x0000003aec38723c */ /* 0x040ff00000081050 */
[----:B-1----:R-:W-:Y:S01]  /*12bf10*/  HMMA.1688.F32.TF32 R72, R236, R10, R108 ;  /* 0x0000000aec48723c */ /* 0x002fe2000008106c */
[----:B------:R-:W-:Y:S06]  /*12bf20*/  STL.64 [R1+0x95b8], R142 ;  /* 0x0095b88e01007387 */ /* 0x000fec0000100a00 */
[----:B------:R-:W-:Y:S04]  /*12bf30*/  STL.64 [R1+0xe50], R76 ;  /* 0x000e504c01007387 */ /* 0x000fe80000100a00 */
[----:B------:R1:W-:Y:S04]  /*12bf40*/  STL.64 [R1+0xe58], R78 ;  /* 0x000e584e01007387 */ /* 0x0003e80000100a00 */
[----:B------:R-:W-:Y:S01]  /*12bf50*/  STL.64 [R1+0x95c0], R10 ;  /* 0x0095c00a01007387 */ /* 0x000fe20000100a00 */
[----:B------:R-:W-:-:S07]  /*12bf60*/  MOV R154, R64 ;  /* 0x00000040009a7202 */ /* 0x000fce0000000f00 */
[----:B------:R2:W-:Y:S04]  /*12bf70*/  STL.64 [R1+0xe60], R72 ;  /* 0x000e604801007387 */ /* 0x0005e80000100a00 */
[----:B------:R3:W-:Y:S04]  /*12bf80*/  STL.64 [R1+0xe68], R74 ;  /* 0x000e684a01007387 */ /* 0x0007e80000100a00 */
        /* <DEDUP_REMOVED lines=9> */
[----:B-1----:R-:W4:Y:S04]  /*12c020*/  LDL.LU.64 R78, [R1+0x148] ;  /* 0x00014800014e7983 */ /* 0x002f280000300a00 */
[----:B------:R-:W4:Y:S04]  /*12c030*/  LDL.LU R96, [R1+0x1200] ;  /* 0x0012000001607983 */ /* 0x000f280000300800 */
[----:B------:R-:W4:Y:S04]  /*12c040*/  LDL.LU R97, [R1+0x1204] ;  /* 0x0012040001617983 */ /* 0x000f280000300800 */
[----:B------:R-:W4:Y:S04]  /*12c050*/  LDL.LU R98, [R1+0x1208] ;  /* 0x0012080001627983 */ /* 0x000f280000300800 */
        /* <DEDUP_REMOVED lines=8> */
[----:B------:R-:W3:Y:S01]  /*12c0e0*/  LDL.LU R95, [R1+0x11fc] ;  /* 0x0011fc00015f7983 */ /* 0x000ee20000300800 */
[----:B------:R-:W-:Y:S01]  /*12c0f0*/  IMAD.MOV.U32 R115, RZ, RZ, R25 ;  /* 0x000000ffff737224 */ /* 0x000fe200078e0019 */
[----:B------:R-:W-:-:S02]  /*12c100*/  MOV R110, R24 ;  /* 0x00000018006e7202 */ /* 0x000fc40000000f00 */
[----:B------:R-:W-:Y:S01]  /*12c110*/  MOV R214, R139 ;  /* 0x0000008b00d67202 */ /* 0x000fe20000000f00 */
[----:B------:R-:W-:Y:S01]  /*12c120*/  IMAD.MOV.U32 R139, RZ, RZ, R9 ;  /* 0x000000ffff8b7224 */ /* 0x000fe200078e0009 */
[----:B------:R-:W-:Y:S01]  /*12c130*/  MOV R218, R59 ;  /* 0x0000003b00da7202 */ /* 0x000fe20000000f00 */
[----:B------:R-:W-:Y:S02]  /*12c140*/  IMAD.MOV.U32 R219, RZ, RZ, R58 ;  /* 0x000000ffffdb7224 */ /* 0x000fe400078e003a */
[----:B------:R-:W-:Y:S02]  /*12c150*/  IMAD.MOV.U32 R215, RZ, RZ, R138 ;  /* 0x000000ffffd77224 */ /* 0x000fe400078e008a */
[----:B------:R1:W-:Y:S04]  /*12c160*/  STL [R1+0x8e8c], R218 ;  /* 0x008e8cda01007387 */ /* 0x0003e80000100800 */
        /* <DEDUP_REMOVED lines=9> */
[----:B----4-:R-:W-:Y:S07]  /*12c200*/  HMMA.1688.F32.TF32 R24, R236, R122, R128 ;  /* 0x0000007aec18723c */ /* 0x010fee0000081080 */
[----:B------:R-:W-:-:S02]  /*12c210*/  MOV R130, R8 ;  /* 0x0000000800827202 */ /* 0x000fc40000000f00 */
[----:B------:R-:W-:Y:S01]  /*12c220*/  HMMA.1688.F32.TF32 R8, R236, R78, R64 ;  /* 0x0000004eec08723c */ /* 0x000fe20000081040 */
[----:B------:R-:W-:Y:S11]  /*12c230*/  IMAD.MOV.U32 R131, RZ, RZ, R2 ;  /* 0x000000ffff837224 */ /* 0x000ff600078e0002 */
[----:B------:R-:W-:Y:S02]  /*12c240*/  @!UPT UIADD3 URZ, URZ, URZ, URZ ;  /* 0x0000003f3f3ff290 */ /* 0x000fe4000fffe03f */
[----:B------:R-:W-:Y:S04]  /*12c250*/  STL.64 [R1+0xea0], R24 ;  /* 0x000ea01801007387 */ /* 0x000fe80000100a00 */
[----:B------:R-:W-:Y:S04]  /*12c260*/  STL.64 [R1+0xea8], R26 ;  /* 0x000ea81a01007387 */ /* 0x000fe80000100a00 */
[----:B------:R-:W4:Y:S04]  /*12c270*/  LDL R2, [R1+0x1998] ;  /* 0x0019980001027983 */ /* 0x000f280000100800 */
[----:B------:R-:W4:Y:S04]  /*12c280*/  LDL R252, [R1+0x199c] ;  /* 0x00199c0001fc7983 */ /* 0x000f280000100800 */
[----:B------:R2:W-:Y:S01]  /*12c290*/  STL.64 [R1+0xef0], R8 ;  /* 0x000ef00801007387 */ /* 0x0005e20000100a00 */
[----:B-1----:R-:W-:Y:S01]  /*12c2a0*/  MOV R218, R10 ;  /* 0x0000000a00da7202 */ /* 0x002fe20000000f00 */
[----:B------:R-:W-:-:S02]  /*12c2b0*/  IMAD.MOV.U32 R219, RZ, RZ, R11 ;  /* 0x000000ffffdb7224 */ /* 0x000fc400078e000b */
[C---:B--2---:R-:W-:Y:S03]  /*12c2c0*/  HMMA.1688.F32.TF32 R8, R236.reuse, R214, R72 ;  /* 0x000000d6ec08723c */ /* 0x044fe60000081048 */
[----:B------:R-:W-:Y:S04]  /*12c2d0*/  STL [R1+0x8ea4], R219 ;  /* 0x008ea4db01007387 */ /* 0x000fe80000100800 */
[----:B------:R-:W-:Y:S01]  /*12c2e0*/  STL [R1+0x8ea0], R218 ;  /* 0x008ea0da01007387 */ /* 0x000fe20000100800 */
[C---:B------:R-:W-:Y:S03]  /*12c2f0*/  HMMA.1688.F32.TF32 R24, R236.reuse, R206, R96 ;  /* 0x000000ceec18723c */ /* 0x040fe60000081060 */
[----:B------:R-:W-:Y:S11]  /*12c300*/  STL.64 [R1+0x9578], R214 ;  /* 0x009578d601007387 */ /* 0x000ff60000100a00 */
[----:B------:R-:W-:Y:S01]  /*12c310*/  @!UPT UIADD3 URZ, URZ, URZ, URZ ;  /* 0x0000003f3f3ff290 */ /* 0x000fe2000fffe03f */
[----:B------:R-:W-:Y:S04]  /*12c320*/  STL.64 [R1+0xf00], R8 ;  /* 0x000f000801007387 */ /* 0x000fe80000100a00 */
[----:B------:R3:W-:Y:S02]  /*12c330*/  STL.64 [R1+0xf08], R10 ;  /* 0x000f080a01007387 */ /* 0x0007e40000100a00 */
[----:B---3--:R-:W-:Y:S02]  /*12c340*/  HMMA.1688.F32.TF32 R8, R236, R186, R92 ;  /* 0x000000baec08723c */ /* 0x008fe4000008105c */
[----:B------:R-:W-:Y:S04]  /*12c350*/  STL.64 [R1+0x9570], R206 ;  /* 0x009570ce01007387 */ /* 0x000fe80000100a00 */
[----:B------:R1:W-:Y:S04]  /*12c360*/  STL.64 [R1+0xf20], R24 ;  /* 0x000f201801007387 */ /* 0x0003e80000100a00 */
[----:B------:R2:W-:Y:S04]  /*12c370*/  STL.64 [R1+0xf28], R26 ;  /* 0x000f281a01007387 */ /* 0x0005e80000100a00 */
[----:B------:R-:W3:Y:S09]  /*12c380*/  LDL.LU R96, [R1+0x1030] ;  /* 0x0010300001607983 */ /* 0x000ef20000300800 */
[----:B------:R-:W-:Y:S04]  /*12c390*/  STL.64 [R1+0xf30], R8 ;  /* 0x000f300801007387 */ /* 0x000fe80000100a00 */
        /* <DEDUP_REMOVED lines=79> */
[----:B------:R-:W-:Y:S01]  /*12c890*/  IMAD.MOV.U32 R179, RZ, RZ, R44 ;  /* 0x000000ffffb37224 */ /* 0x000fe200078e002c */
[----:B------:R-:W-:Y:S01]  /*12c8a0*/  MOV R170, R48 ;  /* 0x0000003000aa7202 */ /* 0x000fe20000000f00 */
[----:B------:R-:W-:Y:S01]  /*12c8b0*/  IMAD.MOV.U32 R163, RZ, RZ, R37 ;  /* 0x000000ffffa37224 */ /* 0x000fe200078e0025 */
[----:B------:R-:W-:Y:S04]  /*12c8c0*/  STL.64 [R1+0x9580], R186 ;  /* 0x009580ba01007387 */ /* 0x000fe80000100a00 */
[----:B------:R-:W-:Y:S01]  /*12c8d0*/  STL.64 [R1+0x9588], R198 ;  /* 0x009588c601007387 */ /* 0x000fe20000100a00 */
[----:B------:R-:W-:Y:S01]  /*12c8e0*/  IMAD.MOV.U32 R155, RZ, RZ, R49 ;  /* 0x000000ffff9b7224 */ /* 0x000fe200078e0031 */
[----:B------:R-:W-:-:S02]  /*12c8f0*/  MOV R146, R36 ;  /* 0x0000002400927202 */ /* 0x000fc40000000f00 */
[----:B------:R-:W-:Y:S01]  /*12c900*/  MOV R114, R28 ;  /* 0x0000001c00727202 */ /* 0x000fe20000000f00 */
[----:B------:R-:W-:Y:S02]  /*12c910*/  IMAD.MOV.U32 R111, RZ, RZ, R21 ;  /* 0x000000ffff6f7224 */ /* 0x000fe400078e0015 */
[----:B------:R-:W-:Y:S01]  /*12c920*/  IMAD.MOV.U32 R83, RZ, RZ, R29 ;  /* 0x000000ffff537224 */ /* 0x000fe200078e001d */
[----:B------:R-:W-:Y:S01]  /*12c930*/  MOV R58, R20 ;  /* 0x00000014003a7202 */ /* 0x000fe20000000f00 */
[----:B------:R-:W-:Y:S01]  /*12c940*/  IMAD.MOV.U32 R59, RZ, RZ, R17 ;  /* 0x000000ffff3b7224 */ /* 0x000fe200078e0011 */
[----:B------:R-:W-:Y:S01]  /*12c950*/  MOV R138, R16 ;  /* 0x00000010008a7202 */ /* 0x000fe20000000f00 */
[C---:B--2---:R-:W-:Y:S01]  /*12c960*/  HMMA.1688.F32.TF32 R140, R236.reuse, R198, R240 ;  /* 0x000000c6ec8c723c */ /* 0x044fe200000810f0 */
[----:B----4-:R-:W-:Y:S04]  /*12c970*/  LDS R240, [R2+0x86800] ;  /* 0x0868000002f07984 */ /* 0x010fe80000000800 */
[----:B------:R-:W-:Y:S03]  /*12c980*/  LDS R242, [R2+0x86c00] ;  /* 0x086c000002f27984 */ /* 0x000fe60000000800 */
[C---:B---3--:R-:W-:Y:S01]  /*12c990*/  HMMA.1688.F32.TF32 R8, R236.reuse, R178, R188 ;  /* 0x000000b2ec08723c */ /* 0x048fe200000810bc */
[----:B------:R-:W-:Y:S04]  /*12c9a0*/  LDS R241, [R252+0x86800] ;  /* 0x08680000fcf17984 */ /* 0x000fe80000000800 */
[----:B------:R-:W1:Y:S10]  /*12c9b0*/  LDS R243, [R252+0x86c00] ;  /* 0x086c0000fcf37984 */ /* 0x000e740000000800 */
[----:B------:R-:W-:Y:S04]  /*12c9c0*/  STL.64 [R1+0xf50], R140 ;  /* 0x000f508c01007387 */ /* 0x000fe80000100a00 */
[----:B------:R2:W-:Y:S04]  /*12c9d0*/  STL.64 [R1+0xf58], R142 ;  /* 0x000f588e01007387 */ /* 0x0005e80000100a00 */
[----:B------:R-:W-:Y:S04]  /*12c9e0*/  STL.64 [R1+0x9590], R178 ;  /* 0x009590b201007387 */ /* 0x000fe80000100a00 */
[----:B------:R-:W-:Y:S01]  /*12c9f0*/  STL.64 [R1+0xf60], R8 ;  /* 0x000f600801007387 */ /* 0x000fe20000100a00 */
[C---:B--2---:R-:W-:Y:S03]  /*12ca00*/  HMMA.1688.F32.TF32 R140, R236.reuse, R170, R180 ;  /* 0x000000aaec8c723c */ /* 0x044fe600000810b4 */
[----:B------:R2:W-:Y:S05]  /*12ca10*/  STL.64 [R1+0xf68], R10 ;  /* 0x000f680a01007387 */ /* 0x0005ea0000100a00 */
[C---:B--2---:R-:W-:Y:S01]  /*12ca20*/  HMMA.1688.F32.TF32 R8, R236.reuse, R162, R52 ;  /* 0x000000a2ec08723c */ /* 0x044fe20000081034 */
[----:B------:R-:W-:Y:S07]  /*12ca30*/  STL.64 [R1+0x9598], R170 ;  /* 0x009598aa01007387 */ /* 0x000fee0000100a00 */
[C---:B------:R-:W-:Y:S07]  /*12ca40*/  HMMA.1688.F32.TF32 R84, R236.reuse, R154, R84 ;  /* 0x0000009aec54723c */ /* 0x040fee0000081054 */
[----:B------:R-:W-:Y:S04]  /*12ca50*/  STL.64 [R1+0xf80], R140 ;  /* 0x000f808c01007387 */ /* 0x000fe80000100a00 */
[----:B------:R-:W-:Y:S01]  /*12ca60*/  STL.64 [R1+0xf88], R142 ;  /* 0x000f888e01007387 */ /* 0x000fe20000100a00 */
[C---:B------:R-:W-:Y:S03]  /*12ca70*/  HMMA.1688.F32.TF32 R52, R236.reuse, R146, R224 ;  /* 0x00000092ec34723c */ /* 0x040fe600000810e0 */
[----:B------:R-:W-:Y:S04]  /*12ca80*/  STL.64 [R1+0xf90], R8 ;  /* 0x000f900801007387 */ /* 0x000fe80000100a00 */
[----:B------:R2:W-:Y:S02]  /*12ca90*/  STL.64 [R1+0xf98], R10 ;  /* 0x000f980a01007387 */ /* 0x0005e40000100a00 */
[----:B--2---:R-:W-:Y:S02]  /*12caa0*/  HMMA.1688.F32.TF32 R8, R236, R134, R32 ;  /* 0x00000086ec08723c */ /* 0x004fe40000081020 */
[----:B------:R-:W-:Y:S04]  /*12cab0*/  STL.64 [R1+0xfb0], R84 ;  /* 0x000fb05401007387 */ /* 0x000fe80000100a00 */
[----:B------:R-:W-:Y:S08]  /*12cac0*/  STL.64 [R1+0xfb8], R86 ;  /* 0x000fb85601007387 */ /* 0x000ff00000100a00 */
[----:B------:R-:W-:Y:S04]  /*12cad0*/  STL.64 [R1+0xfc0], R52 ;  /* 0x000fc03401007387 */ /* 0x000fe80000100a00 */
[----:B------:R-:W-:Y:S05]  /*12cae0*/  STL.64 [R1+0xfc8], R54 ;  /* 0x000fc83601007387 */ /* 0x000fea0000100a00 */
[----:B------:R2:W-:Y:S01]  /*12caf0*/  STL.64 [R1+0xfe0], R8 ;  /* 0x000fe00801007387 */ /* 0x0005e20000100a00 */
[----:B------:R-:W-:Y:S01]  /*12cb00*/  MOV R219, R10 ;  /* 0x0000000a00db7202 */ /* 0x000fe20000000f00 */
[----:B------:R-:W-:-:S02]  /*12cb10*/  IMAD.MOV.U32 R218, RZ, RZ, R11 ;  /* 0x000000ffffda7224 */ /* 0x000fc400078e000b */
[C---:B--2---:R-:W-:Y:S02]  /*12cb20*/  HMMA.1688.F32.TF32 R8, R236.reuse, R114, R40 ;  /* 0x00000072ec08723c */ /* 0x044fe40000081028 */
[----:B------:R-:W-:Y:S04]  /*12cb30*/  STL [R1+0x8ed0], R219 ;  /* 0x008ed0db01007387 */ /* 0x000fe80000100800 */
[----:B------:R-:W-:Y:S02]  /*12cb40*/  STL [R1+0x9480], R218 ;  /* 0x009480da01007387 */ /* 0x000fe40000100800 */
[C---:B------:R-:W-:Y:S02]  /*12cb50*/  HMMA.1688.F32.TF32 R32, R236.reuse, R110, R104 ;  /* 0x0000006eec20723c */ /* 0x040fe40000081068 */
[----:B------:R-:W-:Y:S06]  /*12cb60*/  STL.64 [R1+0x9478], R216 ;  /* 0x009478d801007387 */ /* 0x000fec0000100a00 */
[C---:B------:R-:W-:Y:S07]  /*12cb70*/  HMMA.1688.F32.TF32 R40, R236.reuse, R82, R156 ;  /* 0x00000052ec28723c */ /* 0x040fee000008109c */
[----:B------:R-:W-:Y:S04]  /*12cb80*/  STL.64 [R1+0xff0], R8 ;  /* 0x000ff00801007387 */ /* 0x000fe80000100a00 */
[----:B------:R2:W-:Y:S02]  /*12cb90*/  STL.64 [R1+0xff8], R10 ;  /* 0x000ff80a01007387 */ /* 0x0005e40000100a00 */
[C---:B--2---:R-:W-:Y:S02]  /*12cba0*/  HMMA.1688.F32.TF32 R8, R236.reuse, R58, R88 ;  /* 0x0000003aec08723c */ /* 0x044fe40000081058 */
[----:B------:R-:W-:Y:S04]  /*12cbb0*/  STL.64 [R1+0x1010], R32 ;  /* 0x0010102001007387 */ /* 0x000fe80000100a00 */
[----:B------:R2:W-:Y:S04]  /*12cbc0*/  STL.64 [R1+0x1018], R34 ;  /* 0x0010182201007387 */ /* 0x0005e80000100a00 */
[----:B------:R-:W-:Y:S01]  /*12cbd0*/  STL.64 [R1+0x1080], R40 ;  /* 0x0010802801007387 */ /* 0x000fe20000100a00 */
[C---:B------:R-:W-:Y:S03]  /*12cbe0*/  HMMA.1688.F32.TF32 R24, R236.reuse, R62, R24 ;  /* 0x0000003eec18723c */ /* 0x040fe60000081018 */
[----:B------:R-:W-:Y:S05]  /*12cbf0*/  STL.64 [R1+0x1088], R42 ;  /* 0x0010882a01007387 */ /* 0x000fea0000100a00 */
[C---:B--2---:R-:W-:Y:S04]  /*12cc00*/  HMMA.1688.F32.TF32 R32, R236.reuse, R150, R228 ;  /* 0x00000096ec20723c */ /* 0x044fe800000810e4 */
[----:B------:R-:W-:Y:S04]  /*12cc10*/  STL.64 [R1+0x1060], R8 ;  /* 0x0010600801007387 */ /* 0x000fe80000100a00 */
[----:B------:R2:W-:Y:S02]  /*12cc20*/  STL.64 [R1+0x1068], R10 ;  /* 0x0010680a01007387 */ /* 0x0005e40000100a00 */
[C---:B--2---:R-:W-:Y:S11]  /*12cc30*/  HMMA.1688.F32.TF32 R8, R236.reuse, R138, R64 ;  /* 0x0000008aec08723c */ /* 0x044ff60000081040 */
[----:B------:R-:W-:Y:S02]  /*12cc40*/  @!UPT UIADD3 URZ, URZ, URZ, URZ ;  /* 0x0000003f3f3ff290 */ /* 0x000fe4000fffe03f */
[----:B------:R-:W-:Y:S04]  /*12cc50*/  STL.64 [R1+0x1050], R32 ;  /* 0x0010502001007387 */ /* 0x000fe80000100a00 */
[----:B------:R-:W-:Y:S04]  /*12cc60*/  STL.64 [R1+0x1058], R34 ;  /* 0x0010582201007387 */ /* 0x000fe80000100a00 */
[----:B------:R-:W-:Y:S04]  /*12cc70*/  STL.64 [R1+0x1040], R24 ;  /* 0x0010401801007387 */ /* 0x000fe80000100a00 */
[----:B------:R-:W-:Y:S04]  /*12cc80*/  STL.64 [R1+0x1048], R26 ;  /* 0x0010481a01007387 */ /* 0x000fe80000100a00 */
[----:B------:R-:W-:Y:S04]  /*12cc90*/  STL.64 [R1+0x1020], R8 ;  /* 0x0010200801007387 */ /* 0x000fe80000100a00 */
[----:B------:R2:W-:Y:S02]  /*12cca0*/  STL.64 [R1+0x1028], R10 ;  /* 0x0010280a01007387 */ /* 0x0005e40000100a00 */
[C---:B--2---:R-:W-:Y:S08]  /*12ccb0*/  HMMA.1688.F32.TF32 R8, R236.reuse, R130, R76 ;  /* 0x00000082ec08723c */ /* 0x044ff0000008104c */
[C---:B------:R-:W-:Y:S08]  /*12ccc0*/  HMMA.1688.F32.TF32 R32, R236.reuse, R122, R72 ;  /* 0x0000007aec20723c */ /* 0x040ff00000081048 */
[C---:B------:R-:W-:Y:S07]  /*12ccd0*/  HMMA.1688.F32.TF32 R24, R236.reuse, R118, R96 ;  /* 0x00000076ec18723c */ /* 0x040fee0000081060 */
[----:B------:R-:W-:Y:S04]  /*12cce0*/  STL.64 [R1+0x1240], R8 ;  /* 0x0012400801007387 */ /* 0x000fe80000100a00 */
[----:B------:R2:W-:Y:S02]  /*12ccf0*/  STL.64 [R1+0x1248], R10 ;  /* 0x0012480a01007387 */ /* 0x0005e40000100a00 */
[C---:B--2---:R-:W-:Y:S02]  /*12cd00*/  HMMA.1688.F32.TF32 R8, R236.reuse, R250, R92 ;  /* 0x000000faec08723c */ /* 0x044fe4000008105c */
[----:B------:R-:W-:Y:S04]  /*12cd10*/  STL.64 [R1+0x1230], R32 ;  /* 0x0012302001007387 */ /* 0x000fe80000100a00 */
[----:B------:R-:W-:Y:S04]  /*12cd20*/  STL.64 [R1+0x1238], R34 ;  /* 0x0012382201007387 */ /* 0x000fe80000100a00 */
[----:B------:R-:W1:Y:S04]  /*12cd30*/  LDL.LU R156, [R1+0x1730] ;  /* 0x00173000019c7983 */ /* 0x000e680000300800 */
[----:B------:R-:W-:Y:S04]  /*12cd40*/  STL.64 [R1+0x1220], R24 ;  /* 0x0012201801007387 */ /* 0x000fe80000100a00 */
[----:B------:R-:W-:Y:S05]  /*12cd50*/  STL.64 [R1+0x1228], R26 ;  /* 0x0012281a01007387 */ /* 0x000fea0000100a00 */
[----:B------:R2:W-:Y:S04]  /*12cd60*/  STL.64 [R1+0x1210], R8 ;  /* 0x0012100801007387 */ /* 0x0005e80000100a00 */
[----:B------:R3:W-:Y:S04]  /*12cd70*/  STL.64 [R1+0x1218], R10 ;  /* 0x0012180a01007387 */ /* 0x0007e80000100a00 */
[----:B------:R-:W1:Y:S04]  /*12cd80*/  LDL.LU R157, [R1+0x1734] ;  /* 0x00173400019d7983 */ /* 0x000e680000300800 */
[----:B------:R-:W1:Y:S04]  /*12cd90*/  LDL.LU R158, [R1+0x1738] ;  /* 0x00173800019e7983 */ /* 0x000e680000300800 */
[----:B------:R-:W1:Y:S04]  /*12cda0*/  LDL.LU R159, [R1+0x173c] ;  /* 0x00173c00019f7983 */ /* 0x000e680000300800 */
        /* <DEDUP_REMOVED lines=117> */
[----:B--2---:R-:W2:Y:S02]  /*12d500*/  LDL.LU.64 R98, [R1+0x9628] ;  /* 0x0096280001627983 */ /* 0x004ea40000300a00 */
[C---:B--2---:R-:W-:Y:S11]  /*12d510*/  HMMA.1688.F32.TF32 R72, R236.reuse, R98, R72 ;  /* 0x00000062ec48723c */ /* 0x044ff60000081048 */
[----:B------:R-:W-:Y:S11]  /*12d520*/  @!UPT UIADD3 URZ, URZ, URZ, URZ ;  /* 0x0000003f3f3ff290 */ /* 0x000ff6000fffe03f */
[----:B------:R-:W-:Y:S01]  /*12d530*/  @!UPT UIADD3 URZ, URZ, URZ, URZ ;  /* 0x0000003f3f3ff290 */ /* 0x000fe2000fffe03f */
[----:B------:R-:W-:Y:S04]  /*12d540*/  STL.64 [R1+0x11f0], R72 ;  /* 0x0011f04801007387 */ /* 0x000fe80000100a00 */
[----:B------:R2:W-:Y:S04]  /*12d550*/  STL.64 [R1+0x11f8], R74 ;  /* 0x0011f84a01007387 */ /* 0x0005e80000100a00 */
[----:B--2---:R-:W3:Y:S02]  /*12d560*/  LDL.LU.64 R74, [R1+0x9620] ;  /* 0x00962000014a7983 */ /* 0x004ee40000300a00 */
[C---:B---3--:R-:W-:Y:S11]  /*12d570*/  HMMA.1688.F32.TF32 R76, R236.reuse, R74, R76 ;  /* 0x0000004aec4c723c */ /* 0x048ff6000008104c */
        /* <DEDUP_REMOVED lines=17> */
[----:B--2---:R-:W-:Y:S11]  /*12d690*/  HMMA.1688.F32.TF32 R228, R236, R26, R228 ;  /* 0x0000001aece4723c */ /* 0x004ff600000810e4 */
[----:B------:R-:W-:Y:S11]  /*12d6a0*/  @!UPT UIADD3 URZ, URZ, URZ, URZ ;  /* 0x0000003f3f3ff290 */ /* 0x000ff6000fffe03f */
[----:B------:R-:W-:Y:S01]  /*12d6b0*/  @!UPT UIADD3 URZ, URZ, URZ, URZ ;  /* 0x0000003f3f3ff290 */ /* 0x000fe2000fffe03f */
[----:B------:R-:W-:Y:S04]  /*12d6c0*/  STL.64 [R1+0x11b0], R228 ;  /* 0x0011b0e401007387 */ /* 0x000fe80000100a00 */
[----:B------:R2:W-:Y:S04]  /*12d6d0*/  STL.64 [R1+0x11b8], R230 ;  /* 0x0011b8e601007387 */ /* 0x0005e80000100a00 */
[----:B--2---:R-:W2:Y:S01]  /*12d6e0*/  LDL.LU.64 R230, [R1+0x9600] ;  /* 0x0096000001e67983 */ /* 0x004ea20000300a00 */
[----:B------:R-:W-:Y:S01]  /*12d6f0*/  MOV R90, R13 ;  /* 0x0000000d005a7202 */ /* 0x000fe20000000f00 */
[----:B------:R-:W-:-:S07]  /*12d700*/  IMAD.MOV.U32 R91, RZ, RZ, R12 ;  /* 0x000000ffff5b7224 */ /* 0x000fce00078e000c */
[C---:B------:R-:W-:Y:S08]  /*12d710*/  HMMA.1688.F32.TF32 R88, R236.reuse, R90, R224 ;  /* 0x0000005aec58723c */ /* 0x040ff000000810e0 */
[C---:B--2---:R-:W-:Y:S11]  /*12d720*/  HMMA.1688.F32.TF32 R52, R236.reuse, R230, R52 ;  /* 0x000000e6ec34723c */ /* 0x044ff60000081034 */
[----:B------:R-:W-:Y:S11]  /*12d730*/  @!UPT UIADD3 URZ, URZ, URZ, URZ ;  /* 0x0000003f3f3ff290 */ /* 0x000ff6000fffe03f */
[----:B------:R-:W-:Y:S01]  /*12d740*/  @!UPT UIADD3 URZ, URZ, URZ, URZ ;  /* 0x0000003f3f3ff290 */ /* 0x000fe2000fffe03f */
[----:B------:R-:W-:Y:S04]  /*12d750*/  STL.64 [R1+0x11a0], R52 ;  /* 0x0011a03401007387 */ /* 0x000fe80000100a00 */
[----:B------:R2:W-:Y:S04]  /*12d760*/  STL.64 [R1+0x11a8], R54 ;  /* 0x0011a83601007387 */ /* 0x0005e80000100a00 */
[----:B--2---:R-:W2:Y:S04]  /*12d770*/  LDL.LU.64 R54, [R1+0x95f8] ;  /* 0x0095f80001367983 */ /* 0x004ea80000300a00 */
[----:B------:R-:W3:Y:S04]  /*12d780*/  LDL.LU.64 R226, [R1+0x95f0] ;  /* 0x0095f00001e27983 */ /* 0x000ee80000300a00 */
[----:B------:R-:W-:Y:S04]  /*12d790*/  STL.64 [R1+0x1190], R88 ;  /* 0x0011905801007387 */ /* 0x000fe80000100a00 */
[----:B------:R1:W-:Y:S04]  /*12d7a0*/  STL.64 [R1+0x1198], R90 ;  /* 0x0011985a01007387 */ /* 0x0003e80000100a00 */
[----:B-1----:R-:W2:Y:S02]  /*12d7b0*/  LDL.LU.64 R90, [R1+0x95e8] ;  /* 0x0095e800015a7983 */ /* 0x002ea40000300a00 */
[C---:B--2---:R-:W-:Y:S11]  /*12d7c0*/  HMMA.1688.F32.TF32 R104, R236.reuse, R90, R104 ;  /* 0x0000005aec68723c */ /* 0x044ff60000081068 */
[----:B------:R-:W-:Y:S11]  /*12d7d0*/  @!UPT UIADD3 URZ, URZ, URZ, URZ ;  /* 0x0000003f3f3ff290 */ /* 0x000ff6000fffe03f */
[----:B------:R-:W-:Y:S01]  /*12d7e0*/  @!UPT UIADD3 URZ, URZ, URZ, URZ ;  /* 0x0000003f3f3ff290 */ /* 0x000fe2000fffe03f */
        /* <DEDUP_REMOVED lines=14> */
[----:B-1----:R-:W2:Y:S01]  /*12d8d0*/  LDL.LU.64 R34, [R1+0x95d0] ;  /* 0x0095d00001227983 */ /* 0x002ea20000300a00 */
[C---:B---3--:R-:W-:Y:S08]  /*12d8e0*/  HMMA.1688.F32.TF32 R84, R236.reuse, R226, R84 ;  /* 0x000000e2ec54723c */ /* 0x048ff00000081054 */
[C---:B--2---:R-:W-:Y:S11]  /*12d8f0*/  HMMA.1688.F32.TF32 R216, R236.reuse, R34, R216 ;  /* 0x00000022ecd8723c */ /* 0x044ff600000810d8 */
[----:B------:R-:W-:Y:S11]  /*12d900*/  @!UPT UIADD3 URZ, URZ, URZ, URZ ;  /* 0x0000003f3f3ff290 */ /* 0x000ff6000fffe03f */
[----:B------:R-:W-:Y:S01]  /*12d910*/  @!UPT UIADD3 URZ, URZ, URZ, URZ ;  /* 0x0000003f3f3ff290 */ /* 0x000fe2000fffe03f */
[----:B------:R-:W-:Y:S04]  /*12d920*/  STL.64 [R1+0x1150], R216 ;  /* 0x001150d801007387 */ /* 0x000fe80000100a00 */
[----:B------:R-:W-:Y:S04]  /*12d930*/  STL.64 [R1+0x1158], R218 ;  /* 0x001158da01007387 */ /* 0x000fe80000100a00 */
[----:B------:R-:W-:Y:S04]  /*12d940*/  STL.64 [R1+0x1140], R84 ;  /* 0x0011405401007387 */ /* 0x000fe80000100a00 */
[----:B------:R1:W-:Y:S04]  /*12d950*/  STL.64 [R1+0x1148], R86 ;  /* 0x0011485601007387 */ /* 0x0003e80000100a00 */
[----:B-1----:R-:W2:Y:S01]  /*12d960*/  LDL.LU.64 R86, [R1+0x95c8] ;  /* 0x0095c80001567983 */ /* 0x002ea20000300a00 */
[C---:B------:R-:W-:Y:S08]  /*12d970*/  HMMA.1688.F32.TF32 R184, R236.reuse, R18, R184 ;  /* 0x00000012ecb8723c */ /* 0x040ff000000810b8 */
        /* <DEDUP_REMOVED lines=20> */
[----:B------:R-:W-:Y:S01]  /*12dac0*/  STL.64 [R1+0x10e8], R178 ;  /* 0x0010e8b201007387 */ /* 0x000fe20000100a00 */
[C---:B-1----:R-:W-:Y:S03]  /*12dad0*/  HMMA.1688.F32.TF32 R168, R236.reuse, R14, R140 ;  /* 0x0000000eeca8723c */ /* 0x042fe6000008108c */
[----:B------:R-:W-:Y:S04]  /*12dae0*/  STL.64 [R1+0x10d0], R8 ;  /* 0x0010d00801007387 */ /* 0x000fe80000100a00 */
[----:B------:R1:W-:Y:S01]  /*12daf0*/  STL.64 [R1+0x10d8], R10 ;  /* 0x0010d80a01007387 */ /* 0x0003e20000100a00 */
[C---:B----4-:R-:W-:Y:S08]  /*12db00*/  HMMA.1688.F32.TF32 R140, R236.reuse, R50, R164 ;  /* 0x00000032ec8c723c */ /* 0x050ff000000810a4 */
[C---:B-1----:R-:W-:Y:S07]  /*12db10*/  HMMA.1688.F32.TF32 R8, R236.reuse, R30, R192 ;  /* 0x0000001eec08723c */ /* 0x042fee00000810c0 */
        /* <DEDUP_REMOVED lines=12> */
[----:B-1----:R-:W-:Y:S03]  /*12dbe0*/  HMMA.1688.F32.TF32 R164, R236, R6, R180 ;  /* 0x00000006eca4723c */ /* 0x002fe600000810b4 */
[----:B------:R1:W-:Y:S04]  /*12dbf0*/  STL.64 [R1+0x1078], R142 ;  /* 0x0010788e01007387 */ /* 0x0003e80000100a00 */
[----:B------:R-:W-:Y:S04]  /*12dc00*/  STL.64 [R1+0x1030], R8 ;  /* 0x0010300801007387 */ /* 0x000fe80000100a00 */
[----:B------:R2:W-:Y:S01]  /*12dc10*/  STL.64 [R1+0x1038], R10 ;  /* 0x0010380a01007387 */ /* 0x0005e20000100a00 */
[C---:B-1----:R-:W-:Y:S08]  /*12dc20*/  HMMA.1688.F32.TF32 R140, R240.reuse, R126, R156 ;  /* 0x0000007ef08c723c */ /* 0x042ff0000008109c */
[----:B--2---:R-:W-:Y:S03]  /*12dc30*/  HMMA.1688.F32.TF32 R8, R240, R70, R92 ;  /* 0x00000046f008723c */ /* 0x004fe6000008105c */
[----:B------:R-:W-:Y:S04]  /*12dc40*/  STL.64 [R1+0x1000], R164 ;  /* 0x001000a401007387 */ /* 0x000fe80000100a00 */
[----:B------:R-:W-:Y:S04]  /*12dc50*/  STL.64 [R1+0x1008], R166 ;  /* 0x001008a601007387 */ /* 0x000fe80000100a00 */
[----:B------:R-:W2:Y:S04]  /*12dc60*/  LDL.LU R188, [R1+0x16a0] ;  /* 0x0016a00001bc7983 */ /* 0x000ea80000300800 */
[----:B------:R-:W-:Y:S04]  /*12dc70*/  STL.64 [R1+0x1250], R140 ;  /* 0x0012508c01007387 */ /* 0x000fe80000100a00 */
[----:B------:R-:W-:Y:S04]  /*12dc80*/  STL.64 [R1+0x1258], R142 ;  /* 0x0012588e01007387 */ /* 0x000fe80000100a00 */
        /* <DEDUP_REMOVED lines=17> */
[----:B------:R-:W2:Y:S04]  /*12dda0*/  LDL.LU.64 R142, [R1+0x418] ;  /* 0x00041800018e7983 */ /* 0x000ea80000300a00 */
[----:B------:R-:W3:Y:S04]  /*12ddb0*/  LDL.LU R164, [R1+0x1700] ;  /* 0x0017000001a47983 */ /* 0x000ee80000300800 */
[----:B------:R-:W3:Y:S04]  /*12ddc0*/  LDL.LU R165, [R1+0x1704] ;  /* 0x0017040001a57983 */ /* 0x000ee80000300800 */
[----:B------:R-:W3:Y:S04]  /*12ddd0*/  LDL.LU R166, [R1+0x1708] ;  /* 0x0017080001a67983 */ /* 0x000ee80000300800 */
[----:B------:R-:W3:Y:S04]  /*12dde0*/  LDL.LU R167, [R1+0x170c] ;  /* 0x00170c0001a77983 */ /* 0x000ee80000300800 */
[----:B------:R-:W3:Y:S04]  /*12ddf0*/  LDL.LU.64 R194, [R1+0x408] ;  /* 0x0004080001c27983 */ /* 0x000ee80000300a00 */
[----:B------:R-:W4:Y:S04]  /*12de00*/  LDL.LU.64 R238, [R1+0x3f8] ;  /* 0x0003f80001ee7983 */ /* 0x000f280000300a00 */
[----:B------:R-:W4:Y:S04]  /*12de10*/  LDL.LU R168, [R1+0x16e0] ;  /* 0x0016e00001a87983 */ /* 0x000f280000300800 */
[----:B------:R-:W4:Y:S04]  /*12de20*/  LDL.LU R169, [R1+0x16e4] ;  /* 0x0016e40001a97983 */ /* 0x000f280000300800 */
[----:B------:R-:W4:Y:S04]  /*12de30*/  LDL.LU R170, [R1+0x16e8] ;  /* 0x0016e80001aa7983 */ /* 0x000f280000300800 */
[----:B------:R-:W4:Y:S04]  /*12de40*/  LDL.LU R171, [R1+0x16ec] ;  /* 0x0016ec0001ab7983 */ /* 0x000f280000300800 */
[----:B------:R-:W4:Y:S04]  /*12de50*/  LDL.LU.64 R178, [R1+0x3e8] ;  /* 0x0003e80001b27983 */ /* 0x000f280000300a00 */
[----:B------:R-:W4:Y:S04]  /*12de60*/  LDL.LU.64 R186, [R1+0x3d8] ;  /* 0x0003d80001ba7983 */ /* 0x000f280000300a00 */
        /* <DEDUP_REMOVED lines=19> */
[----:B------:R-:W-:-:S03]  /*12dfa0*/  MOV R218, R3 ;  /* 0x0000000300da7202 */ /* 0x000fc60000000f00 */
[----:B------:R-:W4:Y:S01]  /*12dfb0*/  LDL.LU R94, [R1+0x1678] ;  /* 0x00167800015e7983 */ /* 0x000f220000300800 */
[----:B------:R-:W-:-:S03]  /*12dfc0*/  IMAD.MOV.U32 R219, RZ, RZ, R0 ;  /* 0x000000ffffdb7224 */ /* 0x000fc600078e0000 */
[----:B------:R-:W4:Y:S01]  /*12dfd0*/  LDL.LU R95, [R1+0x167c] ;  /* 0x00167c00015f7983 */ /* 0x000f220000300800 */
[C---:B--2---:R-:W-:Y:S08]  /*12dfe0*/  HMMA.1688.F32.TF32 R8, R240.reuse, R142, R8 ;  /* 0x0000008ef008723c */ /* 0x044ff00000081008 */
[C---:B---3--:R-:W-:Y:S08]  /*12dff0*/  HMMA.1688.F32.TF32 R164, R240.reuse, R194, R164 ;  /* 0x000000c2f0a4723c */ /* 0x048ff000000810a4 */
[----:B----4-:R-:W-:Y:S07]  /*12e000*/  HMMA.1688.F32.TF32 R200, R240, R238, R200 ;  /* 0x000000eef0c8723c */ /* 0x010fee00000810c8 */
[----:B------:R-:W-:Y:S01]  /*12e010*/  STL.64 [R1+0x1270], R8 ;  /* 0x0012700801007387 */ /* 0x000fe20000100a00 */
[----:B------:R-:W-:Y:S01]  /*12e020*/  MOV R3, R142 ;  /* 0x0000008e00037202 */ /* 0x000fe20000000f00 */
[----:B------:R-:W-:-:S02]  /*12e030*/  IMAD.MOV.U32 R0, RZ, RZ, R143 ;  /* 0x000000ffff007224 */ /* 0x000fc400078e008f */
[----:B------:R1:W-:Y:S01]  /*12e040*/  STL.64 [R1+0x1278], R10 ;  /* 0x0012780a01007387 */ /* 0x0003e20000100a00 */
[----:B------:R-:W-:Y:S01]  /*12e050*/  MOV R13, R194 ;  /* 0x000000c2000d7202 */ /* 0x000fe20000000f00 */
[----:B------:R-:W-:Y:S02]  /*12e060*/  IMAD.MOV.U32 R12, RZ, RZ, R195 ;  /* 0x000000ffff0c7224 */ /* 0x000fe400078e00c3 */
[----:B-1----:R-:W2:Y:S04]  /*12e070*/  LDL.LU.64 R10, [R1+0x95c0] ;  /* 0x0095c000010a7983 */ /* 0x002ea80000300a00 */
[----:B------:R-:W3:Y:S04]  /*12e080*/  LDL.LU.64 R142, [R1+0x95b8] ;  /* 0x0095b800018e7983 */ /* 0x000ee80000300a00 */
[----:B------:R-:W-:Y:S04]  /*12e090*/  STL.64 [R1+0x1280], R164 ;  /* 0x001280a401007387 */ /* 0x000fe80000100a00 */
[----:B------:R1:W-:Y:S04]  /*12e0a0*/  STL.64 [R1+0x1288], R166 ;  /* 0x001288a601007387 */ /* 0x0003e80000100a00 */
[----:B-1----:R-:W4:Y:S04]  /*12e0b0*/  LDL.LU.64 R166, [R1+0x95b0] ;  /* 0x0095b00001a67983 */ /* 0x002f280000300a00 */
[----:B------:R-:W2:Y:S04]  /*12e0c0*/  LDL.LU.64 R194, [R1+0x95a8] ;  /* 0x0095a80001c27983 */ /* 0x000ea80000300a00 */
[----:B------:R-:W-:Y:S04]  /*12e0d0*/  STL.64 [R1+0x1290], R200 ;  /* 0x001290c801007387 */ /* 0x000fe80000100a00 */
[----:B------:R1:W-:Y:S04]  /*12e0e0*/  STL.64 [R1+0x1298], R202 ;  /* 0x001298ca01007387 */ /* 0x0003e80000100a00 */
[----:B-1----:R-:W2:Y:S01]  /*12e0f0*/  LDL.LU.64 R202, [R1+0x95a0] ;  /* 0x0095a00001ca7983 */ /* 0x002ea20000300a00 */
[C---:B------:R-:W-:Y:S11]  /*12e100*/  HMMA.1688.F32.TF32 R168, R240.reuse, R178, R168 ;  /* 0x000000b2f0a8723c */ /* 0x040ff600000810a8 */
        /* <DEDUP_REMOVED lines=26> */
[----:B------:R1:W-:Y:S02]  /*12e2b0*/  STL.64 [R1+0x12d8], R170 ;  /* 0x0012d8aa01007387 */ /* 0x0003e40000100a00 */
[C---:B-1----:R-:W-:Y:S08]  /*12e2c0*/  HMMA.1688.F32.TF32 R168, R240.reuse, R194, R188 ;  /* 0x000000c2f0a8723c */ /* 0x042ff000000810bc */
[C---:B---3--:R-:W-:Y:S08]  /*12e2d0*/  HMMA.1688.F32.TF32 R156, R240.reuse, R142, R156 ;  /* 0x0000008ef09c723c */ /* 0x048ff0000008109c */
[C---:B------:R-:W-:Y:S07]  /*12e2e0*/  HMMA.1688.F32.TF32 R92, R240.reuse, R10, R92 ;  /* 0x0000000af05c723c */ /* 0x040fee000008105c */
[----:B------:R-:W-:Y:S04]  /*12e2f0*/  STL.64 [R1+0x12e0], R168 ;  /* 0x0012e0a801007387 */ /* 0x000fe80000100a00 */
[----:B------:R4:W-:Y:S02]  /*12e300*/  STL.64 [R1+0x12e8], R170 ;  /* 0x0012e8aa01007387 */ /* 0x0009e40000100a00 */
[----:B----4-:R-:W-:Y:S01]  /*12e310*/  HMMA.1688.F32.TF32 R168, R240, R166, R180 ;  /* 0x000000a6f0a8723c */ /* 0x010fe200000810b4 */
[----:B------:R-:W-:Y:S01]  /*12e320*/  MOV R49, R10 ;  /* 0x0000000a00317202 */ /* 0x000fe20000000f00 */
[----:B------:R-:W-:Y:S01]  /*12e330*/  IMAD.MOV.U32 R48, RZ, RZ, R11 ;  /* 0x000000ffff307224 */ /* 0x000fe200078e000b */
[----:B------:R-:W-:Y:S01]  /*12e340*/  MOV R45, R142 ;  /* 0x0000008e002d7202 */ /* 0x000fe20000000f00 */
[----:B------:R-:W-:Y:S01]  /*12e350*/  IMAD.MOV.U32 R44, RZ, RZ, R143 ;  /* 0x000000ffff2c7224 */ /* 0x000fe200078e008f */
[----:B------:R-:W-:Y:S01]  /*12e360*/  MOV R41, R166 ;  /* 0x000000a600297202 */ /* 0x000fe20000000f00 */
[----:B------:R-:W-:Y:S11]  /*12e370*/  IMAD.MOV.U32 R40, RZ, RZ, R167 ;  /* 0x000000ffff287224 */ /* 0x000ff600078e00a7 */
[----:B------:R-:W-:Y:S06]  /*12e380*/  @!UPT UIADD3 URZ, URZ, URZ, URZ ;  /* 0x0000003f3f3ff290 */ /* 0x000fec000fffe03f */
[----:B------:R1:W-:Y:S04]  /*12e390*/  STL.64 [R1+0x12f0], R168 ;  /* 0x0012f0a801007387 */ /* 0x0003e80000100a00 */
[----:B------:R2:W-:Y:S04]  /*12e3a0*/  STL.64 [R1+0x12f8], R170 ;  /* 0x0012f8aa01007387 */ /* 0x0005e80000100a00 */
[----:B------:R3:W-:Y:S04]  /*12e3b0*/  STL.64 [R1+0x1300], R156 ;  /* 0x0013009c01007387 */ /* 0x0007e80000100a00 */
[----:B------:R4:W-:Y:S04]  /*12e3c0*/  STL.64 [R1+0x1308], R158 ;  /* 0x0013089e01007387 */ /* 0x0009e80000100a00 */
[----:B------:R1:W-:Y:S04]  /*12e3d0*/  STL.64 [R1+0x1310], R92 ;  /* 0x0013105c01007387 */ /* 0x0003e80000100a00 */
[----:B------:R1:W-:Y:S04]  /*12e3e0*/  STL.64 [R1+0x1318], R94 ;  /* 0x0013185e01007387 */ /* 0x0003e80000100a00 */
        /* <DEDUP_REMOVED lines=30> */
[----:B--2---:R-:W2:Y:S04]  /*12e5d0*/  LDL.LU R170, [R1+0x1668] ;  /* 0x0016680001aa7983 */ /* 0x004ea80000300800 */
[----:B------:R-:W2:Y:S04]  /*12e5e0*/  LDL.LU R171, [R1+0x166c] ;  /* 0x00166c0001ab7983 */ /* 0x000ea80000300800 */
[----:B------:R-:W2:Y:S04]  /*12e5f0*/  LDL.LU.64 R178, [R1+0x168] ;  /* 0x0001680001b27983 */ /* 0x000ea80000300a00 */
[----:B------:R-:W2:Y:S04]  /*12e600*/  LDL.LU R196, [R1+0x1650] ;  /* 0x0016500001c47983 */ /* 0x000ea80000300800 */
[----:B------:R-:W2:Y:S04]  /*12e610*/  LDL.LU R197, [R1+0x1654] ;  /* 0x0016540001c57983 */ /* 0x000ea80000300800 */
[----:B------:R-:W2:Y:S04]  /*12e620*/  LDL.LU R198, [R1+0x1658] ;  /* 0x0016580001c67983 */ /* 0x000ea80000300800 */
[----:B------:R-:W2:Y:S04]  /*12e630*/  LDL.LU R199, [R1+0x165c] ;  /* 0x00165c0001c77983 */ /* 0x000ea80000300800 */
[----:B------:R-:W2:Y:S04]  /*12e640*/  LDL.LU.64 R186, [R1+0x158] ;  /* 0x0001580001ba7983 */ /* 0x000ea80000300a00 */
        /* <DEDUP_REMOVED lines=24> */
[----:B------:R-:W4:Y:S04]  /*12e7d0*/  LDL.LU R92, [R1+0x1580] ;  /* 0x00158000015c7983 */ /* 0x000f280000300800 */
[----:B------:R-:W4:Y:S04]  /*12e7e0*/  LDL.LU R93, [R1+0x1584] ;  /* 0x00158400015d7983 */ /* 0x000f280000300800 */
[----:B------:R-:W4:Y:S04]  /*12e7f0*/  LDL.LU R94, [R1+0x1588] ;  /* 0x00158800015e7983 */ /* 0x000f280000300800 */
[----:B------:R-:W4:Y:S01]  /*12e800*/  LDL.LU R95, [R1+0x158c] ;  /* 0x00158c00015f7983 */ /* 0x000f220000300800 */
[C---:B--2---:R-:W-:Y:S08]  /*12e810*/  HMMA.1688.F32.TF32 R168, R240.reuse, R178, R168 ;  /* 0x000000b2f0a8723c */ /* 0x044ff000000810a8 */
[C---:B------:R-:W-:Y:S08]  /*12e820*/  HMMA.1688.F32.TF32 R196, R240.reuse, R186, R196 ;  /* 0x000000baf0c4723c */ /* 0x040ff000000810c4 */
[----:B------:R-:W-:Y:S07]  /*12e830*/  HMMA.1688.F32.TF32 R212, R240, R218, R212 ;  /* 0x000000daf0d4723c */ /* 0x000fee00000810d4 */
[----:B------:R-:W-:Y:S01]  /*12e840*/  STL.64 [R1+0x1320], R168 ;  /* 0x001320a801007387 */ /* 0x000fe20000100a00 */
[----:B------:R-:W-:Y:S01]  /*12e850*/  MOV R53, R178 ;  /* 0x000000b200357202 */ /* 0x000fe20000000f00 */
[----:B------:R-:W-:-:S02]  /*12e860*/  IMAD.MOV.U32 R52, RZ, RZ, R179 ;  /* 0x000000ffff347224 */ /* 0x000fc400078e00b3 */
[----:B------:R1:W-:Y:S01]  /*12e870*/  STL.64 [R1+0x1328], R170 ;  /* 0x001328aa01007387 */ /* 0x0003e20000100a00 */
[----:B------:R-:W-:Y:S01]  /*12e880*/  MOV R57, R186 ;  /* 0x000000ba00397202 */ /* 0x000fe20000000f00 */
[----:B------:R-:W-:Y:S02]  /*12e890*/  IMAD.MOV.U32 R56, RZ, RZ, R187 ;  /* 0x000000ffff387224 */ /* 0x000fe400078e00bb */
[----:B-1----:R-:W2:Y:S04]  /*12e8a0*/  LDL.LU.64 R170, [R1+0x9598] ;  /* 0x0095980001aa7983 */ /* 0x002ea80000300a00 */
[----:B------:R-:W2:Y:S04]  /*12e8b0*/  LDL.LU.64 R178, [R1+0x9590] ;  /* 0x0095900001b27983 */ /* 0x000ea80000300a00 */
[----:B------:R-:W-:Y:S04]  /*12e8c0*/  STL.64 [R1+0x1330], R196 ;  /* 0x001330c401007387 */ /* 0x000fe80000100a00 */
[----:B------:R1:W-:Y:S04]  /*12e8d0*/  STL.64 [R1+0x1338], R198 ;  /* 0x001338c601007387 */ /* 0x0003e80000100a00 */
[----:B-1----:R-:W2:Y:S04]  /*12e8e0*/  LDL.LU.64 R198, [R1+0x9588] ;  /* 0x0095880001c67983 */ /* 0x002ea80000300a00 */
[----:B------:R-:W2:Y:S04]  /*12e8f0*/  LDL.LU.64 R186, [R1+0x9580] ;  /* 0x0095800001ba7983 */ /* 0x000ea80000300a00 */
[----:B------:R-:W-:Y:S04]  /*12e900*/  STL.64 [R1+0x1340], R212 ;  /* 0x001340d401007387 */ /* 0x000fe80000100a00 */
[----:B------:R1:W-:Y:S04]  /*12e910*/  STL.64 [R1+0x1348], R214 ;  /* 0x001348d601007387 */ /* 0x0003e80000100a00 */
[----:B-1----:R-:W2:Y:S04]  /*12e920*/  LDL.LU.64 R214, [R1+0x9578] ;  /* 0x0095780001d67983 */ /* 0x002ea80000300a00 */
        /* <DEDUP_REMOVED lines=10> */
[----:B-1----:R-:W3:Y:S04]  /*12e9d0*/  LDL.LU.64 R206, [R1+0x9570] ;  /* 0x0095700001ce7983 */ /* 0x002ee80000300a00 */
[----:B------:R1:W-:Y:S02]  /*12e9e0*/  STL.64 [R1+0x9488], R214 ;  /* 0x009488d601007387 */ /* 0x0003e40000100a00 */
[C---:B-1----:R-:W-:Y:S08]  /*12e9f0*/  HMMA.1688.F32.TF32 R212, R240.reuse, R186, R236 ;  /* 0x000000baf0d4723c */ /* 0x042ff000000810ec */
[C---:B----4-:R-:W-:Y:S08]  /*12ea00*/  HMMA.1688.F32.TF32 R92, R240.reuse, R110, R92 ;  /* 0x0000006ef05c723c */ /* 0x050ff0000008105c */
[C---:B------:R-:W-:Y:S08]  /*12ea10*/  HMMA.1688.F32.TF32 R8, R240.reuse, R82, R8 ;  /* 0x00000052f008723c */ /* 0x040ff00000081008 */
[C---:B---3--:R-:W-:Y:S01]  /*12ea20*/  HMMA.1688.F32.TF32 R216, R240.reuse, R206, R216 ;  /* 0x000000cef0d8723c */ /* 0x048fe200000810d8 */
[----:B------:R1:W-:Y:S07]  /*12ea30*/  STL.64 [R1+0x9498], R206 ;  /* 0x009498ce01007387 */ /* 0x0003ee0000100a00 */
[C---:B-1----:R-:W-:Y:S11]  /*12ea40*/  HMMA.1688.F32.TF32 R204, R240.reuse, R198, R208 ;  /* 0x000000c6f0cc723c */ /* 0x042ff600000810d0 */
[----:B------:R-:W-:Y:S04]  /*12ea50*/  @!UPT UIADD3 URZ, URZ, URZ, URZ ;  /* 0x0000003f3f3ff290 */ /* 0x000fe8000fffe03f */
[----:B------:R-:W-:Y:S04]  /*12ea60*/  STL.64 [R1+0x1360], R216 ;  /* 0x001360d801007387 */ /* 0x000fe80000100a00 */
        /* <DEDUP_REMOVED lines=13> */
[C---:B-1----:R-:W-:Y:S11]  /*12eb40*/  HMMA.1688.F32.TF32 R168, R240.reuse, R162, R192 ;  /* 0x000000a2f0a8723c */ /* 0x042ff600000810c0 */
[----:B------:R-:W-:Y:S04]  /*12eb50*/  @!UPT UIADD3 URZ, URZ, URZ, URZ ;  /* 0x0000003f3f3ff290 */ /* 0x000fe8000fffe03f */
        /* <DEDUP_REMOVED lines=26> */
[----:B-1----:R-:W3:Y:S04]  /*12ed00*/  LDL.LU R92, [R1+0x18a0] ;  /* 0x0018a000015c7983 */ /* 0x002ee80000300800 */
[----:B------:R1:W-:Y:S04]  /*12ed10*/  STL.64 [R1+0x1410], R8 ;  /* 0x0014100801007387 */ /* 0x0003e80000100a00 */
[----:B------:R4:W-:Y:S04]  /*12ed20*/  STL.64 [R1+0x1418], R10 ;  /* 0x0014180a01007387 */ /* 0x0009e80000100a00 */
        /* <DEDUP_REMOVED lines=49> */
[----:B----4-:R-:W4:Y:S04]  /*12f040*/  LDL.LU R10, [R1+0x1898] ;  /* 0x00189800010a7983 */ /* 0x010f280000300800 */
[----:B------:R-:W4:Y:S04]  /*12f050*/  LDL.LU R11, [R1+0x189c] ;  /* 0x00189c00010b7983 */ /* 0x000f280000300800 */
[----:B------:R2:W-:Y:S04]  /*12f060*/  STL.64 [R1+0x94f0], R82 ;  /* 0x0094f05201007387 */ /* 0x0005e80000100a00 */
[----:B------:R-:W-:Y:S01]  /*12f070*/  STL.64 [R1+0x94f8], R58 ;  /* 0x0094f83a01007387 */ /* 0x000fe20000100a00 */
[C---:B--2---:R-:W-:Y:S08]  /*12f080*/  HMMA.1688.F32.TF32 R80, R240.reuse, R58, R212 ;  /* 0x0000003af050723c */ /* 0x044ff000000810d4 */
[C---:B---3--:R-:W-:Y:S11]  /*12f090*/  HMMA.1688.F32.TF32 R108, R240.reuse, R150, R216 ;  /* 0x00000096f06c723c */ /* 0x048ff600000810d8 */
[----:B------:R-:W-:Y:S04]  /*12f0a0*/  @!UPT UIADD3 URZ, URZ, URZ, URZ ;  /* 0x0000003f3f3ff290 */ /* 0x000fe8000fffe03f */
[----:B------:R-:W-:Y:S04]  /*12f0b0*/  STL.64 [R1+0x1420], R80 ;  /* 0x0014205001007387 */ /* 0x000fe80000100a00 */
[----:B------:R1:W-:Y:S04]  /*12f0c0*/  STL.64 [R1+0x1428], R82 ;  /* 0x0014285201007387 */ /* 0x0003e80000100a00 */
[----:B------:R-:W-:Y:S01]  /*12f0d0*/  STL.64 [R1+0x9500], R150 ;  /* 0x0095009601007387 */ /* 0x000fe20000100a00 */
[C---:B-1----:R-:W-:Y:S03]  /*12f0e0*/  HMMA.1688.F32.TF32 R80, R240.reuse, R62, R236 ;  /* 0x0000003ef050723c */ /* 0x042fe600000810ec */
[----:B------:R-:W-:Y:S04]  /*12f0f0*/  STL.64 [R1+0x1430], R108 ;  /* 0x0014306c01007387 */ /* 0x000fe80000100a00 */
[----:B------:R-:W-:Y:S04]  /*12f100*/  STL.64 [R1+0x1438], R110 ;  /* 0x0014386e01007387 */ /* 0x000fe80000100a00 */
[----:B------:R1:W-:Y:S04]  /*12f110*/  STL.64 [R1+0x9508], R62 ;  /* 0x0095083e01007387 */ /* 0x0003e80000100a00 */
[----:B------:R-:W-:Y:S04]  /*12f120*/  LDS R236, [R2+0x86880] ;  /* 0x0868800002ec7984 */ /* 0x000fe80000000800 */
[----:B------:R-:W-:Y:S01]  /*12f130*/  LDS R238, [R2+0x86c80] ;  /* 0x086c800002ee7984 */ /* 0x000fe20000000800 */
[C---:B-1----:R-:W-:Y:S03]  /*12f140*/  HMMA.1688.F32.TF32 R60, R240.reuse, R138, R208 ;  /* 0x0000008af03c723c */ /* 0x042fe600000810d0 */
[----:B------:R-:W-:Y:S04]  /*12f150*/  LDS R237, [R252+0x86880] ;  /* 0x08688000fced7984 */ /* 0x000fe80000000800 */
[----:B------:R-:W-:Y:S04]  /*12f160*/  STL.64 [R1+0x1450], R80 ;  /* 0x0014505001007387 */ /* 0x000fe80000100a00 */
[----:B------:R1:W-:Y:S04]  /*12f170*/  STL.64 [R1+0x1458], R82 ;  /* 0x0014585201007387 */ /* 0x0003e80000100a00 */
[----:B------:R-:W-:Y:S04]  /*12f180*/  STL.64 [R1+0x9510], R138 ;  /* 0x0095108a01007387 */ /* 0x000fe80000100a00 */
[----:B------:R-:W2:Y:S01]  /*12f190*/  LDS R239, [R252+0x86c80] ;  /* 0x086c8000fcef7984 */ /* 0x000ea20000000800 */
[C---:B-1----:R-:W-:Y:S03]  /*12f1a0*/  HMMA.1688.F32.TF32 R80, R240.reuse, R130, R200 ;  /* 0x00000082f050723c */ /* 0x042fe600000810c8 */
[----:B------:R-:W-:Y:S04]  /*12f1b0*/  STL.64 [R1+0x1470], R60 ;  /* 0x0014703c01007387 */ /* 0x000fe80000100a00 */
[----:B------:R1:W-:Y:S02]  /*12f1c0*/  STL.64 [R1+0x1478], R62 ;  /* 0x0014783e01007387 */ /* 0x0003e40000100a00 */
[C---:B-1----:R-:W-:Y:S02]  /*12f1d0*/  HMMA.1688.F32.TF32 R60, R240.reuse, R122, R188 ;  /* 0x0000007af03c723c */ /* 0x042fe400000810bc */
[----:B------:R-:W-:Y:S11]  /*12f1e0*/  STL.64 [R1+0x9518], R130 ;  /* 0x0095188201007387 */ /* 0x000ff60000100a00 */
[----:B------:R-:W-:Y:S01]  /*12f1f0*/  @!UPT UIADD3 URZ, URZ, URZ, URZ ;  /* 0x0000003f3f3ff290 */ /* 0x000fe2000fffe03f */
[----:B------:R-:W-:Y:S04]  /*12f200*/  STL.64 [R1+0x14a0], R80 ;  /* 0x0014a05001007387 */ /* 0x000fe80000100a00 */
[----:B------:R1:W-:Y:S04]  /*12f210*/  STL.64 [R1+0x14a8], R82 ;  /* 0x0014a85201007387 */ /* 0x0003e80000100a00 */
[----:B------:R-:W-:Y:S01]  /*12f220*/  STL.64 [R1+0x9520], R122 ;  /* 0x0095207a01007387 */ /* 0x000fe20000100a00 */
[C---:B-1----:R-:W-:Y:S03]  /*12f230*/  HMMA.1688.F32.TF32 R80, R240.reuse, R118, R192 ;  /* 0x00000076f050723c */ /* 0x042fe600000810c0 */
[----:B------:R-:W-:Y:S04]  /*12f240*/  STL.64 [R1+0x14c0], R60 ;  /* 0x0014c03c01007387 */ /* 0x000fe80000100a00 */
[----:B------:R1:W-:Y:S02]  /*12f250*/  STL.64 [R1+0x14c8], R62 ;  /* 0x0014c83e01007387 */ /* 0x0003e40000100a00 */
[C---:B-1----:R-:W-:Y:S02]  /*12f260*/  HMMA.1688.F32.TF32 R60, R240.reuse, R250, R180 ;  /* 0x000000faf03c723c */ /* 0x042fe400000810b4 */
[----:B------:R-:W-:Y:S11]  /*12f270*/  STL.64 [R1+0x9528], R118 ;  /* 0x0095287601007387 */ /* 0x000ff60000100a00 */
[----:B------:R-:W-:Y:S01]  /*12f280*/  @!UPT UIADD3 URZ, URZ, URZ, URZ ;  /* 0x0000003f3f3ff290 */ /* 0x000fe2000fffe03f */
        /* <DEDUP_REMOVED lines=13> */
[----:B------:R-:W-:Y:S06]  /*12f360*/  STL.64 [R1+0x9550], R98 ;  /* 0x0095506201007387 */ /* 0x000fec0000100a00 */
[C---:B------:R-:W-:Y:S08]  /*12f370*/  HMMA.1688.F32.TF32 R80, R240.reuse, R74, R140 ;  /* 0x0000004af050723c */ /* 0x040ff0000008108c */
[C---:B----4-:R-:W-:Y:S07]  /*12f380*/  HMMA.1688.F32.TF32 R8, R240.reuse, R66, R8 ;  /* 0x00000042f008723c */ /* 0x050fee0000081008 */
[----:B------:R-:W-:Y:S04]  /*12f390*/  STL.64 [R1+0x1540], R60 ;  /* 0x0015403c01007387 */ /* 0x000fe80000100a00 */
[----:B------:R1:W-:Y:S02]  /*12f3a0*/  STL.64 [R1+0x1548], R62 ;  /* 0x0015483e01007387 */ /* 0x0003e40000100a00 */
[C---:B-1----:R-:W-:Y:S02]  /*12f3b0*/  HMMA.1688.F32.TF32 R60, R240.reuse, R78, R92 ;  /* 0x0000004ef03c723c */ /* 0x042fe4000008105c */
[----:B------:R-:W-:Y:S04]  /*12f3c0*/  STL.64 [R1+0x9558], R74 ;  /* 0x0095584a01007387 */ /* 0x000fe80000100a00 */
[----:B------:R-:W-:Y:S04]  /*12f3d0*/  STL.64 [R1+0x1560], R80 ;  /* 0x0015605001007387 */ /* 0x000fe80000100a00 */
[----:B------:R-:W-:Y:S04]  /*12f3e0*/  STL.64 [R1+0x1568], R82 ;  /* 0x0015685201007387 */ /* 0x000fe80000100a00 */
[----:B------:R-:W-:Y:S09]  /*12f3f0*/  STL.64 [R1+0x9560], R78 ;  /* 0x0095604e01007387 */ /* 0x000ff20000100a00 */
[----:B------:R-:W-:Y:S04]  /*12f400*/  STL.64 [R1+0x1580], R60 ;  /* 0x0015803c01007387 */ /* 0x000fe80000100a00 */
[----:B------:R-:W-:Y:S04]  /*12f410*/  STL.64 [R1+0x1588], R62 ;  /* 0x0015883e01007387 */ /* 0x000fe80000100a00 */
[----:B------:R-:W2:Y:S04]  /*12f420*/  LDL.LU R140, [R1+0xc90] ;  /* 0x000c9000018c7983 */ /* 0x000ea80000300800 */
        /* <DEDUP_REMOVED lines=98> */
[----:B------:R3:W-:Y:S02]  /*12fa50*/  STL.64 [R1+0x9568], R66 ;  /* 0x0095684201007387 */ /* 0x0007e40000100a00 */
[C---:B---3--:R-:W-:Y:S08]  /*12fa60*/  HMMA.1688.F32.TF32 R64, R240.reuse, R230, R80 ;  /* 0x000000e6f040723c */ /* 0x048ff00000081050 */
[C---:B--2---:R-:W-:Y:S08]  /*12fa70*/  HMMA.1688.F32.TF32 R72, R240.reuse, R26, R148 ;  /* 0x0000001af048723c */ /* 0x044ff00000081094 */
[C---:B----4-:R-:W-:Y:S11]  /*12fa80*/  HMMA.1688.F32.TF32 R60, R240.reuse, R110, R8 ;  /* 0x0000006ef03c723c */ /* 0x050ff60000081008 */
[----:B------:R-:W-:Y:S04]  /*12fa90*/  @!UPT UIADD3 URZ, URZ, URZ, URZ ;  /* 0x0000003f3f3ff290 */ /* 0x000fe8000fffe03f */
        /* <DEDUP_REMOVED lines=35> */
[----:B------:R-:W-:Y:S05]  /*12fcd0*/  STL.64 [R1+0x1740], R60 ;  /* 0x0017403c01007387 */ /* 0x000fea0000100a00 */
[C---:B--2---:R-:W-:Y:S01]  /*12fce0*/  HMMA.1688.F32.TF32 R64, R240.reuse, R234, R216 ;  /* 0x000000eaf040723c */ /* 0x044fe200000810d8 */
[----:B------:R1:W-:Y:S07]  /*12fcf0*/  STL.64 [R1+0x1748], R62 ;  /* 0x0017483e01007387 */ /* 0x0003ee0000100a00 */
[----:B-1----:R-:W-:Y:S07]  /*12fd00*/  HMMA.1688.F32.TF32 R60, R240, R14, R208 ;  /* 0x0000000ef03c723c */ /* 0x002fee00000810d0 */
[----:B------:R-:W-:Y:S04]  /*12fd10*/  STL.64 [R1+0x1760], R72 ;  /* 0x0017604801007387 */ /* 0x000fe80000100a00 */
[----:B------:R-:W-:Y:S11]  /*12fd20*/  STL.64 [R1+0x1768], R74 ;  /* 0x0017684a01007387 */ /* 0x000ff60000100a00 */
[----:B------:R-:W-:Y:S01]  /*12fd30*/  @!UPT UIADD3 URZ, URZ, URZ, URZ ;  /* 0x0000003f3f3ff290 */ /* 0x000fe2000fffe03f */
[----:B------:R-:W-:Y:S01]  /*12fd40*/  STL.64 [R1+0x17a0], R60 ;  /* 0x0017a03c01007387 */ /* 0x000fe20000100a00 */
[----:B------:R-:W-:-:S03]  /*12fd50*/  MOV R2, R63 ;  /* 0x0000003f00027202 */ /* 0x000fc60000000f00 */
[----:B------:R-:W-:Y:S04]  /*12fd60*/  STL.64 [R1+0x1780], R64 ;  /* 0x0017804001007387 */ /* 0x000fe80000100a00 */
[----:B------:R-:W-:Y:S04]  /*12fd70*/  STL.64 [R1+0x1788], R66 ;  /* 0x0017884201007387 */ /* 0x000fe80000100a00 */
[----:B------:R1:W-:Y:S02]  /*12fd80*/  STL [R1+0x17a8], R62 ;  /* 0x0017a83e01007387 */ /* 0x0003e40000100800 */
[C---:B-1----:R-:W-:Y:S02]  /*12fd90*/  HMMA.1688.F32.TF32 R60, R240.reuse, R50, R200 ;  /* 0x00000032f03c723c */ /* 0x042fe400000810c8 */
[----:B------:R-:W-:Y:S06]  /*12fda0*/  STL [R1+0x8cf0], R2 ;  /* 0x008cf00201007387 */ /* 0x000fec0000100800 */
        /* <DEDUP_REMOVED lines=10> */
[----:B------:R1:W-:Y:S02]  /*12fe50*/  STL.64 [R1+0x1828], R62 ;  /* 0x0018283e01007387 */ /* 0x0003e40000100a00 */
[C---:B-1----:R-:W-:Y:S08]  /*12fe60*/  HMMA.1688.F32.TF32 R60, R240.reuse, R222, R164 ;  /* 0x000000def03c723c */ /* 0x042ff000000810a4 */
[----:B------:R-:W-:Y:S08]  /*12fe70*/  HMMA.1688.F32.TF32 R72, R240, R6, R156 ;  /* 0x00000006f048723c */ /* 0x000ff0000008109c */
[C---:B------:R-:W-:Y:S07]  /*12fe80*/  HMMA.1688.F32.TF32 R64, R236.reuse, R126, R140 ;  /* 0x0000007eec40723c */ /* 0x040fee000008108c */
[----:B------:R-:W-:Y:S04]  /*12fe90*/  STL.64 [R1+0x1840], R60 ;  /* 0x0018403c01007387 */ /* 0x000fe80000100a00 */
[----:B------:R1:W-:Y:S02]  /*12fea0*/  STL.64 [R1+0x1848], R62 ;  /* 0x0018483e01007387 */ /* 0x0003e40000100a00 */
[----:B-1----:R-:W-:Y:S02]  /*12feb0*/  HMMA.1688.F32.TF32 R60, R236, R70, R92 ;  /* 0x00000046ec3c723c */ /* 0x002fe4000008105c */
[----:B------:R-:W-:Y:S04]  /*12fec0*/  STL.64 [R1+0x1830], R72 ;  /* 0x0018304801007387 */ /* 0x000fe80000100a00 */
[----:B------:R-:W-:Y:S04]  /*12fed0*/  STL.64 [R1+0x1838], R74 ;  /* 0x0018384a01007387 */ /* 0x000fe80000100a00 */
[----:B------:R-:W2:Y:S04]  /*12fee0*/  LDL.LU R92, [R1+0xae0] ;  /* 0x000ae000015c7983 */ /* 0x000ea80000300800 */
[----:B------:R-:W-:Y:S04]  /*12fef0*/  STL.64 [R1+0x1810], R64 ;  /* 0x0018104001007387 */ /* 0x000fe80000100a00 */
[----:B------:R-:W-:Y:S05]  /*12ff00*/  STL.64 [R1+0x1818], R66 ;  /* 0x0018184201007387 */ /* 0x000fea0000100a00 */
        /* <DEDUP_REMOVED lines=90> */
[----:B------:R-:W-:-:S02]  /*1304b0*/  IMAD.MOV.U32 R218, RZ, RZ, R57 ;  /* 0x000000ffffda7224 */ /* 0x000fc400078e0039 */
        /* <DEDUP_REMOVED lines=12> */
[----:B------:R-:W-:Y:S01]  /*130580*/  IMAD.MOV.U32 R250, RZ, RZ, R17 ;  /* 0x000000fffffa7224 */ /* 0x000fe200078e0011 */
[----:B------:R-:W-:Y:S01]  /*130590*/  MOV R251, R16 ;  /* 0x0000001000fb7202 */ /* 0x000fe20000000f00 */
[----:B------:R-:W3:Y:S01]  /*1305a0*/  LDL.LU R208, [R1+0xb90] ;  /* 0x000b900001d07983 */ /* 0x000ee20000300800 */
[----:B------:R-:W-:Y:S01]  /*1305b0*/  IMAD.MOV.U32 R122, RZ, RZ, R21 ;  /* 0x000000ffff7a7224 */ /* 0x000fe200078e0015 */
[----:B------:R-:W-:-:S02]  /*1305c0*/  MOV R123, R20 ;  /* 0x00000014007b7202 */ /* 0x000fc40000000f00 */
[----:B------:R-:W3:Y:S01]  /*1305d0*/  LDL.LU R209, [R1+0xb94] ;  /* 0x000b940001d17983 */ /* 0x000ee20000300800 */
[----:B------:R-:W-:Y:S01]  /*1305e0*/  IMAD.MOV.U32 R138, RZ, RZ, R25 ;  /* 0x000000ffff8a7224 */ /* 0x000fe200078e0019 */
[----:B------:R-:W-:Y:S02]  /*1305f0*/  MOV R139, R24 ;  /* 0x00000018008b7202 */ /* 0x000fe40000000f00 */
        /* <DEDUP_REMOVED lines=28> */
[C---:B--2---:R-:W-:Y:S08]  /*1307c0*/  HMMA.1688.F32.TF32 R216, R236.reuse, R218, R204 ;  /* 0x000000daecd8723c */ /* 0x044ff000000810cc */
[C---:B----4-:R-:W-:Y:S08]  /*1307d0*/  HMMA.1688.F32.TF32 R184, R236.reuse, R186, R196 ;  /* 0x000000baecb8723c */ /* 0x050ff000000810c4 */
[C---:B------:R-:W-:Y:S08]  /*1307e0*/  HMMA.1688.F32.TF32 R160, R236.reuse, R162, R152 ;  /* 0x000000a2eca0723c */ /* 0x040ff00000081098 */
[C---:B------:R-:W-:Y:S08]  /*1307f0*/  HMMA.1688.F32.TF32 R144, R236.reuse, R146, R132 ;  /* 0x00000092ec90723c */ /* 0x040ff00000081084 */
[C---:B------:R-:W-:Y:S08]  /*130800*/  HMMA.1688.F32.TF32 R112, R236.reuse, R114, R108 ;  /* 0x00000072ec70723c */ /* 0x040ff0000008106c */
[C---:B---3--:R-:W-:Y:S08]  /*130810*/  HMMA.1688.F32.TF32 R148, R236.reuse, R150, R60 ;  /* 0x00000096ec94723c */ /* 0x048ff0000008103c */
[C---:B------:R-:W-:Y:S08]  /*130820*/  HMMA.1688.F32.TF32 R120, R236.reuse, R122, R116 ;  /* 0x0000007aec78723c */ /* 0x040ff00000081074 */
[C---:B------:R-:W-:Y:S08]  /*130830*/  HMMA.1688.F32.TF32 R96, R236.reuse, R98, R72 ;  /* 0x00000062ec60723c */ /* 0x040ff00000081048 */
[C---:B------:R-:W-:Y:S01]  /*130840*/  HMMA.1688.F32.TF32 R76, R236.reuse, R78, R64 ;  /* 0x0000004eec4c723c */ /* 0x040fe20000081040 */
[----:B------:R-:W2:Y:S07]  /*130850*/  LDL.LU.64 R66, [R1+0x9568] ;  /* 0x0095680001427983 */ /* 0x000eae0000300a00 */
[C---:B------:R-:W-:Y:S11]  /*130860*/  HMMA.1688.F32.TF32 R248, R236.reuse, R250, R244 ;  /* 0x000000faecf8723c */ /* 0x040ff600000810f4 */
[----:B------:R-:W-:Y:S04]  /*130870*/  @!UPT UIADD3 URZ, URZ, URZ, URZ ;  /* 0x0000003f3f3ff290 */ /* 0x000fe8000fffe03f */
[----:B------:R-:W-:Y:S01]  /*130880*/  STL.64 [R1+0x17d0], R76 ;  /* 0x0017d04c01007387 */ /* 0x000fe20000100a00 */
[C---:B------:R-:W-:Y:S03]  /*130890*/  HMMA.1688.F32.TF32 R136, R236.reuse, R138, R128 ;  /* 0x0000008aec88723c */ /* 0x040fe60000081080 */
[----:B------:R1:W-:Y:S04]  /*1308a0*/  STL.64 [R1+0x17d8], R78 ;  /* 0x0017d84e01007387 */ /* 0x0003e80000100a00 */
[----:B-1----:R-:W3:Y:S04]  /*1308b0*/  LDL.LU.64 R78, [R1+0x9560] ;  /* 0x00956000014e7983 */ /* 0x002ee80000300a00 */
[----:B------:R-:W4:Y:S01]  /*1308c0*/  LDL.LU.64 R74, [R1+0x9558] ;  /* 0x00955800014a7983 */ /* 0x000f220000300a00 */
[----:B------:R-:W-:Y:S03]  /*1308d0*/  HMMA.1688.F32.TF32 R80, R236, R82, R56 ;  /* 0x00000052ec50723c */ /* 0x000fe60000081038 */
[----:B------:R-:W-:Y:S01]  /*1308e0*/  STL.64 [R1+0x17b0], R96 ;  /* 0x0017b06001007387 */ /* 0x000fe20000100a00 */
[----:B------:R-:W-:-:S03]  /*1308f0*/  IMAD.MOV.U32 R2, RZ, RZ, R251 ;  /* 0x000000ffff027224 */ /* 0x000fc600078e00fb */
[----:B------:R1:W-:Y:S04]  /*130900*/  STL.64 [R1+0x17b8], R98 ;  /* 0x0017b86201007387 */ /* 0x0003e80000100a00 */
[----:B-1----:R-:W2:Y:S04]  /*130910*/  LDL.LU.64 R98, [R1+0x9550] ;  /* 0x0095500001627983 */ /* 0x002ea80000300a00 */
[----:B------:R-:W2:Y:S04]  /*130920*/  LDL.LU.64 R246, [R1+0x9548] ;  /* 0x0095480001f67983 */ /* 0x000ea80000300a00 */
[----:B------:R-:W2:Y:S04]  /*130930*/  LDL.LU.64 R244, [R1+0x9540] ;  /* 0x0095400001f47983 */ /* 0x000ea80000300a00 */
[----:B------:R-:W-:Y:S04]  /*130940*/  STL.64 [R1+0x1790], R248 ;  /* 0x001790f801007387 */ /* 0x000fe80000100a00 */
[----:B------:R1:W-:Y:S04]  /*130950*/  STL [R1+0x1798], R250 ;  /* 0x001798fa01007387 */ /* 0x0003e80000100800 */
[----:B-1----:R-:W2:Y:S04]  /*130960*/  LDL.LU.64 R250, [R1+0x9538] ;  /* 0x0095380001fa7983 */ /* 0x002ea80000300a00 */
[----:B------:R-:W2:Y:S04]  /*130970*/  LDL.LU.64 R248, [R1+0x9530] ;  /* 0x0095300001f87983 */ /* 0x000ea80000300a00 */
[----:B------:R1:W-:Y:S04]  /*130980*/  STL [R1+0x8cf4], R2 ;  /* 0x008cf40201007387 */ /* 0x0003e80000100800 */
[----:B------:R-:W2:Y:S04]  /*130990*/  LDL.LU.64 R118, [R1+0x9528] ;  /* 0x0095280001767983 */ /* 0x000ea80000300a00 */
[----:B------:R-:W-:Y:S01]  /*1309a0*/  STL.64 [R1+0x1770], R120 ;  /* 0x0017707801007387 */ /* 0x000fe20000100a00 */
[----:B-1----:R-:W-:-:S03]  /*1309b0*/  MOV R2, R139 ;  /* 0x0000008b00027202 */ /* 0x002fc60000000f00 */
[----:B------:R1:W-:Y:S01]  /*1309c0*/  STL.64 [R1+0x1778], R122 ;  /* 0x0017787a01007387 */ /* 0x0003e20000100a00 */
[C---:B------:R-:W-:Y:S03]  /*1309d0*/  HMMA.1688.F32.TF32 R176, R236.reuse, R178, R168 ;  /* 0x000000b2ecb0723c */ /* 0x040fe600000810a8 */
[----:B-1----:R-:W2:Y:S04]  /*1309e0*/  LDL.LU.64 R122, [R1+0x9520] ;  /* 0x00952000017a7983 */ /* 0x002ea80000300a00 */
[----:B------:R-:W2:Y:S04]  /*1309f0*/  LDL.LU.64 R130, [R1+0x9518] ;  /* 0x0095180001827983 */ /* 0x000ea80000300a00 */
[----:B------:R-:W-:Y:S04]  /*130a00*/  STL.64 [R1+0x1750], R136 ;  /* 0x0017508801007387 */ /* 0x000fe80000100a00 */
[----:B------:R1:W-:Y:S04]  /*130a10*/  STL [R1+0x1758], R138 ;  /* 0x0017588a01007387 */ /* 0x0003e80000100800 */
[----:B-1----:R-:W2:Y:S04]  /*130a20*/  LDL.LU.64 R138, [R1+0x9510] ;  /* 0x00951000018a7983 */ /* 0x002ea80000300a00 */
[----:B------:R-:W-:Y:S04]  /*130a30*/  STL [R1+0x8d88], R2 ;  /* 0x008d880201007387 */ /* 0x000fe80000100800 */
        /* <DEDUP_REMOVED lines=31> */
[----:B-1----:R-:W2:Y:S02]  /*130c30*/  LDL.LU.64 R218, [R1+0x9490] ;  /* 0x0094900001da7983 */ /* 0x002ea40000300a00 */
[C---:B--2---:R-:W-:Y:S02]  /*130c40*/  HMMA.1688.F32.TF32 R216, R236.reuse, R218, R212 ;  /* 0x000000daecd8723c */ /* 0x044fe400000810d4 */
[----:B------:R-:W2:Y:S06]  /*130c50*/  LDL.LU.64 R214, [R1+0x9488] ;  /* 0x0094880001d67983 */ /* 0x000eac0000300a00 */
[C---:B------:R-:W-:Y:S08]  /*130c60*/  HMMA.1688.F32.TF32 R204, R236.reuse, R206, R200 ;  /* 0x000000ceeccc723c */ /* 0x040ff000000810c8 */
[C---:B------:R-:W-:Y:S07]  /*130c70*/  HMMA.1688.F32.TF32 R184, R236.reuse, R186, R188 ;  /* 0x000000baecb8723c */ /* 0x040fee00000810bc */
[----:B------:R-:W-:Y:S01]  /*130c80*/  STL.64 [R1+0x1630], R216 ;  /* 0x001630d801007387 */ /* 0x000fe20000100a00 */
[C---:B------:R-:W-:Y:S03]  /*130c90*/  HMMA.1688.F32.TF32 R196, R236.reuse, R198, R192 ;  /* 0x000000c6ecc4723c */ /* 0x040fe600000810c0 */
[----:B------:R1:W-:Y:S05]  /*130ca0*/  STL.64 [R1+0x1638], R218 ;  /* 0x001638da01007387 */ /* 0x0003ea0000100a00 */
[C---:B------:R-:W-:Y:S01]  /*130cb0*/  HMMA.1688.F32.TF32 R176, R236.reuse, R178, R180 ;  /* 0x000000b2ecb0723c */ /* 0x040fe200000810b4 */
[----:B-1----:R-:W3:Y:S04]  /*130cc0*/  LDL.LU R218, [R1+0x9480] ;  /* 0x0094800001da7983 */ /* 0x002ee80000300800 */
[----:B------:R-:W3:Y:S03]  /*130cd0*/  LDL.LU.64 R216, [R1+0x9478] ;  /* 0x0094780001d87983 */ /* 0x000ee60000300a00 */
        /* <DEDUP_REMOVED lines=8> */
[C---:B--2---:R-:W-:Y:S01]  /*130d60*/  HMMA.1688.F32.TF32 R212, R236.reuse, R214, R208 ;  /* 0x000000d6ecd4723c */ /* 0x044fe200000810d0 */
[----:B------:R-:W2:Y:S04]  /*130d70*/  LDL.LU.64 R210, [R1+0x9470] ;  /* 0x0094700001d27983 */ /* 0x000ea80000300a00 */
[----:B------:R-:W2:Y:S11]  /*130d80*/  LDL.LU.64 R208, [R1+0x9468] ;  /* 0x0094680001d07983 */ /* 0x000eb60000300a00 */
[----:B------:R-:W-:Y:S07]  /*130d90*/  @!UPT UIADD3 URZ, URZ, URZ, URZ ;  /* 0x0000003f3f3ff290 */ /* 0x000fee000fffe03f */
        /* <DEDUP_REMOVED lines=48> */
[----:B------:R-:W4:Y:S04]  /*1310a0*/  LDL.LU R68, [R1+0xa10] ;  /* 0x000a100001447983 */ /* 0x000f280000300800 */
[----:B------:R1:W-:Y:S04]  /*1310b0*/  STL.64 [R1+0x14b0], R92 ;  /* 0x0014b05c01007387 */ /* 0x0003e80000100a00 */
[----:B------:R1:W-:Y:S04]  /*1310c0*/  STL.64 [R1+0x14b8], R94 ;  /* 0x0014b85e01007387 */ /* 0x0003e80000100a00 */
[----:B------:R1:W-:Y:S04]  /*1310d0*/  STL.64 [R1+0x1490], R80 ;  /* 0x0014905001007387 */ /* 0x0003e80000100a00 */
[----:B------:R1:W-:Y:S04]  /*1310e0*/  STL.64 [R1+0x1498], R82 ;  /* 0x0014985201007387 */ /* 0x0003e80000100a00 */
[----:B------:R-:W4:Y:S04]  /*1310f0*/  LDL.LU R69, [R1+0xa14] ;  /* 0x000a140001457983 */ /* 0x000f280000300800 */
[----:B------:R-:W4:Y:S04]  /*131100*/  LDL.LU R70, [R1+0xa18] ;  /* 0x000a180001467983 */ /* 0x000f280000300800 */
[----:B------:R-:W4:Y:S04]  /*131110*/  LDL.LU R71, [R1+0xa1c] ;  /* 0x000a1c0001477983 */ /* 0x000f280000300800 */
        /* <DEDUP_REMOVED lines=44> */
[C---:B--2---:R-:W-:Y:S03]  /*1313e0*/  HMMA.1688.F32.TF32 R56, R236.reuse, R58, R156 ;  /* 0x0000003aec38723c */ /* 0x044fe6000008109c */
[----:B------:R-:W2:Y:S04]  /*1313f0*/  LDL.LU.64 R158, [R1+0x9390] ;  /* 0x00939000019e7983 */ /* 0x000ea80000300a00 */
[----:B------:R-:W2:Y:S01]  /*131400*/  LDL.LU.64 R156, [R1+0x9388] ;  /* 0x00938800019c7983 */ /* 0x000ea20000300a00 */
[C---:B---3--:R-:W-:Y:S11]  /*131410*/  HMMA.1688.F32.TF32 R148, R236.reuse, R150, R152 ;  /* 0x00000096ec94723c */ /* 0x048ff60000081098 */
[----:B------:R-:W-:Y:S04]  /*131420*/  @!UPT UIADD3 URZ, URZ, URZ, URZ ;  /* 0x0000003f3f3ff290 */ /* 0x000fe8000fffe03f */
[----:B------:R1:W-:Y:S04]  /*131430*/  STL.64 [R1+0x1480], R56 ;  /* 0x0014803801007387 */ /* 0x0003e80000100a00 */
[----:B------:R3:W-:Y:S01]  /*131440*/  STL.64 [R1+0x1488], R58 ;  /* 0x0014883a01007387 */ /* 0x0007e20000100a00 */
[C---:B----4-:R-:W-:Y:S03]  /*131450*/  HMMA.1688.F32.TF32 R60, R236.reuse, R62, R144 ;  /* 0x0000003eec3c723c */ /* 0x050fe60000081090 */
[----:B-1----:R-:W4:Y:S04]  /*131460*/  LDL.LU R56, [R1+0x9f0] ;  /* 0x0009f00001387983 */ /* 0x002f280000300800 */
[----:B------:R-:W4:Y:S04]  /*131470*/  LDL.LU R57, [R1+0x9f4] ;  /* 0x0009f40001397983 */ /* 0x000f280000300800 */
[----:B---3--:R-:W4:Y:S04]  /*131480*/  LDL.LU R58, [R1+0x9f8] ;  /* 0x0009f800013a7983 */ /* 0x008f280000300800 */
[----:B------:R-:W4:Y:S04]  /*131490*/  LDL.LU R59, [R1+0x9fc] ;  /* 0x0009fc00013b7983 */ /* 0x000f280000300800 */
[----:B------:R-:W3:Y:S04]  /*1314a0*/  LDL.LU.64 R154, [R1+0x9380] ;  /* 0x00938000019a7983 */ /* 0x000ee80000300a00 */
[----:B------:R-:W2:Y:S04]  /*1314b0*/  LDL.LU.64 R152, [R1+0x9378] ;  /* 0x0093780001987983 */ /* 0x000ea80000300a00 */
[----:B------:R-:W-:Y:S04]  /*1314c0*/  STL.64 [R1+0x1460], R148 ;  /* 0x0014609401007387 */ /* 0x000fe80000100a00 */
[----:B------:R1:W-:Y:S04]  /*1314d0*/  STL.64 [R1+0x1468], R150 ;  /* 0x0014689601007387 */ /* 0x0003e80000100a00 */
[----:B-1----:R-:W2:Y:S04]  /*1314e0*/  LDL.LU.64 R150, [R1+0x9370] ;  /* 0x0093700001967983 */ /* 0x002ea80000300a00 */
[----:B------:R-:W2:Y:S04]  /*1314f0*/  LDL.LU.64 R148, [R1+0x9368] ;  /* 0x0093680001947983 */ /* 0x000ea80000300a00 */
[----:B------:R-:W2:Y:S04]  /*131500*/  LDL.LU.64 R146, [R1+0x9360] ;  /* 0x0093600001927983 */ /* 0x000ea80000300a00 */
[----:B------:R-:W2:Y:S04]  /*131510*/  LDL.LU.64 R144, [R1+0x9358] ;  /* 0x0093580001907983 */ /* 0x000ea80000300a00 */
[----:B------:R1:W-:Y:S04]  /*131520*/  STL.64 [R1+0x1440], R60 ;  /* 0x0014403c01007387 */ /* 0x0003e80000100a00 */
[----:B------:R1:W-:Y:S04]  /*131530*/  STL.64 [R1+0x1448], R62 ;  /* 0x0014483e01007387 */ /* 0x0003e80000100a00 */
[----:B-1----:R-:W2:Y:S04]  /*131540*/  LDL.LU R60, [R1+0x9d0] ;  /* 0x0009d000013c7983 */ /* 0x002ea80000300800 */
[----:B------:R-:W2:Y:S04]  /*131550*/  LDL.LU R61, [R1+0x9d4] ;  /* 0x0009d400013d7983 */ /* 0x000ea80000300800 */
[----:B------:R-:W2:Y:S04]  /*131560*/  LDL.LU R62, [R1+0x9d8] ;  /* 0x0009d800013e7983 */ /* 0x000ea80000300800 */
[----:B------:R-:W2:Y:S01]  /*131570*/  LDL.LU R63, [R1+0x9dc] ;  /* 0x0009dc00013f7983 */ /* 0x000ea20000300800 */
[C---:B------:R-:W-:Y:S03]  /*131580*/  HMMA.1688.F32.TF32 R136, R236.reuse, R138, R140 ;  /* 0x0000008aec88723c */ /* 0x040fe6000008108c */
[----:B------:R-:W3:Y:S05]  /*131590*/  LDL.LU.64 R140, [R1+0x9350] ;  /* 0x00935000018c7983 */ /* 0x000eea0000300a00 */
[C---:B------:R-:W-:Y:S08]  /*1315a0*/  HMMA.1688.F32.TF32 R128, R236.reuse, R130, R132 ;  /* 0x00000082ec80723c */ /* 0x040ff00000081084 */
[C---:B------:R-:W-:Y:S08]  /*1315b0*/  HMMA.1688.F32.TF32 R120, R236.reuse, R122, R124 ;  /* 0x0000007aec78723c */ /* 0x040ff0000008107c */
[C---:B------:R-:W-:Y:S08]  /*1315c0*/  HMMA.1688.F32.TF32 R116, R236.reuse, R118, R112 ;  /* 0x00000076ec74723c */ /* 0x040ff00000081070 */
[C---:B------:R-:W-:Y:S01]  /*1315d0*/  HMMA.1688.F32.TF32 R108, R236.reuse, R250, R108 ;  /* 0x000000faec6c723c */ /* 0x040fe2000008106c */
[----:B------:R-:W-:Y:S01]  /*1315e0*/  IMAD.MOV.U32 R252, RZ, RZ, R137 ;  /* 0x000000fffffc7224 */ /* 0x000fe200078e0089 */
[----:B------:R1:W-:Y:S06]  /*1315f0*/  STL [R1+0xfd0], R136 ;  /* 0x000fd08801007387 */ /* 0x0003ec0000100800 */
[C---:B------:R-:W-:Y:S01]  /*131600*/  HMMA.1688.F32.TF32 R240, R236.reuse, R246, R240 ;  /* 0x000000f6ecf0723c */ /* 0x040fe200000810f0 */
[----:B-1----:R-:W3:Y:S07]  /*131610*/  LDL.LU.64 R136, [R1+0x9348] ;  /* 0x0093480001887983 */ /* 0x002eee0000300a00 */
[C---:B------:R-:W-:Y:S01]  /*131620*/  HMMA.1688.F32.TF32 R96, R236.reuse, R98, R92 ;  /* 0x00000062ec60723c */ /* 0x040fe2000008105c */
[----:B------:R-:W3:Y:S04]  /*131630*/  LDL.LU.64 R132, [R1+0x9340] ;  /* 0x0093400001847983 */ /* 0x000ee80000300a00 */
[----:B------:R1:W-:Y:S03]  /*131640*/  STL.64 [R1+0xfa0], R128 ;  /* 0x000fa08001007387 */ /* 0x0003e60000100a00 */
[C---:B------:R-:W-:Y:S01]  /*131650*/  HMMA.1688.F32.TF32 R76, R236.reuse, R78, R80 ;  /* 0x0000004eec4c723c */ /* 0x040fe20000081050 */
[----:B------:R-:W-:Y:S07]  /*131660*/  STL.64 [R1+0xfa8], R130 ;  /* 0x000fa88201007387 */ /* 0x000fee0000100a00 */
[----:B------:R-:W-:Y:S01]  /*131670*/  HMMA.1688.F32.TF32 R72, R236, R74, R68 ;  /* 0x0000004aec48723c */ /* 0x000fe20000081044 */
[----:B-1----:R-:W3:Y:S04]  /*131680*/  LDL.LU.64 R128, [R1+0x9338] ;  /* 0x0093380001807983 */ /* 0x002ee80000300a00 */
[----:B------:R-:W3:Y:S04]  /*131690*/  LDL.LU.64 R124, [R1+0x9330] ;  /* 0x00933000017c7983 */ /* 0x000ee80000300a00 */
[----:B------:R1:W-:Y:S04]  /*1316a0*/  STL.64 [R1+0xf70], R120 ;  /* 0x000f707801007387 */ /* 0x0003e80000100a00 */
[----:B------:R1:W-:Y:S04]  /*1316b0*/  STL.64 [R1+0xf78], R122 ;  /* 0x000f787a01007387 */ /* 0x0003e80000100a00 */
[----:B-1----:R-:W3:Y:S04]  /*1316c0*/  LDL.LU.64 R120, [R1+0x9328] ;  /* 0x0093280001787983 */ /* 0x002ee80000300a00 */
[----:B------:R-:W3:Y:S01]  /*1316d0*/  LDL.LU.64 R114, [R1+0x9320] ;  /* 0x0093200001727983 */ /* 0x000ee20000300a00 */
[----:B------:R-:W-:-:S03]  /*1316e0*/  MOV R122, R110 ;  /* 0x0000006e007a7202 */ /* 0x000fc60000000f00 */
[----:B------:R-:W3:Y:S01]  /*1316f0*/  LDL.LU.64 R112, [R1+0x9318] ;  /* 0x0093180001707983 */ /* 0x000ee20000300a00 */
[----:B------:R-:W-:-:S03]  /*131700*/  IMAD.MOV.U32 R123, RZ, RZ, R111 ;  /* 0x000000ffff7b7224 */ /* 0x000fc600078e006f */
[----:B------:R1:W-:Y:S04]  /*131710*/  STL.64 [R1+0xf40], R116 ;  /* 0x000f407401007387 */ /* 0x0003e80000100a00 */
[----:B------:R1:W-:Y:S04]  /*131720*/  STL.64 [R1+0xf48], R118 ;  /* 0x000f487601007387 */ /* 0x0003e80000100a00 */
[----:B-1----:R-:W3:Y:S01]  /*131730*/  LDL.LU.64 R116, [R1+0x9310] ;  /* 0x0093100001747983 */ /* 0x002ee20000300a00 */
[----:B------:R-:W-:Y:S01]  /*131740*/  MOV R118, R108 ;  /* 0x0000006c00767202 */ /* 0x000fe20000000f00 */
[----:B------:R-:W-:-:S02]  /*131750*/  IMAD.MOV.U32 R119, RZ, RZ, R109 ;  /* 0x000000ffff777224 */ /* 0x000fc400078e006d */
[----:B------:R-:W3:Y:S04]  /*131760*/  LDL.LU.64 R110, [R1+0x9308] ;  /* 0x00930800016e7983 */ /* 0x000ee80000300a00 */
[----:B------:R-:W3:Y:S04]  /*131770*/  LDL.LU.64 R108, [R1+0x9300] ;  /* 0x00930000016c7983 */ /* 0x000ee80000300a00 */
[----:B------:R-:W-:Y:S04]  /*131780*/  STL.64 [R1+0xee0], R240 ;  /* 0x000ee0f001007387 */ /* 0x000fe80000100a00 */
[----:B------:R-:W-:Y:S04]  /*131790*/  STL.64 [R1+0xee8], R242 ;  /* 0x000ee8f201007387 */ /* 0x000fe80000100a00 */
[----:B------:R-:W3:Y:S04]  /*1317a0*/  LDL.LU.64 R94, [R1+0x92f8] ;  /* 0x0092f800015e7983 */ /* 0x000ee80000300a00 */
[----:B------:R-:W3:Y:S04]  /*1317b0*/  LDL.LU.64 R92, [R1+0x92f0] ;  /* 0x0092f000015c7983 */ /* 0x000ee80000300a00 */
[----:B------:R-:W-:Y:S04]  /*1317c0*/  STL.64 [R1+0x80], R96 ;  /* 0x0000806001007387 */ /* 0x000fe80000100a00 */
[----:B------:R1:W-:Y:S01]  /*1317d0*/  STL.64 [R1+0x88], R98 ;  /* 0x0000886201007387 */ /* 0x0003e20000100a00 */
[----:B------:R-:W-:Y:S01]  /*1317e0*/  MOV R126, R78 ;  /* 0x0000004e007e7202 */ /* 0x000fe20000000f00 */
[----:B------:R-:W-:-:S02]  /*1317f0*/  IMAD.MOV.U32 R127, RZ, RZ, R79 ;  /* 0x000000ffff7f7224 */ /* 0x000fc400078e004f */
[----:B-1----:R-:W3:Y:S04]  /*131800*/  LDL.LU.64 R98, [R1+0x92e8] ;  /* 0x0092e80001627983 */ /* 0x002ee80000300a00 */
[----:B------:R-:W3:Y:S04]  /*131810*/  LDL.LU.64 R96, [R1+0x92e0] ;  /* 0x0092e00001607983 */ /* 0x000ee80000300a00 */
[----:B------:R-:W3:Y:S04]  /*131820*/  LDL.LU.64 R70, [R1+0x92d8] ;  /* 0x0092d80001467983 */ /* 0x000ee80000300a00 */
[----:B------:R-:W3:Y:S04]  /*131830*/  LDL.LU.64 R68, [R1+0x92d0] ;  /* 0x0092d00001447983 */ /* 0x000ee80000300a00 */
[----:B------:R-:W-:Y:S04]  /*131840*/  STL.64 [R1+0x70], R72 ;  /* 0x0000704801007387 */ /* 0x000fe80000100a00 */
[----:B------:R1:W-:Y:S04]  /*131850*/  STL.64 [R1+0x78], R74 ;  /* 0x0000784a01007387 */ /* 0x0003e80000100a00 */
[----:B-1----:R-:W3:Y:S04]  /*131860*/  LDL.LU.64 R74, [R1+0x92c8] ;  /* 0x0092c800014a7983 */ /* 0x002ee80000300a00 */
[----:B------:R-:W3:Y:S04]  /*131870*/  LDL.LU.64 R72, [R1+0x92c0] ;  /* 0x0092c00001487983 */ /* 0x000ee80000300a00 */
[----:B------:R1:W-:Y:S04]  /*131880*/  STL.64 [R1+0x60], R76 ;  /* 0x0000604c01007387 */ /* 0x0003e80000100a00 */
[----:B------:R-:W-:Y:S04]  /*131890*/  STL [R1+0x8bbc], R126 ;  /* 0x008bbc7e01007387 */ /* 0x000fe80000100800 */
[----:B------:R-:W-:Y:S01]  /*1318a0*/  STL [R1+0x8bb8], R127 ;  /* 0x008bb87f01007387 */ /* 0x000fe20000100800 */
[C---:B----4-:R-:W-:Y:S01]  /*1318b0*/  HMMA.1688.F32.TF32 R56, R236.reuse, R66, R56 ;  /* 0x00000042ec38723c */ /* 0x050fe20000081038 */
[----:B------:R-:W-:Y:S01]  /*1318c0*/  MOV R3, R138 ;  /* 0x0000008a00037202 */ /* 0x000fe20000000f00 */
[----:B------:R-:W-:Y:S11]  /*1318d0*/  IMAD.MOV.U32 R0, RZ, RZ, R139 ;  /* 0x000000ffff007224 */ /* 0x000ff600078e008b */
[----:B------:R-:W-:Y:S11]  /*1318e0*/  @!UPT UIADD3 URZ, URZ, URZ, URZ ;  /* 0x0000003f3f3ff290 */ /* 0x000ff6000fffe03f */
[----:B------:R-:W-:Y:S01]  /*1318f0*/  IMAD.MOV.U32 R135, RZ, RZ, R59 ;  /* 0x000000ffff877224 */ /* 0x000fe200078e003b */
[----:B------:R-:W-:Y:S01]  /*131900*/  MOV R134, R58 ;  /* 0x0000003a00867202 */ /* 0x000fe20000000f00 */
[----:B------:R-:W-:Y:S01]  /*131910*/  IMAD.MOV.U32 R131, RZ, RZ, R57 ;  /* 0x000000ffff837224 */ /* 0x000fe200078e0039 */
[----:B------:R-:W-:Y:S02]  /*131920*/  MOV R130, R56 ;  /* 0x0000003800827202 */ /* 0x000fe40000000f00 */
[----:B------:R-:W-:Y:S04]  /*131930*/  STL [R1+0x8bc4], R135 ;  /* 0x008bc48701007387 */ /* 0x000fe80000100800 */
[----:B------:R-:W-:Y:S04]  /*131940*/  STL [R1+0x8bc0], R134 ;  /* 0x008bc08601007387 */ /* 0x000fe80000100800 */
[----:B------:R-:W-:Y:S04]  /*131950*/  STL [R1+0x8bb4], R130 ;  /* 0x008bb48201007387 */ /* 0x000fe80000100800 */
[----:B------:R-:W-:Y:S04]  /*131960*/  STL [R1+0x8bb0], R131 ;  /* 0x008bb08301007387 */ /* 0x000fe80000100800 */
[----:B-1----:R-:W4:Y:S04]  /*131970*/  LDL.LU R76, [R1+0x9c0] ;  /* 0x0009c000014c7983 */ /* 0x002f280000300800 */
[----:B------:R-:W4:Y:S04]  /*131980*/  LDL.LU R77, [R1+0x9c4] ;  /* 0x0009c400014d7983 */ /* 0x000f280000300800 */
        /* <DEDUP_REMOVED lines=10> */
[----:B------:R-:W-:Y:S01]  /*131a30*/  MOV R142, R26 ;  /* 0x0000001a008e7202 */ /* 0x000fe20000000f00 */
[----:B------:R-:W-:Y:S02]  /*131a40*/  IMAD.MOV.U32 R143, RZ, RZ, R27 ;  /* 0x000000ffff8f7224 */ /* 0x000fe400078e001b */
        /* <DEDUP_REMOVED lines=18> */
[----:B------:R-:W-:Y:S01]  /*131b70*/  IMAD.MOV.U32 R251, RZ, RZ, R10 ;  /* 0x000000fffffb7224 */ /* 0x000fe200078e000a */
[----:B------:R-:W-:Y:S01]  /*131b80*/  MOV R66, R249 ;  /* 0x000000f900427202 */ /* 0x000fe20000000f00 */
[----:B------:R-:W-:Y:S01]  /*131b90*/  IMAD.MOV.U32 R67, RZ, RZ, R248 ;  /* 0x000000ffff437224 */ /* 0x000fe200078e00f8 */
[----:B------:R-:W-:Y:S04]  /*131ba0*/  STL [R1+0x8bd4], R143 ;  /* 0x008bd48f01007387 */ /* 0x000fe80000100800 */
[----:B------:R-:W-:Y:S04]  /*131bb0*/  STL [R1+0x8bd0], R142 ;  /* 0x008bd08e01007387 */ /* 0x000fe80000100800 */
[----:B------:R1:W-:Y:S04]  /*131bc0*/  STL [R1+0x8bcc], R139 ;  /* 0x008bcc8b01007387 */ /* 0x0003e80000100800 */
[----:B------:R1:W-:Y:S04]  /*131bd0*/  STL [R1+0x8bc8], R138 ;  /* 0x008bc88a01007387 */ /* 0x0003e80000100800 */
[----:B---3--:R-:W-:Y:S04]  /*131be0*/  LDS R240, [R111+0x87000] ;  /* 0x087000006ff07984 */ /* 0x008fe80000000800 */
[----:B------:R-:W-:Y:S04]  /*131bf0*/  LDS R242, [R111+0x87400] ;  /* 0x087400006ff27984 */ /* 0x000fe80000000800 */
[----:B------:R-:W-:Y:S04]  /*131c00*/  LDS R241, [R110+0x87000] ;  /* 0x087000006ef17984 */ /* 0x000fe80000000800 */
[----:B------:R-:W3:Y:S01]  /*131c10*/  LDS R243, [R110+0x87400] ;  /* 0x087400006ef37984 */ /* 0x000ee20000000800 */
[C---:B----4-:R-:W-:Y:S08]  /*131c20*/  HMMA.1688.F32.TF32 R244, R236.reuse, R250, R244 ;  /* 0x000000faecf4723c */ /* 0x050ff000000810f4 */
[----:B------:R-:W-:Y:S01]  /*131c30*/  HMMA.1688.F32.TF32 R228, R236, R230, R76 ;  /* 0x000000e6ece4723c */ /* 0x000fe2000008104c */
[----:B------:R-:W4:Y:S04]  /*131c40*/  LDL.LU.64 R78, [R1+0x92b8] ;  /* 0x0092b800014e7983 */ /* 0x000f280000300a00 */
[----:B------:R-:W3:Y:S11]  /*131c50*/  LDL.LU.64 R76, [R1+0x92b0] ;  /* 0x0092b000014c7983 */ /* 0x000ef60000300a00 */
[----:B-1----:R-:W-:Y:S01]  /*131c60*/  MOV R139, R244 ;  /* 0x000000f4008b7202 */ /* 0x002fe20000000f00 */
[----:B------:R-:W-:Y:S01]  /*131c70*/  IMAD.MOV.U32 R138, RZ, RZ, R245 ;  /* 0x000000ffff8a7224 */ /* 0x000fe200078e00f5 */
[----:B------:R-:W-:Y:S01]  /*131c80*/  MOV R135, R246 ;  /* 0x000000f600877202 */ /* 0x000fe20000000f00 */
[----:B------:R-:W-:-:S05]  /*131c90*/  IMAD.MOV.U32 R134, RZ, RZ, R247 ;  /* 0x000000ffff867224 */ /* 0x000fca00078e00f7 */
[----:B------:R-:W-:Y:S01]  /*131ca0*/  IMAD.MOV.U32 R131, RZ, RZ, R231 ;  /* 0x000000ffff837224 */ /* 0x000fe200078e00e7 */
[----:B------:R-:W-:Y:S01]  /*131cb0*/  MOV R130, R230 ;  /* 0x000000e600827202 */ /* 0x000fe20000000f00 */
[C---:B--2---:R-:W-:Y:S01]  /*131cc0*/  HMMA.1688.F32.TF32 R24, R236.reuse, R226, R24 ;  /* 0x000000e2ec18723c */ /* 0x044fe20000081018 */
[----:B------:R-:W-:Y:S01]  /*131cd0*/  IMAD.MOV.U32 R127, RZ, RZ, R229 ;  /* 0x000000ffff7f7224 */ /* 0x000fe200078e00e5 */
[----:B------:R-:W-:Y:S01]  /*131ce0*/  MOV R126, R228 ;  /* 0x000000e4007e7202 */ /* 0x000fe20000000f00 */
[----:B------:R-:W2:Y:S04]  /*131cf0*/  LDL.LU.64 R230, [R1+0x92a8] ;  /* 0x0092a80001e67983 */ /* 0x000ea80000300a00 */
[----:B------:R-:W-:Y:S04]  /*131d00*/  STL [R1+0x8be4], R131 ;  /* 0x008be48301007387 */ /* 0x000fe80000100800 */
[----:B------:R-:W-:Y:S04]  /*131d10*/  STL [R1+0x8be0], R130 ;  /* 0x008be08201007387 */ /* 0x000fe80000100800 */
[----:B------:R-:W-:Y:S01]  /*131d20*/  STL [R1+0x8bdc], R127 ;  /* 0x008bdc7f01007387 */ /* 0x000fe20000100800 */
[C---:B------:R-:W-:Y:S03]  /*131d30*/  HMMA.1688.F32.TF32 R80, R236.reuse, R90, R80 ;  /* 0x0000005aec50723c */ /* 0x040fe60000081050 */
[----:B------:R-:W-:Y:S04]  /*131d40*/  STL [R1+0x8bd8], R126 ;  /* 0x008bd87e01007387 */ /* 0x000fe80000100800 */
[----:B------:R-:W-:Y:S04]  /*131d50*/  STL [R1+0x8bec], R138 ;  /* 0x008bec8a01007387 */ /* 0x000fe80000100800 */
[----:B------:R-:W-:Y:S01]  /*131d60*/  STL [R1+0x8be8], R139 ;  /* 0x008be88b01007387 */ /* 0x000fe20000100800 */
[C---:B------:R-:W-:Y:S08]  /*131d70*/  HMMA.1688.F32.TF32 R244, R236.reuse, R34, R60 ;  /* 0x00000022ecf4723c */ /* 0x040ff0000008103c */
[C---:B------:R-:W-:Y:S08]  /*131d80*/  HMMA.1688.F32.TF32 R248, R236.reuse, R42, R64 ;  /* 0x0000002aecf8723c */ /* 0x040ff00000081040 */
[----:B------:R-:W-:Y:S11]  /*131d90*/  HMMA.1688.F32.TF32 R56, R236, R106, R56 ;  /* 0x0000006aec38723c */ /* 0x000ff60000081038 */
[----:B------:R-:W-:Y:S04]  /*131da0*/  @!UPT UIADD3 URZ, URZ, URZ, URZ ;  /* 0x0000003f3f3ff290 */ /* 0x000fe8000fffe03f */
[----:B------:R-:W-:Y:S04]  /*131db0*/  STL.64 [R1+0x8c08], R250 ;  /* 0x008c08fa01007387 */ /* 0x000fe80000100a00 */
[----:B------:R-:W-:Y:S04]  /*131dc0*/  STL.64 [R1+0x8c00], R248 ;  /* 0x008c00f801007387 */ /* 0x000fe80000100a00 */
[----:B------:R1:W-:Y:S04]  /*131dd0*/  STL [R1+0x8b64], R244 ;  /* 0x008b64f401007387 */ /* 0x0003e80000100800 */
[----:B------:R1:W-:Y:S04]  /*131de0*/  STL [R1+0x8b60], R245 ;  /* 0x008b60f501007387 */ /* 0x0003e80000100800 */
[----:B------:R1:W-:Y:S04]  /*131df0*/  STL [R1+0x8b5c], R246 ;  /* 0x008b5cf601007387 */ /* 0x0003e80000100800 */
[----:B------:R1:W-:Y:S04]  /*131e00*/  STL [R1+0x8b58], R247 ;  /* 0x008b58f701007387 */ /* 0x0003e80000100800 */
[----:B------:R2:W-:Y:S04]  /*131e10*/  STL.64 [R1+0xed0], R24 ;  /* 0x000ed01801007387 */ /* 0x0005e80000100a00 */
[----:B------:R2:W-:Y:S04]  /*131e20*/  STL.64 [R1+0xed8], R26 ;  /* 0x000ed81a01007387 */ /* 0x0005e80000100a00 */
        /* <DEDUP_REMOVED lines=23> */
[----:B------:R-:W4:Y:S01]  /*131fa0*/  LDL.LU R83, [R1+0x93c] ;  /* 0x00093c0001537983 */ /* 0x000f220000300800 */
[----:B------:R-:W-:Y:S01]  /*131fb0*/  MOV R138, R56 ;  /* 0x00000038008a7202 */ /* 0x000fe20000000f00 */
[----:B------:R-:W-:Y:S01]  /*131fc0*/  IMAD.MOV.U32 R139, RZ, RZ, R57 ;  /* 0x000000ffff8b7224 */ /* 0x000fe200078e0039 */
[----:B------:R-:W-:Y:S01]  /*131fd0*/  MOV R131, R58 ;  /* 0x0000003a00837202 */ /* 0x000fe20000000f00 */
        /* <DEDUP_REMOVED lines=10> */
[----:B------:R-:W-:-:S02]  /*132080*/  MOV R250, R9 ;  /* 0x0000000900fa7202 */ /* 0x000fc40000000f00 */
[----:B------:R-:W4:Y:S04]  /*132090*/  LDL.LU R8, [R1+0x8c0] ;  /* 0x0008c00001087983 */ /* 0x000f280000300800 */
[----:B------:R-:W4:Y:S04]  /*1320a0*/  LDL.LU R9, [R1+0x8c4] ;  /* 0x0008c40001097983 */ /* 0x000f280000300800 */
[----:B------:R-:W4:Y:S04]  /*1320b0*/  LDL.LU R10, [R1+0x8c8] ;  /* 0x0008c800010a7983 */ /* 0x000f280000300800 */
[----:B------:R-:W4:Y:S01]  /*1320c0*/  LDL.LU R11, [R1+0x8cc] ;  /* 0x0008cc00010b7983 */ /* 0x000f220000300800 */
[----:B--2---:R-:W-:-:S03]  /*1320d0*/  MOV R24, R230 ;  /* 0x000000e600187202 */ /* 0x004fc60000000f00 */
        /* <DEDUP_REMOVED lines=19> */
[C---:B----4-:R-:W-:Y:S08]  /*132210*/  HMMA.1688.F32.TF32 R16, R236.reuse, R18, R104 ;  /* 0x00000012ec10723c */ /* 0x050ff00000081068 */
[C---:B------:R-:W-:Y:S08]  /*132220*/  HMMA.1688.F32.TF32 R52, R236.reuse, R54, R88 ;  /* 0x00000036ec34723c */ /* 0x040ff00000081058 */
[C---:B------:R-:W-:Y:S01]  /*132230*/  HMMA.1688.F32.TF32 R84, R236.reuse, R86, R80 ;  /* 0x00000056ec54723c */ /* 0x040fe20000081050 */
[----:B------:R-:W3:Y:S04]  /*132240*/  LDL.LU.64 R82, [R1+0x9298] ;  /* 0x0092980001527983 */ /* 0x000ee80000300a00 */
[----:B------:R-:W4:Y:S03]  /*132250*/  LDL.LU.64 R80, [R1+0x9290] ;  /* 0x0092900001507983 */ /* 0x000f260000300a00 */
[C---:B------:R-:W-:Y:S11]  /*132260*/  HMMA.1688.F32.TF32 R100, R236.reuse, R102, R56 ;  /* 0x00000066ec64723c */ /* 0x040ff60000081038 */
[----:B------:R-:W-:Y:S04]  /*132270*/  @!UPT UIADD3 URZ, URZ, URZ, URZ ;  /* 0x0000003f3f3ff290 */ /* 0x000fe8000fffe03f */
[----:B------:R-:W-:Y:S04]  /*132280*/  STL.64 [R1+0xec0], R84 ;  /* 0x000ec05401007387 */ /* 0x000fe80000100a00 */
[----:B------:R1:W-:Y:S01]  /*132290*/  STL.64 [R1+0xec8], R86 ;  /* 0x000ec85601007387 */ /* 0x0003e20000100a00 */
[C---:B------:R-:W-:Y:S03]  /*1322a0*/  HMMA.1688.F32.TF32 R36, R236.reuse, R38, R64 ;  /* 0x00000026ec24723c */ /* 0x040fe60000081040 */
[----:B-1----:R-:W3:Y:S04]  /*1322b0*/  LDL.LU.64 R86, [R1+0x9288] ;  /* 0x0092880001567983 */ /* 0x002ee80000300a00 */
[----:B------:R-:W3:Y:S04]  /*1322c0*/  LDL.LU.64 R84, [R1+0x9280] ;  /* 0x0092800001547983 */ /* 0x000ee80000300a00 */
[----:B------:R-:W3:Y:S04]  /*1322d0*/  LDL.LU.64 R90, [R1+0x9278] ;  /* 0x00927800015a7983 */ /* 0x000ee80000300a00 */
[----:B------:R-:W3:Y:S04]  /*1322e0*/  LDL.LU.64 R88, [R1+0x9270] ;  /* 0x0092700001587983 */ /* 0x000ee80000300a00 */
        /* <DEDUP_REMOVED lines=11> */
[----:B------:R-:W3:Y:S04]  /*1323a0*/  LDL.LU.64 R106, [R1+0x9238] ;  /* 0x00923800016a7983 */ /* 0x000ee80000300a00 */
[----:B------:R-:W3:Y:S04]  /*1323b0*/  LDL.LU.64 R104, [R1+0x9230] ;  /* 0x0092300001687983 */ /* 0x000ee80000300a00 */
[----:B------:R1:W-:Y:S04]  /*1323c0*/  STL.64 [R1+0xe90], R16 ;  /* 0x000e901001007387 */ /* 0x0003e80000100a00 */
[----:B------:R1:W-:Y:S04]  /*1323d0*/  STL.64 [R1+0xe98], R18 ;  /* 0x000e981201007387 */ /* 0x0003e80000100a00 */
[----:B-1----:R-:W3:Y:S04]  /*1323e0*/  LDL.LU R16, [R1+0x670] ;  /* 0x0006700001107983 */ /* 0x002ee80000300800 */
[----:B------:R-:W3:Y:S04]  /*1323f0*/  LDL.LU R17, [R1+0x674] ;  /* 0x0006740001117983 */ /* 0x000ee80000300800 */
[----:B------:R-:W3:Y:S04]  /*132400*/  LDL.LU R18, [R1+0x678] ;  /* 0x0006780001127983 */ /* 0x000ee80000300800 */
[----:B------:R-:W3:Y:S04]  /*132410*/  LDL.LU R19, [R1+0x67c] ;  /* 0x00067c0001137983 */ /* 0x000ee80000300800 */
        /* <DEDUP_REMOVED lines=13> */
[----:B------:R-:W-:Y:S04]  /*1324f0*/  STL.64 [R1+0x9d0], R232 ;  /* 0x0009d0e801007387 */ /* 0x000fe80000100a00 */
[----:B------:R1:W-:Y:S04]  /*132500*/  STL.64 [R1+0x9d8], R234 ;  /* 0x0009d8ea01007387 */ /* 0x0003e80000100a00 */
[----:B-1----:R-:W4:Y:S01]  /*132510*/  LDL.LU.64 R234, [R1+0x91e0] ;  /* 0x0091e00001ea7983 */ /* 0x002f220000300a00 */
[C---:B------:R-:W-:Y:S03]  /*132520*/  HMMA.1688.F32.TF32 R244, R236.reuse, R14, R244 ;  /* 0x0000000eecf4723c */ /* 0x040fe600000810f4 */
[----:B------:R-:W4:Y:S05]  /*132530*/  LDL.LU.64 R232, [R1+0x91d8] ;  /* 0x0091d80001e87983 */ /* 0x000f2a0000300a00 */
[C---:B--2---:R-:W-:Y:S08]  /*132540*/  HMMA.1688.F32.TF32 R48, R236.reuse, R50, R228 ;  /* 0x00000032ec30723c */ /* 0x044ff000000810e4 */
[C---:B------:R-:W-:Y:S08]  /*132550*/  HMMA.1688.F32.TF32 R28, R236.reuse, R30, R60 ;  /* 0x0000001eec1c723c */ /* 0x040ff0000008103c */
[C---:B------:R-:W-:Y:S01]  /*132560*/  HMMA.1688.F32.TF32 R20, R236.reuse, R22, R32 ;  /* 0x00000016ec14723c */ /* 0x040fe20000081020 */
[----:B------:R1:W-:Y:S04]  /*132570*/  STL.64 [R1+0x9f0], R244 ;  /* 0x0009f0f401007387 */ /* 0x0003e80000100a00 */
[----:B------:R-:W-:Y:S03]  /*132580*/  STL.64 [R1+0x9f8], R246 ;  /* 0x0009f8f601007387 */ /* 0x000fe60000100a00 */
[C---:B------:R-:W-:Y:S01]  /*132590*/  HMMA.1688.F32.TF32 R248, R236.reuse, R250, R24 ;  /* 0x000000faecf8723c */ /* 0x040fe20000081018 */
[----:B------:R-:W-:Y:S01]  /*1325a0*/  MOV R231, R49 ;  /* 0x0000003100e77202 */ /* 0x000fe20000000f00 */
[----:B------:R-:W-:Y:S01]  /*1325b0*/  IMAD.MOV.U32 R230, RZ, RZ, R48 ;  /* 0x000000ffffe67224 */ /* 0x000fe200078e0030 */
[----:B-1----:R-:W2:Y:S05]  /*1325c0*/  LDL.64 R244, [R1+0x380] ;  /* 0x0003800001f47983 */ /* 0x002eaa0000100a00 */
[----:B------:R-:W-:Y:S01]  /*1325d0*/  HMMA.1688.F32.TF32 R220, R236, R222, R224 ;  /* 0x000000deecdc723c */ /* 0x000fe200000810e0 */
[----:B---3--:R-:W-:Y:S01]  /*1325e0*/  IMAD.MOV.U32 R14, RZ, RZ, R9 ;  /* 0x000000ffff0e7224 */ /* 0x008fe200078e0009 */
[----:B------:R-:W-:-:S02]  /*1325f0*/  MOV R15, R8 ;  /* 0x00000008000f7202 */ /* 0x000fc40000000f00 */
[----:B------:R-:W3:Y:S04]  /*132600*/  LDL.64 R8, [R1+0x390] ;  /* 0x0003900001087983 */ /* 0x000ee80000100a00 */
[----:B------:R-:W3:Y:S01]  /*132610*/  LDL.LU.64 R228, [R1+0x91d0] ;  /* 0x0091d00001e47983 */ /* 0x000ee20000300a00 */
[----:B----4-:R-:W-:Y:S01]  /*132620*/  IMAD.MOV.U32 R12, RZ, RZ, R235 ;  /* 0x000000ffff0c7224 */ /* 0x010fe200078e00eb */
[----:B------:R-:W-:Y:S01]  /*132630*/  MOV R13, R234 ;  /* 0x000000ea000d7202 */ /* 0x000fe20000000f00 */
[----:B------:R-:W-:Y:S01]  /*132640*/  IMAD.MOV.U32 R234, RZ, RZ, R50 ;  /* 0x000000ffffea7224 */ /* 0x000fe200078e0032 */
[----:B------:R-:W-:Y:S02]  /*132650*/  MOV R235, R51 ;  /* 0x0000003300eb7202 */ /* 0x000fe40000000f00 */
[----:B------:R-:W4:Y:S04]  /*132660*/  LDL.LU.64 R50, [R1+0x91c8] ;  /* 0x0091c80001327983 */ /* 0x000f280000300a00 */
[----:B------:R-:W3:Y:S04]  /*132670*/  LDL.LU.64 R48, [R1+0x91c0] ;  /* 0x0091c00001307983 */ /* 0x000ee80000300a00 */
[----:B------:R-:W-:Y:S04]  /*132680*/  STL [R1+0x8b74], R235 ;  /* 0x008b74eb01007387 */ /* 0x000fe80000100800 */
[----:B------:R-:W-:Y:S04]  /*132690*/  STL [R1+0x8b70], R234 ;  /* 0x008b70ea01007387 */ /* 0x000fe80000100800 */
[----:B------:R-:W-:Y:S04]  /*1326a0*/  STL [R1+0x8b6c], R231 ;  /* 0x008b6ce701007387 */ /* 0x000fe80000100800 */
[----:B------:R-:W-:Y:S04]  /*1326b0*/  STL [R1+0x8b68], R230 ;  /* 0x008b68e601007387 */ /* 0x000fe80000100800 */
        /* <DEDUP_REMOVED lines=15> */
[----:B------:R-:W-:Y:S04]  /*1327b0*/  STL.64 [R1+0xa98], R250 ;  /* 0x000a98fa01007387 */ /* 0x000fe80000100a00 */
[----:B-1----:R-:W3:Y:S04]  /*1327c0*/  LDL.LU R248, [R1+0x330] ;  /* 0x0003300001f87983 */ /* 0x002ee80000300800 */
[----:B------:R1:W-:Y:S04]  /*1327d0*/  STL.64 [R1+0xac0], R220 ;  /* 0x000ac0dc01007387 */ /* 0x0003e80000100a00 */
[----:B------:R2:W-:Y:S04]  /*1327e0*/  STL.64 [R1+0xac8], R222 ;  /* 0x000ac8de01007387 */ /* 0x0005e80000100a00 */
[----:B------:R-:W3:Y:S04]  /*1327f0*/  LDL.LU R249, [R1+0x334] ;  /* 0x0003340001f97983 */ /* 0x000ee80000300800 */
[----:B-1----:R-:W3:Y:S04]  /*132800*/  LDL.LU R220, [R1+0x640] ;  /* 0x0006400001dc7983 */ /* 0x002ee80000300800 */
[----:B------:R-:W3:Y:S01]  /*132810*/  LDL.LU R221, [R1+0x644] ;  /* 0x0006440001dd7983 */ /* 0x000ee20000300800 */
[----:B--2---:R-:W-:Y:S01]  /*132820*/  IMAD.MOV.U32 R222, RZ, RZ, R217 ;  /* 0x000000ffffde7224 */ /* 0x004fe200078e00d9 */
[----:B------:R-:W-:-:S02]  /*132830*/  MOV R223, R216 ;  /* 0x000000d800df7202 */ /* 0x000fc40000000f00 */
[----:B------:R-:W2:Y:S04]  /*132840*/  LDL.LU R217, [R1+0x916c] ;  /* 0x00916c0001d97983 */ /* 0x000ea80000300800 */
[----:B------:R-:W3:Y:S01]  /*132850*/  LDL.LU R216, [R1+0x9168] ;  /* 0x0091680001d87983 */ /* 0x000ee20000300800 */
[----:B------:R-:W-:Y:S03]  /*132860*/  HMMA.1688.F32.TF32 R236, R236, R6, R16 ;  /* 0x00000006ecec723c */ /* 0x000fe60000081010 */
[----:B------:R-:W4:Y:S04]  /*132870*/  LDL.64 R224, [R1+0x370] ;  /* 0x0003700001e07983 */ /* 0x000f280000100a00 */
[----:B------:R-:W4:Y:S04]  /*132880*/  LDL.LU.64 R18, [R1+0x9160] ;  /* 0x0091600001127983 */ /* 0x000f280000300a00 */
[----:B------:R-:W4:Y:S01]  /*132890*/  LDL.LU.64 R16, [R1+0x9158] ;  /* 0x0091580001107983 */ /* 0x000f220000300a00 */
[----:B------:R-:W-:Y:S01]  /*1328a0*/  HMMA.1688.F32.TF32 R12, R240, R244, R12 ;  /* 0x000000f4f00c723c */ /* 0x000fe2000008100c */
[----:B------:R-:W-:Y:S01]  /*1328b0*/  IMAD.MOV.U32 R219, RZ, RZ, R244 ;  /* 0x000000ffffdb7224 */ /* 0x000fe200078e00f4 */
[----:B------:R-:W-:Y:S01]  /*1328c0*/  MOV R2, R245 ;  /* 0x000000f500027202 */ /* 0x000fe20000000f00 */
[----:B------:R-:W-:Y:S01]  /*1328d0*/  IMAD.MOV.U32 R250, RZ, RZ, R53 ;  /* 0x000000fffffa7224 */ /* 0x000fe200078e0035 */
[----:B------:R-:W-:Y:S01]  /*1328e0*/  MOV R251, R56 ;  /* 0x0000003800fb7202 */ /* 0x000fe20000000f00 */
[----:B------:R-:W-:Y:S04]  /*1328f0*/  LDS R7, [R110+0x87480] ;  /* 0x087480006e077984 */ /* 0x000fe80000000800 */
[----:B------:R-:W-:Y:S03]  /*132900*/  LDS R6, [R111+0x87480] ;  /* 0x087480006f067984 */ /* 0x000fe60000000800 */
[----:B------:R-:W-:Y:S01]  /*132910*/  IMAD.MOV.U32 R235, RZ, RZ, R236 ;  /* 0x000000ffffeb7224 */ /* 0x000fe200078e00ec */
[----:B------:R-:W-:Y:S01]  /*132920*/  MOV R234, R237 ;  /* 0x000000ed00ea7202 */ /* 0x000fe20000000f00 */
[----:B------:R-:W4:Y:S04]  /*132930*/  LDL.LU R236, [R1+0x660] ;  /* 0x0006600001ec7983 */ /* 0x000f280000300800 */
[----:B------:R-:W4:Y:S01]  /*132940*/  LDL.LU R237, [R1+0x664] ;  /* 0x0006640001ed7983 */ /* 0x000f220000300800 */
[----:B------:R-:W-:Y:S01]  /*132950*/  IMAD.MOV.U32 R231, RZ, RZ, R238 ;  /* 0x000000ffffe77224 */ /* 0x000fe200078e00ee */
[----:B------:R-:W-:-:S02]  /*132960*/  MOV R230, R239 ;  /* 0x000000ef00e67202 */ /* 0x000fc40000000f00 */
[----:B--2---:R-:W-:Y:S01]  /*132970*/  MOV R239, R217 ;  /* 0x000000d900ef7202 */ /* 0x004fe20000000f00 */
[----:B---3--:R-:W-:Y:S02]  /*132980*/  IMAD.MOV.U32 R238, RZ, RZ, R216 ;  /* 0x000000ffffee7224 */ /* 0x008fe400078e00d8 */
[----:B------:R-:W2:Y:S04]  /*132990*/  LDL.LU R216, [R1+0x9154] ;  /* 0x0091540001d87983 */ /* 0x000ea80000300800 */
[----:B------:R-:W2:Y:S04]  /*1329a0*/  LDL.LU R217, [R1+0x9150] ;  /* 0x0091500001d97983 */ /* 0x000ea80000300800 */
[----:B------:R-:W-:Y:S01]  /*1329b0*/  STL [R1+0x8b84], R230 ;  /* 0x008b84e601007387 */ /* 0x000fe20000100800 */
[----:B----4-:R-:W-:Y:S03]  /*1329c0*/  HMMA.1688.F32.TF32 R236, R240, R8, R236 ;  /* 0x00000008f0ec723c */ /* 0x010fe600000810ec */
[----:B------:R-:W-:Y:S01]  /*1329d0*/  STL [R1+0x8b80], R231 ;  /* 0x008b80e701007387 */ /* 0x000fe20000100800 */
[----:B------:R-:W-:-:S03]  /*1329e0*/  IMAD.MOV.U32 R246, RZ, RZ, R14 ;  /* 0x000000fffff67224 */ /* 0x000fc600078e000e */
[----:B------:R-:W-:Y:S01]  /*1329f0*/  STL [R1+0x8b7c], R234 ;  /* 0x008b7cea01007387 */ /* 0x000fe20000100800 */
[----:B------:R-:W-:-:S03]  /*132a00*/  MOV R247, R15 ;  /* 0x0000000f00f77202 */ /* 0x000fc60000000f00 */
[----:B------:R-:W-:Y:S01]  /*132a10*/  STL [R1+0x8b78], R235 ;  /* 0x008b78eb01007387 */ /* 0x000fe20000100800 */
[----:B------:R-:W-:Y:S01]  /*132a20*/  IMAD.MOV.U32 R244, RZ, RZ, R12 ;  /* 0x000000fffff47224 */ /* 0x000fe200078e000c */
[----:B------:R-:W-:Y:S01]  /*132a30*/  MOV R245, R13 ;  /* 0x0000000d00f57202 */ /* 0x000fe20000000f00 */
[----:B------:R-:W-:-:S09]  /*132a40*/  IMAD.MOV.U32 R12, RZ, RZ, R228 ;  /* 0x000000ffff0c7224 */ /* 0x000fd200078e00e4 */
[----:B------:R1:W-:Y:S04]  /*132a50*/  STL.64 [R1+0xe20], R236 ;  /* 0x000e20ec01007387 */ /* 0x0003e80000100a00 */
[----:B------:R-:W-:Y:S04]  /*132a60*/  STL.64 [R1+0xe28], R238 ;  /* 0x000e28ee01007387 */ /* 0x000fe80000100a00 */
[----:B------:R-:W3:Y:S01]  /*132a70*/  LDL.LU.64 R10, [R1+0x9148] ;  /* 0x00914800010a7983 */ /* 0x000ee20000300a00 */
[----:B-1----:R-:W-:Y:S01]  /*132a80*/  IMAD.MOV.U32 R237, RZ, RZ, R8 ;  /* 0x000000ffffed7224 */ /* 0x002fe200078e0008 */
[----:B------:R-:W-:-:S02]  /*132a90*/  MOV R236, R9 ;  /* 0x0000000900ec7202 */ /* 0x000fc40000000f00 */
[----:B------:R-:W4:Y:S04]  /*132aa0*/  LDL.64 R8, [R1+0x340] ;  /* 0x0003400001087983 */ /* 0x000f280000100a00 */
[----:B------:R-:W-:Y:S01]  /*132ab0*/  STL.64 [R1+0x8f30], R218 ;  /* 0x008f30da01007387 */ /* 0x000fe20000100a00 */
[----:B------:R-:W-:-:S03]  /*132ac0*/  MOV R13, R229 ;  /* 0x000000e5000d7202 */ /* 0x000fc60000000f00 */
[----:B--2---:R-:W-:Y:S04]  /*132ad0*/  STL.64 [R1+0x8f28], R216 ;  /* 0x008f28d801007387 */ /* 0x004fe80000100a00 */
[----:B------:R-:W-:Y:S04]  /*132ae0*/  STL.64 [R1+0x8c18], R246 ;  /* 0x008c18f601007387 */ /* 0x000fe80000100a00 */
[----:B------:R1:W-:Y:S04]  /*132af0*/  STL.64 [R1+0x8c10], R244 ;  /* 0x008c10f401007387 */ /* 0x0003e80000100a00 */
[----:B-1----:R-:W4:Y:S04]  /*132b00*/  LDL.LU R244, [R1+0x610] ;  /* 0x0006100001f47983 */ /* 0x002f280000300800 */
[----:B------:R-:W4:Y:S04]  /*132b10*/  LDL.LU R245, [R1+0x614] ;  /* 0x0006140001f57983 */ /* 0x000f280000300800 */
[----:B------:R-:W4:Y:S04]  /*132b20*/  LDL.LU R246, [R1+0x618] ;  /* 0x0006180001f67983 */ /* 0x000f280000300800 */
[----:B------:R-:W4:Y:S04]  /*132b30*/  LDL.LU R247, [R1+0x61c] ;  /* 0x00061c0001f77983 */ /* 0x000f280000300800 */
[----:B------:R-:W2:Y:S04]  /*132b40*/  LDL.LU R228, [R1+0x9144] ;  /* 0x0091440001e47983 */ /* 0x000ea80000300800 */
[----:B------:R-:W2:Y:S01]  /*132b50*/  LDL.LU R229, [R1+0x9140] ;  /* 0x0091400001e57983 */ /* 0x000ea20000300800 */
[----:B------:R-:W-:Y:S01]  /*132b60*/  HMMA.1688.F32.TF32 R220, R240, R224, R220 ;  /* 0x000000e0f0dc723c */ /* 0x000fe200000810dc */
[----:B------:R-:W-:Y:S01]  /*132b70*/  IMAD.MOV.U32 R14, RZ, RZ, R232 ;  /* 0x000000ffff0e7224 */ /* 0x000fe200078e00e8 */
[----:B------:R-:W-:Y:S01]  /*132b80*/  MOV R15, R233 ;  /* 0x000000e9000f7202 */ /* 0x000fe20000000f00 */
[----:B------:R-:W3:Y:S01]  /*132b90*/  LDL.LU R232, [R1+0x913c] ;  /* 0x00913c0001e87983 */ /* 0x000ee20000300800 */
[----:B------:R-:W-:Y:S01]  /*132ba0*/  IMAD.MOV.U32 R217, RZ, RZ, R224 ;  /* 0x000000ffffd97224 */ /* 0x000fe200078e00e0 */
[----:B------:R-:W-:-:S02]  /*132bb0*/  MOV R216, R225 ;  /* 0x000000e100d87202 */ /* 0x000fc40000000f00 */
[----:B------:R-:W3:Y:S04]  /*132bc0*/  LDL.LU R233, [R1+0x9138] ;  /* 0x0091380001e97983 */ /* 0x000ee80000300800 */
[----:B------:R-:W3:Y:S04]  /*132bd0*/  LDL.LU.64 R226, [R1+0x9130] ;  /* 0x0091300001e27983 */ /* 0x000ee80000300a00 */
[----:B------:R-:W3:Y:S09]  /*132be0*/  LDL.LU.64 R224, [R1+0x9128] ;  /* 0x0091280001e07983 */ /* 0x000ef20000300a00 */
[----:B------:R-:W-:Y:S01]  /*132bf0*/  IMAD.MOV.U32 R230, RZ, RZ, R220 ;  /* 0x000000ffffe67224 */ /* 0x000fe200078e00dc */
[----:B------:R-:W-:Y:S01]  /*132c00*/  MOV R231, R221 ;  /* 0x000000dd00e77202 */ /* 0x000fe20000000f00 */
[----:B------:R-:W-:Y:S01]  /*132c10*/  IMAD.MOV.U32 R234, RZ, RZ, R222 ;  /* 0x000000ffffea7224 */ /* 0x000fe200078e00de */
[----:B------:R-:W-:-:S02]  /*132c20*/  MOV R235, R223 ;  /* 0x000000df00eb7202 */ /* 0x000fc40000000f00 */
[----:B------:R-:W4:Y:S04]  /*132c30*/  LDL.LU.64 R222, [R1+0x9120] ;  /* 0x0091200001de7983 */ /* 0x000f280000300a00 */
[----:B------:R-:W4:Y:S04]  /*132c40*/  LDL.LU.64 R220, [R1+0x9118] ;  /* 0x0091180001dc7983 */ /* 0x000f280000300a00 */
[----:B------:R-:W-:Y:S04]  /*132c50*/  STL.64 [R1+0x8f00], R230 ;  /* 0x008f00e601007387 */ /* 0x000fe80000100a00 */
[----:B--2---:R1:W-:Y:S04]  /*132c60*/  STL.64 [R1+0x8ef8], R228 ;  /* 0x008ef8e401007387 */ /* 0x0043e80000100a00 */
[----:B-1----:R-:W4:Y:S04]  /*132c70*/  LDL R228, [R1+0x360] ;  /* 0x0003600001e47983 */ /* 0x002f280000100800 */
[----:B------:R-:W4:Y:S04]  /*132c80*/  LDL R229, [R1+0x364] ;  /* 0x0003640001e57983 */ /* 0x000f280000100800 */
[----:B------:R-:W-:Y:S04]  /*132c90*/  STL.64 [R1+0x8ef0], R234 ;  /* 0x008ef0ea01007387 */ /* 0x000fe80000100a00 */
[----:B---3--:R1:W-:Y:S04]  /*132ca0*/  STL.64 [R1+0x8ee8], R232 ;  /* 0x008ee8e801007387 */ /* 0x0083e80000100a00 */
[----:B-1----:R-:W2:Y:S01]  /*132cb0*/  LDL.LU R232, [R1+0x5f0] ;  /* 0x0005f00001e87983 */ /* 0x002ea20000300800 */
[----:B------:R-:W-:-:S03]  /*132cc0*/  IMAD.MOV.U32 R233, RZ, RZ, R224 ;  /* 0x000000ffffe97224 */ /* 0x000fc600078e00e0 */
[----:B------:R-:W3:Y:S01]  /*132cd0*/  LDL.LU R224, [R1+0x9110] ;  /* 0x0091100001e07983 */ /* 0x000ee20000300800 */
[----:B----4-:R-:W-:Y:S03]  /*132ce0*/  HMMA.1688.F32.TF32 R228, R240, R228, R220 ;  /* 0x000000e4f0e4723c */ /* 0x010fe600000810dc */
[----:B------:R-:W4:Y:S01]  /*132cf0*/  LDL.LU.64 R220, [R1+0x9108] ;  /* 0x0091080001dc7983 */ /* 0x000f220000300a00 */
[----:B------:R-:W-:Y:S01]  /*132d00*/  IMAD.MOV.U32 R235, RZ, RZ, R226 ;  /* 0x000000ffffeb7224 */ /* 0x000fe200078e00e2 */
[----:B------:R-:W-:Y:S11]  /*132d10*/  MOV R234, R227 ;  /* 0x000000e300ea7202 */ /* 0x000ff60000000f00 */
[----:B------:R-:W-:Y:S08]  /*132d20*/  @!UPT UIADD3 URZ, URZ, URZ, URZ ;  /* 0x0000003f3f3ff290 */ /* 0x000ff0000fffe03f */
[----:B------:R-:W-:Y:S01]  /*132d30*/  MOV R222, R228 ;  /* 0x000000e400de7202 */ /* 0x000fe20000000f00 */
[----:B------:R-:W-:Y:S01]  /*132d40*/  IMAD.MOV.U32 R223, RZ, RZ, R229 ;  /* 0x000000ffffdf7224 */ /* 0x000fe200078e00e5 */
[----:B------:R-:W-:Y:S01]  /*132d50*/  MOV R228, R225 ;  /* 0x000000e100e47202 */ /* 0x000fe20000000f00 */
[----:B------:R-:W-:Y:S01]  /*132d60*/  IMAD.MOV.U32 R229, RZ, RZ, R16 ;  /* 0x000000ffffe57224 */ /* 0x000fe200078e0010 */
[----:B------:R-:W-:Y:S01]  /*132d70*/  MOV R226, R230 ;  /* 0x000000e600e27202 */ /* 0x000fe20000000f00 */
[----:B------:R-:W3:Y:S01]  /*132d80*/  LDL.LU R225, [R1+0x9100] ;  /* 0x0091000001e17983 */ /* 0x000ee20000300800 */
[----:B------:R-:W-:Y:S01]  /*132d90*/  IMAD.MOV.U32 R227, RZ, RZ, R231 ;  /* 0x000000ffffe37224 */ /* 0x000fe200078e00e7 */
[----:B------:R-:W-:Y:S01]  /*132da0*/  MOV R230, R11 ;  /* 0x0000000b00e67202 */ /* 0x000fe20000000f00 */
[----:B------:R-:W-:Y:S01]  /*132db0*/  IMAD.MOV.U32 R231, RZ, RZ, R10 ;  /* 0x000000ffffe77224 */ /* 0x000fe200078e000a */
[----:B------:R-:W2:Y:S04]  /*132dc0*/  LDL.LU R16, [R1+0x90fc] ;  /* 0x0090fc0001107983 */ /* 0x000ea80000300800 */
[----:B------:R-:W2:Y:S04]  /*132dd0*/  LDL.LU R11, [R1+0x90f8] ;  /* 0x0090f800010b7983 */ /* 0x000ea80000300800 */
[----:B------:R-:W2:Y:S04]  /*132de0*/  LDL.LU R10, [R1+0x90f4] ;  /* 0x0090f400010a7983 */ /* 0x000ea80000300800 */
[----:B------:R-:W-:Y:S04]  /*132df0*/  STL.64 [R1+0x8f20], R222 ;  /* 0x008f20de01007387 */ /* 0x000fe80000100a00 */
[----:B----4-:R1:W-:Y:S04]  /*132e00*/  STL.64 [R1+0x8f18], R220 ;  /* 0x008f18dc01007387 */ /* 0x0103e80000100a00 */
[----:B-1----:R-:W4:Y:S04]  /*132e10*/  LDL.64 R220, [R1+0x350] ;  /* 0x0003500001dc7983 */ /* 0x002f280000100a00 */
[----:B------:R-:W-:Y:S04]  /*132e20*/  STL.64 [R1+0x8f10], R226 ;  /* 0x008f10e201007387 */ /* 0x000fe80000100a00 */
[----:B---3--:R1:W-:Y:S04]  /*132e30*/  STL.64 [R1+0x8f08], R224 ;  /* 0x008f08e001007387 */ /* 0x0083e80000100a00 */
[----:B-1----:R-:W3:Y:S01]  /*132e40*/  LDL.LU R224, [R1+0x600] ;  /* 0x0006000001e07983 */ /* 0x002ee20000300800 */
[----:B--2---:R-:W-:-:S03]  /*132e50*/  MOV R225, R16 ;  /* 0x0000001000e17202 */ /* 0x004fc60000000f00 */
[----:B------:R-:W2:Y:S01]  /*132e60*/  LDL.LU R16, [R1+0x90f0] ;  /* 0x0090f00001107983 */ /* 0x000ea20000300800 */
[C---:B------:R-:W-:Y:S08]  /*132e70*/  HMMA.1688.F32.TF32 R244, R240.reuse, R8, R244 ;  /* 0x00000008f0f4723c */ /* 0x040ff000000810f4 */
[----:B----4-:R-:W-:Y:S01]  /*132e80*/  HMMA.1688.F32.TF32 R12, R240, R220, R12 ;  /* 0x000000dcf00c723c */ /* 0x010fe2000008100c */
[----:B------:R-:W-:Y:S01]  /*132e90*/  IMAD.MOV.U32 R219, RZ, RZ, R220 ;  /* 0x000000ffffdb7224 */ /* 0x000fe200078e00dc */
[----:B------:R-:W-:-:S05]  /*132ea0*/  MOV R218, R221 ;  /* 0x000000dd00da7202 */ /* 0x000fca0000000f00 */
[----:B------:R-:W-:Y:S01]  /*132eb0*/  IMAD.MOV.U32 R221, RZ, RZ, R8 ;  /* 0x000000ffffdd7224 */ /* 0x000fe200078e0008 */
[----:B------:R-:W-:Y:S11]  /*132ec0*/  MOV R220, R9 ;  /* 0x0000000900dc7202 */ /* 0x000ff60000000f00 */
[----:B------:R-:W-:Y:S04]  /*132ed0*/  @!UPT UIADD3 URZ, URZ, URZ, URZ ;  /* 0x0000003f3f3ff290 */ /* 0x000fe8000fffe03f */
[----:B------:R-:W-:Y:S04]  /*132ee0*/  STL.64 [R1+0xdc0], R12 ;  /* 0x000dc00c01007387 */ /* 0x000fe80000100a00 */
[----:B------:R1:W-:Y:S04]  /*132ef0*/  STL.64 [R1+0xdc8], R14 ;  /* 0x000dc80e01007387 */ /* 0x0003e80000100a00 */
[----:B-1----:R-:W4:Y:S04]  /*132f00*/  LDL.LU.64 R14, [R1+0x90e8] ;  /* 0x0090e800010e7983 */ /* 0x002f280000300a00 */
[----:B------:R-:W2:Y:S04]  /*132f10*/  LDL.LU.64 R12, [R1+0x90e0] ;  /* 0x0090e000010c7983 */ /* 0x000ea80000300a00 */
[----:B------:R-:W2:Y:S01]  /*132f20*/  LDL.LU.64 R8, [R1+0x90d8] ;  /* 0x0090d80001087983 */ /* 0x000ea20000300a00 */
[----:B------:R-:W-:Y:S01]  /*132f30*/  IMAD.MOV.U32 R226, RZ, RZ, R11 ;  /* 0x000000ffffe27224 */ /* 0x000fe200078e000b */
[----:B------:R-:W-:-:S07]  /*132f40*/  MOV R227, R10 ;  /* 0x0000000a00e37202 */ /* 0x000fce0000000f00 */
[C---:B---3--:R-:W-:Y:S01]  /*132f50*/  HMMA.1688.F32.TF32 R224, R240.reuse, R248, R224 ;  /* 0x000000f8f0e0723c */ /* 0x048fe200000810e0 */
[----:B------:R-:W-:Y:S01]  /*132f60*/  MOV R11, R247 ;  /* 0x000000f7000b7202 */ /* 0x000fe20000000f00 */
[----:B------:R-:W-:Y:S01]  /*132f70*/  IMAD.MOV.U32 R10, RZ, RZ, R246 ;  /* 0x000000ffff0a7224 */ /* 0x000fe200078e00f6 */
[----:B------:R1:W-:Y:S04]  /*132f80*/  STL.64 [R1+0xdb0], R244 ;  /* 0x000db0f401007387 */ /* 0x0003e80000100a00 */
[----:B------:R-:W-:Y:S04]  /*132f90*/  STL [R1+0x8a2c], R11 ;  /* 0x008a2c0b01007387 */ /* 0x000fe80000100800 */
[----:B------:R-:W-:Y:S04]  /*132fa0*/  STL [R1+0x8a28], R10 ;  /* 0x008a280a01007387 */ /* 0x000fe80000100800 */
[----:B------:R-:W-:Y:S08]  /*132fb0*/  STL.64 [R1+0x8ea8], R248 ;  /* 0x008ea8f801007387 */ /* 0x000ff00000100a00 */
[----:B------:R-:W-:Y:S04]  /*132fc0*/  STL.64 [R1+0xda0], R224 ;  /* 0x000da0e001007387 */ /* 0x000fe80000100a00 */
[----:B------:R2:W-:Y:S01]  /*132fd0*/  STL.64 [R1+0xda8], R226 ;  /* 0x000da8e201007387 */ /* 0x0005e20000100a00 */
[----:B-1----:R-:W-:Y:S01]  /*132fe0*/  IMAD.MOV.U32 R244, RZ, RZ, R19 ;  /* 0x000000fffff47224 */ /* 0x002fe200078e0013 */
[----:B------:R-:W-:Y:S01]  /*132ff0*/  MOV R245, R18 ;  /* 0x0000001200f57202 */ /* 0x000fe20000000f00 */
[C---:B--2---:R-:W-:Y:S01]  /*133000*/  HMMA.1688.F32.TF32 R224, R240.reuse, R8, R232 ;  /* 0x00000008f0e0723c */ /* 0x044fe200000810e8 */
[----:B----4-:R-:W-:Y:S01]  /*133010*/  IMAD.MOV.U32 R246, RZ, RZ, R15 ;  /* 0x000000fffff67224 */ /* 0x010fe200078e000f */
[----:B------:R-:W-:Y:S11]  /*133020*/  MOV R247, R14 ;  /* 0x0000000e00f77202 */ /* 0x000ff60000000f00 */
[----:B------:R-:W-:Y:S11]  /*133030*/  @!UPT UIADD3 URZ, URZ, URZ, URZ ;  /* 0x0000003f3f3ff290 */ /* 0x000ff6000fffe03f */
[----:B------:R-:W-:Y:S01]  /*133040*/  MOV R19, R227 ;  /* 0x000000e300137202 */ /* 0x000fe20000000f00 */
[----:B------:R-:W-:Y:S01]  /*133050*/  IMAD.MOV.U32 R18, RZ, RZ, R226 ;  /* 0x000000ffff127224 */ /* 0x000fe200078e00e2 */
[----:B------:R-:W-:Y:S01]  /*133060*/  MOV R15, R225 ;  /* 0x000000e1000f7202 */ /* 0x000fe20000000f00 */
[----:B------:R-:W-:Y:S02]  /*133070*/  IMAD.MOV.U32 R14, RZ, RZ, R224 ;  /* 0x000000ffff0e7224 */ /* 0x000fe400078e00e0 */
[----:B------:R-:W-:Y:S01]  /*133080*/  STL [R1+0x8a3c], R19 ;  /* 0x008a3c1301007387 */ /* 0x000fe20000100800 */
[----:B------:R-:W-:Y:S03]  /*133090*/  HMMA.1688.F32.TF32 R224, R240, R12, R228 ;  /* 0x0000000cf0e0723c */ /* 0x000fe600000810e4 */
[----:B------:R-:W-:Y:S04]  /*1330a0*/  STL [R1+0x8a38], R18 ;  /* 0x008a381201007387 */ /* 0x000fe80000100800 */
[----:B------:R1:W-:Y:S01]  /*1330b0*/  STL [R1+0x8a34], R15 ;  /* 0x008a340f01007387 */ /* 0x0003e20000100800 */
[----:B------:R-:W-:-:S03]  /*1330c0*/  IMAD.MOV.U32 R228, RZ, RZ, R17 ;  /* 0x000000ffffe47224 */ /* 0x000fc600078e0011 */
[----:B------:R2:W-:Y:S04]  /*1330d0*/  STL [R1+0x8a30], R14 ;  /* 0x008a300e01007387 */ /* 0x0005e80000100800 */
[----:B------:R-:W3:Y:S01]  /*1330e0*/  LDL.LU R17, [R1+0x90d0] ;  /* 0x0090d00001117983 */ /* 0x000ee20000300800 */
[----:B------:R-:W-:Y:S01]  /*1330f0*/  MOV R229, R20 ;  /* 0x0000001400e57202 */ /* 0x000fe20000000f00 */
[----:B------:R-:W-:Y:S02]  /*133100*/  IMAD.MOV.U32 R230, RZ, RZ, R21 ;  /* 0x000000ffffe67224 */ /* 0x000fe400078e0015 */
        /* <DEDUP_REMOVED lines=10> */
[----:B------:R-:W-:Y:S02]  /*1331b0*/  MOV R231, R24 ;  /* 0x0000001800e77202 */ /* 0x000fe40000000f00 */
[----:B------:R-:W2:Y:S04]  /*1331c0*/  LDL.LU R24, [R1+0x90c4] ;  /* 0x0090c40001187983 */ /* 0x000ea80000300800 */
[----:B------:R-:W-:Y:S04]  /*1331d0*/  STL [R1+0x8a4c], R67 ;  /* 0x008a4c4301007387 */ /* 0x000fe80000100800 */
[----:B------:R-:W-:Y:S04]  /*1331e0*/  STL [R1+0x8a48], R66 ;  /* 0x008a484201007387 */ /* 0x000fe80000100800 */
[----:B------:R-:W-:Y:S04]  /*1331f0*/  STL [R1+0x8a44], R63 ;  /* 0x008a443f01007387 */ /* 0x000fe80000100800 */
[----:B------:R1:W-:Y:S01]  /*133200*/  STL [R1+0x8a40], R62 ;  /* 0x008a403e01007387 */ /* 0x0003e20000100800 */
[----:B---3--:R-:W-:Y:S07]  /*133210*/  HMMA.1688.F32.TF32 R224, R240, R16, R244 ;  /* 0x00000010f0e0723c */ /* 0x008fee00000810f4 */
[----:B------:R-:W-:-:S02]  /*133220*/  IMAD.MOV.U32 R244, RZ, RZ, R25 ;  /* 0x000000fffff47224 */ /* 0x000fc400078e0019 */
[----:B------:R-:W3:Y:S01]  /*133230*/  LDL.LU R25, [R1+0x90c0] ;  /* 0x0090c00001197983 */ /* 0x000ee20000300800 */
[----:B------:R-:W-:Y:S01]  /*133240*/  MOV R245, R28 ;  /* 0x0000001c00f57202 */ /* 0x000fe20000000f00 */
[----:B------:R-:W-:Y:S02]  /*133250*/  IMAD.MOV.U32 R246, RZ, RZ, R29 ;  /* 0x000000fffff67224 */ /* 0x000fe400078e001d */
[----:B------:R-:W3:Y:S04]  /*133260*/  LDL.LU R28, [R1+0x90bc] ;  /* 0x0090bc00011c7983 */ /* 0x000ee80000300800 */
[----:B------:R-:W3:Y:S07]  /*133270*/  LDL.LU R29, [R1+0x90b8] ;  /* 0x0090b800011d7983 */ /* 0x000eee0000300800 */
[----:B-1----:R-:W-:Y:S01]  /*133280*/  IMAD.MOV.U32 R15, RZ, RZ, R224 ;  /* 0x000000ffff0f7224 */ /* 0x002fe200078e00e0 */
[----:B--2---:R-:W-:Y:S01]  /*133290*/  MOV R14, R225 ;  /* 0x000000e1000e7202 */ /* 0x004fe20000000f00 */
[----:B------:R-:W-:Y:S01]  /*1332a0*/  IMAD.MOV.U32 R11, RZ, RZ, R226 ;  /* 0x000000ffff0b7224 */ /* 0x000fe200078e00e2 */
[----:B------:R-:W-:-:S02]  /*1332b0*/  MOV R10, R227 ;  /* 0x000000e3000a7202 */ /* 0x000fc40000000f00 */
[----:B----4-:R-:W-:Y:S01]  /*1332c0*/  HMMA.1688.F32.TF32 R224, R240, R20, R232 ;  /* 0x00000014f0e0723c */ /* 0x010fe200000810e8 */
[----:B------:R-:W-:Y:S02]  /*1332d0*/  MOV R247, R32 ;  /* 0x0000002000f77202 */ /* 0x000fe40000000f00 */
[----:B------:R-:W2:Y:S04]  /*1332e0*/  LDL.LU R32, [R1+0x90b4] ;  /* 0x0090b40001207983 */ /* 0x000ea80000300800 */
[----:B------:R-:W-:Y:S04]  /*1332f0*/  STL [R1+0x8a5c], R10 ;  /* 0x008a5c0a01007387 */ /* 0x000fe80000100800 */
[----:B------:R-:W-:Y:S04]  /*133300*/  STL [R1+0x8a58], R11 ;  /* 0x008a580b01007387 */ /* 0x000fe80000100800 */
[----:B------:R-:W-:Y:S04]  /*133310*/  STL [R1+0x8a54], R14 ;  /* 0x008a540e01007387 */ /* 0x000fe80000100800 */
[----:B------:R1:W-:Y:S05]  /*133320*/  STL [R1+0x8a50], R15 ;  /* 0x008a500f01007387 */ /* 0x0003ea0000100800 */
[----:B------:R-:W-:Y:S01]  /*133330*/  MOV R18, R227 ;  /* 0x000000e300127202 */ /* 0x000fe20000000f00 */
[----:B------:R-:W-:Y:S01]  /*133340*/  IMAD.MOV.U32 R19, RZ, RZ, R226 ;  /* 0x000000ffff137224 */ /* 0x000fe200078e00e2 */
[----:B------:R-:W-:Y:S01]  /*133350*/  MOV R62, R225 ;  /* 0x000000e1003e7202 */ /* 0x000fe20000000f00 */
[----:B------:R-:W-:-:S02]  /*133360*/  IMAD.MOV.U32 R63, RZ, RZ, R224 ;  /* 0x000000ffff3f7224 */ /* 0x000fc400078e00e0 */
[----:B------:R-:W-:Y:S04]  /*133370*/  STL [R1+0x8a6c], R18 ;  /* 0x008a6c1201007387 */ /* 0x000fe80000100800 */
[----:B------:R-:W-:Y:S04]  /*133380*/  STL [R1+0x8a68], R19 ;  /* 0x008a681301007387 */ /* 0x000fe80000100800 */
[----:B------:R-:W-:Y:S04]  /*133390*/  STL [R1+0x8a64], R62 ;  /* 0x008a643e01007387 */ /* 0x000fe80000100800 */
[----:B------:R4:W-:Y:S01]  /*1333a0*/  STL [R1+0x8a60], R63 ;  /* 0x008a603f01007387 */ /* 0x0009e20000100800 */
[----:B---3--:R-:W-:Y:S07]  /*1333b0*/  HMMA.1688.F32.TF32 R224, R240, R24, R228 ;  /* 0x00000018f0e0723c */ /* 0x008fee00000810e4 */
[----:B------:R-:W-:-:S02]  /*1333c0*/  IMAD.MOV.U32 R228, RZ, RZ, R33 ;  /* 0x000000ffffe47224 */ /* 0x000fc400078e0021 */
[----:B------:R-:W2:Y:S01]  /*1333d0*/  LDL.LU R33, [R1+0x90b0] ;  /* 0x0090b00001217983 */ /* 0x000ea20000300800 */
[----:B------:R-:W-:Y:S01]  /*1333e0*/  MOV R229, R36 ;  /* 0x0000002400e57202 */ /* 0x000fe20000000f00 */
[----:B------:R-:W-:Y:S02]  /*1333f0*/  IMAD.MOV.U32 R230, RZ, RZ, R37 ;  /* 0x000000ffffe67224 */ /* 0x000fe400078e0025 */
[----:B------:R-:W3:Y:S04]  /*133400*/  LDL.LU R36, [R1+0x90ac] ;  /* 0x0090ac0001247983 */ /* 0x000ee80000300800 */
[----:B------:R-:W3:Y:S01]  /*133410*/  LDL.LU R37, [R1+0x90a8] ;  /* 0x0090a80001257983 */ /* 0x000ee20000300800 */
[----:B------:R-:W-:Y:S01]  /*133420*/  IMAD.MOV.U32 R232, RZ, RZ, R27 ;  /* 0x000000ffffe87224 */ /* 0x000fe200078e001b */
[----:B------:R-:W-:Y:S01]  /*133430*/  MOV R233, R26 ;  /* 0x0000001a00e97202 */ /* 0x000fe20000000f00 */
[----:B------:R-:W-:Y:S01]  /*133440*/  IMAD.MOV.U32 R234, RZ, RZ, R23 ;  /* 0x000000ffffea7224 */ /* 0x000fe200078e0017 */
[----:B------:R-:W-:-:S03]  /*133450*/  MOV R235, R22 ;  /* 0x0000001600eb7202 */ /* 0x000fc60000000f00 */
[----:B------:R-:W-:Y:S01]  /*133460*/  MOV R27, R227 ;  /* 0x000000e3001b7202 */ /* 0x000fe20000000f00 */
[----:B------:R-:W-:Y:S01]  /*133470*/  IMAD.MOV.U32 R26, RZ, RZ, R226 ;  /* 0x000000ffff1a7224 */ /* 0x000fe200078e00e2 */
[----:B------:R-:W-:Y:S01]  /*133480*/  MOV R23, R225 ;  /* 0x000000e100177202 */ /* 0x000fe20000000f00 */
[----:B------:R-:W-:Y:S01]  /*133490*/  IMAD.MOV.U32 R22, RZ, RZ, R224 ;  /* 0x000000ffff167224 */ /* 0x000fe200078e00e0 */
[----:B------:R-:W-:Y:S02]  /*1334a0*/  MOV R231, R40 ;  /* 0x0000002800e77202 */ /* 0x000fe40000000f00 */
[----:B------:R-:W3:Y:S01]  /*1334b0*/  LDL.LU R40, [R1+0x90a4] ;  /* 0x0090a40001287983 */ /* 0x000ee20000300800 */
[----:B------:R-:W-:Y:S03]  /*1334c0*/  HMMA.1688.F32.TF32 R224, R240, R28, R244 ;  /* 0x0000001cf0e0723c */ /* 0x000fe600000810f4 */
[----:B------:R-:W-:Y:S04]  /*1334d0*/  STL [R1+0x8a7c], R27 ;  /* 0x008a7c1b01007387 */ /* 0x000fe80000100800 */
[----:B------:R-:W-:Y:S01]  /*1334e0*/  STL [R1+0x8a78], R26 ;  /* 0x008a781a01007387 */ /* 0x000fe20000100800 */
[----:B------:R-:W-:-:S03]  /*1334f0*/  IMAD.MOV.U32 R244, RZ, RZ, R41 ;  /* 0x000000fffff47224 */ /* 0x000fc600078e0029 */
[----:B------:R-:W-:Y:S01]  /*133500*/  STL [R1+0x8a74], R23 ;  /* 0x008a741701007387 */ /* 0x000fe20000100800 */
[----:B------:R-:W-:-:S03]  /*133510*/  MOV R245, R44 ;  /* 0x0000002c00f57202 */ /* 0x000fc60000000f00 */
[----:B------:R-:W-:Y:S01]  /*133520*/  STL [R1+0x8a70], R22 ;  /* 0x008a701601007387 */ /* 0x000fe20000100800 */
[----:B------:R-:W-:-:S03]  /*133530*/  IMAD.MOV.U32 R246, RZ, RZ, R45 ;  /* 0x000000fffff67224 */ /* 0x000fc600078e002d */
[----:B------:R-:W3:Y:S04]  /*133540*/  LDL.LU R41, [R1+0x90a0] ;  /* 0x0090a00001297983 */ /* 0x000ee80000300800 */
[----:B------:R-:W3:Y:S04]  /*133550*/  LDL.LU R44, [R1+0x909c] ;  /* 0x00909c00012c7983 */ /* 0x000ee80000300800 */
[----:B------:R-:W3:Y:S01]  /*133560*/  LDL.LU R45, [R1+0x9098] ;  /* 0x00909800012d7983 */ /* 0x000ee20000300800 */
[----:B------:R-:W-:Y:S01]  /*133570*/  MOV R66, R227 ;  /* 0x000000e300427202 */ /* 0x000fe20000000f00 */
[----:B------:R-:W-:Y:S01]  /*133580*/  IMAD.MOV.U32 R67, RZ, RZ, R226 ;  /* 0x000000ffff437224 */ /* 0x000fe200078e00e2 */
[----:B-1----:R-:W-:Y:S01]  /*133590*/  MOV R15, R225 ;  /* 0x000000e1000f7202 */ /* 0x002fe20000000f00 */
[----:B------:R-:W-:Y:S01]  /*1335a0*/  IMAD.MOV.U32 R14, RZ, RZ, R224 ;  /* 0x000000ffff0e7224 */ /* 0x000fe200078e00e0 */
[----:B------:R-:W-:-:S02]  /*1335b0*/  MOV R247, R48 ;  /* 0x0000003000f77202 */ /* 0x000fc40000000f00 */
[----:B------:R-:W3:Y:S01]  /*1335c0*/  LDL.LU R48, [R1+0x9094] ;  /* 0x0090940001307983 */ /* 0x000ee20000300800 */
[----:B------:R-:W-:-:S03]  /*1335d0*/  IMAD.MOV.U32 R248, RZ, RZ, R49 ;  /* 0x000000fffff87224 */ /* 0x000fc600078e0031 */
[----:B------:R-:W-:Y:S01]  /*1335e0*/  STL [R1+0x8a8c], R66 ;  /* 0x008a8c4201007387 */ /* 0x000fe20000100800 */
[----:B------:R-:W-:-:S03]  /*1335f0*/  MOV R249, R52 ;  /* 0x0000003400f97202 */ /* 0x000fc60000000f00 */
[----:B------:R-:W-:Y:S04]  /*133600*/  STL [R1+0x8a88], R67 ;  /* 0x008a884301007387 */ /* 0x000fe80000100800 */
[----:B------:R-:W-:Y:S04]  /*133610*/  STL [R1+0x8a84], R15 ;  /* 0x008a840f01007387 */ /* 0x000fe80000100800 */
[----:B------:R-:W-:Y:S04]  /*133620*/  STL [R1+0x8a80], R14 ;  /* 0x008a800e01007387 */ /* 0x000fe80000100800 */
[----:B------:R-:W3:Y:S04]  /*133630*/  LDL.LU R49, [R1+0x9090] ;  /* 0x0090900001317983 */ /* 0x000ee80000300800 */
[----:B------:R-:W3:Y:S04]  /*133640*/  LDL.LU R52, [R1+0x908c] ;  /* 0x00908c0001347983 */ /* 0x000ee80000300800 */
[----:B------:R-:W3:Y:S04]  /*133650*/  LDL.LU R53, [R1+0x9088] ;  /* 0x0090880001357983 */ /* 0x000ee80000300800 */
[----:B------:R-:W3:Y:S01]  /*133660*/  LDL.LU R56, [R1+0x9084] ;  /* 0x0090840001387983 */ /* 0x000ee20000300800 */
[----:B--2---:R-:W-:Y:S07]  /*133670*/  HMMA.1688.F32.TF32 R224, R240, R32, R232 ;  /* 0x00000020f0e0723c */ /* 0x004fee00000810e8 */
[----:B------:R-:W-:Y:S11]  /*133680*/  IMAD.MOV.U32 R232, RZ, RZ, R57 ;  /* 0x000000ffffe87224 */ /* 0x000ff600078e0039 */
[----:B------:R-:W-:Y:S06]  /*133690*/  @!UPT UIADD3 URZ, URZ, URZ, URZ ;  /* 0x0000003f3f3ff290 */ /* 0x000fec000fffe03f */
[----:B------:R-:W-:Y:S01]  /*1336a0*/  MOV R11, R227 ;  /* 0x000000e3000b7202 */ /* 0x000fe20000000f00 */
[----:B------:R-:W-:Y:S01]  /*1336b0*/  IMAD.MOV.U32 R10, RZ, RZ, R226 ;  /* 0x000000ffff0a7224 */ /* 0x000fe200078e00e2 */
[----:B----4-:R-:W-:Y:S01]  /*1336c0*/  MOV R63, R225 ;  /* 0x000000e1003f7202 */ /* 0x010fe20000000f00 */
[----:B------:R-:W-:Y:S02]  /*1336d0*/  IMAD.MOV.U32 R62, RZ, RZ, R224 ;  /* 0x000000ffff3e7224 */ /* 0x000fe400078e00e0 */
[----:B------:R-:W-:Y:S04]  /*1336e0*/  STL [R1+0x8a9c], R11 ;  /* 0x008a9c0b01007387 */ /* 0x000fe80000100800 */
[----:B------:R-:W-:Y:S04]  /*1336f0*/  STL [R1+0x8a98], R10 ;  /* 0x008a980a01007387 */ /* 0x000fe80000100800 */
[----:B------:R-:W-:Y:S04]  /*133700*/  STL [R1+0x8a94], R63 ;  /* 0x008a943f01007387 */ /* 0x000fe80000100800 */
[----:B------:R-:W-:Y:S04]  /*133710*/  STL [R1+0x8a90], R62 ;  /* 0x008a903e01007387 */ /* 0x000fe80000100800 */
[----:B------:R-:W2:Y:S01]  /*133720*/  LDL.LU R57, [R1+0x9080] ;  /* 0x0090800001397983 */ /* 0x000ea20000300800 */
[----:B------:R-:W-:Y:S01]  /*133730*/  MOV R233, R60 ;  /* 0x0000003c00e97202 */ /* 0x000fe20000000f00 */
[----:B------:R-:W-:-:S02]  /*133740*/  IMAD.MOV.U32 R234, RZ, RZ, R61 ;  /* 0x000000ffffea7224 */ /* 0x000fc400078e003d */
[----:B------:R-:W4:Y:S04]  /*133750*/  LDL.LU R60, [R1+0x907c] ;  /* 0x00907c00013c7983 */ /* 0x000f280000300800 */
[----:B------:R-:W4:Y:S01]  /*133760*/  LDL.LU R61, [R1+0x9078] ;  /* 0x00907800013d7983 */ /* 0x000f220000300800 */
[C---:B---3--:R-:W-:Y:S01]  /*133770*/  HMMA.1688.F32.TF32 R224, R240.reuse, R36, R228 ;  /* 0x00000024f0e0723c */ /* 0x048fe200000810e4 */
[----:B------:R-:W-:Y:S02]  /*133780*/  MOV R235, R64 ;  /* 0x0000004000eb7202 */ /* 0x000fe40000000f00 */
[----:B------:R-:W3:Y:S05]  /*133790*/  LDL.LU R64, [R1+0x9074] ;  /* 0x0090740001407983 */ /* 0x000eea0000300800 */
[----:B------:R-:W-:Y:S11]  /*1337a0*/  HMMA.1688.F32.TF32 R228, R240, R40, R244 ;  /* 0x00000028f0e4723c */ /* 0x000ff600000810f4 */
[----:B------:R-:W-:Y:S05]  /*1337b0*/  @!UPT UIADD3 URZ, URZ, URZ, URZ ;  /* 0x0000003f3f3ff290 */ /* 0x000fea000fffe03f */
[----:B------:R-:W-:Y:S01]  /*1337c0*/  IMAD.MOV.U32 R18, RZ, RZ, R226 ;  /* 0x000000ffff127224 */ /* 0x000fe200078e00e2 */
[----:B------:R-:W-:-:S05]  /*1337d0*/  MOV R19, R227 ;  /* 0x000000e300137202 */ /* 0x000fca0000000f00 */
[----:B------:R-:W-:Y:S04]  /*1337e0*/  STL.64 [R1+0x8eb8], R18 ;  /* 0x008eb81201007387 */ /* 0x000fe80000100a00 */
[----:B------:R1:W-:Y:S02]  /*1337f0*/  STL.64 [R1+0x8eb0], R16 ;  /* 0x008eb01001007387 */ /* 0x0003e40000100a00 */
[C---:B-1----:R-:W-:Y:S01]  /*133800*/  HMMA.1688.F32.TF32 R16, R240.reuse, R44, R248 ;  /* 0x0000002cf010723c */ /* 0x042fe200000810f8 */
        /* <DEDUP_REMOVED lines=10> */
[----:B------:R-:W-:Y:S04]  /*1338b0*/  STL [R1+0x8aa4], R22 ;  /* 0x008aa41601007387 */ /* 0x000fe80000100800 */
[----:B------:R-:W-:Y:S04]  /*1338c0*/  STL [R1+0x8aa0], R23 ;  /* 0x008aa01701007387 */ /* 0x000fe80000100800 */
[----:B------:R-:W-:Y:S05]  /*1338d0*/  STL.64 [R1+0x8e70], R30 ;  /* 0x008e701e01007387 */ /* 0x000fea0000100a00 */
[----:B------:R-:W-:Y:S01]  /*1338e0*/  IMAD.MOV.U32 R15, RZ, RZ, R16 ;  /* 0x000000ffff0f7224 */ /* 0x000fe200078e0010 */
[----:B------:R-:W-:Y:S01]  /*1338f0*/  MOV R14, R17 ;  /* 0x00000011000e7202 */ /* 0x000fe20000000f00 */
[----:B------:R-:W-:Y:S04]  /*133900*/  STL.64 [R1+0x8e68], R28 ;  /* 0x008e681c01007387 */ /* 0x000fe80000100a00 */
[----:B------:R-:W-:Y:S04]  /*133910*/  STL.64 [R1+0x8e60], R34 ;  /* 0x008e602201007387 */ /* 0x000fe80000100a00 */
[----:B------:R-:W-:Y:S04]  /*133920*/  STL.64 [R1+0x8e58], R32 ;  /* 0x008e582001007387 */ /* 0x000fe80000100a00 */
[----:B------:R-:W-:Y:S04]  /*133930*/  STL.64 [R1+0x8ec8], R14 ;  /* 0x008ec80e01007387 */ /* 0x000fe80000100a00 */
[----:B------:R1:W-:Y:S02]  /*133940*/  STL.64 [R1+0x8ec0], R12 ;  /* 0x008ec00c01007387 */ /* 0x0003e40000100a00 */
[----:B-1----:R-:W-:Y:S01]  /*133950*/  HMMA.1688.F32.TF32 R12, R240, R52, R232 ;  /* 0x00000034f00c723c */ /* 0x002fe200000810e8 */
[----:B------:R-:W-:Y:S01]  /*133960*/  IMAD.MOV.U32 R228, RZ, RZ, R51 ;  /* 0x000000ffffe47224 */ /* 0x000fe200078e0033 */
[----:B------:R-:W-:Y:S01]  /*133970*/  MOV R229, R50 ;  /* 0x0000003200e57202 */ /* 0x000fe20000000f00 */
[----:B------:R-:W-:Y:S01]  /*133980*/  IMAD.MOV.U32 R230, RZ, RZ, R47 ;  /* 0x000000ffffe67224 */ /* 0x000fe200078e002f */
[----:B------:R-:W-:Y:S01]  /*133990*/  MOV R231, R46 ;  /* 0x0000002e00e77202 */ /* 0x000fe20000000f00 */
[----:B------:R-:W-:Y:S01]  /*1339a0*/  IMAD.MOV.U32 R27, RZ, RZ, R18 ;  /* 0x000000ffff1b7224 */ /* 0x000fe200078e0012 */
[----:B------:R-:W-:Y:S11]  /*1339b0*/  MOV R26, R19 ;  /* 0x00000013001a7202 */ /* 0x000ff60000000f00 */
[----:B------:R-:W-:Y:S07]  /*1339c0*/  @!UPT UIADD3 URZ, URZ, URZ, URZ ;  /* 0x0000003f3f3ff290 */ /* 0x000fee000fffe03f */
[----:B------:R-:W-:Y:S01]  /*1339d0*/  IMAD.MOV.U32 R22, RZ, RZ, R12 ;  /* 0x000000ffff167224 */ /* 0x000fe200078e000c */
[----:B------:R-:W-:Y:S01]  /*1339e0*/  MOV R23, R13 ;  /* 0x0000000d00177202 */ /* 0x000fe20000000f00 */
[----:B------:R-:W-:Y:S01]  /*1339f0*/  IMAD.MOV.U32 R11, RZ, RZ, R14 ;  /* 0x000000ffff0b7224 */ /* 0x000fe200078e000e */
[----:B------:R-:W-:Y:S01]  /*133a00*/  MOV R10, R15 ;  /* 0x0000000f000a7202 */ /* 0x000fe20000000f00 */
[----:B------:R-:W-:Y:S01]  /*133a10*/  STL.64 [R1+0x8e80], R26 ;  /* 0x008e801a01007387 */ /* 0x000fe20000100a00 */
[----:B------:R-:W-:-:S03]  /*133a20*/  MOV R247, R38 ;  /* 0x0000002600f77202 */ /* 0x000fc60000000f00 */
[----:B------:R-:W-:Y:S04]  /*133a30*/  STL.64 [R1+0x8e78], R24 ;  /* 0x008e781801007387 */ /* 0x000fe80000100a00 */
[----:B------:R-:W-:Y:S04]  /*133a40*/  STL.64 [R1+0x8ee0], R10 ;  /* 0x008ee00a01007387 */ /* 0x000fe80000100a00 */
[----:B------:R4:W-:Y:S04]  /*133a50*/  STL.64 [R1+0x8ed8], R8 ;  /* 0x008ed80801007387 */ /* 0x0009e80000100a00 */
[----:B------:R-:W-:Y:S04]  /*133a60*/  STL.64 [R1+0x8e98], R22 ;  /* 0x008e981601007387 */ /* 0x000fe80000100a00 */
[----:B------:R-:W-:Y:S01]  /*133a70*/  STL.64 [R1+0x8e90], R20 ;  /* 0x008e901401007387 */ /* 0x000fe20000100a00 */
[----:B------:R-:W-:Y:S01]  /*133a80*/  IMAD.MOV.U32 R246, RZ, RZ, R39 ;  /* 0x000000fffff67224 */ /* 0x000fe200078e0027 */
[----:B------:R-:W-:Y:S01]  /*133a90*/  MOV R245, R42 ;  /* 0x0000002a00f57202 */ /* 0x000fe20000000f00 */
[----:B------:R-:W-:-:S02]  /*133aa0*/  IMAD.MOV.U32 R244, RZ, RZ, R43 ;  /* 0x000000fffff47224 */ /* 0x000fc400078e002b */
[----:B------:R-:W-:Y:S01]  /*133ab0*/  IMAD.MOV.U32 R32, RZ, RZ, R73 ;  /* 0x000000ffff207224 */ /* 0x000fe200078e0049 */
[----:B------:R-:W-:Y:S01]  /*133ac0*/  MOV R33, R76 ;  /* 0x0000004c00217202 */ /* 0x000fe20000000f00 */
[----:B------:R-:W-:Y:S01]  /*133ad0*/  IMAD.MOV.U32 R34, RZ, RZ, R77 ;  /* 0x000000ffff227224 */ /* 0x000fe200078e004d */
[----:B------:R-:W-:Y:S01]  /*133ae0*/  HMMA.1688.F32.TF32 R16, R240, R48, R224 ;  /* 0x00000030f010723c */ /* 0x000fe200000810e0 */
[----:B------:R-:W-:-:S06]  /*133af0*/  MOV R35, R80 ;  /* 0x0000005000237202 */ /* 0x000fcc0000000f00 */
[----:B------:R-:W-:Y:S01]  /*133b00*/  IMAD.MOV.U32 R224, RZ, RZ, R81 ;  /* 0x000000ffffe07224 */ /* 0x000fe200078e0051 */
[----:B------:R-:W-:Y:S01]  /*133b10*/  MOV R225, R84 ;  /* 0x0000005400e17202 */ /* 0x000fe20000000f00 */
[----:B------:R-:W-:Y:S01]  /*133b20*/  IMAD.MOV.U32 R226, RZ, RZ, R85 ;  /* 0x000000ffffe27224 */ /* 0x000fe200078e0055 */
[----:B--2---:R-:W-:Y:S11]  /*133b30*/  HMMA.1688.F32.TF32 R12, R240, R56, R228 ;  /* 0x00000038f00c723c */ /* 0x004ff600000810e4 */
[----:B------:R-:W-:Y:S11]  /*133b40*/  @!UPT UIADD3 URZ, URZ, URZ, URZ ;  /* 0x0000003f3f3ff290 */ /* 0x000ff6000fffe03f */
[----:B------:R-:W-:Y:S02]  /*133b50*/  @!UPT UIADD3 URZ, URZ, URZ, URZ ;  /* 0x0000003f3f3ff290 */ /* 0x000fe4000fffe03f */
[----:B------:R-:W-:Y:S02]  /*133b60*/  IMAD.MOV.U32 R38, RZ, RZ, R12 ;  /* 0x000000ffff267224 */ /* 0x000fe400078e000c */
[----:B------:R-:W-:Y:S02]  /*133b70*/  IMAD.MOV.U32 R12, RZ, RZ, R65 ;  /* 0x000000ffff0c7224 */ /* 0x000fe400078e0041 */
[----:B------:R-:W3:Y:S01]  /*133b80*/  LDL.LU R65, [R1+0x9070] ;  /* 0x0090700001417983 */ /* 0x000ee20000300800 */
[----:B------:R-:W-:Y:S01]  /*133b90*/  MOV R39, R13 ;  /* 0x0000000d00277202 */ /* 0x000fe20000000f00 */
[----:B------:R-:W-:Y:S01]  /*133ba0*/  IMAD.MOV.U32 R42, RZ, RZ, R14 ;  /* 0x000000ffff2a7224 */ /* 0x000fe200078e000e */
[----:B------:R-:W-:Y:S01]  /*133bb0*/  MOV R13, R68 ;  /* 0x00000044000d7202 */ /* 0x000fe20000000f00 */
[----:B------:R-:W-:Y:S01]  /*133bc0*/  IMAD.MOV.U32 R14, RZ, RZ, R69 ;  /* 0x000000ffff0e7224 */ /* 0x000fe200078e0045 */
[----:B------:R-:W-:Y:S01]  /*133bd0*/  MOV R43, R15 ;  /* 0x0000000f002b7202 */ /* 0x000fe20000000f00 */
        /* <DEDUP_REMOVED lines=14> */
[----:B------:R-:W2:Y:S01]  /*133cc0*/  LDL.LU R88, [R1+0x9044] ;  /* 0x0090440001587983 */ /* 0x000ea20000300800 */
[----:B------:R-:W-:-:S03]  /*133cd0*/  IMAD.MOV.U32 R230, RZ, RZ, R93 ;  /* 0x000000ffffe67224 */ /* 0x000fc600078e005d */
[----:B------:R-:W2:Y:S04]  /*133ce0*/  LDL.LU R89, [R1+0x9040] ;  /* 0x0090400001597983 */ /* 0x000ea80000300800 */
[----:B------:R-:W2:Y:S04]  /*133cf0*/  LDL.LU R92, [R1+0x903c] ;  /* 0x00903c00015c7983 */ /* 0x000ea80000300800 */
[----:B------:R-:W2:Y:S01]  /*133d00*/  LDL.LU R93, [R1+0x9038] ;  /* 0x00903800015d7983 */ /* 0x000ea20000300800 */
[----:B----4-:R-:W-:Y:S01]  /*133d10*/  HMMA.1688.F32.TF32 R8, R240, R60, R244 ;  /* 0x0000003cf008723c */ /* 0x010fe200000810f4 */
[----:B------:R-:W-:-:S02]  /*133d20*/  MOV R231, R96 ;  /* 0x0000006000e77202 */ /* 0x000fc40000000f00 */
[----:B------:R-:W4:Y:S04]  /*133d30*/  LDL.LU R96, [R1+0x9034] ;  /* 0x0090340001607983 */ /* 0x000f280000300800 */
[----:B------:R-:W-:Y:S02]  /*133d40*/  IMAD.MOV.U32 R244, RZ, RZ, R97 ;  /* 0x000000fffff47224 */ /* 0x000fe400078e0061 */
[----:B------:R-:W4:Y:S01]  /*133d50*/  LDL.LU R97, [R1+0x9030] ;  /* 0x0090300001617983 */ /* 0x000f220000300800 */
[----:B------:R-:W-:Y:S01]  /*133d60*/  MOV R245, R100 ;  /* 0x0000006400f57202 */ /* 0x000fe20000000f00 */
[----:B------:R-:W-:Y:S02]  /*133d70*/  IMAD.MOV.U32 R246, RZ, RZ, R101 ;  /* 0x000000fffff67224 */ /* 0x000fe400078e0065 */
[----:B------:R-:W4:Y:S04]  /*133d80*/  LDL.LU R100, [R1+0x902c] ;  /* 0x00902c0001647983 */ /* 0x000f280000300800 */
[----:B------:R-:W4:Y:S01]  /*133d90*/  LDL.LU R101, [R1+0x9028] ;  /* 0x0090280001657983 */ /* 0x000f220000300800 */
[----:B------:R-:W-:Y:S01]  /*133da0*/  MOV R247, R104 ;  /* 0x0000006800f77202 */ /* 0x000fe20000000f00 */
[----:B------:R-:W-:-:S02]  /*133db0*/  IMAD.MOV.U32 R28, RZ, RZ, R105 ;  /* 0x000000ffff1c7224 */ /* 0x000fc400078e0069 */
[----:B------:R-:W4:Y:S04]  /*133dc0*/  LDL.LU R104, [R1+0x9024] ;  /* 0x0090240001687983 */ /* 0x000f280000300800 */
        /* <DEDUP_REMOVED lines=22> */
[----:B------:R-:W4:Y:S01]  /*133f30*/  LDL.LU R120, [R1+0x9004] ;  /* 0x0090040001787983 */ /* 0x000f220000300800 */
[C---:B---3--:R-:W-:Y:S08]  /*133f40*/  HMMA.1688.F32.TF32 R8, R240.reuse, R64, R12 ;  /* 0x00000040f008723c */ /* 0x048ff0000008100c */
[C---:B--2---:R-:W-:Y:S11]  /*133f50*/  HMMA.1688.F32.TF32 R12, R240.reuse, R68, R32 ;  /* 0x00000044f00c723c */ /* 0x044ff60000081020 */
[----:B------:R-:W-:Y:S05]  /*133f60*/  @!UPT UIADD3 URZ, URZ, URZ, URZ ;  /* 0x0000003f3f3ff290 */ /* 0x000fea000fffe03f */
[----:B------:R-:W-:Y:S01]  /*133f70*/  IMAD.MOV.U32 R54, RZ, RZ, R8 ;  /* 0x000000ffff367224 */ /* 0x000fe200078e0008 */
[----:B------:R-:W-:Y:S01]  /*133f80*/  MOV R55, R9 ;  /* 0x0000000900377202 */ /* 0x000fe20000000f00 */
[----:B------:R-:W-:Y:S01]  /*133f90*/  IMAD.MOV.U32 R58, RZ, RZ, R10 ;  /* 0x000000ffff3a7224 */ /* 0x000fe200078e000a */
[----:B------:R-:W-:Y:S02]  /*133fa0*/  MOV R59, R11 ;  /* 0x0000000b003b7202 */ /* 0x000fe40000000f00 */
[C---:B------:R-:W-:Y:S02]  /*133fb0*/  HMMA.1688.F32.TF32 R8, R240.reuse, R72, R224 ;  /* 0x00000048f008723c */ /* 0x040fe400000810e0 */
[----:B------:R-:W-:Y:S04]  /*133fc0*/  STL.64 [R1+0xc90], R12 ;  /* 0x000c900c01007387 */ /* 0x000fe80000100a00 */
[----:B------:R-:W-:Y:S11]  /*133fd0*/  STL.64 [R1+0xc98], R14 ;  /* 0x000c980e01007387 */ /* 0x000ff60000100a00 */
[----:B------:R-:W-:Y:S06]  /*133fe0*/  @!UPT UIADD3 URZ, URZ, URZ, URZ ;  /* 0x0000003f3f3ff290 */ /* 0x000fec000fffe03f */
        /* <DEDUP_REMOVED lines=12> */
[C---:B-1----:R-:W-:Y:S01]  /*1340b0*/  HMMA.1688.F32.TF32 R8, R240.reuse, R84, R28 ;  /* 0x00000054f008723c */ /* 0x042fe2000008101c */
        /* <DEDUP_REMOVED lines=9> */
[C---:B------:R-:W-:Y:S01]  /*134150*/  HMMA.1688.F32.TF32 R8, R240.reuse, R92, R248 ;  /* 0x0000005cf008723c */ /* 0x040fe200000810f8 */
[----:B------:R-:W-:Y:S01]  /*134160*/  IMAD.MOV.U32 R228, RZ, RZ, R83 ;  /* 0x000000ffffe47224 */ /* 0x000fe200078e0053 */
[----:B------:R-:W-:Y:S01]  /*134170*/  MOV R229, R82 ;  /* 0x0000005200e57202 */ /* 0x000fe20000000f00 */
[----:B------:R-:W-:Y:S01]  /*134180*/  IMAD.MOV.U32 R230, RZ, RZ, R79 ;  /* 0x000000ffffe67224 */ /* 0x000fe200078e004f */
[----:B------:R-:W-:Y:S01]  /*134190*/  MOV R231, R78 ;  /* 0x0000004e00e77202 */ /* 0x000fe20000000f00 */
[----:B------:R-:W-:Y:S11]  /*1341a0*/  IMAD.MOV.U32 R224, RZ, RZ, R91 ;  /* 0x000000ffffe07224 */ /* 0x000ff600078e005b */
[----:B------:R-:W-:Y:S08]  /*1341b0*/  @!UPT UIADD3 URZ, URZ, URZ, URZ ;  /* 0x0000003f3f3ff290 */ /* 0x000ff0000fffe03f */
[----:B------:R-:W-:Y:S01]  /*1341c0*/  IMAD.MOV.U32 R78, RZ, RZ, R8 ;  /* 0x000000ffff4e7224 */ /* 0x000fe200078e0008 */
[----:B------:R-:W-:Y:S01]  /*1341d0*/  MOV R79, R9 ;  /* 0x00000009004f7202 */ /* 0x000fe20000000f00 */
[----:B------:R-:W-:Y:S01]  /*1341e0*/  IMAD.MOV.U32 R82, RZ, RZ, R10 ;  /* 0x000000ffff527224 */ /* 0x000fe200078e000a */
[----:B------:R-:W-:Y:S02]  /*1341f0*/  MOV R83, R11 ;  /* 0x0000000b00537202 */ /* 0x000fe40000000f00 */
[C---:B----4-:R-:W-:Y:S01]  /*134200*/  HMMA.1688.F32.TF32 R8, R240.reuse, R96, R232 ;  /* 0x00000060f008723c */ /* 0x050fe200000810e8 */
[----:B------:R-:W-:Y:S01]  /*134210*/  MOV R225, R90 ;  /* 0x0000005a00e17202 */ /* 0x000fe20000000f00 */
[----:B------:R-:W-:Y:S01]  /*134220*/  IMAD.MOV.U32 R226, RZ, RZ, R87 ;  /* 0x000000ffffe27224 */ /* 0x000fe200078e0057 */
[----:B------:R-:W-:Y:S11]  /*134230*/  MOV R227, R86 ;  /* 0x0000005600e37202 */ /* 0x000ff60000000f00 */
[----:B------:R-:W-:Y:S10]  /*134240*/  @!UPT UIADD3 URZ, URZ, URZ, URZ ;  /* 0x0000003f3f3ff290 */ /* 0x000ff4000fffe03f */
        /* <DEDUP_REMOVED lines=22> */
[----:B------:R-:W-:Y:S11]  /*1343b0*/  MOV R19, R102 ;  /* 0x0000006600137202 */ /* 0x000ff60000000f00 */
[----:B------:R-:W-:Y:S05]  /*1343c0*/  @!UPT UIADD3 URZ, URZ, URZ, URZ ;  /* 0x0000003f3f3ff290 */ /* 0x000fea000fffe03f */
[----:B------:R-:W-:Y:S01]  /*1343d0*/  IMAD.MOV.U32 R102, RZ, RZ, R8 ;  /* 0x000000ffff667224 */ /* 0x000fe200078e0008 */
[----:B------:R-:W-:Y:S01]  /*1343e0*/  MOV R103, R9 ;  /* 0x0000000900677202 */ /* 0x000fe20000000f00 */
[----:B------:R-:W-:Y:S01]  /*1343f0*/  IMAD.MOV.U32 R106, RZ, RZ, R10 ;  /* 0x000000ffff6a7224 */ /* 0x000fe200078e000a */
[----:B------:R-:W-:Y:S02]  /*134400*/  MOV R107, R11 ;  /* 0x0000000b006b7202 */ /* 0x000fe40000000f00 */
[----:B------:R-:W-:Y:S01]  /*134410*/  HMMA.1688.F32.TF32 R8, R240, R108, R244 ;  /* 0x0000006cf008723c */ /* 0x000fe200000810f4 */
[----:B------:R-:W-:Y:S01]  /*134420*/  IMAD.MOV.U32 R228, RZ, RZ, R151 ;  /* 0x000000ffffe47224 */ /* 0x000fe200078e0097 */
[----:B------:R-:W-:Y:S01]  /*134430*/  MOV R229, R150 ;  /* 0x0000009600e57202 */ /* 0x000fe20000000f00 */
[----:B------:R-:W-:Y:S01]  /*134440*/  IMAD.MOV.U32 R230, RZ, RZ, R147 ;  /* 0x000000ffffe67224 */ /* 0x000fe200078e0093 */
[----:B------:R-:W-:-:S04]  /*134450*/  MOV R231, R146 ;  /* 0x0000009200e77202 */ /* 0x000fc80000000f00 */
[C---:B------:R-:W-:Y:S11]  /*134460*/  HMMA.1688.F32.TF32 R12, R240.reuse, R88, R16 ;  /* 0x00000058f00c723c */ /* 0x040ff60000081010 */
[----:B------:R-:W-:Y:S05]  /*134470*/  @!UPT UIADD3 URZ, URZ, URZ, URZ ;  /* 0x0000003f3f3ff290 */ /* 0x000fea000fffe03f */
[----:B------:R-:W-:Y:S01]  /*134480*/  IMAD.MOV.U32 R146, RZ, RZ, R8 ;  /* 0x000000ffff927224 */ /* 0x000fe200078e0008 */
[----:B------:R-:W-:Y:S01]  /*134490*/  MOV R147, R9 ;  /* 0x0000000900937202 */ /* 0x000fe20000000f00 */
[----:B------:R-:W-:Y:S01]  /*1344a0*/  IMAD.MOV.U32 R150, RZ, RZ, R10 ;  /* 0x000000ffff967224 */ /* 0x000fe200078e000a */
[----:B------:R-:W-:Y:S02]  /*1344b0*/  MOV R151, R11 ;  /* 0x0000000b00977202 */ /* 0x000fe40000000f00 */
[----:B------:R-:W-:Y:S01]  /*1344c0*/  HMMA.1688.F32.TF32 R8, R240, R112, R232 ;  /* 0x00000070f008723c */ /* 0x000fe200000810e8 */
[----:B------:R-:W-:Y:S01]  /*1344d0*/  IMAD.MOV.U32 R244, RZ, RZ, R115 ;  /* 0x000000fffff47224 */ /* 0x000fe200078e0073 */
[----:B------:R-:W-:Y:S01]  /*1344e0*/  STL.64 [R1+0xc40], R12 ;  /* 0x000c400c01007387 */ /* 0x000fe20000100a00 */
[----:B------:R-:W-:Y:S01]  /*1344f0*/  MOV R245, R114 ;  /* 0x0000007200f57202 */ /* 0x000fe20000000f00 */
[----:B------:R-:W-:Y:S01]  /*134500*/  IMAD.MOV.U32 R246, RZ, RZ, R5 ;  /* 0x000000fffff67224 */ /* 0x000fe200078e0005 */
[----:B------:R-:W-:Y:S01]  /*134510*/  MOV R247, R4 ;  /* 0x0000000400f77202 */ /* 0x000fe20000000f00 */
[----:B------:R-:W-:Y:S04]  /*134520*/  STL.64 [R1+0xc48], R14 ;  /* 0x000c480e01007387 */ /* 0x000fe80000100a00 */
[----:B------:R-:W-:Y:S04]  /*134530*/  STL [R1+0x8804], R151 ;  /* 0x0088049701007387 */ /* 0x000fe80000100800 */
[----:B------:R1:W-:Y:S04]  /*134540*/  LDS R5, [R110+0x87080] ;  /* 0x087080006e057984 */ /* 0x0003e80000000800 */
[----:B------:R-:W-:Y:S04]  /*134550*/  STL [R1+0x8800], R150 ;  /* 0x0088009601007387 */ /* 0x000fe80000100800 */
[----:B------:R2:W3:Y:S02]  /*134560*/  LDS R4, [R111+0x87080] ;  /* 0x087080006f047984 */ /* 0x0004e40000000800 */
[----:B------:R-:W-:Y:S01]  /*134570*/  MOV R115, R11 ;  /* 0x0000000b00737202 */ /* 0x000fe20000000f00 */
[----:B------:R-:W-:Y:S01]  /*134580*/  IMAD.MOV.U32 R114, RZ, RZ, R10 ;  /* 0x000000ffff727224 */ /* 0x000fe200078e000a */
[----:B------:R-:W-:Y:S01]  /*134590*/  STL [R1+0x87fc], R146 ;  /* 0x0087fc9201007387 */ /* 0x000fe20000100800 */
[----:B-1----:R-:W-:Y:S01]  /*1345a0*/  IMAD.MOV.U32 R110, RZ, RZ, R8 ;  /* 0x000000ffff6e7224 */ /* 0x002fe200078e0008 */
[----:B--2---:R-:W-:-:S02]  /*1345b0*/  MOV R111, R9 ;  /* 0x00000009006f7202 */ /* 0x004fc40000000f00 */
[----:B------:R1:W-:Y:S01]  /*1345c0*/  STL [R1+0x87f8], R147 ;  /* 0x0087f89301007387 */ /* 0x0003e20000100800 */
[----:B------:R-:W-:Y:S03]  /*1345d0*/  HMMA.1688.F32.TF32 R8, R240, R116, R228 ;  /* 0x00000074f008723c */ /* 0x000fe600000810e4 */
[----:B------:R2:W-:Y:S04]  /*1345e0*/  STL [R1+0x8814], R115 ;  /* 0x0088147301007387 */ /* 0x0005e80000100800 */
[----:B------:R4:W-:Y:S01]  /*1345f0*/  STL [R1+0x8810], R114 ;  /* 0x0088107201007387 */ /* 0x0009e20000100800 */
[----:B------:R-:W-:-:S03]  /*134600*/  IMAD.MOV.U32 R228, RZ, RZ, R121 ;  /* 0x000000ffffe47224 */ /* 0x000fc600078e0079 */
[----:B------:R1:W-:Y:S04]  /*134610*/  STL [R1+0x880c], R110 ;  /* 0x00880c6e01007387 */ /* 0x0003e80000100800 */
[----:B------:R1:W-:Y:S04]  /*134620*/  STL [R1+0x8808], R111 ;  /* 0x0088086f01007387 */ /* 0x0003e80000100800 */
[----:B------:R-:W2:Y:S01]  /*134630*/  LDL.LU R121, [R1+0x9000] ;  /* 0x0090000001797983 */ /* 0x000ea20000300800 */
[----:B------:R-:W-:Y:S01]  /*134640*/  IMAD.MOV.U32 R232, RZ, RZ, R159 ;  /* 0x000000ffffe87224 */ /* 0x000fe200078e009f */
[----:B------:R-:W-:Y:S01]  /*134650*/  MOV R233, R158 ;  /* 0x0000009e00e97202 */ /* 0x000fe20000000f00 */
[----:B------:R-:W-:Y:S01]  /*134660*/  IMAD.MOV.U32 R234, RZ, RZ, R155 ;  /* 0x000000ffffea7224 */ /* 0x000fe200078e009b */
[----:B------:R-:W-:Y:S01]  /*134670*/  MOV R235, R154 ;  /* 0x0000009a00eb7202 */ /* 0x000fe20000000f00 */
[----:B------:R-:W-:Y:S01]  /*134680*/  IMAD.MOV.U32 R158, RZ, RZ, R10 ;  /* 0x000000ffff9e7224 */ /* 0x000fe200078e000a */
[----:B------:R-:W-:Y:S01]  /*134690*/  MOV R159, R11 ;  /* 0x0000000b009f7202 */ /* 0x000fe20000000f00 */
[----:B------:R-:W3:Y:S01]  /*1346a0*/  LDL.LU R229, [R1+0x814] ;  /* 0x0008140001e57983 */ /* 0x000ee20000300800 */
[----:B------:R-:W-:Y:S01]  /*1346b0*/  MOV R155, R9 ;  /* 0x00000009009b7202 */ /* 0x000fe20000000f00 */
[----:B------:R-:W-:Y:S01]  /*1346c0*/  IMAD.MOV.U32 R154, RZ, RZ, R8 ;  /* 0x000000ffff9a7224 */ /* 0x000fe200078e0008 */
[----:B------:R-:W-:Y:S01]  /*1346d0*/  MOV R231, R124 ;  /* 0x0000007c00e77202 */ /* 0x000fe20000000f00 */
[----:B------:R-:W3:Y:S04]  /*1346e0*/  LDL.LU R230, [R1+0x818] ;  /* 0x0008180001e67983 */ /* 0x000ee80000300800 */
[----:B------:R-:W3:Y:S04]  /*1346f0*/  LDL.LU R124, [R1+0x8ffc] ;  /* 0x008ffc00017c7983 */ /* 0x000ee80000300800 */
[----:B------:R-:W-:Y:S04]  /*134700*/  STL [R1+0x8824], R159 ;  /* 0x0088249f01007387 */ /* 0x000fe80000100800 */
[----:B------:R-:W-:Y:S04]  /*134710*/  STL [R1+0x8820], R158 ;  /* 0x0088209e01007387 */ /* 0x000fe80000100800 */
[----:B------:R-:W-:Y:S04]  /*134720*/  STL [R1+0x881c], R155 ;  /* 0x00881c9b01007387 */ /* 0x000fe80000100800 */
[----:B------:R1:W-:Y:S01]  /*134730*/  STL [R1+0x8818], R154 ;  /* 0x0088189a01007387 */ /* 0x0003e20000100800 */
[----:B--2---:R-:W-:Y:S07]  /*134740*/  HMMA.1688.F32.TF32 R8, R240, R120, R244 ;  /* 0x00000078f008723c */ /* 0x004fee00000810f4 */
[----:B------:R-:W-:-:S02]  /*134750*/  IMAD.MOV.U32 R244, RZ, RZ, R125 ;  /* 0x000000fffff47224 */ /* 0x000fc400078e007d */
[----:B------:R-:W3:Y:S01]  /*134760*/  LDL.LU R125, [R1+0x8ff8] ;  /* 0x008ff800017d7983 */ /* 0x000ee20000300800 */
[----:B------:R-:W-:-:S03]  /*134770*/  MOV R247, R128 ;  /* 0x0000008000f77202 */ /* 0x000fc60000000f00 */
[----:B------:R-:W2:Y:S04]  /*134780*/  LDL.LU R245, [R1+0x804] ;  /* 0x0008040001f57983 */ /* 0x000ea80000300800 */
[----:B------:R-:W2:Y:S04]  /*134790*/  LDL.LU R246, [R1+0x808] ;  /* 0x0008080001f67983 */ /* 0x000ea80000300800 */
[----:B------:R-:W2:Y:S03]  /*1347a0*/  LDL.LU R128, [R1+0x8ff4] ;  /* 0x008ff40001807983 */ /* 0x000ea60000300800 */
[----:B-1----:R-:W-:Y:S01]  /*1347b0*/  MOV R147, R11 ;  /* 0x0000000b00937202 */ /* 0x002fe20000000f00 */
        /* <DEDUP_REMOVED lines=13> */
[----:B------:R-:W3:Y:S07]  /*134890*/  LDL.LU R133, [R1+0x8fe8] ;  /* 0x008fe80001857983 */ /* 0x000eee0000300800 */
[----:B------:R-:W-:Y:S01]  /*1348a0*/  IMAD.MOV.U32 R115, RZ, RZ, R8 ;  /* 0x000000ffff737224 */ /* 0x000fe200078e0008 */
[----:B----4-:R-:W-:Y:S01]  /*1348b0*/  MOV R114, R9 ;  /* 0x0000000900727202 */ /* 0x010fe20000000f00 */
[----:B------:R-:W-:Y:S01]  /*1348c0*/  IMAD.MOV.U32 R110, RZ, RZ, R10 ;  /* 0x000000ffff6e7224 */ /* 0x000fe200078e000a */
[----:B------:R-:W-:-:S02]  /*1348d0*/  MOV R111, R11 ;  /* 0x0000000b006f7202 */ /* 0x000fc40000000f00 */
[----:B------:R-:W-:Y:S02]  /*1348e0*/  MOV R235, R136 ;  /* 0x0000008800eb7202 */ /* 0x000fe40000000f00 */
[----:B------:R-:W4:Y:S04]  /*1348f0*/  LDL.LU R136, [R1+0x8fe4] ;  /* 0x008fe40001887983 */ /* 0x000f280000300800 */
[----:B------:R1:W-:Y:S04]  /*134900*/  STL [R1+0x8844], R111 ;  /* 0x0088446f01007387 */ /* 0x0003e80000100800 */
[----:B------:R1:W-:Y:S04]  /*134910*/  STL [R1+0x8840], R110 ;  /* 0x0088406e01007387 */ /* 0x0003e80000100800 */
[----:B------:R1:W-:Y:S04]  /*134920*/  STL [R1+0x883c], R114 ;  /* 0x00883c7201007387 */ /* 0x0003e80000100800 */
        /* <DEDUP_REMOVED lines=8> */
[----:B------:R-:W-:Y:S01]  /*1349b0*/  STL [R1+0x8854], R154 ;  /* 0x0088549a01007387 */ /* 0x000fe20000100800 */
[----:B---3--:R-:W-:Y:S03]  /*1349c0*/  HMMA.1688.F32.TF32 R8, R240, R132, R244 ;  /* 0x00000084f008723c */ /* 0x008fe600000810f4 */
[----:B------:R-:W-:Y:S04]  /*1349d0*/  STL [R1+0x8850], R155 ;  /* 0x0088509b01007387 */ /* 0x000fe80000100800 */
[----:B------:R-:W-:Y:S01]  /*1349e0*/  STL [R1+0x884c], R158 ;  /* 0x00884c9e01007387 */ /* 0x000fe20000100800 */
[----:B------:R-:W-:-:S03]  /*1349f0*/  IMAD.MOV.U32 R244, RZ, RZ, R137 ;  /* 0x000000fffff47224 */ /* 0x000fc600078e0089 */
[----:B------:R2:W-:Y:S04]  /*134a00*/  STL [R1+0x8848], R159 ;  /* 0x0088489f01007387 */ /* 0x0005e80000100800 */
[----:B------:R-:W4:Y:S01]  /*134a10*/  LDL.LU R137, [R1+0x8fe0] ;  /* 0x008fe00001897983 */ /* 0x000f220000300800 */
[----:B------:R-:W-:Y:S01]  /*134a20*/  IMAD.MOV.U32 R228, RZ, RZ, R167 ;  /* 0x000000ffffe47224 */ /* 0x000fe200078e00a7 */
[----:B------:R-:W-:Y:S01]  /*134a30*/  MOV R229, R166 ;  /* 0x000000a600e57202 */ /* 0x000fe20000000f00 */
[----:B------:R-:W-:Y:S01]  /*134a40*/  IMAD.MOV.U32 R230, RZ, RZ, R163 ;  /* 0x000000ffffe67224 */ /* 0x000fe200078e00a3 */
[----:B------:R-:W-:Y:S01]  /*134a50*/  MOV R231, R162 ;  /* 0x000000a200e77202 */ /* 0x000fe20000000f00 */
[----:B------:R-:W3:Y:S01]  /*134a60*/  LDL.LU R245, [R1+0x7d4] ;  /* 0x0007d40001f57983 */ /* 0x000ee20000300800 */
[----:B------:R-:W-:-:S03]  /*134a70*/  MOV R247, R140 ;  /* 0x0000008c00f77202 */ /* 0x000fc60000000f00 */
[----:B------:R-:W-:Y:S01]  /*134a80*/  MOV R167, R11 ;  /* 0x0000000b00a77202 */ /* 0x000fe20000000f00 */
[----:B------:R-:W-:Y:S01]  /*134a90*/  IMAD.MOV.U32 R166, RZ, RZ, R10 ;  /* 0x000000ffffa67224 */ /* 0x000fe200078e000a */
[----:B------:R-:W-:Y:S01]  /*134aa0*/  MOV R163, R9 ;  /* 0x0000000900a37202 */ /* 0x000fe20000000f00 */
[----:B------:R-:W-:Y:S01]  /*134ab0*/  IMAD.MOV.U32 R162, RZ, RZ, R8 ;  /* 0x000000ffffa27224 */ /* 0x000fe200078e0008 */
[----:B------:R-:W3:Y:S04]  /*134ac0*/  LDL.LU R246, [R1+0x7d8] ;  /* 0x0007d80001f67983 */ /* 0x000ee80000300800 */
[----:B------:R-:W2:Y:S04]  /*134ad0*/  LDL.LU R140, [R1+0x8fdc] ;  /* 0x008fdc00018c7983 */ /* 0x000ea80000300800 */
[----:B------:R-:W-:Y:S04]  /*134ae0*/  STL [R1+0x8864], R167 ;  /* 0x008864a701007387 */ /* 0x000fe80000100800 */
[----:B------:R-:W-:Y:S04]  /*134af0*/  STL [R1+0x8860], R166 ;  /* 0x008860a601007387 */ /* 0x000fe80000100800 */
[----:B------:R-:W-:Y:S04]  /*134b00*/  STL [R1+0x885c], R163 ;  /* 0x00885ca301007387 */ /* 0x000fe80000100800 */
[----:B------:R1:W-:Y:S01]  /*134b10*/  STL [R1+0x8858], R162 ;  /* 0x008858a201007387 */ /* 0x0003e20000100800 */
[----:B----4-:R-:W-:Y:S07]  /*134b20*/  HMMA.1688.F32.TF32 R8, R240, R136, R232 ;  /* 0x00000088f008723c */ /* 0x010fee00000810e8 */
[----:B------:R-:W-:-:S02]  /*134b30*/  IMAD.MOV.U32 R232, RZ, RZ, R141 ;  /* 0x000000ffffe87224 */ /* 0x000fc400078e008d */
[----:B------:R-:W2:Y:S01]  /*134b40*/  LDL.LU R141, [R1+0x8fd8] ;  /* 0x008fd800018d7983 */ /* 0x000ea20000300800 */
[----:B------:R-:W-:-:S03]  /*134b50*/  MOV R235, R144 ;  /* 0x0000009000eb7202 */ /* 0x000fc60000000f00 */
[----:B------:R-:W4:Y:S04]  /*134b60*/  LDL.LU R233, [R1+0x7c4] ;  /* 0x0007c40001e97983 */ /* 0x000f280000300800 */
[----:B------:R-:W4:Y:S04]  /*134b70*/  LDL.LU R234, [R1+0x7c8] ;  /* 0x0007c80001ea7983 */ /* 0x000f280000300800 */
[----:B------:R-:W3:Y:S03]  /*134b80*/  LDL.LU R144, [R1+0x8fd4] ;  /* 0x008fd40001907983 */ /* 0x000ee60000300800 */
        /* <DEDUP_REMOVED lines=8> */
[----:B--2---:R-:W-:Y:S07]  /*134c10*/  HMMA.1688.F32.TF32 R8, R240, R140, R228 ;  /* 0x0000008cf008723c */ /* 0x004fee00000810e4 */
[----:B------:R-:W-:-:S02]  /*134c20*/  IMAD.MOV.U32 R228, RZ, RZ, R145 ;  /* 0x000000ffffe47224 */ /* 0x000fc400078e0091 */
[----:B------:R-:W3:Y:S01]  /*134c30*/  LDL.LU R145, [R1+0x8fd0] ;  /* 0x008fd00001917983 */ /* 0x000ee20000300800 */
[----:B------:R-:W-:Y:S01]  /*134c40*/  MOV R229, R148 ;  /* 0x0000009400e57202 */ /* 0x000fe20000000f00 */
[----:B------:R-:W-:Y:S02]  /*134c50*/  IMAD.MOV.U32 R230, RZ, RZ, R149 ;  /* 0x000000ffffe67224 */ /* 0x000fe400078e0095 */
[----:B------:R-:W4:Y:S04]  /*134c60*/  LDL.LU R148, [R1+0x8fcc] ;  /* 0x008fcc0001947983 */ /* 0x000f280000300800 */
[----:B------:R-:W4:Y:S07]  /*134c70*/  LDL.LU R149, [R1+0x8fc8] ;  /* 0x008fc80001957983 */ /* 0x000f2e0000300800 */
        /* <DEDUP_REMOVED lines=10> */
[C---:B---3--:R-:W-:Y:S11]  /*134d20*/  HMMA.1688.F32.TF32 R8, R240.reuse, R144, R244 ;  /* 0x00000090f008723c */ /* 0x048ff600000810f4 */
[----:B------:R-:W-:Y:S11]  /*134d30*/  @!UPT UIADD3 URZ, URZ, URZ, URZ ;  /* 0x0000003f3f3ff290 */ /* 0x000ff6000fffe03f */
[----:B------:R-:W-:Y:S02]  /*134d40*/  @!UPT UIADD3 URZ, URZ, URZ, URZ ;  /* 0x0000003f3f3ff290 */ /* 0x000fe4000fffe03f */
[----:B------:R-:W-:Y:S01]  /*134d50*/  MOV R159, R11 ;  /* 0x0000000b009f7202 */ /* 0x000fe20000000f00 */
[----:B------:R-:W-:Y:S01]  /*134d60*/  IMAD.MOV.U32 R158, RZ, RZ, R10 ;  /* 0x000000ffff9e7224 */ /* 0x000fe200078e000a */
[----:B------:R-:W-:Y:S01]  /*134d70*/  MOV R155, R9 ;  /* 0x00000009009b7202 */ /* 0x000fe20000000f00 */
[----:B------:R-:W-:Y:S02]  /*134d80*/  IMAD.MOV.U32 R154, RZ, RZ, R8 ;  /* 0x000000ffff9a7224 */ /* 0x000fe400078e0008 */
[----:B------:R-:W-:Y:S01]  /*134d90*/  STL [R1+0x8894], R159 ;  /* 0x0088949f01007387 */ /* 0x000fe20000100800 */
[----:B----4-:R-:W-:Y:S03]  /*134da0*/  HMMA.1688.F32.TF32 R8, R240, R148, R232 ;  /* 0x00000094f008723c */ /* 0x010fe600000810e8 */
[----:B------:R-:W-:Y:S04]  /*134db0*/  STL [R1+0x8890], R158 ;  /* 0x0088909e01007387 */ /* 0x000fe80000100800 */
[----:B------:R-:W-:Y:S01]  /*134dc0*/  STL [R1+0x888c], R155 ;  /* 0x00888c9b01007387 */ /* 0x000fe20000100800 */
[----:B------:R-:W-:-:S03]  /*134dd0*/  IMAD.MOV.U32 R232, RZ, RZ, R153 ;  /* 0x000000ffffe87224 */ /* 0x000fc600078e0099 */
[----:B------:R3:W-:Y:S04]  /*134de0*/  STL [R1+0x8888], R154 ;  /* 0x0088889a01007387 */ /* 0x0007e80000100800 */
[----:B------:R-:W2:Y:S01]  /*134df0*/  LDL.LU R153, [R1+0x8fc0] ;  /* 0x008fc00001997983 */ /* 0x000ea20000300800 */
        /* <DEDUP_REMOVED lines=13> */
[----:B------:R-:W3:Y:S04]  /*134ed0*/  LDL.LU R160, [R1+0x8fb4] ;  /* 0x008fb40001a07983 */ /* 0x000ee80000300800 */
[----:B------:R-:W-:Y:S04]  /*134ee0*/  STL [R1+0x88a4], R175 ;  /* 0x0088a4af01007387 */ /* 0x000fe80000100800 */
[----:B------:R-:W-:Y:S04]  /*134ef0*/  STL [R1+0x88a0], R174 ;  /* 0x0088a0ae01007387 */ /* 0x000fe80000100800 */
        /* <DEDUP_REMOVED lines=14> */
[----:B------:R-:W-:Y:S04]  /*134fe0*/  STL [R1+0x88a8], R167 ;  /* 0x0088a8a701007387 */ /* 0x000fe80000100800 */
[----:B------:R-:W3:Y:S01]  /*134ff0*/  LDL.LU R161, [R1+0x8fb0] ;  /* 0x008fb00001a17983 */ /* 0x000ee20000300800 */
[----:B------:R-:W-:Y:S01]  /*135000*/  MOV R245, R164 ;  /* 0x000000a400f57202 */ /* 0x000fe20000000f00 */
[----:B------:R-:W-:Y:S02]  /*135010*/  IMAD.MOV.U32 R246, RZ, RZ, R165 ;  /* 0x000000fffff67224 */ /* 0x000fe400078e00a5 */
[----:B------:R-:W2:Y:S04]  /*135020*/  LDL.LU R164, [R1+0x8fac] ;  /* 0x008fac0001a47983 */ /* 0x000ea80000300800 */
[----:B------:R-:W2:Y:S01]  /*135030*/  LDL.LU R165, [R1+0x8fa8] ;  /* 0x008fa80001a57983 */ /* 0x000ea20000300800 */
        /* <DEDUP_REMOVED lines=9> */
[----:B------:R-:W4:Y:S04]  /*1350d0*/  LDL.LU R168, [R1+0x8fa4] ;  /* 0x008fa40001a87983 */ /* 0x000f280000300800 */
[----:B------:R-:W-:Y:S04]  /*1350e0*/  STL [R1+0x88c4], R183 ;  /* 0x0088c4b701007387 */ /* 0x000fe80000100800 */
[----:B------:R-:W-:Y:S04]  /*1350f0*/  STL [R1+0x88c0], R182 ;  /* 0x0088c0b601007387 */ /* 0x000fe80000100800 */
[----:B------:R-:W-:Y:S04]  /*135100*/  STL [R1+0x88bc], R179 ;  /* 0x0088bcb301007387 */ /* 0x000fe80000100800 */
[----:B------:R-:W-:Y:S01]  /*135110*/  STL [R1+0x88b8], R178 ;  /* 0x0088b8b201007387 */ /* 0x000fe20000100800 */
[C---:B---3--:R-:W-:Y:S11]  /*135120*/  HMMA.1688.F32.TF32 R8, R240.reuse, R160, R232 ;  /* 0x000000a0f008723c */ /* 0x048ff600000810e8 */
[----:B------:R-:W-:Y:S11]  /*135130*/  @!UPT UIADD3 URZ, URZ, URZ, URZ ;  /* 0x0000003f3f3ff290 */ /* 0x000ff6000fffe03f */
[----:B------:R-:W-:Y:S02]  /*135140*/  @!UPT UIADD3 URZ, URZ, URZ, URZ ;  /* 0x0000003f3f3ff290 */ /* 0x000fe4000fffe03f */
[----:B-1----:R-:W-:Y:S01]  /*135150*/  MOV R147, R11 ;  /* 0x0000000b00937202 */ /* 0x002fe20000000f00 */
[----:B------:R-:W-:Y:S01]  /*135160*/  IMAD.MOV.U32 R146, RZ, RZ, R10 ;  /* 0x000000ffff927224 */ /* 0x000fe200078e000a */
[----:B------:R-:W-:Y:S01]  /*135170*/  MOV R150, R9 ;  /* 0x0000000900967202 */ /* 0x000fe20000000f00 */
[----:B------:R-:W-:Y:S02]  /*135180*/  IMAD.MOV.U32 R151, RZ, RZ, R8 ;  /* 0x000000ffff977224 */ /* 0x000fe400078e0008 */
[----:B------:R-:W-:Y:S01]  /*135190*/  STL [R1+0x88d4], R147 ;  /* 0x0088d49301007387 */ /* 0x000fe20000100800 */
[----:B--2---:R-:W-:Y:S03]  /*1351a0*/  HMMA.1688.F32.TF32 R8, R240, R164, R228 ;  /* 0x000000a4f008723c */ /* 0x004fe600000810e4 */
[----:B------:R-:W-:Y:S04]  /*1351b0*/  STL [R1+0x88d0], R146 ;  /* 0x0088d09201007387 */ /* 0x000fe80000100800 */
[----:B------:R-:W-:Y:S01]  /*1351c0*/  STL [R1+0x88cc], R150 ;  /* 0x0088cc9601007387 */ /* 0x000fe20000100800 */
[----:B------:R-:W-:-:S03]  /*1351d0*/  IMAD.MOV.U32 R228, RZ, RZ, R169 ;  /* 0x000000ffffe47224 */ /* 0x000fc600078e00a9 */
[----:B------:R-:W-:Y:S04]  /*1351e0*/  STL [R1+0x88c8], R151 ;  /* 0x0088c89701007387 */ /* 0x000fe80000100800 */
[----:B------:R-:W4:Y:S01]  /*1351f0*/  LDL.LU R169, [R1+0x8fa0] ;  /* 0x008fa00001a97983 */ /* 0x000f220000300800 */
[----:B------:R-:W-:Y:S01]  /*135200*/  IMAD.MOV.U32 R232, RZ, RZ, R191 ;  /* 0x000000ffffe87224 */ /* 0x000fe200078e00bf */
[----:B------:R-:W-:Y:S01]  /*135210*/  MOV R233, R190 ;  /* 0x000000be00e97202 */ /* 0x000fe20000000f00 */
[----:B------:R-:W-:Y:S01]  /*135220*/  IMAD.MOV.U32 R234, RZ, RZ, R187 ;  /* 0x000000ffffea7224 */ /* 0x000fe200078e00bb */
[----:B------:R-:W-:Y:S01]  /*135230*/  MOV R235, R186 ;  /* 0x000000ba00eb7202 */ /* 0x000fe20000000f00 */
[----:B------:R-:W2:Y:S01]  /*135240*/  LDL.LU R229, [R1+0x754] ;  /* 0x0007540001e57983 */ /* 0x000ea20000300800 */
[----:B------:R-:W-:-:S03]  /*135250*/  MOV R231, R172 ;  /* 0x000000ac00e77202 */ /* 0x000fc60000000f00 */
[----:B------:R-:W-:Y:S01]  /*135260*/  MOV R191, R11 ;  /* 0x0000000b00bf7202 */ /* 0x000fe20000000f00 */
[----:B------:R-:W-:Y:S01]  /*135270*/  IMAD.MOV.U32 R190, RZ, RZ, R10 ;  /* 0x000000ffffbe7224 */ /* 0x000fe200078e000a */
[----:B------:R-:W-:Y:S01]  /*135280*/  MOV R187, R9 ;  /* 0x0000000900bb7202 */ /* 0x000fe20000000f00 */
[----:B------:R-:W-:Y:S01]  /*135290*/  IMAD.MOV.U32 R186, RZ, RZ, R8 ;  /* 0x000000ffffba7224 */ /* 0x000fe200078e0008 */
[----:B------:R-:W2:Y:S04]  /*1352a0*/  LDL.LU R230, [R1+0x758] ;  /* 0x0007580001e67983 */ /* 0x000ea80000300800 */
[----:B------:R-:W3:Y:S04]  /*1352b0*/  LDL.LU R172, [R1+0x8f9c] ;  /* 0x008f9c0001ac7983 */ /* 0x000ee80000300800 */
[----:B------:R-:W-:Y:S04]  /*1352c0*/  STL [R1+0x88e4], R191 ;  /* 0x0088e4bf01007387 */ /* 0x000fe80000100800 */
[----:B------:R-:W-:Y:S04]  /*1352d0*/  STL [R1+0x88e0], R190 ;  /* 0x0088e0be01007387 */ /* 0x000fe80000100800 */
[----:B------:R-:W-:Y:S04]  /*1352e0*/  STL [R1+0x88dc], R187 ;  /* 0x0088dcbb01007387 */ /* 0x000fe80000100800 */
[----:B------:R-:W-:Y:S01]  /*1352f0*/  STL [R1+0x88d8], R186 ;  /* 0x0088d8ba01007387 */ /* 0x000fe20000100800 */
[----:B------:R-:W-:Y:S01]  /*135300*/  IMAD.MOV.U32 R16, RZ, RZ, R177 ;  /* 0x000000ffff107224 */ /* 0x000fe200078e00b1 */
[----:B----4-:R-:W-:Y:S07]  /*135310*/  HMMA.1688.F32.TF32 R8, R240, R168, R244 ;  /* 0x000000a8f008723c */ /* 0x010fee00000810f4 */
[----:B------:R-:W-:-:S02]  /*135320*/  IMAD.MOV.U32 R244, RZ, RZ, R173 ;  /* 0x000000fffff47224 */ /* 0x000fc400078e00ad */
[----:B------:R-:W3:Y:S01]  /*135330*/  LDL.LU R173, [R1+0x8f98] ;  /* 0x008f980001ad7983 */ /* 0x000ee20000300800 */
[----:B------:R-:W-:-:S03]  /*135340*/  MOV R247, R176 ;  /* 0x000000b000f77202 */ /* 0x000fc60000000f00 */
[----:B------:R-:W4:Y:S04]  /*135350*/  LDL.LU R245, [R1+0x744] ;  /* 0x0007440001f57983 */ /* 0x000f280000300800 */
[----:B------:R-:W4:Y:S04]  /*135360*/  LDL.LU R246, [R1+0x748] ;  /* 0x0007480001f67983 */ /* 0x000f280000300800 */
[----:B------:R-:W2:Y:S03]  /*135370*/  LDL.LU R176, [R1+0x8f94] ;  /* 0x008f940001b07983 */ /* 0x000ea60000300800 */
[----:B------:R-:W-:Y:S01]  /*135380*/  MOV R111, R11 ;  /* 0x0000000b006f7202 */ /* 0x000fe20000000f00 */
[----:B------:R-:W-:Y:S01]  /*135390*/  IMAD.MOV.U32 R110, RZ, RZ, R10 ;  /* 0x000000ffff6e7224 */ /* 0x000fe200078e000a */
[----:B------:R-:W-:Y:S01]  /*1353a0*/  MOV R114, R9 ;  /* 0x0000000900727202 */ /* 0x000fe20000000f00 */
[----:B------:R-:W-:-:S02]  /*1353b0*/  IMAD.MOV.U32 R115, RZ, RZ, R8 ;  /* 0x000000ffff737224 */ /* 0x000fc400078e0008 */
[----:B------:R-:W-:Y:S04]  /*1353c0*/  STL [R1+0x88f4], R111 ;  /* 0x0088f46f01007387 */ /* 0x000fe80000100800 */
[----:B------:R-:W-:Y:S04]  /*1353d0*/  STL [R1+0x88f0], R110 ;  /* 0x0088f06e01007387 */ /* 0x000fe80000100800 */
[----:B------:R-:W-:Y:S04]  /*1353e0*/  STL [R1+0x88ec], R114 ;  /* 0x0088ec7201007387 */ /* 0x000fe80000100800 */
[----:B------:R-:W-:Y:S04]  /*1353f0*/  STL [R1+0x88e8], R115 ;  /* 0x0088e87301007387 */ /* 0x000fe80000100800 */
[----:B------:R-:W2:Y:S01]  /*135400*/  LDL.LU R177, [R1+0x8f90] ;  /* 0x008f900001b17983 */ /* 0x000ea20000300800 */
[----:B------:R-:W-:Y:S01]  /*135410*/  MOV R18, R180 ;  /* 0x000000b400127202 */ /* 0x000fe20000000f00 */
[----:B------:R-:W-:-:S02]  /*135420*/  IMAD.MOV.U32 R19, RZ, RZ, R181 ;  /* 0x000000ffff137224 */ /* 0x000fc400078e00b5 */
[----:B------:R-:W2:Y:S04]  /*135430*/  LDL.LU R17, [R1+0x734] ;  /* 0x0007340001117983 */ /* 0x000ea80000300800 */
[----:B------:R-:W4:Y:S04]  /*135440*/  LDL.LU R180, [R1+0x8f8c] ;  /* 0x008f8c0001b47983 */ /* 0x000f280000300800 */
[----:B------:R-:W4:Y:S01]  /*135450*/  LDL.LU R181, [R1+0x8f88] ;  /* 0x008f880001b57983 */ /* 0x000f220000300800 */
[----:B------:R-:W-:Y:S01]  /*135460*/  MOV R248, R192 ;  /* 0x000000c000f87202 */ /* 0x000fe20000000f00 */
[----:B------:R-:W-:Y:S01]  /*135470*/  IMAD.MOV.U32 R249, RZ, RZ, R193 ;  /* 0x000000fffff97224 */ /* 0x000fe200078e00c1 */
[----:B------:R-:W-:Y:S01]  /*135480*/  MOV R250, R196 ;  /* 0x000000c400fa7202 */ /* 0x000fe20000000f00 */
[----:B------:R-:W-:Y:S01]  /*135490*/  IMAD.MOV.U32 R251, RZ, RZ, R197 ;  /* 0x000000fffffb7224 */ /* 0x000fe200078e00c5 */
[----:B---3--:R-:W-:Y:S07]  /*1354a0*/  HMMA.1688.F32.TF32 R8, R240, R172, R232 ;  /* 0x000000acf008723c */ /* 0x008fee00000810e8 */
[----:B------:R-:W-:Y:S01]  /*1354b0*/  MOV R232, R184 ;  /* 0x000000b800e87202 */ /* 0x000fe20000000f00 */
[----:B------:R-:W-:Y:S11]  /*1354c0*/  IMAD.MOV.U32 R233, RZ, RZ, R185 ;  /* 0x000000ffffe97224 */ /* 0x000ff600078e00b9 */
[----:B------:R-:W-:Y:S05]  /*1354d0*/  @!UPT UIADD3 URZ, URZ, URZ, URZ ;  /* 0x0000003f3f3ff290 */ /* 0x000fea000fffe03f */
[----:B------:R-:W-:Y:S01]  /*1354e0*/  MOV R154, R11 ;  /* 0x0000000b009a7202 */ /* 0x000fe20000000f00 */
[----:B------:R-:W-:Y:S01]  /*1354f0*/  IMAD.MOV.U32 R155, RZ, RZ, R10 ;  /* 0x000000ffff9b7224 */ /* 0x000fe200078e000a */
[----:B------:R-:W-:Y:S01]  /*135500*/  MOV R158, R9 ;  /* 0x00000009009e7202 */ /* 0x000fe20000000f00 */
[----:B------:R-:W-:Y:S02]  /*135510*/  IMAD.MOV.U32 R159, RZ, RZ, R8 ;  /* 0x000000ffff9f7224 */ /* 0x000fe400078e0008 */
[----:B------:R-:W-:Y:S04]  /*135520*/  STL [R1+0x8904], R154 ;  /* 0x0089049a01007387 */ /* 0x000fe80000100800 */
[----:B------:R-:W-:Y:S04]  /*135530*/  STL [R1+0x8900], R155 ;  /* 0x0089009b01007387 */ /* 0x000fe80000100800 */
[----:B------:R-:W-:Y:S04]  /*135540*/  STL [R1+0x88fc], R158 ;  /* 0x0088fc9e01007387 */ /* 0x000fe80000100800 */
[----:B------:R-:W-:Y:S04]  /*135550*/  STL [R1+0x88f8], R159 ;  /* 0x0088f89f01007387 */ /* 0x000fe80000100800 */
[----:B------:R-:W3:Y:S04]  /*135560*/  LDL.LU R184, [R1+0x8f84] ;  /* 0x008f840001b87983 */ /* 0x000ee80000300800 */
[----:B------:R-:W3:Y:S01]  /*135570*/  LDL.LU R185, [R1+0x8f80] ;  /* 0x008f800001b97983 */ /* 0x000ee20000300800 */
[----:B------:R-:W-:Y:S01]  /*135580*/  MOV R234, R188 ;  /* 0x000000bc00ea7202 */ /* 0x000fe20000000f00 */
[----:B------:R-:W-:-:S02]  /*135590*/  IMAD.MOV.U32 R235, RZ, RZ, R189 ;  /* 0x000000ffffeb7224 */ /* 0x000fc400078e00bd */
[----:B------:R-:W3:Y:S04]  /*1355a0*/  LDL.LU R188, [R1+0x8f7c] ;  /* 0x008f7c0001bc7983 */ /* 0x000ee80000300800 */
[----:B------:R-:W3:Y:S04]  /*1355b0*/  LDL.LU R189, [R1+0x8f78] ;  /* 0x008f780001bd7983 */ /* 0x000ee80000300800 */
[----:B------:R-:W3:Y:S04]  /*1355c0*/  LDL.LU R192, [R1+0x8f74] ;  /* 0x008f740001c07983 */ /* 0x000ee80000300800 */
[----:B------:R-:W3:Y:S01]  /*1355d0*/  LDL.LU R193, [R1+0x8f70] ;  /* 0x008f700001c17983 */ /* 0x000ee20000300800 */
[----:B--2---:R-:W-:Y:S03]  /*1355e0*/  HMMA.1688.F32.TF32 R8, R240, R176, R228 ;  /* 0x000000b0f008723c */ /* 0x004fe600000810e4 */
[----:B------:R-:W2:Y:S04]  /*1355f0*/  LDL.LU R196, [R1+0x8f6c] ;  /* 0x008f6c0001c47983 */ /* 0x000ea80000300800 */
[----:B------:R-:W2:Y:S01]  /*135600*/  LDL.LU R197, [R1+0x8f68] ;  /* 0x008f680001c57983 */ /* 0x000ea20000300800 */
[----:B------:R-:W-:Y:S01]  /*135610*/  MOV R228, R200 ;  /* 0x000000c800e47202 */ /* 0x000fe20000000f00 */
[----:B------:R-:W-:Y:S11]  /*135620*/  IMAD.MOV.U32 R229, RZ, RZ, R201 ;  /* 0x000000ffffe57224 */ /* 0x000ff600078e00c9 */
[----:B------:R-:W-:Y:S04]  /*135630*/  @!UPT UIADD3 URZ, URZ, URZ, URZ ;  /* 0x0000003f3f3ff290 */ /* 0x000fe8000fffe03f */
[----:B------:R-:W-:Y:S01]  /*135640*/  MOV R171, R10 ;  /* 0x0000000a00ab7202 */ /* 0x000fe20000000f00 */
[----:B------:R-:W-:Y:S01]  /*135650*/  IMAD.MOV.U32 R170, RZ, RZ, R11 ;  /* 0x000000ffffaa7224 */ /* 0x000fe200078e000b */
[----:B------:R-:W-:Y:S01]  /*135660*/  MOV R175, R8 ;  /* 0x0000000800af7202 */ /* 0x000fe20000000f00 */
[----:B------:R-:W-:-:S03]  /*135670*/  IMAD.MOV.U32 R174, RZ, RZ, R9 ;  /* 0x000000ffffae7224 */ /* 0x000fc600078e0009 */
[----:B------:R-:W-:Y:S04]  /*135680*/  STL.64 [R1+0x8e20], R170 ;  /* 0x008e20aa01007387 */ /* 0x000fe80000100a00 */
[----:B------:R1:W-:Y:S04]  /*135690*/  STL.64 [R1+0x8e18], R168 ;  /* 0x008e18a801007387 */ /* 0x0003e80000100a00 */
[----:B------:R-:W-:Y:S04]  /*1356a0*/  STL.64 [R1+0x8e10], R174 ;  /* 0x008e10ae01007387 */ /* 0x000fe80000100a00 */
[----:B------:R1:W-:Y:S04]  /*1356b0*/  STL.64 [R1+0x8e08], R172 ;  /* 0x008e08ac01007387 */ /* 0x0003e80000100a00 */
[----:B------:R-:W2:Y:S04]  /*1356c0*/  LDL.LU R200, [R1+0x8f64] ;  /* 0x008f640001c87983 */ /* 0x000ea80000300800 */
[----:B------:R-:W2:Y:S01]  /*1356d0*/  LDL.LU R201, [R1+0x8f60] ;  /* 0x008f600001c97983 */ /* 0x000ea20000300800 */
[----:B------:R-:W-:Y:S01]  /*1356e0*/  MOV R230, R204 ;  /* 0x000000cc00e67202 */ /* 0x000fe20000000f00 */
[----:B------:R-:W-:-:S02]  /*1356f0*/  IMAD.MOV.U32 R231, RZ, RZ, R205 ;  /* 0x000000ffffe77224 */ /* 0x000fc400078e00cd */
[----:B------:R-:W2:Y:S04]  /*135700*/  LDL.LU R204, [R1+0x8f5c] ;  /* 0x008f5c0001cc7983 */ /* 0x000ea80000300800 */
[----:B------:R-:W2:Y:S01]  /*135710*/  LDL.LU R205, [R1+0x8f58] ;  /* 0x008f580001cd7983 */ /* 0x000ea20000300800 */
[C---:B----4-:R-:W-:Y:S01]  /*135720*/  HMMA.1688.F32.TF32 R8, R240.reuse, R180, R244 ;  /* 0x000000b4f008723c */ /* 0x050fe200000810f4 */
[----:B------:R-:W-:Y:S01]  /*135730*/  MOV R224, R199 ;  /* 0x000000c700e07202 */ /* 0x000fe20000000f00 */
[----:B------:R-:W-:Y:S01]  /*135740*/  IMAD.MOV.U32 R225, RZ, RZ, R198 ;  /* 0x000000ffffe17224 */ /* 0x000fe200078e00c6 */
[----:B------:R-:W-:Y:S01]  /*135750*/  MOV R226, R195 ;  /* 0x000000c300e27202 */ /* 0x000fe20000000f00 */
[----:B------:R-:W-:Y:S11]  /*135760*/  IMAD.MOV.U32 R227, RZ, RZ, R194 ;  /* 0x000000ffffe37224 */ /* 0x000ff600078e00c2 */
[----:B------:R-:W-:Y:S09]  /*135770*/  @!UPT UIADD3 URZ, URZ, URZ, URZ ;  /* 0x0000003f3f3ff290 */ /* 0x000ff2000fffe03f */
        /* <DEDUP_REMOVED lines=47> */
[----:B------:R-:W-:Y:S04]  /*135a70*/  STL.64 [R1+0x8e40], R166 ;  /* 0x008e40a601007387 */ /* 0x000fe80000100a00 */
[----:B------:R-:W-:Y:S04]  /*135a80*/  STL.64 [R1+0x8e38], R164 ;  /* 0x008e38a401007387 */ /* 0x000fe80000100a00 */
[----:B------:R-:W-:Y:S04]  /*135a90*/  STL.64 [R1+0x8e30], R162 ;  /* 0x008e30a201007387 */ /* 0x000fe80000100a00 */
[----:B------:R-:W-:Y:S04]  /*135aa0*/  STL.64 [R1+0x8e28], R160 ;  /* 0x008e28a001007387 */ /* 0x000fe80000100a00 */
[----:B------:R-:W-:Y:S07]  /*135ab0*/  STL.64 [R1+0x8e50], R182 ;  /* 0x008e50b601007387 */ /* 0x000fee0000100a00 */
[----:B------:R-:W-:Y:S01]  /*135ac0*/  MOV R191, R8 ;  /* 0x0000000800bf7202 */ /* 0x000fe20000000f00 */
[----:B------:R-:W-:Y:S01]  /*135ad0*/  IMAD.MOV.U32 R190, RZ, RZ, R9 ;  /* 0x000000ffffbe7224 */ /* 0x000fe200078e0009 */
[----:B------:R-:W-:Y:S01]  /*135ae0*/  MOV R187, R10 ;  /* 0x0000000a00bb7202 */ /* 0x000fe20000000f00 */
[----:B------:R-:W-:-:S02]  /*135af0*/  IMAD.MOV.U32 R186, RZ, RZ, R11 ;  /* 0x000000ffffba7224 */ /* 0x000fc400078e000b */
[----:B------:R-:W-:Y:S01]  /*135b00*/  HMMA.1688.F32.TF32 R8, R240, R204, R244 ;  /* 0x000000ccf008723c */ /* 0x000fe200000810f4 */
[----:B------:R1:W-:Y:S04]  /*135b10*/  STL.64 [R1+0x8e48], R180 ;  /* 0x008e48b401007387 */ /* 0x0003e80000100a00 */
        /* <DEDUP_REMOVED lines=12> */
[----:B-1----:R-:W2:Y:S04]  /*135be0*/  LDL.LU R180, [R1+0x950] ;  /* 0x0009500001b47983 */ /* 0x002ea80000300800 */
[----:B------:R-:W2:Y:S04]  /*135bf0*/  LDL.LU R181, [R1+0x954] ;  /* 0x0009540001b57983 */ /* 0x000ea80000300800 */
[----:B------:R-:W2:Y:S04]  /*135c00*/  LDL.LU R182, [R1+0x958] ;  /* 0x0009580001b67983 */ /* 0x000ea80000300800 */
[----:B------:R-:W2:Y:S01]  /*135c10*/  LDL.LU R183, [R1+0x95c] ;  /* 0x00095c0001b77983 */ /* 0x000ea20000300800 */
[----:B------:R-:W-:-:S03]  /*135c20*/  MOV R111, R8 ;  /* 0x00000008006f7202 */ /* 0x000fc60000000f00 */
        /* <DEDUP_REMOVED lines=37> */
[----:B------:R-:W4:Y:S04]  /*135e80*/  LDL.64 R164, [R1+0x360] ;  /* 0x0003600001a47983 */ /* 0x000f280000100a00 */
        /* <DEDUP_REMOVED lines=8> */
[----:B------:R-:W3:Y:S04]  /*135f10*/  LDL.LU R30, [R1+0xdf8] ;  /* 0x000df800011e7983 */ /* 0x000ee80000300800 */
[----:B------:R-:W3:Y:S04]  /*135f20*/  LDL.LU R31, [R1+0xdfc] ;  /* 0x000dfc00011f7983 */ /* 0x000ee80000300800 */
[----:B------:R-:W3:Y:S04]  /*135f30*/  LDL.LU R236, [R1+0xe10] ;  /* 0x000e100001ec7983 */ /* 0x000ee80000300800 */
[----:B------:R-:W3:Y:S01]  /*135f40*/  LDL.LU R237, [R1+0xe14] ;  /* 0x000e140001ed7983 */ /* 0x000ee20000300800 */
[C---:B--2---:R-:W-:Y:S11]  /*135f50*/  HMMA.1688.F32.TF32 R212, R240.reuse, R208, R212 ;  /* 0x000000d0f0d4723c */ /* 0x044ff600000810d4 */
[----:B------:R-:W-:Y:S11]  /*135f60*/  @!UPT UIADD3 URZ, URZ, URZ, URZ ;  /* 0x0000003f3f3ff290 */ /* 0x000ff6000fffe03f */
[----:B------:R-:W-:Y:S02]  /*135f70*/  @!UPT UIADD3 URZ, URZ, URZ, URZ ;  /* 0x0000003f3f3ff290 */ /* 0x000fe4000fffe03f */
[----:B------:R-:W-:Y:S01]  /*135f80*/  MOV R154, R212 ;  /* 0x000000d4009a7202 */ /* 0x000fe20000000f00 */
[----:B------:R-:W-:Y:S02]  /*135f90*/  IMAD.MOV.U32 R155, RZ, RZ, R213 ;  /* 0x000000ffff9b7224 */ /* 0x000fe400078e00d5 */
[----:B------:R-:W2:Y:S01]  /*135fa0*/  LDL.LU.64 R212, [R1+0x8f38] ;  /* 0x008f380001d47983 */ /* 0x000ea20000300a00 */
[----:B------:R-:W-:Y:S01]  /*135fb0*/  MOV R158, R214 ;  /* 0x000000d6009e7202 */ /* 0x000fe20000000f00 */
[----:B------:R-:W-:Y:S01]  /*135fc0*/  IMAD.MOV.U32 R159, RZ, RZ, R215 ;  /* 0x000000ffff9f7224 */ /* 0x000fe200078e00d7 */
[----:B------:R-:W-:Y:S01]  /*135fd0*/  MOV R238, R211 ;  /* 0x000000d300ee7202 */ /* 0x000fe20000000f00 */
[----:B------:R-:W-:Y:S01]  /*135fe0*/  IMAD.MOV.U32 R239, RZ, RZ, R210 ;  /* 0x000000ffffef7224 */ /* 0x000fe200078e00d2 */
[C---:B--2---:R-:W-:Y:S11]  /*135ff0*/  HMMA.1688.F32.TF32 R216, R240.reuse, R212, R216 ;  /* 0x000000d4f0d8723c */ /* 0x044ff600000810d8 */
[----:B------:R-:W-:Y:S11]  /*136000*/  @!UPT UIADD3 URZ, URZ, URZ, URZ ;  /* 0x0000003f3f3ff290 */ /* 0x000ff6000fffe03f */
[----:B------:R-:W-:Y:S02]  /*136010*/  @!UPT UIADD3 URZ, URZ, URZ, URZ ;  /* 0x0000003f3f3ff290 */ /* 0x000fe4000fffe03f */
[----:B------:R-:W-:Y:S01]  /*136020*/  MOV R214, R218 ;  /* 0x000000da00d67202 */ /* 0x000fe20000000f00 */
[----:B------:R-:W-:Y:S01]  /*136030*/  IMAD.MOV.U32 R215, RZ, RZ, R219 ;  /* 0x000000ffffd77224 */ /* 0x000fe200078e00db */
[----:B------:R-:W-:Y:S01]  /*136040*/  MOV R210, R216 ;  /* 0x000000d800d27202 */ /* 0x000fe20000000f00 */
[----:B------:R-:W-:Y:S01]  /*136050*/  IMAD.MOV.U32 R211, RZ, RZ, R217 ;  /* 0x000000ffffd37224 */ /* 0x000fe200078e00d9 */
[----:B------:R-:W2:Y:S04]  /*136060*/  LDL.LU.64 R218, [R1+0x8f30] ;  /* 0x008f300001da7983 */ /* 0x000ea80000300a00 */
        /* <DEDUP_REMOVED lines=22> */
[----:B--2---:R-:W-:Y:S11]  /*1361d0*/  HMMA.1688.F32.TF32 R232, R240, R228, R232 ;  /* 0x000000e4f0e8723c */ /* 0x004ff600000810e8 */
[----:B------:R-:W-:Y:S11]  /*1361e0*/  @!UPT UIADD3 URZ, URZ, URZ, URZ ;  /* 0x0000003f3f3ff290 */ /* 0x000ff6000fffe03f */
[----:B------:R-:W-:Y:S01]  /*1361f0*/  @!UPT UIADD3 URZ, URZ, URZ, URZ ;  /* 0x0000003f3f3ff290 */ /* 0x000fe2000fffe03f */
[----:B------:R-:W-:Y:S04]  /*136200*/  STL.64 [R1+0x930], R232 ;  /* 0x000930e801007387 */ /* 0x000fe80000100a00 */
[----:B------:R1:W-:Y:S04]  /*136210*/  STL.64 [R1+0x938], R234 ;  /* 0x000938ea01007387 */ /* 0x0003e80000100a00 */
[----:B-1----:R-:W2:Y:S04]  /*136220*/  LDL.LU.64 R234, [R1+0x8ef0] ;  /* 0x008ef00001ea7983 */ /* 0x002ea80000300a00 */
[----:B------:R-:W2:Y:S01]  /*136230*/  LDL.LU.64 R232, [R1+0x8ee8] ;  /* 0x008ee80001e87983 */ /* 0x000ea20000300a00 */
[----:B------:R-:W-:Y:S08]  /*136240*/  HMMA.1688.F32.TF32 R16, R4, R16, R12 ;  /* 0x000000100410723c */ /* 0x000ff0000008100c */
[----:B--2---:R-:W-:Y:S01]  /*136250*/  HMMA.1688.F32.TF32 R240, R240, R232, R8 ;  /* 0x000000e8f0f0723c */ /* 0x004fe20000081008 */
[----:B------:R-:W2:Y:S04]  /*136260*/  LDL.LU.64 R10, [R1+0x8ee0] ;  /* 0x008ee000010a7983 */ /* 0x000ea80000300a00 */
[----:B------:R-:W2:Y:S11]  /*136270*/  LDL.LU.64 R8, [R1+0x8ed8] ;  /* 0x008ed80001087983 */ /* 0x000eb60000300a00 */
[----:B------:R-:W-:Y:S07]  /*136280*/  @!UPT UIADD3 URZ, URZ, URZ, URZ ;  /* 0x0000003f3f3ff290 */ /* 0x000fee000fffe03f */
[----:B------:R1:W-:Y:S04]  /*136290*/  STL.64 [R1+0x8f0], R240 ;  /* 0x0008f0f001007387 */ /* 0x0003e80000100a00 */
[----:B------:R3:W-:Y:S01]  /*1362a0*/  STL.64 [R1+0x8f8], R242 ;  /* 0x0008f8f201007387 */ /* 0x0007e20000100a00 */
[----:B-1----:R-:W-:Y:S01]  /*1362b0*/  MOV R240, R219 ;  /* 0x000000db00f07202 */ /* 0x002fe20000000f00 */
[----:B------:R-:W-:Y:S02]  /*1362c0*/  IMAD.MOV.U32 R241, RZ, RZ, R2 ;  /* 0x000000fffff17224 */ /* 0x000fe400078e0002 */
[----:B------:R-:W2:Y:S04]  /*1362d0*/  LDL.LU R219, [R1+0x8ed0] ;  /* 0x008ed00001db7983 */ /* 0x000ea80000300800 */
[----:B------:R-:W2:Y:S04]  /*1362e0*/  LDL.LU.64 R14, [R1+0x8ec8] ;  /* 0x008ec800010e7983 */ /* 0x000ea80000300a00 */
[----:B------:R-:W2:Y:S01]  /*1362f0*/  LDL.LU.64 R12, [R1+0x8ec0] ;  /* 0x008ec000010c7983 */ /* 0x000ea20000300a00 */
[C---:B---3--:R-:W-:Y:S03]  /*136300*/  HMMA.1688.F32.TF32 R240, R4.reuse, R240, R248 ;  /* 0x000000f004f0723c */ /* 0x048fe600000810f8 */
[----:B------:R-:W-:Y:S04]  /*136310*/  STL.64 [R1+0x2a0], R16 ;  /* 0x0002a01001007387 */ /* 0x000fe80000100a00 */
[----:B------:R1:W-:Y:S04]  /*136320*/  STL.64 [R1+0x2a8], R18 ;  /* 0x0002a81201007387 */ /* 0x0003e80000100a00 */
[----:B-1----:R-:W3:Y:S04]  /*136330*/  LDL.LU.64 R18, [R1+0x8eb8] ;  /* 0x008eb80001127983 */ /* 0x002ee80000300a00 */
[----:B------:R-:W2:Y:S04]  /*136340*/  LDL.LU.64 R16, [R1+0x8eb0] ;  /* 0x008eb00001107983 */ /* 0x000ea80000300a00 */
[----:B------:R-:W2:Y:S01]  /*136350*/  LDL.LU.64 R248, [R1+0x8ea8] ;  /* 0x008ea80001f87983 */ /* 0x000ea20000300a00 */
[C---:B------:R-:W-:Y:S08]  /*136360*/  HMMA.1688.F32.TF32 R180, R4.reuse, R160, R180 ;  /* 0x000000a004b4723c */ /* 0x040ff000000810b4 */
[C---:B----4-:R-:W-:Y:S01]  /*136370*/  HMMA.1688.F32.TF32 R160, R4.reuse, R164, R244 ;  /* 0x000000a404a0723c */ /* 0x050fe200000810f4 */
[----:B------:R-:W-:Y:S04]  /*136380*/  STL.64 [R1+0x290], R240 ;  /* 0x000290f001007387 */ /* 0x000fe80000100a00 */
[----:B------:R-:W-:Y:S03]  /*136390*/  STL.64 [R1+0x298], R242 ;  /* 0x000298f201007387 */ /* 0x000fe60000100a00 */
[C---:B------:R-:W-:Y:S07]  /*1363a0*/  HMMA.1688.F32.TF32 R24, R4.reuse, R24, R20 ;  /* 0x000000180418723c */ /* 0x040fee0000081014 */
[----:B------:R-:W-:Y:S04]  /*1363b0*/  STL.64 [R1+0x280], R180 ;  /* 0x000280b401007387 */ /* 0x000fe80000100a00 */
[----:B------:R-:W-:Y:S04]  /*1363c0*/  STL.64 [R1+0x288], R182 ;  /* 0x000288b601007387 */ /* 0x000fe80000100a00 */
[----:B------:R-:W-:Y:S04]  /*1363d0*/  STL.64 [R1+0x270], R160 ;  /* 0x000270a001007387 */ /* 0x000fe80000100a00 */
[----:B------:R1:W-:Y:S04]  /*1363e0*/  STL.64 [R1+0x278], R162 ;  /* 0x000278a201007387 */ /* 0x0003e80000100a00 */
[----:B------:R-:W4:Y:S01]  /*1363f0*/  LDL R247, [R1+0x1998] ;  /* 0x0019980001f77983 */ /* 0x000f220000100800 */
[C---:B-1----:R-:W-:Y:S11]  /*136400*/  HMMA.1688.F32.TF32 R160, R4.reuse, R168, R172 ;  /* 0x000000a804a0723c */ /* 0x042ff600000810ac */
[----:B------:R-:W-:Y:S11]  /*136410*/  @!UPT UIADD3 URZ, URZ, URZ, URZ ;  /* 0x0000003f3f3ff290 */ /* 0x000ff6000fffe03f */
[----:B------:R-:W-:Y:S01]  /*136420*/  @!UPT UIADD3 URZ, URZ, URZ, URZ ;  /* 0x0000003f3f3ff290 */ /* 0x000fe2000fffe03f */
[----:B------:R-:W-:Y:S04]  /*136430*/  STL.64 [R1+0x260], R160 ;  /* 0x000260a001007387 */ /* 0x000fe80000100a00 */
[----:B------:R-:W-:Y:S04]  /*136440*/  STL.64 [R1+0x268], R162 ;  /* 0x000268a201007387 */ /* 0x000fe80000100a00 */
[----:B------:R-:W-:Y:S04]  /*136450*/  STL.64 [R1+0x250], R24 ;  /* 0x0002501801007387 */ /* 0x000fe80000100a00 */
[----:B------:R-:W-:Y:S01]  /*136460*/  STL.64 [R1+0x258], R26 ;  /* 0x0002581a01007387 */ /* 0x000fe20000100a00 */
[----:B------:R-:W-:Y:S01]  /*136470*/  MOV R245, R164 ;  /* 0x000000a400f57202 */ /* 0x000fe20000000f00 */
[----:B------:R-:W-:Y:S01]  /*136480*/  IMAD.MOV.U32 R244, RZ, RZ, R165 ;  /* 0x000000fffff47224 */ /* 0x000fe200078e00a5 */
[C---:B--2---:R-:W-:Y:S01]  /*136490*/  HMMA.1688.F32.TF32 R20, R4.reuse, R248, R32 ;  /* 0x000000f80414723c */ /* 0x044fe20000081020 */
[----:B------:R-:W-:Y:S04]  /*1364a0*/  STL.64 [R1+0x8e00], R248 ;  /* 0x008e00f801007387 */ /* 0x000fe80000100a00 */
[----:B------:R-:W2:Y:S11]  /*1364b0*/  LDL R2, [R1+0x199c] ;  /* 0x00199c0001027983 */ /* 0x000eb60000100800 */
[----:B------:R-:W-:Y:S07]  /*1364c0*/  @!UPT UIADD3 URZ, URZ, URZ, URZ ;  /* 0x0000003f3f3ff290 */ /* 0x000fee000fffe03f */
[----:B------:R-:W-:Y:S04]  /*1364d0*/  STL.64 [R1+0x240], R20 ;  /* 0x0002401401007387 */ /* 0x000fe80000100a00 */
[----:B------:R1:W-:Y:S04]  /*1364e0*/  STL.64 [R1+0x248], R22 ;  /* 0x0002481601007387 */ /* 0x0003e80000100a00 */
[----:B------:R-:W-:Y:S04]  /*1364f0*/  STL.64 [R1+0x8da8], R10 ;  /* 0x008da80a01007387 */ /* 0x000fe80000100a00 */
[----:B------:R3:W-:Y:S01]  /*136500*/  STL.64 [R1+0x8da0], R8 ;  /* 0x008da00801007387 */ /* 0x0007e20000100a00 */
[C---:B-1----:R-:W-:Y:S08]  /*136510*/  HMMA.1688.F32.TF32 R20, R4.reuse, R8, R28 ;  /* 0x000000080414723c */ /* 0x042ff0000008101c */
[----:B---3--:R-:W-:Y:S11]  /*136520*/  HMMA.1688.F32.TF32 R8, R4, R12, R236 ;  /* 0x0000000c0408723c */ /* 0x008ff600000810ec */
[----:B------:R-:W-:Y:S04]  /*136530*/  @!UPT UIADD3 URZ, URZ, URZ, URZ ;  /* 0x0000003f3f3ff290 */ /* 0x000fe8000fffe03f */
[----:B------:R1:W-:Y:S04]  /*136540*/  STL.64 [R1+0x230], R20 ;  /* 0x0002301401007387 */ /* 0x0003e80000100a00 */
[----:B------:R3:W-:Y:S04]  /*136550*/  STL.64 [R1+0x238], R22 ;  /* 0x0002381601007387 */ /* 0x0007e80000100a00 */
[----:B------:R-:W2:Y:S04]  /*136560*/  LDL.LU R168, [R1+0xfc0] ;  /* 0x000fc00001a87983 */ /* 0x000ea80000300800 */
        /* <DEDUP_REMOVED lines=54> */
[----:B------:R-:W4:Y:S04]  /*1368d0*/  LDL.LU R218, [R1+0x8ea0] ;  /* 0x008ea00001da7983 */ /* 0x000f280000300800 */
[----:B------:R-:W-:Y:S04]  /*1368e0*/  STL.64 [R1+0x8db8], R14 ;  /* 0x008db80e01007387 */ /* 0x000fe80000100a00 */
[----:B------:R1:W-:Y:S04]  /*1368f0*/  STL.64 [R1+0x8db0], R12 ;  /* 0x008db00c01007387 */ /* 0x0003e80000100a00 */
[----:B-1----:R-:W4:Y:S04]  /*136900*/  LDL.LU R12, [R1+0xf00] ;  /* 0x000f0000010c7983 */ /* 0x002f280000300800 */
[----:B------:R-:W4:Y:S04]  /*136910*/  LDL.LU R13, [R1+0xf04] ;  /* 0x000f0400010d7983 */ /* 0x000f280000300800 */
[----:B------:R-:W4:Y:S04]  /*136920*/  LDL.LU R14, [R1+0xf08] ;  /* 0x000f0800010e7983 */ /* 0x000f280000300800 */
[----:B------:R-:W4:Y:S01]  /*136930*/  LDL.LU R15, [R1+0xf0c] ;  /* 0x000f0c00010f7983 */ /* 0x000f220000300800 */
[----:B--2---:R-:W-:Y:S11]  /*136940*/  HMMA.1688.F32.TF32 R20, R4, R16, R20 ;  /* 0x000000100414723c */ /* 0x004ff60000081014 */
        /* <DEDUP_REMOVED lines=8> */
[----:B-1----:R-:W2:Y:S04]  /*1369d0*/  LDL.LU R16, [R1+0xef0] ;  /* 0x000ef00001107983 */ /* 0x002ea80000300800 */
[----:B------:R-:W2:Y:S01]  /*1369e0*/  LDL.LU R17, [R1+0xef4] ;  /* 0x000ef40001117983 */ /* 0x000ea20000300800 */
[----:B---3--:R-:W-:Y:S01]  /*1369f0*/  IMAD.MOV.U32 R19, RZ, RZ, R219 ;  /* 0x000000ffff137224 */ /* 0x008fe200078e00db */
[----:B----4-:R-:W-:-:S02]  /*136a00*/  MOV R18, R218 ;  /* 0x000000da00127202 */ /* 0x010fc40000000f00 */
[----:B------:R-:W3:Y:S04]  /*136a10*/  LDL.LU R218, [R1+0x8e8c] ;  /* 0x008e8c0001da7983 */ /* 0x000ee80000300800 */
        /* <DEDUP_REMOVED lines=31> */
[----:B------:R-:W2:Y:S01]  /*136c10*/  LDL.LU.64 R32, [R1+0x8e58] ;  /* 0x008e580001207983 */ /* 0x000ea20000300a00 */
[----:B----4-:R-:W-:Y:S01]  /*136c20*/  MOV R26, R219 ;  /* 0x000000db001a7202 */ /* 0x010fe20000000f00 */
[----:B---3--:R-:W-:Y:S01]  /*136c30*/  IMAD.MOV.U32 R27, RZ, RZ, R218 ;  /* 0x000000ffff1b7224 */ /* 0x008fe200078e00da */
[C---:B------:R-:W-:Y:S08]  /*136c40*/  HMMA.1688.F32.TF32 R20, R4.reuse, R36, R20 ;  /* 0x000000240414723c */ /* 0x040ff00000081014 */
[C---:B------:R-:W-:Y:S08]  /*136c50*/  HMMA.1688.F32.TF32 R16, R4.reuse, R40, R16 ;  /* 0x000000280410723c */ /* 0x040ff00000081010 */
[C---:B------:R-:W-:Y:S01]  /*136c60*/  HMMA.1688.F32.TF32 R12, R4.reuse, R44, R12 ;  /* 0x0000002c040c723c */ /* 0x040fe2000008100c */
[----:B------:R-:W-:Y:S04]  /*136c70*/  STL.64 [R1+0x8df8], R30 ;  /* 0x008df81e01007387 */ /* 0x000fe80000100a00 */
[----:B------:R-:W-:Y:S03]  /*136c80*/  STL.64 [R1+0x8df0], R28 ;  /* 0x008df01c01007387 */ /* 0x000fe60000100a00 */
[----:B------:R-:W-:Y:S01]  /*136c90*/  MOV R218, R21 ;  /* 0x0000001500da7202 */ /* 0x000fe20000000f00 */
[----:B------:R-:W-:Y:S01]  /*136ca0*/  IMAD.MOV.U32 R219, RZ, RZ, R22 ;  /* 0x000000ffffdb7224 */ /* 0x000fe200078e0016 */
[C---:B--2---:R-:W-:Y:S11]  /*136cb0*/  HMMA.1688.F32.TF32 R24, R4.reuse, R32, R24 ;  /* 0x000000200418723c */ /* 0x044ff60000081018 */
[----:B------:R-:W-:Y:S11]  /*136cc0*/  @!UPT UIADD3 URZ, URZ, URZ, URZ ;  /* 0x0000003f3f3ff290 */ /* 0x000ff6000fffe03f */
[----:B------:R-:W-:Y:S01]  /*136cd0*/  @!UPT UIADD3 URZ, URZ, URZ, URZ ;  /* 0x0000003f3f3ff290 */ /* 0x000fe2000fffe03f */
[----:B------:R-:W-:Y:S04]  /*136ce0*/  STL.64 [R1+0x1d0], R24 ;  /* 0x0001d01801007387 */ /* 0x000fe80000100a00 */
[----:B------:R-:W-:Y:S04]  /*136cf0*/  STL.64 [R1+0x1d8], R26 ;  /* 0x0001d81a01007387 */ /* 0x000fe80000100a00 */
[----:B------:R-:W-:Y:S04]  /*136d00*/  STL [R1+0x1c0], R20 ;  /* 0x0001c01401007387 */ /* 0x000fe80000100800 */
[----:B------:R-:W-:Y:S04]  /*136d10*/  STL [R1+0x1cc], R23 ;  /* 0x0001cc1701007387 */ /* 0x000fe80000100800 */
        /* <DEDUP_REMOVED lines=8> */
[C---:B-1----:R-:W-:Y:S07]  /*136da0*/  HMMA.1688.F32.TF32 R12, R4.reuse, R52, R248 ;  /* 0x00000034040c723c */ /* 0x042fee00000810f8 */
[----:B------:R-:W-:Y:S04]  /*136db0*/  STL.64 [R1+0x190], R16 ;  /* 0x0001901001007387 */ /* 0x000fe80000100a00 */
[----:B------:R1:W-:Y:S02]  /*136dc0*/  STL.64 [R1+0x198], R18 ;  /* 0x0001981201007387 */ /* 0x0003e40000100a00 */
[C---:B-1----:R-:W-:Y:S10]  /*136dd0*/  HMMA.1688.F32.TF32 R16, R4.reuse, R60, R180 ;  /* 0x0000003c0410723c */ /* 0x042ff400000810b4 */
        /* <DEDUP_REMOVED lines=85> */
[----:B------:R1:W-:Y:S02]  /*137330*/  STL.64 [R1+0x108], R46 ;  /* 0x0001082e01007387 */ /* 0x0003e40000100a00 */
[C---:B-1----:R-:W-:Y:S08]  /*137340*/  HMMA.1688.F32.TF32 R44, R4.reuse, R88, R28 ;  /* 0x00000058042c723c */ /* 0x042ff0000008101c */
[C---:B---3--:R-:W-:Y:S08]  /*137350*/  HMMA.1688.F32.TF32 R28, R4.reuse, R92, R24 ;  /* 0x0000005c041c723c */ /* 0x048ff00000081018 */
        /* <DEDUP_REMOVED lines=18> */
[C---:B----4-:R-:W-:Y:S03]  /*137480*/  HMMA.1688.F32.TF32 R12, R4.reuse, R112, R8 ;  /* 0x00000070040c723c */ /* 0x050fe60000081008 */
[----:B------:R-:W-:Y:S04]  /*137490*/  LDS R237, [R2+0x87000] ;  /* 0x0870000002ed7984 */ /* 0x000fe80000000800 */
[----:B------:R-:W1:Y:S01]  /*1374a0*/  LDS R239, [R2+0x87400] ;  /* 0x0874000002ef7984 */ /* 0x000e620000000800 */
[C---:B------:R-:W-:Y:S03]  /*1374b0*/  HMMA.1688.F32.TF32 R8, R4.reuse, R116, R248 ;  /* 0x000000740408723c */ /* 0x040fe600000810f8 */
[----:B------:R-:W-:Y:S11]  /*1374c0*/  STL.64 [R1+0x8d80], R118 ;  /* 0x008d807601007387 */ /* 0x000ff60000100a00 */
[----:B------:R-:W-:Y:S01]  /*1374d0*/  @!UPT UIADD3 URZ, URZ, URZ, URZ ;  /* 0x0000003f3f3ff290 */ /* 0x000fe2000fffe03f */
[----:B------:R-:W-:Y:S04]  /*1374e0*/  STL.64 [R1+0x8e0], R12 ;  /* 0x0008e00c01007387 */ /* 0x000fe80000100a00 */
[----:B------:R-:W-:Y:S04]  /*1374f0*/  STL.64 [R1+0x8e8], R14 ;  /* 0x0008e80e01007387 */ /* 0x000fe80000100a00 */
[----:B------:R-:W-:Y:S04]  /*137500*/  STL.64 [R1+0x8d78], R116 ;  /* 0x008d787401007387 */ /* 0x000fe80000100a00 */
[----:B------:R-:W-:Y:S04]  /*137510*/  STL.64 [R1+0x8d0], R8 ;  /* 0x0008d00801007387 */ /* 0x000fe80000100a00 */
[----:B------:R2:W-:Y:S02]  /*137520*/  STL.64 [R1+0x8d8], R10 ;  /* 0x0008d80a01007387 */ /* 0x0005e40000100a00 */
[C---:B--2---:R-:W-:Y:S02]  /*137530*/  HMMA.1688.F32.TF32 R8, R4.reuse, R120, R240 ;  /* 0x000000780408723c */ /* 0x044fe400000810f0 */
[----:B------:R-:W-:Y:S04]  /*137540*/  STL.64 [R1+0x8d70], R122 ;  /* 0x008d707a01007387 */ /* 0x000fe80000100a00 */
[----:B------:R-:W-:Y:S11]  /*137550*/  STL.64 [R1+0x8d68], R120 ;  /* 0x008d687801007387 */ /* 0x000ff60000100a00 */
[----:B------:R-:W-:Y:S06]  /*137560*/  @!UPT UIADD3 URZ, URZ, URZ, URZ ;  /* 0x0000003f3f3ff290 */ /* 0x000fec000fffe03f */
        /* <DEDUP_REMOVED lines=25> */
[----:B------:R2:W-:Y:S04]  /*137700*/  STL.64 [R1+0x888], R10 ;  /* 0x0008880a01007387 */ /* 0x0005e80000100a00 */
[----:B------:R-:W3:Y:S01]  /*137710*/  LDL.LU R240, [R1+0x1000] ;  /* 0x0010000001f07983 */ /* 0x000ee20000300800 */
[C---:B--2---:R-:W-:Y:S11]  /*137720*/  HMMA.1688.F32.TF32 R8, R4.reuse, R140, R168 ;  /* 0x0000008c0408723c */ /* 0x044ff600000810a8 */
[----:B------:R-:W-:Y:S11]  /*137730*/  @!UPT UIADD3 URZ, URZ, URZ, URZ ;  /* 0x0000003f3f3ff290 */ /* 0x000ff6000fffe03f */
[----:B------:R-:W-:Y:S01]  /*137740*/  @!UPT UIADD3 URZ, URZ, URZ, URZ ;  /* 0x0000003f3f3ff290 */ /* 0x000fe2000fffe03f */
        /* <DEDUP_REMOVED lines=77> */
[----:B--2---:R-:W2:Y:S04]  /*137c20*/  LDL.LU R8, [R1+0x1070] ;  /* 0x0010700001087983 */ /* 0x004ea80000300800 */
[----:B------:R-:W2:Y:S04]  /*137c30*/  LDL.LU R9, [R1+0x1074] ;  /* 0x0010740001097983 */ /* 0x000ea80000300800 */
[----:B----4-:R-:W2:Y:S04]  /*137c40*/  LDL.LU R10, [R1+0x1078] ;  /* 0x00107800010a7983 */ /* 0x010ea80000300800 */
[----:B------:R-:W2:Y:S04]  /*137c50*/  LDL.LU R11, [R1+0x107c] ;  /* 0x00107c00010b7983 */ /* 0x000ea80000300800 */
[----:B------:R-:W-:Y:S04]  /*137c60*/  STL.64 [R1+0x8d20], R142 ;  /* 0x008d208e01007387 */ /* 0x000fe80000100a00 */
[----:B------:R4:W-:Y:S04]  /*137c70*/  STL.64 [R1+0x8d18], R140 ;  /* 0x008d188c01007387 */ /* 0x0009e80000100a00 */
[----:B----4-:R-:W4:Y:S04]  /*137c80*/  LDL.LU R140, [R1+0x1150] ;  /* 0x00115000018c7983 */ /* 0x010f280000300800 */
[----:B------:R-:W4:Y:S04]  /*137c90*/  LDL.LU R141, [R1+0x1154] ;  /* 0x00115400018d7983 */ /* 0x000f280000300800 */
[----:B------:R-:W4:Y:S04]  /*137ca0*/  LDL.LU R142, [R1+0x1158] ;  /* 0x00115800018e7983 */ /* 0x000f280000300800 */
[----:B------:R-:W4:Y:S01]  /*137cb0*/  LDL.LU R143, [R1+0x115c] ;  /* 0x00115c00018f7983 */ /* 0x000f220000300800 */
[C---:B---3--:R-:W-:Y:S08]  /*137cc0*/  HMMA.1688.F32.TF32 R180, R4.reuse, R144, R180 ;  /* 0x0000009004b4723c */ /* 0x048ff000000810b4 */
[C---:B------:R-:W-:Y:S11]  /*137cd0*/  HMMA.1688.F32.TF32 R164, R4.reuse, R148, R164 ;  /* 0x0000009404a4723c */ /* 0x040ff600000810a4 */
[----:B------:R-:W-:Y:S04]  /*137ce0*/  @!UPT UIADD3 URZ, URZ, URZ, URZ ;  /* 0x0000003f3f3ff290 */ /* 0x000fe8000fffe03f */
[----:B------:R-:W-:Y:S04]  /*137cf0*/  STL.64 [R1+0x860], R180 ;  /* 0x000860b401007387 */ /* 0x000fe80000100a00 */
[----:B------:R3:W-:Y:S04]  /*137d00*/  STL.64 [R1+0x868], R182 ;  /* 0x000868b601007387 */ /* 0x0007e80000100a00 */
[----:B---3--:R-:W3:Y:S04]  /*137d10*/  LDL.LU.64 R182, [R1+0x8e50] ;  /* 0x008e500001b67983 */ /* 0x008ee80000300a00 */
[----:B------:R-:W2:Y:S01]  /*137d20*/  LDL.LU.64 R180, [R1+0x8e48] ;  /* 0x008e480001b47983 */ /* 0x000ea20000300a00 */
[C---:B------:R-:W-:Y:S03]  /*137d30*/  HMMA.1688.F32.TF32 R160, R4.reuse, R152, R160 ;  /* 0x0000009804a0723c */ /* 0x040fe600000810a0 */
        /* <DEDUP_REMOVED lines=8> */
[----:B-1----:R-:W2:Y:S04]  /*137dc0*/  LDL.LU.64 R166, [R1+0x8e40] ;  /* 0x008e400001a67983 */ /* 0x002ea80000300a00 */
[----:B------:R-:W2:Y:S04]  /*137dd0*/  LDL.LU.64 R164, [R1+0x8e38] ;  /* 0x008e380001a47983 */ /* 0x000ea80000300a00 */
        /* <DEDUP_REMOVED lines=9> */
[----:B------:R-:W2:Y:S01]  /*137e70*/  LDL.LU.64 R160, [R1+0x8e28] ;  /* 0x008e280001a07983 */ /* 0x000ea20000300a00 */
[C---:B------:R-:W-:Y:S11]  /*137e80*/  HMMA.1688.F32.TF32 R168, R4.reuse, R156, R168 ;  /* 0x0000009c04a8723c */ /* 0x040ff600000810a8 */
[----:B------:R-:W-:Y:S11]  /*137e90*/  @!UPT UIADD3 URZ, URZ, URZ, URZ ;  /* 0x0000003f3f3ff290 */ /* 0x000ff6000fffe03f */
[----:B------:R-:W-:Y:S01]  /*137ea0*/  @!UPT UIADD3 URZ, URZ, URZ, URZ ;  /* 0x0000003f3f3ff290 */ /* 0x000fe2000fffe03f */
[----:B------:R-:W-:Y:S04]  /*137eb0*/  STL.64 [R1+0x830], R168 ;  /* 0x000830a801007387 */ /* 0x000fe80000100a00 */
[----:B------:R1:W-:Y:S04]  /*137ec0*/  STL.64 [R1+0x838], R170 ;  /* 0x000838aa01007387 */ /* 0x0003e80000100a00 */
[----:B-1----:R-:W3:Y:S04]  /*137ed0*/  LDL.LU.64 R170, [R1+0x8e20] ;  /* 0x008e200001aa7983 */ /* 0x002ee80000300a00 */
[----:B------:R-:W3:Y:S01]  /*137ee0*/  LDL.LU.64 R168, [R1+0x8e18] ;  /* 0x008e180001a87983 */ /* 0x000ee20000300a00 */
[C---:B--2---:R-:W-:Y:S11]  /*137ef0*/  HMMA.1688.F32.TF32 R172, R4.reuse, R160, R172 ;  /* 0x000000a004ac723c */ /* 0x044ff600000810ac */
[----:B------:R-:W-:Y:S11]  /*137f00*/  @!UPT UIADD3 URZ, URZ, URZ, URZ ;  /* 0x0000003f3f3ff290 */ /* 0x000ff6000fffe03f */
[----:B------:R-:W-:Y:S01]  /*137f10*/  @!UPT UIADD3 URZ, URZ, URZ, URZ ;  /* 0x0000003f3f3ff290 */ /* 0x000fe2000fffe03f */
[----:B------:R-:W-:Y:S04]  /*137f20*/  STL.64 [R1+0x820], R172 ;  /* 0x000820ac01007387 */ /* 0x000fe80000100a00 */
[----:B------:R1:W-:Y:S04]  /*137f30*/  STL.64 [R1+0x828], R174 ;  /* 0x000828ae01007387 */ /* 0x0003e80000100a00 */
[----:B-1----:R-:W2:Y:S04]  /*137f40*/  LDL.LU.64 R174, [R1+0x8e10] ;  /* 0x008e100001ae7983 */ /* 0x002ea80000300a00 */
[----:B------:R-:W4:Y:S01]  /*137f50*/  LDL.LU.64 R172, [R1+0x8e08] ;  /* 0x008e080001ac7983 */ /* 0x000f220000300a00 */
[C---:B------:R-:W-:Y:S08]  /*137f60*/  HMMA.1688.F32.TF32 R148, R4.reuse, R164, R148 ;  /* 0x000000a40494723c */ /* 0x040ff00000081094 */
[C---:B---3--:R-:W-:Y:S08]  /*137f70*/  HMMA.1688.F32.TF32 R144, R4.reuse, R168, R144 ;  /* 0x000000a80490723c */ /* 0x048ff00000081090 */
[C---:B------:R-:W-:Y:S08]  /*137f80*/  HMMA.1688.F32.TF32 R136, R4.reuse, R176, R136 ;  /* 0x000000b00488723c */ /* 0x040ff00000081088 */
[C---:B------:R-:W-:Y:S08]  /*137f90*/  HMMA.1688.F32.TF32 R132, R4.reuse, R180, R132 ;  /* 0x000000b40484723c */ /* 0x040ff00000081084 */
[C---:B------:R-:W-:Y:S08]  /*137fa0*/  HMMA.1688.F32.TF32 R128, R4.reuse, R184, R128 ;  /* 0x000000b80480723c */ /* 0x040ff00000081080 */
[C---:B------:R-:W-:Y:S08]  /*137fb0*/  HMMA.1688.F32.TF32 R124, R4.reuse, R188, R124 ;  /* 0x000000bc047c723c */ /* 0x040ff0000008107c */
[C---:B------:R-:W-:Y:S01]  /*137fc0*/  HMMA.1688.F32.TF32 R120, R4.reuse, R192, R120 ;  /* 0x000000c00478723c */ /* 0x040fe20000081078 */
[----:B------:R-:W-:Y:S07]  /*137fd0*/  STL.64 [R1+0x810], R148 ;  /* 0x0008109401007387 */ /* 0x000fee0000100a00 */
[C---:B------:R-:W-:Y:S01]  /*137fe0*/  HMMA.1688.F32.TF32 R116, R4.reuse, R196, R116 ;  /* 0x000000c40474723c */ /* 0x040fe20000081074 */
[----:B------:R-:W-:Y:S07]  /*137ff0*/  STL.64 [R1+0x818], R150 ;  /* 0x0008189601007387 */ /* 0x000fee0000100a00 */
[C---:B------:R-:W-:Y:S01]  /*138000*/  HMMA.1688.F32.TF32 R44, R4.reuse, R200, R44 ;  /* 0x000000c8042c723c */ /* 0x040fe2000008102c */
[----:B------:R-:W-:Y:S07]  /*138010*/  STL.64 [R1+0x800], R144 ;  /* 0x0008009001007387 */ /* 0x000fee0000100a00 */
[C---:B------:R-:W-:Y:S01]  /*138020*/  HMMA.1688.F32.TF32 R28, R4.reuse, R204, R28 ;  /* 0x000000cc041c723c */ /* 0x040fe2000008101c */
[----:B------:R-:W-:Y:S07]  /*138030*/  STL.64 [R1+0x808], R146 ;  /* 0x0008089201007387 */ /* 0x000fee0000100a00 */
        /* <DEDUP_REMOVED lines=30> */
[C---:B------:R-:W-:Y:S08]  /*138220*/  HMMA.1688.F32.TF32 R16, R4.reuse, R220, R12 ;  /* 0x000000dc0410723c */ /* 0x040ff0000008100c */
[C---:B------:R-:W-:Y:S08]  /*138230*/  HMMA.1688.F32.TF32 R12, R4.reuse, R224, R8 ;  /* 0x000000e0040c723c */ /* 0x040ff00000081008 */
[C---:B------:R-:W-:Y:S08]  /*138240*/  HMMA.1688.F32.TF32 R8, R4.reuse, R228, R248 ;  /* 0x000000e40408723c */ /* 0x040ff000000810f8 */
[----:B------:R-:W-:Y:S01]  /*138250*/  HMMA.1688.F32.TF32 R4, R4, R232, R240 ;  /* 0x000000e80404723c */ /* 0x000fe200000810f0 */
        /* <DEDUP_REMOVED lines=8> */
[----:B------:R-:W2:Y:S04]  /*1382e0*/  LDL.LU R240, [R1+0x1330] ;  /* 0x0013300001f07983 */ /* 0x000ea80000300800 */
[----:B------:R-:W-:Y:S04]  /*1382f0*/  STL.64 [R1+0x710], R8 ;  /* 0x0007100801007387 */ /* 0x000fe80000100a00 */
[----:B------:R-:W-:Y:S04]  /*138300*/  STL.64 [R1+0x718], R10 ;  /* 0x0007180a01007387 */ /* 0x000fe80000100a00 */
[----:B------:R1:W-:Y:S04]  /*138310*/  STL.64 [R1+0x90], R4 ;  /* 0x0000900401007387 */ /* 0x0003e80000100a00 */
        /* <DEDUP_REMOVED lines=32> */
[----:B------:R-:W3:Y:S04]  /*138520*/  LDL.LU.64 R28, [R1+0x390] ;  /* 0x00039000011c7983 */ /* 0x000ee80000300a00 */
[----:B------:R-:W2:Y:S04]  /*138530*/  LDL.LU R204, [R1+0x1260] ;  /* 0x0012600001cc7983 */ /* 0x000ea80000300800 */
[----:B------:R-:W2:Y:S04]  /*138540*/  LDL.LU R205, [R1+0x1264] ;  /* 0x0012640001cd7983 */ /* 0x000ea80000300800 */
[----:B------:R-:W2:Y:S04]  /*138550*/  LDL.LU R206, [R1+0x1268] ;  /* 0x0012680001ce7983 */ /* 0x000ea80000300800 */
[----:B------:R-:W2:Y:S04]  /*138560*/  LDL.LU R207, [R1+0x126c] ;  /* 0x00126c0001cf7983 */ /* 0x000ea80000300800 */
[----:B------:R-:W2:Y:S04]  /*138570*/  LDL.LU.64 R24, [R1+0x380] ;  /* 0x0003800001187983 */ /* 0x000ea80000300a00 */
[----:B----4-:R-:W4:Y:S04]  /*138580*/  LDL.LU.64 R16, [R1+0x370] ;  /* 0x0003700001107983 */ /* 0x010f280000300a00 */
        /* <DEDUP_REMOVED lines=30> */
[C---:B----4-:R-:W-:Y:S07]  /*138770*/  HMMA.1688.F32.TF32 R20, R236.reuse, R16, R20 ;  /* 0x00000010ec14723c */ /* 0x050fee0000081014 */
[----:B------:R1:W-:Y:S04]  /*138780*/  STL.64 [R1+0x700], R248 ;  /* 0x000700f801007387 */ /* 0x0003e80000100a00 */
[----:B------:R2:W-:Y:S01]  /*138790*/  STL.64 [R1+0x708], R250 ;  /* 0x000708fa01007387 */ /* 0x0005e20000100a00 */
[----:B------:R-:W-:Y:S03]  /*1387a0*/  HMMA.1688.F32.TF32 R8, R236, R8, R12 ;  /* 0x00000008ec08723c */ /* 0x000fe6000008100c */
[----:B-1----:R-:W3:Y:S01]  /*1387b0*/  LDL.LU.64 R248, [R1+0x8e00] ;  /* 0x008e000001f87983 */ /* 0x002ee20000300a00 */
[----:B--2---:R-:W-:Y:S01]  /*1387c0*/  MOV R251, R28 ;  /* 0x0000001c00fb7202 */ /* 0x004fe20000000f00 */
[----:B------:R-:W-:-:S02]  /*1387d0*/  IMAD.MOV.U32 R250, RZ, RZ, R29 ;  /* 0x000000fffffa7224 */ /* 0x000fc400078e001d */
[----:B------:R-:W2:Y:S04]  /*1387e0*/  LDL.LU.64 R30, [R1+0x8df8] ;  /* 0x008df800011e7983 */ /* 0x000ea80000300a00 */
[----:B------:R-:W4:Y:S04]  /*1387f0*/  LDL.LU.64 R28, [R1+0x8df0] ;  /* 0x008df000011c7983 */ /* 0x000f280000300a00 */
[----:B------:R1:W-:Y:S04]  /*138800*/  STL.64 [R1+0x6f0], R204 ;  /* 0x0006f0cc01007387 */ /* 0x0003e80000100a00 */
[----:B------:R1:W-:Y:S04]  /*138810*/  STL.64 [R1+0x6f8], R206 ;  /* 0x0006f8ce01007387 */ /* 0x0003e80000100a00 */
[----:B------:R-:W2:Y:S01]  /*138820*/  LDL.LU.64 R26, [R1+0x8de8] ;  /* 0x008de800011a7983 */ /* 0x000ea20000300a00 */
[----:B-1----:R-:W-:Y:S01]  /*138830*/  MOV R205, R24 ;  /* 0x0000001800cd7202 */ /* 0x002fe20000000f00 */
[----:B------:R-:W-:-:S02]  /*138840*/  IMAD.MOV.U32 R204, RZ, RZ, R25 ;  /* 0x000000ffffcc7224 */ /* 0x000fc400078e0019 */
[----:B------:R-:W2:Y:S04]  /*138850*/  LDL.LU.64 R24, [R1+0x8de0] ;  /* 0x008de00001187983 */ /* 0x000ea80000300a00 */
[----:B------:R-:W-:Y:S01]  /*138860*/  STL.64 [R1+0x6e0], R20 ;  /* 0x0006e01401007387 */ /* 0x000fe20000100a00 */
[----:B------:R-:W-:-:S03]  /*138870*/  MOV R207, R16 ;  /* 0x0000001000cf7202 */ /* 0x000fc60000000f00 */
[----:B------:R1:W-:Y:S01]  /*138880*/  STL.64 [R1+0x6e8], R22 ;  /* 0x0006e81601007387 */ /* 0x0003e20000100a00 */
[----:B------:R-:W-:-:S03]  /*138890*/  IMAD.MOV.U32 R206, RZ, RZ, R17 ;  /* 0x000000ffffce7224 */ /* 0x000fc600078e0011 */
[----:B-1----:R-:W2:Y:S04]  /*1388a0*/  LDL.LU.64 R22, [R1+0x8dd8] ;  /* 0x008dd80001167983 */ /* 0x002ea80000300a00 */
[----:B------:R-:W2:Y:S04]  /*1388b0*/  LDL.LU.64 R20, [R1+0x8dd0] ;  /* 0x008dd00001147983 */ /* 0x000ea80000300a00 */
[----:B------:R-:W2:Y:S04]  /*1388c0*/  LDL.LU.64 R18, [R1+0x8dc8] ;  /* 0x008dc80001127983 */ /* 0x000ea80000300a00 */
[----:B------:R-:W2:Y:S04]  /*1388d0*/  LDL.LU.64 R16, [R1+0x8dc0] ;  /* 0x008dc00001107983 */ /* 0x000ea80000300a00 */
[----:B------:R-:W4:Y:S04]  /*1388e0*/  LDL.LU.64 R14, [R1+0x8db8] ;  /* 0x008db800010e7983 */ /* 0x000f280000300a00 */
[----:B------:R-:W4:Y:S04]  /*1388f0*/  LDL.LU.64 R12, [R1+0x8db0] ;  /* 0x008db000010c7983 */ /* 0x000f280000300a00 */
[----:B------:R-:W-:Y:S04]  /*138900*/  STL.64 [R1+0x6d0], R8 ;  /* 0x0006d00801007387 */ /* 0x000fe80000100a00 */
[----:B------:R1:W-:Y:S04]  /*138910*/  STL.64 [R1+0x6d8], R10 ;  /* 0x0006d80a01007387 */ /* 0x0003e80000100a00 */
[----:B-1----:R-:W4:Y:S04]  /*138920*/  LDL.LU.64 R10, [R1+0x8da8] ;  /* 0x008da800010a7983 */ /* 0x002f280000300a00 */
[----:B------:R-:W4:Y:S01]  /*138930*/  LDL.LU.64 R8, [R1+0x8da0] ;  /* 0x008da00001087983 */ /* 0x000f220000300a00 */
[C---:B------:R-:W-:Y:S11]  /*138940*/  HMMA.1688.F32.TF32 R208, R236.reuse, R4, R208 ;  /* 0x00000004ecd0723c */ /* 0x040ff600000810d0 */
[----:B------:R-:W-:Y:S11]  /*138950*/  @!UPT UIADD3 URZ, URZ, URZ, URZ ;  /* 0x0000003f3f3ff290 */ /* 0x000ff6000fffe03f */
[----:B------:R-:W-:Y:S01]  /*138960*/  @!UPT UIADD3 URZ, URZ, URZ, URZ ;  /* 0x0000003f3f3ff290 */ /* 0x000fe2000fffe03f */
[----:B------:R1:W-:Y:S02]  /*138970*/  STL.64 [R1+0x6c0], R208 ;  /* 0x0006c0d001007387 */ /* 0x0003e40000100a00 */
[----:B-1----:R-:W-:Y:S01]  /*138980*/  MOV R209, R4 ;  /* 0x0000000400d17202 */ /* 0x002fe20000000f00 */
[----:B------:R-:W-:Y:S02]  /*138990*/  IMAD.MOV.U32 R208, RZ, RZ, R5 ;  /* 0x000000ffffd07224 */ /* 0x000fe400078e0005 */
[C---:B------:R-:W-:Y:S01]  /*1389a0*/  HMMA.1688.F32.TF32 R4, R236.reuse, R144, R148 ;  /* 0x00000090ec04723c */ /* 0x040fe20000081094 */
[----:B------:R-:W-:Y:S11]  /*1389b0*/  STL.64 [R1+0x6c8], R210 ;  /* 0x0006c8d201007387 */ /* 0x000ff60000100a00 */
[----:B------:R-:W-:Y:S11]  /*1389c0*/  @!UPT UIADD3 URZ, URZ, URZ, URZ ;  /* 0x0000003f3f3ff290 */ /* 0x000ff6000fffe03f */
[----:B------:R-:W-:Y:S04]  /*1389d0*/  STL.64 [R1+0x6b0], R4 ;  /* 0x0006b00401007387 */ /* 0x000fe80000100a00 */
[----:B------:R3:W-:Y:S02]  /*1389e0*/  STL.64 [R1+0x6b8], R6 ;  /* 0x0006b80601007387 */ /* 0x0007e40000100a00 */
[C---:B---3--:R-:W-:Y:S11]  /*1389f0*/  HMMA.1688.F32.TF32 R4, R236.reuse, R248, R140 ;  /* 0x000000f8ec04723c */ /* 0x048ff6000008108c */
[----:B------:R-:W-:Y:S11]  /*138a00*/  @!UPT UIADD3 URZ, URZ, URZ, URZ ;  /* 0x0000003f3f3ff290 */ /* 0x000ff6000fffe03f */
[----:B------:R-:W-:Y:S01]  /*138a10*/  @!UPT UIADD3 URZ, URZ, URZ, URZ ;  /* 0x0000003f3f3ff290 */ /* 0x000fe2000fffe03f */
[----:B------:R-:W-:Y:S04]  /*138a20*/  STL.64 [R1+0x6a0], R4 ;  /* 0x0006a00401007387 */ /* 0x000fe80000100a00 */
[----:B------:R2:W-:Y:S02]  /*138a30*/  STL.64 [R1+0x6a8], R6 ;  /* 0x0006a80601007387 */ /* 0x0005e40000100a00 */
[C---:B--2---:R-:W-:Y:S08]  /*138a40*/  HMMA.1688.F32.TF32 R4, R236.reuse, R16, R128 ;  /* 0x00000010ec04723c */ /* 0x044ff00000081080 */
[C---:B----4-:R-:W-:Y:S08]  /*138a50*/  HMMA.1688.F32.TF32 R132, R236.reuse, R12, R132 ;  /* 0x0000000cec84723c */ /* 0x050ff00000081084 */
        /* <DEDUP_REMOVED lines=25> */
[----:B------:R-:W-:Y:S02]  /*138bf0*/  STL.64 [R1+0x8c90], R28 ;  /* 0x008c901c01007387 */ /* 0x000fe40000100a00 */
[C---:B------:R-:W-:Y:S11]  /*138c00*/  HMMA.1688.F32.TF32 R16, R236.reuse, R32, R44 ;  /* 0x00000020ec10723c */ /* 0x040ff6000008102c */
[----:B------:R-:W-:Y:S04]  /*138c10*/  @!UPT UIADD3 URZ, URZ, URZ, URZ ;  /* 0x0000003f3f3ff290 */ /* 0x000fe8000fffe03f */
[----:B------:R-:W-:Y:S04]  /*138c20*/  STL.64 [R1+0x640], R4 ;  /* 0x0006400401007387 */ /* 0x000fe80000100a00 */
[----:B------:R1:W-:Y:S02]  /*138c30*/  STL.64 [R1+0x648], R6 ;  /* 0x0006480601007387 */ /* 0x0003e40000100a00 */
[----:B-1----:R-:W-:Y:S02]  /*138c40*/  HMMA.1688.F32.TF32 R4, R236, R36, R240 ;  /* 0x00000024ec04723c */ /* 0x002fe400000810f0 */
[----:B------:R-:W2:Y:S04]  /*138c50*/  LDL.LU R240, [R1+0x1470] ;  /* 0x0014700001f07983 */ /* 0x000ea80000300800 */
[----:B------:R-:W-:Y:S04]  /*138c60*/  STL.64 [R1+0x630], R16 ;  /* 0x0006301001007387 */ /* 0x000fe80000100a00 */
[----:B------:R-:W-:Y:S11]  /*138c70*/  STL.64 [R1+0x638], R18 ;  /* 0x0006381201007387 */ /* 0x000ff60000100a00 */
[----:B------:R-:W-:Y:S02]  /*138c80*/  @!UPT UIADD3 URZ, URZ, URZ, URZ ;  /* 0x0000003f3f3ff290 */ /* 0x000fe4000fffe03f */
        /* <DEDUP_REMOVED lines=85> */
[----:B------:R-:W2:Y:S01]  /*1391e0*/  LDL.LU R43, [R1+0x135c] ;  /* 0x00135c00012b7983 */ /* 0x000ea20000300800 */
[C---:B---3--:R-:W-:Y:S08]  /*1391f0*/  HMMA.1688.F32.TF32 R28, R236.reuse, R52, R28 ;  /* 0x00000034ec1c723c */ /* 0x048ff0000008101c */
[C---:B------:R-:W-:Y:S08]  /*139200*/  HMMA.1688.F32.TF32 R24, R236.reuse, R56, R24 ;  /* 0x00000038ec18723c */ /* 0x040ff00000081018 */
[C---:B------:R-:W-:Y:S08]  /*139210*/  HMMA.1688.F32.TF32 R20, R236.reuse, R60, R20 ;  /* 0x0000003cec14723c */ /* 0x040ff00000081014 */
[C---:B----4-:R-:W-:Y:S01]  /*139220*/  HMMA.1688.F32.TF32 R36, R236.reuse, R48, R36 ;  /* 0x00000030ec24723c */ /* 0x050fe20000081024 */
[----:B--2---:R-:W-:Y:S04]  /*139230*/  STL.64 [R1+0x8c68], R46 ;  /* 0x008c682e01007387 */ /* 0x004fe80000100a00 */
[----:B------:R-:W-:Y:S03]  /*139240*/  STL.64 [R1+0x8c60], R44 ;  /* 0x008c602c01007387 */ /* 0x000fe60000100a00 */
        /* <DEDUP_REMOVED lines=20> */
[C---:B-1----:R-:W-:Y:S03]  /*139390*/  HMMA.1688.F32.TF32 R24, R236.reuse, R64, R16 ;  /* 0x00000040ec18723c */ /* 0x042fe60000081010 */
[----:B------:R1:W-:Y:S05]  /*1393a0*/  STL.64 [R1+0x5c8], R22 ;  /* 0x0005c81601007387 */ /* 0x0003ea0000100a00 */
[C---:B------:R-:W-:Y:S08]  /*1393b0*/  HMMA.1688.F32.TF32 R16, R236.reuse, R72, R148 ;  /* 0x00000048ec10723c */ /* 0x040ff00000081094 */
[C---:B-1----:R-:W-:Y:S07]  /*1393c0*/  HMMA.1688.F32.TF32 R20, R236.reuse, R68, R4 ;  /* 0x00000044ec14723c */ /* 0x042fee0000081004 */
[----:B------:R-:W-:Y:S01]  /*1393d0*/  STL.64 [R1+0x5b0], R24 ;  /* 0x0005b01801007387 */ /* 0x000fe20000100a00 */
[C---:B------:R-:W-:Y:S03]  /*1393e0*/  HMMA.1688.F32.TF32 R4, R236.reuse, R76, R144 ;  /* 0x0000004cec04723c */ /* 0x040fe60000081090 */
[----:B------:R-:W-:Y:S11]  /*1393f0*/  STL.64 [R1+0x5b8], R26 ;  /* 0x0005b81a01007387 */ /* 0x000ff60000100a00 */
[----:B------:R-:W-:Y:S01]  /*139400*/  @!UPT UIADD3 URZ, URZ, URZ, URZ ;  /* 0x0000003f3f3ff290 */ /* 0x000fe2000fffe03f */
        /* <DEDUP_REMOVED lines=26> */
[----:B------:R-:W-:Y:S04]  /*1395b0*/  LDS R4, [R247+0x87080] ;  /* 0x08708000f7047984 */ /* 0x000fe80000000800 */
[----:B------:R-:W-:Y:S04]  /*1395c0*/  LDS R6, [R247+0x87480] ;  /* 0x08748000f7067984 */ /* 0x000fe80000000800 */
[----:B------:R-:W-:Y:S04]  /*1395d0*/  STL.64 [R1+0x510], R20 ;  /* 0x0005101401007387 */ /* 0x000fe80000100a00 */
[----:B------:R-:W-:Y:S04]  /*1395e0*/  STL.64 [R1+0x518], R22 ;  /* 0x0005181601007387 */ /* 0x000fe80000100a00 */
[----:B------:R1:W-:Y:S04]  /*1395f0*/  STL.64 [R1+0x500], R16 ;  /* 0x0005001001007387 */ /* 0x0003e80000100a00 */
[----:B------:R2:W-:Y:S04]  /*139600*/  STL.64 [R1+0x508], R18 ;  /* 0x0005081201007387 */ /* 0x0005e80000100a00 */
[----:B------:R-:W-:Y:S04]  /*139610*/  LDS R5, [R2+0x87080] ;  /* 0x0870800002057984 */ /* 0x000fe80000000800 */
        /* <DEDUP_REMOVED lines=88> */
[----:B------:R1:W2:Y:S04]  /*139ba0*/  LDS R7, [R2+0x87480] ;  /* 0x0874800002077984 */ /* 0x0002a80000000800 */
[----:B-1----:R-:W3:Y:S01]  /*139bb0*/  LDL.LU R2, [R1+0x8d88] ;  /* 0x008d880001027983 */ /* 0x002ee20000300800 */
        /* <DEDUP_REMOVED lines=67> */
[C---:B------:R-:W-:Y:S08]  /*139ff0*/  HMMA.1688.F32.TF32 R40, R236.reuse, R168, R40 ;  /* 0x000000a8ec28723c */ /* 0x040ff00000081028 */
[C---:B----4-:R-:W-:Y:S08]  /*13a000*/  HMMA.1688.F32.TF32 R36, R236.reuse, R172, R36 ;  /* 0x000000acec24723c */ /* 0x050ff00000081024 */
        /* <DEDUP_REMOVED lines=41> */
[----:B-1----:R-:W-:Y:S02]  /*13a2a0*/  HMMA.1688.F32.TF32 R16, R236, R196, R244 ;  /* 0x000000c4ec10723c */ /* 0x002fe400000810f4 */
[----:B------:R-:W2:Y:S05]  /*13a2b0*/  LDL.LU R244, [R1+0x1750] ;  /* 0x0017500001f47983 */ /* 0x000eaa0000300800 */
[----:B------:R-:W-:Y:S11]  /*13a2c0*/  MOV R247, R2 ;  /* 0x0000000200f77202 */ /* 0x000ff60000000f00 */
[----:B------:R-:W-:Y:S05]  /*13a2d0*/  @!UPT UIADD3 URZ, URZ, URZ, URZ ;  /* 0x0000003f3f3ff290 */ /* 0x000fea000fffe03f */
[----:B------:R1:W-:Y:S04]  /*13a2e0*/  STL.64 [R1+0x3a0], R16 ;  /* 0x0003a01001007387 */ /* 0x0003e80000100a00 */
[----:B------:R-:W-:Y:S04]  /*13a2f0*/  STL.64 [R1+0x3a8], R18 ;  /* 0x0003a81201007387 */ /* 0x000fe80000100a00 */
[----:B------:R-:W2:Y:S04]  /*13a300*/  LDL.LU R245, [R1+0x1754] ;  /* 0x0017540001f57983 */ /* 0x000ea80000300800 */
[----:B------:R-:W2:Y:S04]  /*13a310*/  LDL.LU R246, [R1+0x1758] ;  /* 0x0017580001f67983 */ /* 0x000ea80000300800 */
        /* <DEDUP_REMOVED lines=37> */
[----:B-1----:R-:W-:-:S03]  /*13a570*/  MOV R17, R210 ;  /* 0x000000d200117202 */ /* 0x002fc60000000f00 */
        /* <DEDUP_REMOVED lines=22> */
[----:B----4-:R-:W-:-:S03]  /*13a6e0*/  IMAD.MOV.U32 R31, RZ, RZ, R2 ;  /* 0x000000ffff1f7224 */ /* 0x010fc600078e0002 */
[----:B------:R-:W4:Y:S04]  /*13a6f0*/  LDL.LU R2, [R1+0x8cf0] ;  /* 0x008cf00001027983 */ /* 0x000f280000300800 */
        /* <DEDUP_REMOVED lines=17> */
[----:B------:R-:W2:Y:S01]  /*13a810*/  LDL.LU R202, [R1+0x17a8] ;  /* 0x0017a80001ca7983 */ /* 0x000ea20000300800 */
[----:B----4-:R-:W-:Y:S01]  /*13a820*/  MOV R203, R2 ;  /* 0x0000000200cb7202 */ /* 0x010fe20000000f00 */
[----:B---3--:R-:W-:Y:S11]  /*13a830*/  HMMA.1688.F32.TF32 R208, R236, R204, R208 ;  /* 0x000000ccecd0723c */ /* 0x008ff600000810d0 */
[----:B------:R-:W-:Y:S11]  /*13a840*/  @!UPT UIADD3 URZ, URZ, URZ, URZ ;  /* 0x0000003f3f3ff290 */ /* 0x000ff6000fffe03f */
[----:B------:R-:W-:Y:S01]  /*13a850*/  @!UPT UIADD3 URZ, URZ, URZ, URZ ;  /* 0x0000003f3f3ff290 */ /* 0x000fe2000fffe03f */
[----:B------:R-:W-:Y:S01]  /*13a860*/  STL.64 [R1+0x310], R208 ;  /* 0x000310d001007387 */ /* 0x000fe20000100a00 */
[----:B------:R-:W-:-:S03]  /*13a870*/  IMAD.MOV.U32 R2, RZ, RZ, R211 ;  /* 0x000000ffff027224 */ /* 0x000fc600078e00d3 */
[----:B------:R1:W-:Y:S04]  /*13a880*/  STL [R1+0x318], R210 ;  /* 0x000318d201007387 */ /* 0x0003e80000100800 */
[----:B-1----:R-:W3:Y:S04]  /*13a890*/  LDL.LU.64 R210, [R1+0x8cd8] ;  /* 0x008cd80001d27983 */ /* 0x002ee80000300a00 */
[----:B------:R-:W4:Y:S01]  /*13a8a0*/  LDL.LU.64 R208, [R1+0x8cd0] ;  /* 0x008cd00001d07983 */ /* 0x000f220000300a00 */
[C---:B------:R-:W-:Y:S08]  /*13a8b0*/  HMMA.1688.F32.TF32 R196, R236.reuse, R212, R196 ;  /* 0x000000d4ecc4723c */ /* 0x040ff000000810c4 */
[C---:B------:R-:W-:Y:S08]  /*13a8c0*/  HMMA.1688.F32.TF32 R192, R236.reuse, R216, R192 ;  /* 0x000000d8ecc0723c */ /* 0x040ff000000810c0 */
[C---:B------:R-:W-:Y:S08]  /*13a8d0*/  HMMA.1688.F32.TF32 R188, R236.reuse, R220, R188 ;  /* 0x000000dcecbc723c */ /* 0x040ff000000810bc */
[C---:B------:R-:W-:Y:S01]  /*13a8e0*/  HMMA.1688.F32.TF32 R180, R236.reuse, R228, R180 ;  /* 0x000000e4ecb4723c */ /* 0x040fe200000810b4 */
[----:B--2---:R-:W-:Y:S07]  /*13a8f0*/  STL.64 [R1+0x8ad0], R206 ;  /* 0x008ad0ce01007387 */ /* 0x004fee0000100a00 */
[C---:B------:R-:W-:Y:S01]  /*13a900*/  HMMA.1688.F32.TF32 R184, R236.reuse, R224, R184 ;  /* 0x000000e0ecb8723c */ /* 0x040fe200000810b8 */
[----:B------:R-:W-:Y:S07]  /*13a910*/  STL.64 [R1+0x8ac8], R204 ;  /* 0x008ac8cc01007387 */ /* 0x000fee0000100a00 */
[C---:B------:R-:W-:Y:S01]  /*13a920*/  HMMA.1688.F32.TF32 R240, R236.reuse, R232, R240 ;  /* 0x000000e8ecf0723c */ /* 0x040fe200000810f0 */
[----:B------:R-:W-:Y:S07]  /*13a930*/  STL [R1+0x85c0], R2 ;  /* 0x0085c00201007387 */ /* 0x000fee0000100800 */
[----:B----4-:R-:W-:Y:S01]  /*13a940*/  HMMA.1688.F32.TF32 R200, R236, R208, R200 ;  /* 0x000000d0ecc8723c */ /* 0x010fe200000810c8 */
[----:B---3--:R-:W-:Y:S04]  /*13a950*/  STL.64 [R1+0x8ac0], R210 ;  /* 0x008ac0d201007387 */ /* 0x008fe80000100a00 */
[----:B------:R-:W-:Y:S11]  /*13a960*/  STL.64 [R1+0x8ab8], R208 ;  /* 0x008ab8d001007387 */ /* 0x000ff60000100a00 */
[----:B------:R-:W-:Y:S07]  /*13a970*/  @!UPT UIADD3 URZ, URZ, URZ, URZ ;  /* 0x0000003f3f3ff290 */ /* 0x000fee000fffe03f */
        /* <DEDUP_REMOVED lines=13> */
[----:B------:R-:W-:Y:S04]  /*13aa50*/  STL [R1+0x2b8], R182 ;  /* 0x0002b8b601007387 */ /* 0x000fe80000100800 */
[----:B------:R-:W-:Y:S04]  /*13aa60*/  STL.64 [R1+0x8520], R242 ;  /* 0x008520f201007387 */ /* 0x000fe80000100a00 */
[----:B------:R1:W-:Y:S04]  /*13aa70*/  STL.64 [R1+0x8518], R240 ;  /* 0x008518f001007387 */ /* 0x0003e80000100a00 */
[----:B-1----:R-:W2:Y:S01]  /*13aa80*/  LDL.LU.64 R240, [R1+0x360] ;  /* 0x0003600001f07983 */ /* 0x002ea20000300a00 */
[----:B------:R-:W-:Y:S01]  /*13aa90*/  IMAD.MOV.U32 R56, RZ, RZ, R251 ;  /* 0x000000ffff387224 */ /* 0x000fe200078e00fb */
[----:B------:R-:W-:Y:S01]  /*13aaa0*/  MOV R57, R250 ;  /* 0x000000fa00397202 */ /* 0x000fe20000000f00 */
[C---:B------:R-:W-:Y:S01]  /*13aab0*/  HMMA.1688.F32.TF32 R48, R4.reuse, R48, R52 ;  /* 0x000000300430723c */ /* 0x040fe20000081034 */
[----:B------:R-:W3:Y:S07]  /*13aac0*/  LDL.64 R242, [R1+0x368] ;  /* 0x0003680001f27983 */ /* 0x000eee0000100a00 */
[C---:B------:R-:W-:Y:S08]  /*13aad0*/  HMMA.1688.F32.TF32 R56, R4.reuse, R56, R60 ;  /* 0x000000380438723c */ /* 0x040ff0000008103c */
[C---:B------:R-:W-:Y:S08]  /*13aae0*/  HMMA.1688.F32.TF32 R40, R4.reuse, R40, R44 ;  /* 0x000000280428723c */ /* 0x040ff0000008102c */
[C---:B------:R-:W-:Y:S08]  /*13aaf0*/  HMMA.1688.F32.TF32 R24, R4.reuse, R24, R28 ;  /* 0x000000180418723c */ /* 0x040ff0000008101c */
[C---:B------:R-:W-:Y:S08]  /*13ab00*/  HMMA.1688.F32.TF32 R20, R4.reuse, R16, R20 ;  /* 0x000000100414723c */ /* 0x040ff00000081014 */
[C---:B------:R-:W-:Y:S01]  /*13ab10*/  HMMA.1688.F32.TF32 R16, R4.reuse, R248, R244 ;  /* 0x000000f80410723c */ /* 0x040fe200000810f4 */
[----:B------:R1:W-:Y:S04]  /*13ab20*/  STL.64 [R1+0xdf0], R56 ;  /* 0x000df03801007387 */ /* 0x0003e80000100a00 */
[----:B------:R4:W-:Y:S04]  /*13ab30*/  STL.64 [R1+0xdf8], R58 ;  /* 0x000df83a01007387 */ /* 0x0009e80000100a00 */
[----:B------:R1:W-:Y:S04]  /*13ab40*/  STL.64 [R1+0xe40], R48 ;  /* 0x000e403001007387 */ /* 0x0003e80000100a00 */
[----:B------:R1:W-:Y:S04]  /*13ab50*/  STL.64 [R1+0xe48], R50 ;  /* 0x000e483201007387 */ /* 0x0003e80000100a00 */
[----:B------:R-:W-:Y:S04]  /*13ab60*/  STL.64 [R1+0xe30], R40 ;  /* 0x000e302801007387 */ /* 0x000fe80000100a00 */
[----:B------:R-:W-:Y:S01]  /*13ab70*/  STL.64 [R1+0xe38], R42 ;  /* 0x000e382a01007387 */ /* 0x000fe20000100a00 */
[----:B------:R-:W-:Y:S01]  /*13ab80*/  MOV R2, R183 ;  /* 0x000000b700027202 */ /* 0x000fe20000000f00 */
[C---:B--2---:R-:W-:Y:S11]  /*13ab90*/  HMMA.1688.F32.TF32 R36, R4.reuse, R240, R36 ;  /* 0x000000f00424723c */ /* 0x044ff60000081024 */
[----:B------:R-:W-:Y:S11]  /*13aba0*/  @!UPT UIADD3 URZ, URZ, URZ, URZ ;  /* 0x0000003f3f3ff290 */ /* 0x000ff6000fffe03f */
[----:B------:R-:W-:Y:S01]  /*13abb0*/  @!UPT UIADD3 URZ, URZ, URZ, URZ ;  /* 0x0000003f3f3ff290 */ /* 0x000fe2000fffe03f */
[----:B------:R-:W-:Y:S04]  /*13abc0*/  STL.64 [R1+0xe50], R36 ;  /* 0x000e502401007387 */ /* 0x000fe80000100a00 */
[----:B------:R-:W-:Y:S04]  /*13abd0*/  STL.64 [R1+0xe58], R38 ;  /* 0x000e582601007387 */ /* 0x000fe80000100a00 */
        /* <DEDUP_REMOVED lines=40> */
[----:B----4-:R-:W3:Y:S04]  /*13ae60*/  LDL.LU R58, [R1+0x15d8] ;  /* 0x0015d800013a7983 */ /* 0x010ee80000300800 */
        /* <DEDUP_REMOVED lines=59> */
[----:B------:R-:W-:Y:S04]  /*13b220*/  @!UPT UIADD3 URZ, URZ, URZ, URZ ;  /* 0x0000003f3f3ff290 */ /* 0x000fe8000fffe03f */
[----:B------:R1:W-:Y:S04]  /*13b230*/  STL.64 [R1+0xf20], R184 ;  /* 0x000f20b801007387 */ /* 0x0003e80000100a00 */
[----:B------:R2:W-:Y:S04]  /*13b240*/  STL.64 [R1+0xf28], R186 ;  /* 0x000f28ba01007387 */ /* 0x0005e80000100a00 */
[----:B-1----:R-:W3:Y:S04]  /*13b250*/  LDL.LU R184, [R1+0x1460] ;  /* 0x0014600001b87983 */ /* 0x002ee80000300800 */
[----:B------:R-:W3:Y:S04]  /*13b260*/  LDL.LU R185, [R1+0x1464] ;  /* 0x0014640001b97983 */ /* 0x000ee80000300800 */
[----:B--2---:R-:W3:Y:S04]  /*13b270*/  LDL.LU R186, [R1+0x1468] ;  /* 0x0014680001ba7983 */ /* 0x004ee80000300800 */
[----:B------:R-:W3:Y:S04]  /*13b280*/  LDL.LU R187, [R1+0x146c] ;  /* 0x00146c0001bb7983 */ /* 0x000ee80000300800 */
        /* <DEDUP_REMOVED lines=90> */
[C---:B---3--:R-:W-:Y:S08]  /*13b830*/  HMMA.1688.F32.TF32 R184, R4.reuse, R100, R184 ;  /* 0x0000006404b8723c */ /* 0x048ff000000810b8 */
[----:B------:R-:W-:Y:S11]  /*13b840*/  HMMA.1688.F32.TF32 R180, R4, R104, R180 ;  /* 0x0000006804b4723c */ /* 0x000ff600000810b4 */
[----:B------:R-:W-:Y:S05]  /*13b850*/  @!UPT UIADD3 URZ, URZ, URZ, URZ ;  /* 0x0000003f3f3ff290 */ /* 0x000fea000fffe03f */
[----:B------:R-:W-:-:S08]  /*13b860*/  IMAD.MOV.U32 R101, RZ, RZ, R187 ;  /* 0x000000ffff657224 */ /* 0x000fd000078e00bb */
        /* <DEDUP_REMOVED lines=31> */
[----:B-1----:R-:W2:Y:S04]  /*13ba60*/  LDL.LU R196, [R1+0xfd0] ;  /* 0x000fd00001c47983 */ /* 0x002ea80000300800 */
[----:B------:R1:W-:Y:S04]  /*13ba70*/  STL.64 [R1+0x1040], R192 ;  /* 0x001040c001007387 */ /* 0x0003e80000100a00 */
[----:B------:R1:W-:Y:S04]  /*13ba80*/  STL.64 [R1+0x1048], R194 ;  /* 0x001048c201007387 */ /* 0x0003e80000100a00 */
[----:B------:R4:W-:Y:S04]  /*13ba90*/  STL.64 [R1+0x1010], R188 ;  /* 0x001010bc01007387 */ /* 0x0009e80000100a00 */
[----:B------:R4:W-:Y:S04]  /*13baa0*/  STL.64 [R1+0x1018], R190 ;  /* 0x001018be01007387 */ /* 0x0009e80000100a00 */
[----:B-1----:R-:W3:Y:S04]  /*13bab0*/  LDL.LU R192, [R1+0xfa0] ;  /* 0x000fa00001c07983 */ /* 0x002ee80000300800 */
[----:B------:R-:W3:Y:S04]  /*13bac0*/  LDL.LU R193, [R1+0xfa4] ;  /* 0x000fa40001c17983 */ /* 0x000ee80000300800 */
[----:B------:R-:W3:Y:S04]  /*13bad0*/  LDL.LU R194, [R1+0xfa8] ;  /* 0x000fa80001c27983 */ /* 0x000ee80000300800 */
[----:B------:R-:W3:Y:S01]  /*13bae0*/  LDL.LU R195, [R1+0xfac] ;  /* 0x000fac0001c37983 */ /* 0x000ee20000300800 */
[----:B------:R-:W-:-:S03]  /*13baf0*/  IMAD.MOV.U32 R199, RZ, RZ, R0 ;  /* 0x000000ffffc77224 */ /* 0x000fc600078e0000 */
[----:B----4-:R-:W4:Y:S01]  /*13bb00*/  LDL.LU R188, [R1+0xf70] ;  /* 0x000f700001bc7983 */ /* 0x010f220000300800 */
[----:B------:R-:W-:-:S03]  /*13bb10*/  MOV R198, R3 ;  /* 0x0000000300c67202 */ /* 0x000fc60000000f00 */
[----:B------:R-:W4:Y:S01]  /*13bb20*/  LDL.LU R189, [R1+0xf74] ;  /* 0x000f740001bd7983 */ /* 0x000f220000300800 */
[----:B------:R-:W-:Y:S01]  /*13bb30*/  MOV R0, R184 ;  /* 0x000000b800007202 */ /* 0x000fe20000000f00 */
[----:B------:R-:W-:Y:S02]  /*13bb40*/  IMAD.MOV.U32 R197, RZ, RZ, R252 ;  /* 0x000000ffffc57224 */ /* 0x000fe400078e00fc */
        /* <DEDUP_REMOVED lines=15> */
[----:B------:R-:W-:Y:S04]  /*13bc40*/  STL.64 [R1+0x8958], R100 ;  /* 0x0089586401007387 */ /* 0x000fe80000100a00 */
[----:B------:R-:W-:Y:S04]  /*13bc50*/  STL.64 [R1+0x8998], R110 ;  /* 0x0089986e01007387 */ /* 0x000fe80000100a00 */
[----:B------:R-:W-:Y:S01]  /*13bc60*/  STL.64 [R1+0x8990], R90 ;  /* 0x0089905a01007387 */ /* 0x000fe20000100a00 */
[C---:B--2---:R-:W-:Y:S08]  /*13bc70*/  HMMA.1688.F32.TF32 R196, R4.reuse, R108, R196 ;  /* 0x0000006c04c4723c */ /* 0x044ff000000810c4 */
[----:B---3--:R-:W-:Y:S11]  /*13bc80*/  HMMA.1688.F32.TF32 R96, R4, R112, R192 ;  /* 0x000000700460723c */ /* 0x008ff600000810c0 */
[----:B------:R-:W-:Y:S05]  /*13bc90*/  @!UPT UIADD3 URZ, URZ, URZ, URZ ;  /* 0x0000003f3f3ff290 */ /* 0x000fea000fffe03f */
[----:B------:R-:W-:Y:S01]  /*13bca0*/  IMAD.MOV.U32 R89, RZ, RZ, R197 ;  /* 0x000000ffff597224 */ /* 0x000fe200078e00c5 */
[----:B------:R-:W-:Y:S02]  /*13bcb0*/  MOV R88, R198 ;  /* 0x000000c600587202 */ /* 0x000fe40000000f00 */
[----:B------:R-:W-:Y:S01]  /*13bcc0*/  MOV R92, R196 ;  /* 0x000000c4005c7202 */ /* 0x000fe20000000f00 */
[----:B------:R-:W-:Y:S02]  /*13bcd0*/  IMAD.MOV.U32 R85, RZ, RZ, R199 ;  /* 0x000000ffff557224 */ /* 0x000fe400078e00c7 */
[----:B------:R-:W-:Y:S04]  /*13bce0*/  STL.64 [R1+0x8988], R88 ;  /* 0x0089885801007387 */ /* 0x000fe80000100a00 */
[----:B------:R-:W-:Y:S04]  /*13bcf0*/  STL.64 [R1+0x8980], R94 ;  /* 0x0089805e01007387 */ /* 0x000fe80000100a00 */
[----:B------:R-:W-:Y:S04]  /*13bd00*/  STL.64 [R1+0x8978], R92 ;  /* 0x0089785c01007387 */ /* 0x000fe80000100a00 */
[----:B------:R-:W-:Y:S01]  /*13bd10*/  STL.64 [R1+0x89b8], R86 ;  /* 0x0089b85601007387 */ /* 0x000fe20000100a00 */
[----:B------:R-:W-:-:S05]  /*13bd20*/  MOV R84, R96 ;  /* 0x0000006000547202 */ /* 0x000fca0000000f00 */
[----:B------:R4:W-:Y:S04]  /*13bd30*/  STL.64 [R1+0x89b0], R84 ;  /* 0x0089b05401007387 */ /* 0x0009e80000100a00 */
[----:B------:R-:W2:Y:S01]  /*13bd40*/  LDL.LU R113, [R1+0x1994] ;  /* 0x0019940001717983 */ /* 0x000ea20000300800 */
[C---:B----4-:R-:W-:Y:S03]  /*13bd50*/  HMMA.1688.F32.TF32 R84, R4.reuse, R120, R184 ;  /* 0x000000780454723c */ /* 0x050fe600000810b8 */
[----:B------:R-:W-:Y:S04]  /*13bd60*/  STL.64 [R1+0x8748], R118 ;  /* 0x0087487601007387 */ /* 0x000fe80000100a00 */
[----:B------:R-:W3:Y:S04]  /*13bd70*/  LDL.LU R121, [R1+0x19a4] ;  /* 0x0019a40001797983 */ /* 0x000ee80000300800 */
[----:B------:R-:W-:Y:S01]  /*13bd80*/  STL.64 [R1+0x8740], R122 ;  /* 0x0087407a01007387 */ /* 0x000fe20000100a00 */
[----:B------:R-:W-:Y:S11]  /*13bd90*/  MOV R184, R127 ;  /* 0x0000007f00b87202 */ /* 0x000ff60000000f00 */
[----:B------:R-:W-:Y:S01]  /*13bda0*/  @!UPT UIADD3 URZ, URZ, URZ, URZ ;  /* 0x0000003f3f3ff290 */ /* 0x000fe2000fffe03f */
[----:B------:R-:W-:Y:S01]  /*13bdb0*/  MOV R68, R84 ;  /* 0x0000005400447202 */ /* 0x000fe20000000f00 */
[----:B------:R-:W-:Y:S01]  /*13bdc0*/  IMAD.MOV.U32 R65, RZ, RZ, R85 ;  /* 0x000000ffff417224 */ /* 0x000fe200078e0055 */
[----:B------:R-:W-:Y:S01]  /*13bdd0*/  MOV R64, R86 ;  /* 0x0000005600407202 */ /* 0x000fe20000000f00 */
[----:B------:R-:W-:Y:S02]  /*13bde0*/  IMAD.MOV.U32 R61, RZ, RZ, R87 ;  /* 0x000000ffff3d7224 */ /* 0x000fe400078e0057 */
[----:B------:R-:W-:Y:S07]  /*13bdf0*/  HMMA.1688.F32.TF32 R84, R4, R124, R180 ;  /* 0x0000007c0454723c */ /* 0x000fee00000810b4 */
[----:B------:R-:W-:Y:S01]  /*13be00*/  MOV R180, R138 ;  /* 0x0000008a00b47202 */ /* 0x000fe20000000f00 */
[----:B------:R-:W-:Y:S01]  /*13be10*/  IMAD.MOV.U32 R181, RZ, RZ, R139 ;  /* 0x000000ffffb57224 */ /* 0x000fe200078e008b */
[----:B------:R-:W4:Y:S04]  /*13be20*/  LDL.LU R138, [R1+0x8bec] ;  /* 0x008bec00018a7983 */ /* 0x000f280000300800 */
[----:B------:R-:W2:Y:S01]  /*13be30*/  LDL.LU R139, [R1+0x8be8] ;  /* 0x008be800018b7983 */ /* 0x000ea20000300800 */
[----:B------:R-:W-:Y:S01]  /*13be40*/  MOV R182, R131 ;  /* 0x0000008300b67202 */ /* 0x000fe20000000f00 */
[----:B------:R-:W-:-:S02]  /*13be50*/  IMAD.MOV.U32 R183, RZ, RZ, R130 ;  /* 0x000000ffffb77224 */ /* 0x000fc400078e0082 */
[----:B------:R-:W3:Y:S04]  /*13be60*/  LDL.LU R131, [R1+0x8be4] ;  /* 0x008be40001837983 */ /* 0x000ee80000300800 */
[----:B------:R-:W3:Y:S04]  /*13be70*/  LDL.LU R130, [R1+0x8be0] ;  /* 0x008be00001827983 */ /* 0x000ee80000300800 */
[----:B------:R-:W3:Y:S01]  /*13be80*/  LDL.LU R236, [R1+0xee0] ;  /* 0x000ee00001ec7983 */ /* 0x000ee20000300800 */
[----:B------:R-:W-:-:S03]  /*13be90*/  IMAD.MOV.U32 R185, RZ, RZ, R126 ;  /* 0x000000ffffb97224 */ /* 0x000fc600078e007e */
[----:B------:R-:W3:Y:S04]  /*13bea0*/  LDL.LU R237, [R1+0xee4] ;  /* 0x000ee40001ed7983 */ /* 0x000ee80000300800 */
[----:B------:R-:W3:Y:S04]  /*13beb0*/  LDL.LU R238, [R1+0xee8] ;  /* 0x000ee80001ee7983 */ /* 0x000ee80000300800 */
[----:B------:R-:W3:Y:S04]  /*13bec0*/  LDL.LU R239, [R1+0xeec] ;  /* 0x000eec0001ef7983 */ /* 0x000ee80000300800 */
[----:B------:R-:W3:Y:S04]  /*13bed0*/  LDL.LU R127, [R1+0x8bdc] ;  /* 0x008bdc00017f7983 */ /* 0x000ee80000300800 */
[----:B------:R-:W3:Y:S01]  /*13bee0*/  LDL.LU R126, [R1+0x8bd8] ;  /* 0x008bd800017e7983 */ /* 0x000ee20000300800 */
[----:B------:R-:W-:Y:S01]  /*13bef0*/  MOV R186, R143 ;  /* 0x0000008f00ba7202 */ /* 0x000fe20000000f00 */
[----:B------:R-:W-:Y:S01]  /*13bf00*/  HMMA.1688.F32.TF32 R88, R4, R116, R188 ;  /* 0x000000740458723c */ /* 0x000fe200000810bc */
[----:B------:R-:W-:Y:S01]  /*13bf10*/  IMAD.MOV.U32 R187, RZ, RZ, R142 ;  /* 0x000000ffffbb7224 */ /* 0x000fe200078e008e */
[----:B------:R-:W3:Y:S04]  /*13bf20*/  LDL.LU R143, [R1+0x8bd4] ;  /* 0x008bd400018f7983 */ /* 0x000ee80000300800 */
[----:B------:R-:W3:Y:S01]  /*13bf30*/  LDL.LU R142, [R1+0x8bd0] ;  /* 0x008bd000018e7983 */ /* 0x000ee20000300800 */
[----:B------:R-:W-:Y:S01]  /*13bf40*/  MOV R190, R135 ;  /* 0x0000008700be7202 */ /* 0x000fe20000000f00 */
[----:B------:R-:W-:-:S02]  /*13bf50*/  IMAD.MOV.U32 R191, RZ, RZ, R134 ;  /* 0x000000ffffbf7224 */ /* 0x000fc400078e0086 */
[----:B----4-:R-:W-:Y:S01]  /*13bf60*/  IMAD.MOV.U32 R189, RZ, RZ, R138 ;  /* 0x000000ffffbd7224 */ /* 0x010fe200078e008a */
[----:B--2---:R-:W-:Y:S02]  /*13bf70*/  MOV R188, R139 ;  /* 0x0000008b00bc7202 */ /* 0x004fe40000000f00 */
        /* <DEDUP_REMOVED lines=9> */
[----:B---3--:R-:W-:-:S03]  /*13c010*/  MOV R192, R126 ;  /* 0x0000007e00c07202 */ /* 0x008fc60000000f00 */
[----:B------:R-:W3:Y:S01]  /*13c020*/  LDL.LU R209, [R1+0x74] ;  /* 0x0000740001d17983 */ /* 0x000ee20000300800 */
[----:B------:R-:W-:-:S03]  /*13c030*/  IMAD.MOV.U32 R193, RZ, RZ, R127 ;  /* 0x000000ffffc17224 */ /* 0x000fc600078e007f */
        /* <DEDUP_REMOVED lines=15> */
[----:B------:R-:W-:-:S02]  /*13c130*/  IMAD.MOV.U32 R53, RZ, RZ, R87 ;  /* 0x000000ffff357224 */ /* 0x000fc400078e0057 */
[----:B------:R-:W-:Y:S01]  /*13c140*/  HMMA.1688.F32.TF32 R84, R4, R128, R236 ;  /* 0x000000800454723c */ /* 0x000fe200000810ec */
[----:B------:R-:W-:Y:S01]  /*13c150*/  MOV R76, R88 ;  /* 0x00000058004c7202 */ /* 0x000fe20000000f00 */
[----:B------:R-:W-:Y:S01]  /*13c160*/  IMAD.MOV.U32 R73, RZ, RZ, R89 ;  /* 0x000000ffff497224 */ /* 0x000fe200078e0059 */
[----:B------:R-:W-:Y:S01]  /*13c170*/  MOV R72, R90 ;  /* 0x0000005a00487202 */ /* 0x000fe20000000f00 */
[----:B------:R-:W-:-:S04]  /*13c180*/  IMAD.MOV.U32 R69, RZ, RZ, R91 ;  /* 0x000000ffff457224 */ /* 0x000fc800078e005b */
[----:B------:R-:W-:Y:S01]  /*13c190*/  HMMA.1688.F32.TF32 R248, R4, R168, R248 ;  /* 0x000000a804f8723c */ /* 0x000fe200000810f8 */
        /* <DEDUP_REMOVED lines=10> */
[----:B--2---:R-:W-:Y:S01]  /*13c240*/  IMAD.MOV.U32 R197, RZ, RZ, R139 ;  /* 0x000000ffffc57224 */ /* 0x004fe200078e008b */
[----:B----4-:R-:W-:Y:S01]  /*13c250*/  MOV R196, R138 ;  /* 0x0000008a00c47202 */ /* 0x010fe20000000f00 */
[----:B------:R-:W-:Y:S01]  /*13c260*/  IMAD.MOV.U32 R203, RZ, RZ, R135 ;  /* 0x000000ffffcb7224 */ /* 0x000fe200078e0087 */
[----:B------:R-:W-:-:S02]  /*13c270*/  MOV R202, R134 ;  /* 0x0000008600ca7202 */ /* 0x000fc40000000f00 */
[----:B---3--:R-:W-:Y:S01]  /*13c280*/  MOV R206, R126 ;  /* 0x0000007e00ce7202 */ /* 0x008fe20000000f00 */
[----:B------:R-:W-:Y:S01]  /*13c290*/  LDS R237, [R113+0x87800] ;  /* 0x0878000071ed7984 */ /* 0x000fe20000000800 */
[----:B------:R-:W-:-:S03]  /*13c2a0*/  IMAD.MOV.U32 R207, RZ, RZ, R127 ;  /* 0x000000ffffcf7224 */ /* 0x000fc600078e007f */
[----:B------:R-:W2:Y:S01]  /*13c2b0*/  LDL.LU R126, [R1+0x8bac] ;  /* 0x008bac00017e7983 */ /* 0x000ea20000300800 */
[----:B------:R-:W-:-:S03]  /*13c2c0*/  MOV R200, R130 ;  /* 0x0000008200c87202 */ /* 0x000fc60000000f00 */
[----:B------:R-:W2:Y:S01]  /*13c2d0*/  LDL.LU R127, [R1+0x8ba8] ;  /* 0x008ba800017f7983 */ /* 0x000ea20000300800 */
[----:B------:R-:W-:-:S03]  /*13c2e0*/  IMAD.MOV.U32 R201, RZ, RZ, R131 ;  /* 0x000000ffffc97224 */ /* 0x000fc600078e0083 */
[----:B------:R-:W3:Y:S04]  /*13c2f0*/  LDL.LU R130, [R1+0x8ba4] ;  /* 0x008ba40001827983 */ /* 0x000ee80000300800 */
[----:B------:R-:W3:Y:S04]  /*13c300*/  LDL.LU R131, [R1+0x8ba0] ;  /* 0x008ba00001837983 */ /* 0x000ee80000300800 */
[----:B------:R-:W4:Y:S04]  /*13c310*/  LDL.LU R134, [R1+0x8b9c] ;  /* 0x008b9c0001867983 */ /* 0x000f280000300800 */
        /* <DEDUP_REMOVED lines=8> */
[----:B------:R-:W-:Y:S01]  /*13c3a0*/  IMAD.MOV.U32 R45, RZ, RZ, R87 ;  /* 0x000000ffff2d7224 */ /* 0x000fe200078e0057 */
[----:B------:R-:W1:Y:S01]  /*13c3b0*/  LDS R239, [R113+0x87c00] ;  /* 0x087c000071ef7984 */ /* 0x000e620000000800 */
        /* <DEDUP_REMOVED lines=14> */
[C---:B------:R-:W-:Y:S08]  /*13c4a0*/  HMMA.1688.F32.TF32 R84, R4.reuse, R140, R204 ;  /* 0x0000008c0454723c */ /* 0x040ff000000810cc */
[C---:B------:R-:W-:Y:S08]  /*13c4b0*/  HMMA.1688.F32.TF32 R92, R4.reuse, R144, R200 ;  /* 0x00000090045c723c */ /* 0x040ff000000810c8 */
[----:B------:R-:W-:Y:S08]  /*13c4c0*/  HMMA.1688.F32.TF32 R88, R4, R148, R196 ;  /* 0x000000940458723c */ /* 0x000ff000000810c4 */
[----:B------:R-:W-:Y:S01]  /*13c4d0*/  MOV R29, R84 ;  /* 0x00000054001d7202 */ /* 0x000fe20000000f00 */
[----:B------:R-:W-:Y:S01]  /*13c4e0*/  IMAD.MOV.U32 R28, RZ, RZ, R85 ;  /* 0x000000ffff1c7224 */ /* 0x000fe200078e0055 */
[----:B------:R-:W-:Y:S01]  /*13c4f0*/  MOV R25, R86 ;  /* 0x0000005600197202 */ /* 0x000fe20000000f00 */
[----:B------:R-:W-:-:S02]  /*13c500*/  IMAD.MOV.U32 R24, RZ, RZ, R87 ;  /* 0x000000ffff187224 */ /* 0x000fc400078e0057 */
[C---:B------:R-:W-:Y:S01]  /*13c510*/  HMMA.1688.F32.TF32 R84, R4.reuse, R152, R192 ;  /* 0x000000980454723c */ /* 0x040fe200000810c0 */
[----:B--2---:R-:W-:Y:S04]  /*13c520*/  STL.64 [R1+0x8738], R126 ;  /* 0x0087387e01007387 */ /* 0x004fe80000100a00 */
[----:B---3--:R-:W-:Y:S04]  /*13c530*/  STL.64 [R1+0x8730], R130 ;  /* 0x0087308201007387 */ /* 0x008fe80000100a00 */
[----:B----4-:R-:W-:Y:S04]  /*13c540*/  STL.64 [R1+0x8728], R134 ;  /* 0x0087288601007387 */ /* 0x010fe80000100a00 */
[----:B------:R-:W-:Y:S04]  /*13c550*/  STL.64 [R1+0x8720], R138 ;  /* 0x0087208a01007387 */ /* 0x000fe80000100a00 */
[----:B------:R-:W-:Y:S04]  /*13c560*/  STL.64 [R1+0x8750], R142 ;  /* 0x0087508e01007387 */ /* 0x000fe80000100a00 */
[----:B------:R-:W-:Y:S04]  /*13c570*/  STL.64 [R1+0x50], R92 ;  /* 0x0000505c01007387 */ /* 0x000fe80000100a00 */
[----:B------:R2:W-:Y:S04]  /*13c580*/  STL.64 [R1+0x58], R94 ;  /* 0x0000585e01007387 */ /* 0x0005e80000100a00 */
[----:B------:R-:W-:Y:S04]  /*13c590*/  STL.64 [R1+0x40], R88 ;  /* 0x0000405801007387 */ /* 0x000fe80000100a00 */
[----:B------:R3:W-:Y:S01]  /*13c5a0*/  STL.64 [R1+0x48], R90 ;  /* 0x0000485a01007387 */ /* 0x0007e20000100a00 */
[C---:B--2---:R-:W-:Y:S03]  /*13c5b0*/  HMMA.1688.F32.TF32 R92, R4.reuse, R156, R188 ;  /* 0x0000009c045c723c */ /* 0x044fe600000810bc */
[----:B------:R-:W-:Y:S04]  /*13c5c0*/  STL.64 [R1+0x30], R84 ;  /* 0x0000305401007387 */ /* 0x000fe80000100a00 */
[----:B------:R2:W-:Y:S01]  /*13c5d0*/  STL.64 [R1+0x38], R86 ;  /* 0x0000385601007387 */ /* 0x0005e20000100a00 */
[C---:B---3--:R-:W-:Y:S08]  /*13c5e0*/  HMMA.1688.F32.TF32 R88, R4.reuse, R160, R184 ;  /* 0x000000a00458723c */ /* 0x048ff000000810b8 */
[----:B--2---:R-:W-:Y:S07]  /*13c5f0*/  HMMA.1688.F32.TF32 R84, R4, R164, R180 ;  /* 0x000000a40454723c */ /* 0x004fee00000810b4 */
[----:B------:R-:W-:Y:S04]  /*13c600*/  STL.64 [R1+0x20], R92 ;  /* 0x0000205c01007387 */ /* 0x000fe80000100a00 */
[----:B------:R-:W-:Y:S04]  /*13c610*/  STL.64 [R1+0x28], R94 ;  /* 0x0000285e01007387 */ /* 0x000fe80000100a00 */
[----:B------:R-:W-:Y:S04]  /*13c620*/  STL.64 [R1+0x10], R88 ;  /* 0x0000105801007387 */ /* 0x000fe80000100a00 */
[----:B------:R-:W-:Y:S04]  /*13c630*/  STL.64 [R1+0x18], R90 ;  /* 0x0000185a01007387 */ /* 0x000fe80000100a00 */
[----:B------:R2:W-:Y:S04]  /*13c640*/  STL.64 [R1+0x8498], R250 ;  /* 0x008498fa01007387 */ /* 0x0005e80000100a00 */
[----:B------:R-:W-:Y:S04]  /*13c650*/  STL.64 [R1], R84 ;  /* 0x0000005401007387 */ /* 0x000fe80000100a00 */
[----:B------:R3:W-:Y:S04]  /*13c660*/  STL.64 [R1+0x8], R86 ;  /* 0x0000085601007387 */ /* 0x0007e80000100a00 */
[----:B------:R-:W-:Y:S04]  /*13c670*/  STL.64 [R1+0x8490], R248 ;  /* 0x008490f801007387 */ /* 0x000fe80000100a00 */
[----:B--2---:R-:W2:Y:S04]  /*13c680*/  LDL.LU R250, [R1+0x358] ;  /* 0x0003580001fa7983 */ /* 0x004ea80000300800 */
[----:B------:R-:W2:Y:S04]  /*13c690*/  LDL.LU R251, [R1+0x35c] ;  /* 0x00035c0001fb7983 */ /* 0x000ea80000300800 */
[----:B------:R-:W4:Y:S04]  /*13c6a0*/  LDL.LU R230, [R1+0x8b84] ;  /* 0x008b840001e67983 */ /* 0x000f280000300800 */
[----:B------:R-:W2:Y:S04]  /*13c6b0*/  LDL.LU R231, [R1+0x8b80] ;  /* 0x008b800001e77983 */ /* 0x000ea80000300800 */
[----:B------:R-:W3:Y:S04]  /*13c6c0*/  LDL.LU R234, [R1+0x8b7c] ;  /* 0x008b7c0001ea7983 */ /* 0x000ee80000300800 */
[----:B------:R-:W3:Y:S04]  /*13c6d0*/  LDL.LU R235, [R1+0x8b78] ;  /* 0x008b780001eb7983 */ /* 0x000ee80000300800 */
[----:B------:R-:W1:Y:S04]  /*13c6e0*/  LDL.LU R116, [R1+0xe20] ;  /* 0x000e200001747983 */ /* 0x000e680000300800 */
[----:B------:R-:W1:Y:S04]  /*13c6f0*/  LDL.LU R117, [R1+0xe24] ;  /* 0x000e240001757983 */ /* 0x000e680000300800 */
[----:B------:R-:W1:Y:S04]  /*13c700*/  LDL.LU R118, [R1+0xe28] ;  /* 0x000e280001767983 */ /* 0x000e680000300800 */
[----:B------:R-:W1:Y:S04]  /*13c710*/  LDL.LU R119, [R1+0xe2c] ;  /* 0x000e2c0001777983 */ /* 0x000e680000300800 */
        /* <DEDUP_REMOVED lines=60> */
[----:B------:R-:W2:Y:S04]  /*13cae0*/  LDL.LU R235, [R1+0x8b74] ;  /* 0x008b740001eb7983 */ /* 0x000ea80000300800 */
[----:B------:R-:W3:Y:S04]  /*13caf0*/  LDL.LU R234, [R1+0x8b70] ;  /* 0x008b700001ea7983 */ /* 0x000ee80000300800 */
[----:B------:R-:W4:Y:S04]  /*13cb00*/  LDL.LU R231, [R1+0x8b6c] ;  /* 0x008b6c0001e77983 */ /* 0x000f280000300800 */
[----:B------:R-:W2:Y:S04]  /*13cb10*/  LDL.LU R230, [R1+0x8b68] ;  /* 0x008b680001e67983 */ /* 0x000ea80000300800 */
[----:B------:R-:W1:Y:S04]  /*13cb20*/  LDL.64 R86, [R1+0x398] ;  /* 0x0003980001567983 */ /* 0x000e680000100a00 */
[----:B------:R-:W2:Y:S04]  /*13cb30*/  LDL.LU R244, [R1+0x8b64] ;  /* 0x008b640001f47983 */ /* 0x000ea80000300800 */
[----:B------:R-:W2:Y:S04]  /*13cb40*/  LDL.LU R245, [R1+0x8b60] ;  /* 0x008b600001f57983 */ /* 0x000ea80000300800 */
[----:B------:R-:W2:Y:S04]  /*13cb50*/  LDL.LU R246, [R1+0x8b5c] ;  /* 0x008b5c0001f67983 */ /* 0x000ea80000300800 */
[----:B------:R-:W2:Y:S01]  /*13cb60*/  LDL.LU R247, [R1+0x8b58] ;  /* 0x008b580001f77983 */ /* 0x000ea20000300800 */
[----:B------:R-:W-:Y:S01]  /*13cb70*/  IMAD.MOV.U32 R97, RZ, RZ, R223 ;  /* 0x000000ffff617224 */ /* 0x000fe200078e00df */
[----:B------:R-:W-:-:S02]  /*13cb80*/  MOV R98, R226 ;  /* 0x000000e200627202 */ /* 0x000fc40000000f00 */
[----:B------:R-:W3:Y:S01]  /*13cb90*/  LDL.64 R90, [R1+0x388] ;  /* 0x00038800015a7983 */ /* 0x000ee20000100a00 */
[----:B------:R-:W-:-:S03]  /*13cba0*/  IMAD.MOV.U32 R99, RZ, RZ, R227 ;  /* 0x000000ffff637224 */ /* 0x000fc600078e00e3 */
[----:B------:R-:W3:Y:S04]  /*13cbb0*/  LDL.64 R102, [R1+0x378] ;  /* 0x0003780001667983 */ /* 0x000ee80000100a00 */
[----:B------:R-:W3:Y:S04]  /*13cbc0*/  LDL.LU R222, [R1+0x8b54] ;  /* 0x008b540001de7983 */ /* 0x000ee80000300800 */
[----:B------:R-:W3:Y:S04]  /*13cbd0*/  LDL.LU R223, [R1+0x8b50] ;  /* 0x008b500001df7983 */ /* 0x000ee80000300800 */
[----:B------:R-:W3:Y:S04]  /*13cbe0*/  LDL.LU R226, [R1+0x8b4c] ;  /* 0x008b4c0001e27983 */ /* 0x000ee80000300800 */
[----:B------:R-:W3:Y:S01]  /*13cbf0*/  LDL.LU R227, [R1+0x8b48] ;  /* 0x008b480001e37983 */ /* 0x000ee20000300800 */
[C---:B------:R-:W-:Y:S08]  /*13cc00*/  HMMA.1688.F32.TF32 R180, R4.reuse, R176, R180 ;  /* 0x000000b004b4723c */ /* 0x040ff000000810b4 */
[C---:B--2---:R-:W-:Y:S11]  /*13cc10*/  HMMA.1688.F32.TF32 R244, R4.reuse, R172, R244 ;  /* 0x000000ac04f4723c */ /* 0x044ff600000810f4 */
[----:B------:R-:W-:Y:S11]  /*13cc20*/  @!UPT UIADD3 URZ, URZ, URZ, URZ ;  /* 0x0000003f3f3ff290 */ /* 0x000ff6000fffe03f */
[----:B------:R-:W-:Y:S01]  /*13cc30*/  @!UPT UIADD3 URZ, URZ, URZ, URZ ;  /* 0x0000003f3f3ff290 */ /* 0x000fe2000fffe03f */
[----:B------:R3:W-:Y:S04]  /*13cc40*/  STL.64 [R1+0x84a8], R246 ;  /* 0x0084a8f601007387 */ /* 0x0007e80000100a00 */
[----:B------:R2:W-:Y:S01]  /*13cc50*/  STL.64 [R1+0x84a0], R244 ;  /* 0x0084a0f401007387 */ /* 0x0005e20000100a00 */
[----:B---3--:R-:W-:Y:S01]  /*13cc60*/  MOV R246, R234 ;  /* 0x000000ea00f67202 */ /* 0x008fe20000000f00 */
[----:B------:R-:W-:Y:S01]  /*13cc70*/  IMAD.MOV.U32 R247, RZ, RZ, R235 ;  /* 0x000000fffff77224 */ /* 0x000fe200078e00eb */
[----:B--2---:R-:W-:Y:S01]  /*13cc80*/  MOV R244, R230 ;  /* 0x000000e600f47202 */ /* 0x004fe20000000f00 */
[----:B----4-:R-:W-:Y:S01]  /*13cc90*/  IMAD.MOV.U32 R245, RZ, RZ, R231 ;  /* 0x000000fffff57224 */ /* 0x010fe200078e00e7 */
[----:B------:R-:W2:Y:S04]  /*13cca0*/  LDL.LU R230, [R1+0x8b44] ;  /* 0x008b440001e67983 */ /* 0x000ea80000300800 */
[----:B------:R-:W2:Y:S04]  /*13ccb0*/  LDL.LU R231, [R1+0x8b40] ;  /* 0x008b400001e77983 */ /* 0x000ea80000300800 */
[----:B------:R-:W3:Y:S04]  /*13ccc0*/  LDL.LU R234, [R1+0x8b3c] ;  /* 0x008b3c0001ea7983 */ /* 0x000ee80000300800 */
[----:B------:R-:W3:Y:S04]  /*13ccd0*/  LDL.LU R235, [R1+0x8b38] ;  /* 0x008b380001eb7983 */ /* 0x000ee80000300800 */
[----:B------:R-:W-:Y:S04]  /*13cce0*/  STL.64 [R1+0x900], R180 ;  /* 0x000900b401007387 */ /* 0x000fe80000100a00 */
[----:B------:R4:W-:Y:S04]  /*13ccf0*/  STL.64 [R1+0x908], R182 ;  /* 0x000908b601007387 */ /* 0x0009e80000100a00 */
[----:B----4-:R-:W4:Y:S04]  /*13cd00*/  LDL.LU.64 R182, [R1+0x8b30] ;  /* 0x008b300001b67983 */ /* 0x010f280000300a00 */
[----:B------:R-:W2:Y:S02]  /*13cd10*/  LDL.LU.64 R180, [R1+0x8b28] ;  /* 0x008b280001b47983 */ /* 0x000ea40000300a00 */
[C---:B--2---:R-:W-:Y:S11]  /*13cd20*/  HMMA.1688.F32.TF32 R184, R4.reuse, R180, R184 ;  /* 0x000000b404b8723c */ /* 0x044ff600000810b8 */
[----:B------:R-:W-:Y:S11]  /*13cd30*/  @!UPT UIADD3 URZ, URZ, URZ, URZ ;  /* 0x0000003f3f3ff290 */ /* 0x000ff6000fffe03f */
[----:B------:R-:W-:Y:S01]  /*13cd40*/  @!UPT UIADD3 URZ, URZ, URZ, URZ ;  /* 0x0000003f3f3ff290 */ /* 0x000fe2000fffe03f */
[----:B------:R-:W-:Y:S04]  /*13cd50*/  STL.64 [R1+0x910], R184 ;  /* 0x000910b801007387 */ /* 0x000fe80000100a00 */
[----:B------:R2:W-:Y:S04]  /*13cd60*/  STL.64 [R1+0x918], R186 ;  /* 0x000918ba01007387 */ /* 0x0005e80000100a00 */
[----:B--2---:R-:W2:Y:S04]  /*13cd70*/  LDL.LU.64 R186, [R1+0x8b20] ;  /* 0x008b200001ba7983 */ /* 0x004ea80000300a00 */
        /* <DEDUP_REMOVED lines=49> */
[----:B------:R-:W2:Y:S01]  /*13d090*/  LDL.LU.64 R212, [R1+0x8aa8] ;  /* 0x008aa80001d47983 */ /* 0x000ea20000300a00 */
[C---:B------:R-:W-:Y:S08]  /*13d0a0*/  HMMA.1688.F32.TF32 R140, R4.reuse, R216, R140 ;  /* 0x000000d8048c723c */ /* 0x040ff0000008108c */
[C---:B------:R-:W-:Y:S08]  /*13d0b0*/  HMMA.1688.F32.TF32 R136, R4.reuse, R220, R136 ;  /* 0x000000dc0488723c */ /* 0x040ff00000081088 */
[C---:B------:R-:W-:Y:S08]  /*13d0c0*/  HMMA.1688.F32.TF32 R132, R4.reuse, R224, R132 ;  /* 0x000000e00484723c */ /* 0x040ff00000081084 */
[C---:B------:R-:W-:Y:S08]  /*13d0d0*/  HMMA.1688.F32.TF32 R128, R4.reuse, R228, R128 ;  /* 0x000000e40480723c */ /* 0x040ff00000081080 */
[C---:B------:R-:W-:Y:S08]  /*13d0e0*/  HMMA.1688.F32.TF32 R124, R4.reuse, R232, R124 ;  /* 0x000000e8047c723c */ /* 0x040ff0000008107c */
[----:B--2---:R-:W-:Y:S08]  /*13d0f0*/  HMMA.1688.F32.TF32 R244, R4, R212, R244 ;  /* 0x000000d404f4723c */ /* 0x004ff000000810f4 */
        /* <DEDUP_REMOVED lines=15> */
[----:B---3--:R-:W-:Y:S04]  /*13d1f0*/  STL.64 [R1+0x86f8], R234 ;  /* 0x0086f8ea01007387 */ /* 0x008fe80000100a00 */
        /* <DEDUP_REMOVED lines=24> */
[----:B------:R-:W-:Y:S11]  /*13d380*/  IMAD.MOV.U32 R137, RZ, RZ, R14 ;  /* 0x000000ffff897224 */ /* 0x000ff600078e000e */
[----:B------:R-:W-:Y:S02]  /*13d390*/  @!UPT UIADD3 URZ, URZ, URZ, URZ ;  /* 0x0000003f3f3ff290 */ /* 0x000fe4000fffe03f */
[----:B------:R-:W-:Y:S04]  /*13d3a0*/  STL.64 [R1+0x11f0], R4 ;  /* 0x0011f00401007387 */ /* 0x000fe80000100a00 */
[----:B------:R1:W-:Y:S04]  /*13d3b0*/  STL.64 [R1+0x11f8], R6 ;  /* 0x0011f80601007387 */ /* 0x0003e80000100a00 */
        /* <DEDUP_REMOVED lines=10> */
[----:B------:R-:W-:Y:S01]  /*13d460*/  MOV R138, R27 ;  /* 0x0000001b008a7202 */ /* 0x000fe20000000f00 */
[----:B------:R-:W-:-:S02]  /*13d470*/  IMAD.MOV.U32 R139, RZ, RZ, R26 ;  /* 0x000000ffff8b7224 */ /* 0x000fc400078e001a */
[----:B------:R-:W4:Y:S01]  /*13d480*/  LDL.LU R27, [R1+0x8a7c] ;  /* 0x008a7c00011b7983 */ /* 0x000f220000300800 */
[----:B------:R-:W-:-:S03]  /*13d490*/  MOV R246, R18 ;  /* 0x0000001200f67202 */ /* 0x000fc60000000f00 */
[----:B------:R-:W4:Y:S01]  /*13d4a0*/  LDL.LU R26, [R1+0x8a78] ;  /* 0x008a7800011a7983 */ /* 0x000f220000300800 */
[----:B------:R-:W-:Y:S02]  /*13d4b0*/  IMAD.MOV.U32 R247, RZ, RZ, R19 ;  /* 0x000000fffff77224 */ /* 0x000fe400078e0013 */
[----:B--2---:R-:W-:Y:S01]  /*13d4c0*/  IMAD.MOV.U32 R245, RZ, RZ, R22 ;  /* 0x000000fffff57224 */ /* 0x004fe200078e0016 */
[----:B---3--:R-:W-:Y:S02]  /*13d4d0*/  MOV R244, R23 ;  /* 0x0000001700f47202 */ /* 0x008fe40000000f00 */
[----:B------:R-:W2:Y:S04]  /*13d4e0*/  LDL.LU R23, [R1+0x8a74] ;  /* 0x008a740001177983 */ /* 0x000ea80000300800 */
[----:B------:R-:W3:Y:S04]  /*13d4f0*/  LDL.LU R22, [R1+0x8a70] ;  /* 0x008a700001167983 */ /* 0x000ee80000300800 */
[----:B------:R-:W1:Y:S01]  /*13d500*/  LDL.LU R18, [R1+0x8a6c] ;  /* 0x008a6c0001127983 */ /* 0x000e620000300800 */
[----:B----4-:R-:W-:Y:S01]  /*13d510*/  MOV R222, R10 ;  /* 0x0000000a00de7202 */ /* 0x010fe20000000f00 */
[----:B------:R-:W-:-:S02]  /*13d520*/  IMAD.MOV.U32 R221, RZ, RZ, R63 ;  /* 0x000000ffffdd7224 */ /* 0x000fc400078e003f */
[----:B------:R-:W4:Y:S01]  /*13d530*/  LDL.LU R19, [R1+0x8a68] ;  /* 0x008a680001137983 */ /* 0x000f220000300800 */
[----:B------:R-:W-:-:S03]  /*13d540*/  MOV R220, R62 ;  /* 0x0000003e00dc7202 */ /* 0x000fc60000000f00 */
[----:B------:R-:W2:Y:S01]  /*13d550*/  LDL.LU R62, [R1+0x8a64] ;  /* 0x008a6400013e7983 */ /* 0x000ea20000300800 */
[----:B------:R-:W-:-:S03]  /*13d560*/  IMAD.MOV.U32 R223, RZ, RZ, R11 ;  /* 0x000000ffffdf7224 */ /* 0x000fc600078e000b */
[----:B------:R-:W3:Y:S04]  /*13d570*/  LDL.LU R63, [R1+0x8a60] ;  /* 0x008a6000013f7983 */ /* 0x000ee80000300800 */
[----:B------:R-:W3:Y:S01]  /*13d580*/  LDL.LU R10, [R1+0x8a5c] ;  /* 0x008a5c00010a7983 */ /* 0x000ee20000300800 */
[----:B------:R-:W-:-:S03]  /*13d590*/  IMAD.MOV.U32 R225, RZ, RZ, R15 ;  /* 0x000000ffffe17224 */ /* 0x000fc600078e000f */
[----:B------:R-:W3:Y:S01]  /*13d5a0*/  LDL.LU R11, [R1+0x8a58] ;  /* 0x008a5800010b7983 */ /* 0x000ee20000300800 */
[----:B------:R-:W-:-:S03]  /*13d5b0*/  MOV R224, R14 ;  /* 0x0000000e00e07202 */ /* 0x000fc60000000f00 */
[----:B------:R-:W3:Y:S04]  /*13d5c0*/  LDL.LU R14, [R1+0x8a54] ;  /* 0x008a5400010e7983 */ /* 0x000ee80000300800 */
[----:B------:R-:W3:Y:S01]  /*13d5d0*/  LDL.LU R15, [R1+0x8a50] ;  /* 0x008a5000010f7983 */ /* 0x000ee20000300800 */
[----:B------:R-:W-:Y:S01]  /*13d5e0*/  MOV R226, R67 ;  /* 0x0000004300e27202 */ /* 0x000fe20000000f00 */
[----:B------:R-:W-:Y:S02]  /*13d5f0*/  IMAD.MOV.U32 R227, RZ, RZ, R66 ;  /* 0x000000ffffe37224 */ /* 0x000fe400078e0042 */
[----:B------:R-:W3:Y:S04]  /*13d600*/  LDL.LU R67, [R1+0x8a4c] ;  /* 0x008a4c0001437983 */ /* 0x000ee80000300800 */
[----:B------:R-:W3:Y:S01]  /*13d610*/  LDL.LU R66, [R1+0x8a48] ;  /* 0x008a480001427983 */ /* 0x000ee20000300800 */
[----:B------:R-:W-:Y:S01]  /*13d620*/  MOV R9, R86 ;  /* 0x0000005600097202 */ /* 0x000fe20000000f00 */
[----:B------:R-:W-:-:S02]  /*13d630*/  IMAD.MOV.U32 R8, RZ, RZ, R87 ;  /* 0x000000ffff087224 */ /* 0x000fc400078e0057 */
[----:B-1----:R-:W-:Y:S01]  /*13d640*/  IMAD.MOV.U32 R7, RZ, RZ, R18 ;  /* 0x000000ffff077224 */ /* 0x002fe200078e0012 */
[----:B----4-:R-:W-:Y:S01]  /*13d650*/  MOV R6, R19 ;  /* 0x0000001300067202 */ /* 0x010fe20000000f00 */
[----:B--2---:R-:W-:Y:S01]  /*13d660*/  IMAD.MOV.U32 R5, RZ, RZ, R62 ;  /* 0x000000ffff057224 */ /* 0x004fe200078e003e */
[----:B---3--:R-:W-:Y:S02]  /*13d670*/  MOV R4, R63 ;  /* 0x0000003f00047202 */ /* 0x008fe40000000f00 */
[----:B------:R-:W2:Y:S04]  /*13d680*/  LDL.LU R63, [R1+0x8a44] ;  /* 0x008a4400013f7983 */ /* 0x000ea80000300800 */
[----:B------:R-:W3:Y:S04]  /*13d690*/  LDL.LU R62, [R1+0x8a40] ;  /* 0x008a4000013e7983 */ /* 0x000ee80000300800 */
[----:B------:R-:W4:Y:S01]  /*13d6a0*/  LDL.LU R19, [R1+0x8a3c] ;  /* 0x008a3c0001137983 */ /* 0x000f220000300800 */
[----:B------:R-:W-:Y:S01]  /*13d6b0*/  MOV R234, R11 ;  /* 0x0000000b00ea7202 */ /* 0x000fe20000000f00 */
[----:B------:R-:W-:-:S02]  /*13d6c0*/  IMAD.MOV.U32 R233, RZ, RZ, R14 ;  /* 0x000000ffffe97224 */ /* 0x000fc400078e000e */
        /* <DEDUP_REMOVED lines=45> */
[----:B------:R-:W2:Y:S04]  /*13d9a0*/  LDL.LU R10, [R1+0x8a24] ;  /* 0x008a2400010a7983 */ /* 0x000ea80000300800 */
[----:B------:R-:W2:Y:S04]  /*13d9b0*/  LDL.LU R11, [R1+0x8a20] ;  /* 0x008a2000010b7983 */ /* 0x000ea80000300800 */
[----:B------:R-:W3:Y:S04]  /*13d9c0*/  LDL.64 R90, [R1+0x348] ;  /* 0x00034800015a7983 */ /* 0x000ee80000100a00 */
[----:B------:R-:W2:Y:S01]  /*13d9d0*/  LDL.64 R98, [R1+0x338] ;  /* 0x0003380001627983 */ /* 0x000ea20000100a00 */
[----:B------:R-:W-:Y:S01]  /*13d9e0*/  MOV R100, R14 ;  /* 0x0000000e00647202 */ /* 0x000fe20000000f00 */
[----:B------:R-:W-:-:S02]  /*13d9f0*/  IMAD.MOV.U32 R101, RZ, RZ, R15 ;  /* 0x000000ffff657224 */ /* 0x000fc400078e000f */
[----:B------:R-:W2:Y:S04]  /*13da00*/  LDL.LU R14, [R1+0x8a1c] ;  /* 0x008a1c00010e7983 */ /* 0x000ea80000300800 */
[----:B------:R-:W2:Y:S01]  /*13da10*/  LDL.LU R15, [R1+0x8a18] ;  /* 0x008a1800010f7983 */ /* 0x000ea20000300800 */
[----:B------:R-:W-:Y:S01]  /*13da20*/  MOV R102, R18 ;  /* 0x0000001200667202 */ /* 0x000fe20000000f00 */
[----:B----4-:R-:W-:Y:S02]  /*13da30*/  IMAD.MOV.U32 R103, RZ, RZ, R19 ;  /* 0x000000ffff677224 */ /* 0x010fe400078e0013 */
        /* <DEDUP_REMOVED lines=20> */
[----:B------:R-:W-:Y:S03]  /*13db80*/  HMMA.1688.F32.TF32 R84, R236, R250, R84 ;  /* 0x000000faec54723c */ /* 0x000fe60000081054 */
[----:B------:R-:W4:Y:S04]  /*13db90*/  LDL.LU R58, [R1+0x89c4] ;  /* 0x0089c400013a7983 */ /* 0x000f280000300800 */
[----:B------:R-:W4:Y:S01]  /*13dba0*/  LDL.LU R59, [R1+0x89c0] ;  /* 0x0089c000013b7983 */ /* 0x000f220000300800 */
[----:B------:R-:W-:Y:S01]  /*13dbb0*/  MOV R248, R62 ;  /* 0x0000003e00f87202 */ /* 0x000fe20000000f00 */
[----:B------:R-:W-:Y:S11]  /*13dbc0*/  IMAD.MOV.U32 R249, RZ, RZ, R63 ;  /* 0x000000fffff97224 */ /* 0x000ff600078e003f */
[----:B------:R-:W-:Y:S03]  /*13dbd0*/  @!UPT UIADD3 URZ, URZ, URZ, URZ ;  /* 0x0000003f3f3ff290 */ /* 0x000fe6000fffe03f */
[----:B------:R-:W-:Y:S04]  /*13dbe0*/  STL.64 [R1+0x11e0], R84 ;  /* 0x0011e05401007387 */ /* 0x000fe80000100a00 */
[----:B------:R1:W-:Y:S04]  /*13dbf0*/  STL.64 [R1+0x11e8], R86 ;  /* 0x0011e85601007387 */ /* 0x0003e80000100a00 */
[----:B-1----:R-:W4:Y:S04]  /*13dc00*/  LDL.LU.64 R86, [R1+0x89b8] ;  /* 0x0089b80001567983 */ /* 0x002f280000300a00 */
[----:B------:R-:W4:Y:S04]  /*13dc10*/  LDL.LU.64 R84, [R1+0x89b0] ;  /* 0x0089b00001547983 */ /* 0x000f280000300a00 */
[----:B------:R1:W-:Y:S04]  /*13dc20*/  STL.64 [R1+0x86e0], R250 ;  /* 0x0086e0fa01007387 */ /* 0x0003e80000100a00 */
[----:B------:R-:W4:Y:S04]  /*13dc30*/  LDL.LU R62, [R1+0x89ac] ;  /* 0x0089ac00013e7983 */ /* 0x000f280000300800 */
[----:B------:R-:W4:Y:S01]  /*13dc40*/  LDL.LU R63, [R1+0x89a8] ;  /* 0x0089a800013f7983 */ /* 0x000f220000300800 */
[----:B-1----:R-:W-:Y:S01]  /*13dc50*/  MOV R250, R66 ;  /* 0x0000004200fa7202 */ /* 0x002fe20000000f00 */
[----:B------:R-:W-:-:S02]  /*13dc60*/  IMAD.MOV.U32 R251, RZ, RZ, R67 ;  /* 0x000000fffffb7224 */ /* 0x000fc400078e0043 */
[----:B------:R-:W4:Y:S04]  /*13dc70*/  LDL.LU R66, [R1+0x89a4] ;  /* 0x0089a40001427983 */ /* 0x000f280000300800 */
[----:B------:R-:W4:Y:S01]  /*13dc80*/  LDL.LU R67, [R1+0x89a0] ;  /* 0x0089a00001437983 */ /* 0x000f220000300800 */
[C---:B---3--:R-:W-:Y:S08]  /*13dc90*/  HMMA.1688.F32.TF32 R108, R236.reuse, R90, R108 ;  /* 0x0000005aec6c723c */ /* 0x048ff0000008106c */
[C---:B--2---:R-:W-:Y:S08]  /*13dca0*/  HMMA.1688.F32.TF32 R92, R236.reuse, R98, R92 ;  /* 0x00000062ec5c723c */ /* 0x044ff0000008105c */
[----:B------:R-:W-:Y:S01]  /*13dcb0*/  HMMA.1688.F32.TF32 R100, R236, R10, R100 ;  /* 0x0000000aec64723c */ /* 0x000fe20000081064 */
[----:B------:R-:W-:-:S06]  /*13dcc0*/  IMAD.MOV.U32 R105, RZ, RZ, R91 ;  /* 0x000000ffff697224 */ /* 0x000fcc00078e005b */
[----:B------:R1:W-:Y:S04]  /*13dcd0*/  STL.64 [R1+0x11d0], R108 ;  /* 0x0011d06c01007387 */ /* 0x0003e80000100a00 */
[----:B------:R2:W-:Y:S01]  /*13dce0*/  STL.64 [R1+0x11d8], R110 ;  /* 0x0011d86e01007387 */ /* 0x0005e20000100a00 */
[----:B------:R-:W-:Y:S02]  /*13dcf0*/  MOV R112, R98 ;  /* 0x0000006200707202 */ /* 0x000fe40000000f00 */
[----:B-1----:R-:W-:Y:S01]  /*13dd00*/  MOV R108, R90 ;  /* 0x0000005a006c7202 */ /* 0x002fe20000000f00 */
[----:B--2---:R-:W2:Y:S04]  /*13dd10*/  LDL.LU.64 R110, [R1+0x8998] ;  /* 0x00899800016e7983 */ /* 0x004ea80000300a00 */
[----:B------:R-:W3:Y:S04]  /*13dd20*/  LDL.LU.64 R90, [R1+0x8990] ;  /* 0x00899000015a7983 */ /* 0x000ee80000300a00 */
[----:B------:R-:W2:Y:S01]  /*13dd30*/  LDL.LU.64 R88, [R1+0x8988] ;  /* 0x0089880001587983 */ /* 0x000ea20000300a00 */
[----:B------:R-:W-:-:S03]  /*13dd40*/  IMAD.MOV.U32 R109, RZ, RZ, R99 ;  /* 0x000000ffff6d7224 */ /* 0x000fc600078e0063 */
        /* <DEDUP_REMOVED lines=11> */
[----:B------:R1:W-:Y:S02]  /*13de00*/  STL.64 [R1+0x86e8], R8 ;  /* 0x0086e80801007387 */ /* 0x0003e40000100a00 */
[C---:B-1----:R-:W-:Y:S08]  /*13de10*/  HMMA.1688.F32.TF32 R8, R236.reuse, R14, R248 ;  /* 0x0000000eec08723c */ /* 0x042ff000000810f8 */
[C---:B----4-:R-:W-:Y:S08]  /*13de20*/  HMMA.1688.F32.TF32 R248, R236.reuse, R18, R232 ;  /* 0x00000012ecf8723c */ /* 0x050ff000000810e8 */
[C---:B------:R-:W-:Y:S07]  /*13de30*/  HMMA.1688.F32.TF32 R232, R236.reuse, R22, R4 ;  /* 0x00000016ece8723c */ /* 0x040fee0000081004 */
[----:B------:R-:W-:Y:S04]  /*13de40*/  STL.64 [R1+0x11a0], R8 ;  /* 0x0011a00801007387 */ /* 0x000fe80000100a00 */
[----:B------:R1:W-:Y:S01]  /*13de50*/  STL.64 [R1+0x11a8], R10 ;  /* 0x0011a80a01007387 */ /* 0x0003e20000100a00 */
[C---:B------:R-:W-:Y:S08]  /*13de60*/  HMMA.1688.F32.TF32 R4, R236.reuse, R30, R224 ;  /* 0x0000001eec04723c */ /* 0x040ff000000810e0 */
[C---:B-1----:R-:W-:Y:S01]  /*13de70*/  HMMA.1688.F32.TF32 R8, R236.reuse, R26, R228 ;  /* 0x0000001aec08723c */ /* 0x042fe200000810e4 */
[----:B------:R-:W-:Y:S04]  /*13de80*/  STL.64 [R1+0xda0], R248 ;  /* 0x000da0f801007387 */ /* 0x000fe80000100a00 */
[----:B------:R-:W-:Y:S04]  /*13de90*/  STL.64 [R1+0xda8], R250 ;  /* 0x000da8fa01007387 */ /* 0x000fe80000100a00 */
[----:B------:R-:W-:Y:S01]  /*13dea0*/  STL.64 [R1+0xd80], R232 ;  /* 0x000d80e801007387 */ /* 0x000fe20000100a00 */
[C---:B------:R-:W-:Y:S03]  /*13deb0*/  HMMA.1688.F32.TF32 R220, R236.reuse, R34, R220 ;  /* 0x00000022ecdc723c */ /* 0x040fe600000810dc */
[----:B------:R-:W-:Y:S10]  /*13dec0*/  STL.64 [R1+0xd88], R234 ;  /* 0x000d88ea01007387 */ /* 0x000ff40000100a00 */
[----:B------:R-:W-:Y:S04]  /*13ded0*/  STL.64 [R1+0xd60], R8 ;  /* 0x000d600801007387 */ /* 0x000fe80000100a00 */
[----:B------:R1:W-:Y:S04]  /*13dee0*/  STL.64 [R1+0xd68], R10 ;  /* 0x000d680a01007387 */ /* 0x0003e80000100a00 */
[----:B------:R-:W-:Y:S04]  /*13def0*/  STL.64 [R1+0xd40], R4 ;  /* 0x000d400401007387 */ /* 0x000fe80000100a00 */
[----:B------:R4:W-:Y:S01]  /*13df00*/  STL.64 [R1+0xd48], R6 ;  /* 0x000d480601007387 */ /* 0x0009e20000100a00 */
[C---:B-1----:R-:W-:Y:S08]  /*13df10*/  HMMA.1688.F32.TF32 R8, R236.reuse, R38, R244 ;  /* 0x00000026ec08723c */ /* 0x042ff000000810f4 */
[C---:B----4-:R-:W-:Y:S01]  /*13df20*/  HMMA.1688.F32.TF32 R4, R236.reuse, R42, R140 ;  /* 0x0000002aec04723c */ /* 0x050fe2000008108c */
[----:B------:R-:W-:Y:S04]  /*13df30*/  STL.64 [R1+0xd30], R220 ;  /* 0x000d30dc01007387 */ /* 0x000fe80000100a00 */
[----:B------:R-:W-:Y:S03]  /*13df40*/  STL.64 [R1+0xd38], R222 ;  /* 0x000d38de01007387 */ /* 0x000fe60000100a00 */
[C---:B------:R-:W-:Y:S07]  /*13df50*/  HMMA.1688.F32.TF32 R136, R236.reuse, R46, R136 ;  /* 0x0000002eec88723c */ /* 0x040fee0000081088 */
[----:B------:R-:W-:Y:S04]  /*13df60*/  STL.64 [R1+0xd20], R8 ;  /* 0x000d200801007387 */ /* 0x000fe80000100a00 */
[----:B------:R1:W-:Y:S04]  /*13df70*/  STL.64 [R1+0xd28], R10 ;  /* 0x000d280a01007387 */ /* 0x0003e80000100a00 */
[----:B------:R-:W-:Y:S04]  /*13df80*/  STL.64 [R1+0xd10], R4 ;  /* 0x000d100401007387 */ /* 0x000fe80000100a00 */
[----:B------:R4:W-:Y:S01]  /*13df90*/  STL.64 [R1+0xd18], R6 ;  /* 0x000d180601007387 */ /* 0x0009e20000100a00 */
[C---:B-1----:R-:W-:Y:S08]  /*13dfa0*/  HMMA.1688.F32.TF32 R8, R236.reuse, R50, R132 ;  /* 0x00000032ec08723c */ /* 0x042ff00000081084 */
[C---:B----4-:R-:W-:Y:S01]  /*13dfb0*/  HMMA.1688.F32.TF32 R4, R236.reuse, R54, R128 ;  /* 0x00000036ec04723c */ /* 0x050fe20000081080 */
        /* <DEDUP_REMOVED lines=20> */
[----:B------:R-:W4:Y:S01]  /*13e100*/  LDL.LU R132, [R1+0xc40] ;  /* 0x000c400001847983 */ /* 0x000f220000300800 */
[----:B-1----:R-:W-:Y:S01]  /*13e110*/  HMMA.1688.F32.TF32 R4, R236, R66, R240 ;  /* 0x00000042ec04723c */ /* 0x002fe200000810f0 */
[----:B------:R-:W-:Y:S01]  /*13e120*/  MOV R136, R70 ;  /* 0x0000004600887202 */ /* 0x000fe20000000f00 */
[----:B------:R-:W-:Y:S11]  /*13e130*/  IMAD.MOV.U32 R137, RZ, RZ, R71 ;  /* 0x000000ffff897224 */ /* 0x000ff600078e0047 */
[----:B------:R-:W-:Y:S10]  /*13e140*/  @!UPT UIADD3 URZ, URZ, URZ, URZ ;  /* 0x0000003f3f3ff290 */ /* 0x000ff4000fffe03f */
[----:B------:R-:W-:Y:S04]  /*13e150*/  STL.64 [R1+0xca0], R4 ;  /* 0x000ca00401007387 */ /* 0x000fe80000100a00 */
        /* <DEDUP_REMOVED lines=8> */
[----:B------:R-:W1:Y:S04]  /*13e1e0*/  LDL.LU R224, [R1+0xc90] ;  /* 0x000c900001e07983 */ /* 0x000e680000300800 */
        /* <DEDUP_REMOVED lines=12> */
[----:B------:R-:W1:Y:S01]  /*13e2b0*/  LDL.LU R71, [R1+0x8950] ;  /* 0x0089500001477983 */ /* 0x000e620000300800 */
        /* <DEDUP_REMOVED lines=16> */
[----:B---3--:R-:W-:Y:S01]  /*13e3c0*/  MOV R126, R90 ;  /* 0x0000005a007e7202 */ /* 0x008fe20000000f00 */
[----:B------:R-:W-:-:S02]  /*13e3d0*/  IMAD.MOV.U32 R127, RZ, RZ, R91 ;  /* 0x000000ffff7f7224 */ /* 0x000fc400078e005b */
[----:B------:R-:W3:Y:S04]  /*13e3e0*/  LDL.LU R90, [R1+0x892c] ;  /* 0x00892c00015a7983 */ /* 0x000ee80000300800 */
[----:B------:R-:W3:Y:S01]  /*13e3f0*/  LDL.LU R91, [R1+0x8928] ;  /* 0x00892800015b7983 */ /* 0x000ee20000300800 */
[----:B--2---:R-:W-:Y:S01]  /*13e400*/  MOV R116, R94 ;  /* 0x0000005e00747202 */ /* 0x004fe20000000f00 */
[----:B------:R-:W-:Y:S02]  /*13e410*/  IMAD.MOV.U32 R117, RZ, RZ, R95 ;  /* 0x000000ffff757224 */ /* 0x000fe400078e005f */
        /* <DEDUP_REMOVED lines=10> */
[----:B------:R-:W-:Y:S01]  /*13e4c0*/  MOV R242, R106 ;  /* 0x0000006a00f27202 */ /* 0x000fe20000000f00 */
[----:B------:R-:W-:-:S02]  /*13e4d0*/  IMAD.MOV.U32 R243, RZ, RZ, R107 ;  /* 0x000000fffff37224 */ /* 0x000fc400078e006b */
[----:B------:R-:W2:Y:S04]  /*13e4e0*/  LDL.LU R106, [R1+0x890c] ;  /* 0x00890c00016a7983 */ /* 0x000ea80000300800 */
[----:B------:R-:W2:Y:S04]  /*13e4f0*/  LDL.LU R107, [R1+0x8908] ;  /* 0x00890800016b7983 */ /* 0x000ea80000300800 */
[----:B------:R-:W-:Y:S04]  /*13e500*/  STL.64 [R1+0x86a8], R66 ;  /* 0x0086a84201007387 */ /* 0x000fe80000100a00 */
[----:B------:R-:W-:Y:S01]  /*13e510*/  STL.64 [R1+0x86a0], R64 ;  /* 0x0086a04001007387 */ /* 0x000fe20000100a00 */
[C---:B-1----:R-:W-:Y:S03]  /*13e520*/  HMMA.1688.F32.TF32 R4, R236.reuse, R70, R224 ;  /* 0x00000046ec04723c */ /* 0x042fe600000810e0 */
[----:B------:R-:W-:Y:S04]  /*13e530*/  STL.64 [R1+0x8698], R70 ;  /* 0x0086984601007387 */ /* 0x000fe80000100a00 */
[----:B------:R-:W-:Y:S11]  /*13e540*/  STL.64 [R1+0x8690], R68 ;  /* 0x0086904401007387 */ /* 0x000ff60000100a00 */
[----:B------:R-:W-:Y:S05]  /*13e550*/  @!UPT UIADD3 URZ, URZ, URZ, URZ ;  /* 0x0000003f3f3ff290 */ /* 0x000fea000fffe03f */
        /* <DEDUP_REMOVED lines=39> */
[----:B-1----:R-:W-:Y:S02]  /*13e7d0*/  HMMA.1688.F32.TF32 R4, R236, R98, R124 ;  /* 0x00000062ec04723c */ /* 0x002fe4000008107c */
[----:B------:R-:W-:Y:S04]  /*13e7e0*/  STL.64 [R1+0x8628], R98 ;  /* 0x0086286201007387 */ /* 0x000fe80000100a00 */
[----:B------:R-:W-:Y:S11]  /*13e7f0*/  STL.64 [R1+0x8620], R96 ;  /* 0x0086206001007387 */ /* 0x000ff60000100a00 */
[----:B------:R-:W-:Y:S06]  /*13e800*/  @!UPT UIADD3 URZ, URZ, URZ, URZ ;  /* 0x0000003f3f3ff290 */ /* 0x000fec000fffe03f */
[----:B------:R-:W-:Y:S04]  /*13e810*/  STL.64 [R1+0xc20], R4 ;  /* 0x000c200401007387 */ /* 0x000fe80000100a00 */
[----:B------:R-:W-:Y:S04]  /*13e820*/  STL.64 [R1+0xc28], R6 ;  /* 0x000c280601007387 */ /* 0x000fe80000100a00 */
[----:B------:R-:W-:Y:S04]  /*13e830*/  STL.64 [R1+0xc10], R8 ;  /* 0x000c100801007387 */ /* 0x000fe80000100a00 */
[----:B------:R1:W-:Y:S01]  /*13e840*/  STL.64 [R1+0xc18], R10 ;  /* 0x000c180a01007387 */ /* 0x0003e20000100a00 */
[----:B------:R-:W-:Y:S01]  /*13e850*/  MOV R244, R154 ;  /* 0x0000009a00f47202 */ /* 0x000fe20000000f00 */
[----:B------:R-:W-:-:S02]  /*13e860*/  IMAD.MOV.U32 R245, RZ, RZ, R155 ;  /* 0x000000fffff57224 */ /* 0x000fc400078e009b */
[----:B------:R-:W2:Y:S01]  /*13e870*/  LDL.LU R154, [R1+0x8904] ;  /* 0x00890400019a7983 */ /* 0x000ea20000300800 */
[----:B------:R-:W-:Y:S01]  /*13e880*/  MOV R246, R158 ;  /* 0x0000009e00f67202 */ /* 0x000fe20000000f00 */
[----:B------:R-:W-:Y:S01]  /*13e890*/  IMAD.MOV.U32 R247, RZ, RZ, R159 ;  /* 0x000000fffff77224 */ /* 0x000fe200078e009f */
[----:B------:R-:W-:Y:S01]  /*13e8a0*/  MOV R220, R111 ;  /* 0x0000006f00dc7202 */ /* 0x000fe20000000f00 */
[----:B------:R-:W-:Y:S01]  /*13e8b0*/  IMAD.MOV.U32 R221, RZ, RZ, R110 ;  /* 0x000000ffffdd7224 */ /* 0x000fe200078e006e */
[----:B------:R-:W-:Y:S01]  /*13e8c0*/  MOV R222, R114 ;  /* 0x0000007200de7202 */ /* 0x000fe20000000f00 */
[----:B------:R-:W-:Y:S01]  /*13e8d0*/  IMAD.MOV.U32 R223, RZ, RZ, R115 ;  /* 0x000000ffffdf7224 */ /* 0x000fe200078e0073 */
[----:B------:R-:W-:Y:S01]  /*13e8e0*/  MOV R224, R191 ;  /* 0x000000bf00e07202 */ /* 0x000fe20000000f00 */
[----:B-1----:R-:W-:Y:S01]  /*13e8f0*/  HMMA.1688.F32.TF32 R8, R236, R106, R240 ;  /* 0x0000006aec08723c */ /* 0x002fe200000810f0 */
        /* <DEDUP_REMOVED lines=34> */
[----:B-1----:R-:W-:-:S03]  /*13eb20*/  MOV R8, R162 ;  /* 0x000000a200087202 */ /* 0x002fc60000000f00 */
[----:B------:R-:W4:Y:S01]  /*13eb30*/  LDL.LU R183, [R1+0x88c4] ;  /* 0x0088c40001b77983 */ /* 0x000f220000300800 */
[----:B------:R-:W-:-:S03]  /*13eb40*/  IMAD.MOV.U32 R9, RZ, RZ, R163 ;  /* 0x000000ffff097224 */ /* 0x000fc600078e00a3 */
[----:B------:R-:W4:Y:S01]  /*13eb50*/  LDL.LU R182, [R1+0x88c0] ;  /* 0x0088c00001b67983 */ /* 0x000f220000300800 */
[----:B---3--:R-:W-:-:S03]  /*13eb60*/  MOV R10, R166 ;  /* 0x000000a6000a7202 */ /* 0x008fc60000000f00 */
        /* <DEDUP_REMOVED lines=20> */
[----:B------:R-:W1:Y:S01]  /*13ecb0*/  LDS R7, [R113+0x87c80] ;  /* 0x087c800071077984 */ /* 0x000e620000000800 */
[----:B--2---:R-:W-:Y:S01]  /*13ecc0*/  IMAD.MOV.U32 R63, RZ, RZ, R154 ;  /* 0x000000ffff3f7224 */ /* 0x004fe200078e009a */
[----:B----4-:R-:W-:Y:S01]  /*13ecd0*/  MOV R62, R155 ;  /* 0x0000009b003e7202 */ /* 0x010fe20000000f00 */
[----:B------:R-:W-:Y:S01]  /*13ece0*/  IMAD.MOV.U32 R61, RZ, RZ, R158 ;  /* 0x000000ffff3d7224 */ /* 0x000fe200078e009e */
[----:B------:R-:W-:-:S02]  /*13ecf0*/  MOV R60, R159 ;  /* 0x0000009f003c7202 */ /* 0x000fc40000000f00 */
[----:B------:R-:W2:Y:S04]  /*13ed00*/  LDL.LU R159, [R1+0x8894] ;  /* 0x00889400019f7983 */ /* 0x000ea80000300800 */
[----:B------:R-:W4:Y:S04]  /*13ed10*/  LDL.LU R158, [R1+0x8890] ;  /* 0x00889000019e7983 */ /* 0x000f280000300800 */
[----:B------:R-:W4:Y:S01]  /*13ed20*/  LDL.LU R155, [R1+0x888c] ;  /* 0x00888c00019b7983 */ /* 0x000f220000300800 */
[----:B------:R-:W-:Y:S01]  /*13ed30*/  MOV R66, R110 ;  /* 0x0000006e00427202 */ /* 0x000fe20000000f00 */
[----:B------:R-:W-:-:S02]  /*13ed40*/  IMAD.MOV.U32 R65, RZ, RZ, R114 ;  /* 0x000000ffff417224 */ /* 0x000fc400078e0072 */
[----:B------:R-:W4:Y:S01]  /*13ed50*/  LDL.LU R154, [R1+0x8888] ;  /* 0x00888800019a7983 */ /* 0x000f220000300800 */
[----:B------:R-:W-:-:S03]  /*13ed60*/  MOV R64, R115 ;  /* 0x0000007300407202 */ /* 0x000fc60000000f00 */
[----:B------:R-:W4:Y:S01]  /*13ed70*/  LDL.LU R115, [R1+0x8884] ;  /* 0x0088840001737983 */ /* 0x000f220000300800 */
[----:B------:R-:W-:-:S03]  /*13ed80*/  IMAD.MOV.U32 R67, RZ, RZ, R111 ;  /* 0x000000ffff437224 */ /* 0x000fc600078e006f */
[----:B------:R-:W4:Y:S04]  /*13ed90*/  LDL.LU R114, [R1+0x8880] ;  /* 0x0088800001727983 */ /* 0x000f280000300800 */
[----:B------:R-:W4:Y:S04]  /*13eda0*/  LDL.LU R110, [R1+0x887c] ;  /* 0x00887c00016e7983 */ /* 0x000f280000300800 */
[----:B------:R-:W4:Y:S01]  /*13edb0*/  LDL.LU R111, [R1+0x8878] ;  /* 0x00887800016f7983 */ /* 0x000f220000300800 */
[----:B------:R-:W-:Y:S01]  /*13edc0*/  IMAD.MOV.U32 R75, RZ, RZ, R147 ;  /* 0x000000ffff4b7224 */ /* 0x000fe200078e0093 */
[----:B------:R-:W-:Y:S01]  /*13edd0*/  MOV R74, R146 ;  /* 0x00000092004a7202 */ /* 0x000fe20000000f00 */
[----:B------:R-:W-:Y:S01]  /*13ede0*/  IMAD.MOV.U32 R73, RZ, RZ, R150 ;  /* 0x000000ffff497224 */ /* 0x000fe200078e0096 */
[----:B------:R-:W-:-:S02]  /*13edf0*/  MOV R72, R151 ;  /* 0x0000009700487202 */ /* 0x000fc40000000f00 */
[----:B------:R-:W4:Y:S04]  /*13ee00*/  LDL.LU R151, [R1+0x8874] ;  /* 0x0088740001977983 */ /* 0x000f280000300800 */
[----:B------:R-:W4:Y:S04]  /*13ee10*/  LDL.LU R150, [R1+0x8870] ;  /* 0x0088700001967983 */ /* 0x000f280000300800 */
[----:B------:R-:W4:Y:S04]  /*13ee20*/  LDL.LU R146, [R1+0x886c] ;  /* 0x00886c0001927983 */ /* 0x000f280000300800 */
[----:B------:R-:W4:Y:S01]  /*13ee30*/  LDL.LU R147, [R1+0x8868] ;  /* 0x0088680001937983 */ /* 0x000f220000300800 */
[----:B---3--:R-:W-:Y:S01]  /*13ee40*/  IMAD.MOV.U32 R83, RZ, RZ, R162 ;  /* 0x000000ffff537224 */ /* 0x008fe200078e00a2 */
[----:B------:R-:W-:Y:S01]  /*13ee50*/  MOV R82, R163 ;  /* 0x000000a300527202 */ /* 0x000fe20000000f00 */
[----:B------:R-:W-:Y:S01]  /*13ee60*/  IMAD.MOV.U32 R81, RZ, RZ, R166 ;  /* 0x000000ffff517224 */ /* 0x000fe200078e00a6 */
[----:B------:R-:W-:-:S02]  /*13ee70*/  MOV R80, R167 ;  /* 0x000000a700507202 */ /* 0x000fc40000000f00 */
[----:B------:R-:W3:Y:S04]  /*13ee80*/  LDL.LU R167, [R1+0x8864] ;  /* 0x0088640001a77983 */ /* 0x000ee80000300800 */
[----:B------:R-:W3:Y:S04]  /*13ee90*/  LDL.LU R166, [R1+0x8860] ;  /* 0x0088600001a67983 */ /* 0x000ee80000300800 */
[----:B------:R-:W3:Y:S04]  /*13eea0*/  LDL.LU R163, [R1+0x885c] ;  /* 0x00885c0001a37983 */ /* 0x000ee80000300800 */
[----:B------:R-:W3:Y:S01]  /*13eeb0*/  LDL.LU R162, [R1+0x8858] ;  /* 0x0088580001a27983 */ /* 0x000ee20000300800 */
[----:B--2---:R-:W-:Y:S01]  /*13eec0*/  IMAD.MOV.U32 R91, RZ, RZ, R159 ;  /* 0x000000ffff5b7224 */ /* 0x004fe200078e009f */
[----:B----4-:R-:W-:Y:S01]  /*13eed0*/  MOV R90, R158 ;  /* 0x0000009e005a7202 */ /* 0x010fe20000000f00 */
[----:B------:R-:W-:Y:S01]  /*13eee0*/  IMAD.MOV.U32 R89, RZ, RZ, R155 ;  /* 0x000000ffff597224 */ /* 0x000fe200078e009b */
[----:B------:R-:W-:-:S02]  /*13eef0*/  MOV R88, R154 ;  /* 0x0000009a00587202 */ /* 0x000fc40000000f00 */
[----:B------:R-:W2:Y:S04]  /*13ef00*/  LDL.LU R154, [R1+0x8854] ;  /* 0x00885400019a7983 */ /* 0x000ea80000300800 */
[----:B------:R-:W4:Y:S04]  /*13ef10*/  LDL.LU R155, [R1+0x8850] ;  /* 0x00885000019b7983 */ /* 0x000f280000300800 */
[----:B------:R-:W3:Y:S01]  /*13ef20*/  LDL.LU R158, [R1+0x884c] ;  /* 0x00884c00019e7983 */ /* 0x000ee20000300800 */
[----:B------:R-:W-:Y:S01]  /*13ef30*/  MOV R94, R114 ;  /* 0x00000072005e7202 */ /* 0x000fe20000000f00 */
[----:B------:R-:W-:-:S02]  /*13ef40*/  IMAD.MOV.U32 R93, RZ, RZ, R110 ;  /* 0x000000ffff5d7224 */ /* 0x000fc400078e006e */
[----:B------:R-:W3:Y:S01]  /*13ef50*/  LDL.LU R159, [R1+0x8848] ;  /* 0x00884800019f7983 */ /* 0x000ee20000300800 */
[----:B------:R-:W-:-:S03]  /*13ef60*/  MOV R92, R111 ;  /* 0x0000006f005c7202 */ /* 0x000fc60000000f00 */
[----:B------:R-:W3:Y:S01]  /*13ef70*/  LDL.LU R111, [R1+0x8844] ;  /* 0x00884400016f7983 */ /* 0x000ee20000300800 */
[----:B------:R-:W-:-:S03]  /*13ef80*/  IMAD.MOV.U32 R95, RZ, RZ, R115 ;  /* 0x000000ffff5f7224 */ /* 0x000fc600078e0073 */
[----:B------:R-:W3:Y:S04]  /*13ef90*/  LDL.LU R110, [R1+0x8840] ;  /* 0x00884000016e7983 */ /* 0x000ee80000300800 */
[----:B------:R-:W3:Y:S04]  /*13efa0*/  LDL.LU R114, [R1+0x883c] ;  /* 0x00883c0001727983 */ /* 0x000ee80000300800 */
[----:B------:R-:W3:Y:S01]  /*13efb0*/  LDL.LU R115, [R1+0x8838] ;  /* 0x0088380001737983 */ /* 0x000ee20000300800 */
[----:B------:R-:W-:Y:S01]  /*13efc0*/  IMAD.MOV.U32 R99, RZ, RZ, R151 ;  /* 0x000000ffff637224 */ /* 0x000fe200078e0097 */
        /* <DEDUP_REMOVED lines=9> */
[----:B---3--:R-:W-:Y:S01]  /*13f060*/  IMAD.MOV.U32 R133, RZ, RZ, R158 ;  /* 0x000000ffff857224 */ /* 0x008fe200078e009e */
[----:B------:R-:W-:-:S02]  /*13f070*/  MOV R132, R159 ;  /* 0x0000009f00847202 */ /* 0x000fc40000000f00 */
        /* <DEDUP_REMOVED lines=9> */
[----:B------:R-:W3:Y:S04]  /*13f110*/  LDL.LU R114, [R1+0x8810] ;  /* 0x0088100001727983 */ /* 0x000ee80000300800 */
        /* <DEDUP_REMOVED lines=10> */
[----:B--2---:R-:W-:Y:S01]  /*13f1c0*/  IMAD.MOV.U32 R119, RZ, RZ, R115 ;  /* 0x000000ffff777224 */ /* 0x004fe200078e0073 */
[----:B---3--:R-:W-:-:S02]  /*13f1d0*/  MOV R118, R114 ;  /* 0x0000007200767202 */ /* 0x008fc40000000f00 */
[----:B----4-:R-:W-:Y:S02]  /*13f1e0*/  MOV R116, R110 ;  /* 0x0000006e00747202 */ /* 0x010fe40000000f00 */
[----:B------:R-:W2:Y:S01]  /*13f1f0*/  LDL.LU R110, [R1+0x87f4] ;  /* 0x0087f400016e7983 */ /* 0x000ea20000300800 */
[----:B------:R-:W-:-:S03]  /*13f200*/  IMAD.MOV.U32 R117, RZ, RZ, R111 ;  /* 0x000000ffff757224 */ /* 0x000fc600078e006f */
[----:B------:R-:W2:Y:S04]  /*13f210*/  LDL.LU R111, [R1+0x87f0] ;  /* 0x0087f000016f7983 */ /* 0x000ea80000300800 */
        /* <DEDUP_REMOVED lines=11> */
[----:B------:R-:W-:-:S03]  /*13f2d0*/  IMAD.MOV.U32 R141, RZ, RZ, R147 ;  /* 0x000000ffff8d7224 */ /* 0x000fc600078e0093 */
[----:B------:R-:W4:Y:S04]  /*13f2e0*/  LDL.LU R147, [R1+0x87e0] ;  /* 0x0087e00001937983 */ /* 0x000f280000300800 */
[----:B------:R-:W4:Y:S04]  /*13f2f0*/  LDL.LU R150, [R1+0x87dc] ;  /* 0x0087dc0001967983 */ /* 0x000f280000300800 */
[----:B------:R-:W4:Y:S04]  /*13f300*/  LDL.LU R151, [R1+0x87d8] ;  /* 0x0087d80001977983 */ /* 0x000f280000300800 */
[----:B------:R-:W4:Y:S01]  /*13f310*/  LDL.LU R154, [R1+0x87d4] ;  /* 0x0087d400019a7983 */ /* 0x000f220000300800 */
[----:B------:R-:W-:-:S03]  /*13f320*/  IMAD.MOV.U32 R137, RZ, RZ, R163 ;  /* 0x000000ffff897224 */ /* 0x000fc600078e00a3 */
        /* <DEDUP_REMOVED lines=54> */
[----:B--2---:R-:W2:Y:S04]  /*13f690*/  LDL.LU.64 R142, [R1+0x8750] ;  /* 0x00875000018e7983 */ /* 0x004ea80000300a00 */
[----:B------:R-:W-:Y:S04]  /*13f6a0*/  STL.64 [R1+0xbe0], R116 ;  /* 0x000be07401007387 */ /* 0x000fe80000100a00 */
[----:B------:R3:W-:Y:S04]  /*13f6b0*/  STL.64 [R1+0xbe8], R118 ;  /* 0x000be87601007387 */ /* 0x0007e80000100a00 */
[----:B---3--:R-:W3:Y:S02]  /*13f6c0*/  LDL.LU.64 R118, [R1+0x8748] ;  /* 0x0087480001767983 */ /* 0x008ee40000300a00 */
[C---:B---3--:R-:W-:Y:S11]  /*13f6d0*/  HMMA.1688.F32.TF32 R120, R236.reuse, R118, R120 ;  /* 0x00000076ec78723c */ /* 0x048ff60000081078 */
[----:B------:R-:W-:Y:S11]  /*13f6e0*/  @!UPT UIADD3 URZ, URZ, URZ, URZ ;  /* 0x0000003f3f3ff290 */ /* 0x000ff6000fffe03f */
[----:B------:R-:W-:Y:S01]  /*13f6f0*/  @!UPT UIADD3 URZ, URZ, URZ, URZ ;  /* 0x0000003f3f3ff290 */ /* 0x000fe2000fffe03f */
        /* <DEDUP_REMOVED lines=31> */
[----:B------:R2:W-:Y:S02]  /*13f8f0*/  STL.64 [R1+0xb88], R98 ;  /* 0x000b886201007387 */ /* 0x0005e40000100a00 */
[C---:B--2---:R-:W-:Y:S08]  /*13f900*/  HMMA.1688.F32.TF32 R96, R236.reuse, R142, R92 ;  /* 0x0000008eec60723c */ /* 0x044ff0000008105c */
[C---:B----4-:R-:W-:Y:S08]  /*13f910*/  HMMA.1688.F32.TF32 R92, R236.reuse, R146, R88 ;  /* 0x00000092ec5c723c */ /* 0x050ff00000081058 */
        /* <DEDUP_REMOVED lines=14> */
[----:B------:R-:W-:Y:S04]  /*13fa00*/  STL.64 [R1+0xb50], R88 ;  /* 0x000b505801007387 */ /* 0x000fe80000100a00 */
[----:B------:R-:W-:Y:S03]  /*13fa10*/  STL.64 [R1+0xb58], R90 ;  /* 0x000b585a01007387 */ /* 0x000fe60000100a00 */
[C---:B------:R-:W-:Y:S01]  /*13fa20*/  HMMA.1688.F32.TF32 R52, R236.reuse, R186, R8 ;  /* 0x000000baec34723c */ /* 0x040fe20000081008 */
[----:B------:R-:W-:Y:S04]  /*13fa30*/  STL.64 [R1+0x8610], R154 ;  /* 0x0086109a01007387 */ /* 0x000fe80000100a00 */
[----:B------:R-:W-:Y:S03]  /*13fa40*/  STL.64 [R1+0xb40], R84 ;  /* 0x000b405401007387 */ /* 0x000fe60000100a00 */
        /* <DEDUP_REMOVED lines=24> */
[C---:B--2---:R-:W-:Y:S07]  /*13fbd0*/  HMMA.1688.F32.TF32 R8, R236.reuse, R202, R224 ;  /* 0x000000caec08723c */ /* 0x044fee00000810e0 */
        /* <DEDUP_REMOVED lines=9> */
[----:B------:R2:W-:Y:S04]  /*13fc70*/  STL.64 [R1+0x1460], R56 ;  /* 0x0014603801007387 */ /* 0x0005e80000100a00 */
[----:B------:R3:W-:Y:S04]  /*13fc80*/  STL.64 [R1+0x1468], R58 ;  /* 0x0014683a01007387 */ /* 0x0007e80000100a00 */
[----:B------:R-:W4:Y:S04]  /*13fc90*/  LDL.LU R244, [R1+0x1b0] ;  /* 0x0001b00001f47983 */ /* 0x000f280000300800 */
[----:B------:R-:W-:Y:S04]  /*13fca0*/  STL.64 [R1+0xa00], R52 ;  /* 0x000a003401007387 */ /* 0x000fe80000100a00 */
[----:B------:R-:W-:Y:S04]  /*13fcb0*/  STL.64 [R1+0xa08], R54 ;  /* 0x000a083601007387 */ /* 0x000fe80000100a00 */
[----:B------:R1:W-:Y:S04]  /*13fcc0*/  STL.64 [R1+0x14b0], R8 ;  /* 0x0014b00801007387 */ /* 0x0003e80000100a00 */
[----:B------:R1:W-:Y:S04]  /*13fcd0*/  STL.64 [R1+0x14b8], R10 ;  /* 0x0014b80a01007387 */ /* 0x0003e80000100a00 */
        /* <DEDUP_REMOVED lines=98> */
[----:B------:R-:W-:Y:S01]  /*140300*/  STL.64 [R1+0x85f0], R222 ;  /* 0x0085f0de01007387 */ /* 0x000fe20000100a00 */
        /* <DEDUP_REMOVED lines=16> */
[----:B-1----:R-:W2:Y:S02]  /*140410*/  LDL.LU.64 R234, [R1+0x86f8] ;  /* 0x0086f80001ea7983 */ /* 0x002ea40000300a00 */
[----:B--2---:R-:W-:Y:S02]  /*140420*/  HMMA.1688.F32.TF32 R236, R236, R234, R8 ;  /* 0x000000eaecec723c */ /* 0x004fe40000081008 */
[----:B------:R-:W2:Y:S04]  /*140430*/  LDL.LU.64 R10, [R1+0x86f0] ;  /* 0x0086f000010a7983 */ /* 0x000ea80000300a00 */
[----:B------:R-:W2:Y:S11]  /*140440*/  LDL.LU.64 R8, [R1+0x86e8] ;  /* 0x0086e80001087983 */ /* 0x000eb60000300a00 */
[----:B------:R-:W-:Y:S06]  /*140450*/  @!UPT UIADD3 URZ, URZ, URZ, URZ ;  /* 0x0000003f3f3ff290 */ /* 0x000fec000fffe03f */
[----:B------:R-:W-:Y:S04]  /*140460*/  STL.64 [R1+0x1520], R236 ;  /* 0x001520ec01007387 */ /* 0x000fe80000100a00 */
[----:B------:R2:W-:Y:S02]  /*140470*/  STL.64 [R1+0x1528], R238 ;  /* 0x001528ee01007387 */ /* 0x0005e40000100a00 */
[----:B--2---:R-:W-:Y:S01]  /*140480*/  MOV R238, R9 ;  /* 0x0000000900ee7202 */ /* 0x004fe20000000f00 */
[----:B------:R-:W-:-:S07]  /*140490*/  IMAD.MOV.U32 R239, RZ, RZ, R8 ;  /* 0x000000ffffef7224 */ /* 0x000fce00078e0008 */
[----:B------:R-:W-:Y:S01]  /*1404a0*/  HMMA.1688.F32.TF32 R236, R4, R238, R248 ;  /* 0x000000ee04ec723c */ /* 0x000fe200000810f8 */
[----:B------:R-:W2:Y:S01]  /*1404b0*/  LDL.LU.64 R250, [R1+0x86e0] ;  /* 0x0086e00001fa7983 */ /* 0x000ea20000300a00 */
[----:B------:R-:W-:Y:S01]  /*1404c0*/  MOV R222, R13 ;  /* 0x0000000d00de7202 */ /* 0x000fe20000000f00 */
[----:B------:R-:W-:Y:S01]  /*1404d0*/  IMAD.MOV.U32 R223, RZ, RZ, R12 ;  /* 0x000000ffffdf7224 */ /* 0x000fe200078e000c */
[----:B------:R-:W-:Y:S01]  /*1404e0*/  MOV R162, R20 ;  /* 0x0000001400a27202 */ /* 0x000fe20000000f00 */
[----:B------:R-:W-:Y:S01]  /*1404f0*/  IMAD.MOV.U32 R163, RZ, RZ, R16 ;  /* 0x000000ffffa37224 */ /* 0x000fe200078e0010 */
[----:B------:R-:W-:Y:S01]  /*140500*/  MOV R154, R104 ;  /* 0x00000068009a7202 */ /* 0x000fe20000000f00 */
[----:B------:R-:W-:-:S03]  /*140510*/  IMAD.MOV.U32 R155, RZ, RZ, R21 ;  /* 0x000000ffff9b7224 */ /* 0x000fc600078e0015 */
[----:B---3--:R-:W-:Y:S01]  /*140520*/  HMMA.1688.F32.TF32 R220, R4, R222, R224 ;  /* 0x000000de04dc723c */ /* 0x008fe200000810e0 */
[----:B------:R-:W-:Y:S01]  /*140530*/  MOV R94, R108 ;  /* 0x0000006c005e7202 */ /* 0x000fe20000000f00 */
[----:B------:R-:W-:Y:S01]  /*140540*/  IMAD.MOV.U32 R95, RZ, RZ, R105 ;  /* 0x000000ffff5f7224 */ /* 0x000fe200078e0069 */
[----:B------:R-:W-:Y:S01]  /*140550*/  MOV R86, R112 ;  /* 0x0000007000567202 */ /* 0x000fe20000000f00 */
[----:B------:R-:W-:-:S04]  /*140560*/  IMAD.MOV.U32 R87, RZ, RZ, R109 ;  /* 0x000000ffff577224 */ /* 0x000fc800078e006d */
        /* <DEDUP_REMOVED lines=11> */
[----:B------:R-:W3:Y:S03]  /*140620*/  LDL.LU R16, [R1+0x1998] ;  /* 0x0019980001107983 */ /* 0x000ee60000300800 */
[C---:B------:R-:W-:Y:S01]  /*140630*/  HMMA.1688.F32.TF32 R68, R4.reuse, R22, R68 ;  /* 0x000000160444723c */ /* 0x040fe20000081044 */
[----:B------:R-:W-:Y:S07]  /*140640*/  STL.64 [R1+0x1380], R160 ;  /* 0x001380a001007387 */ /* 0x000fee0000100a00 */
[C---:B------:R-:W-:Y:S01]  /*140650*/  HMMA.1688.F32.TF32 R64, R4.reuse, R26, R64 ;  /* 0x0000001a0440723c */ /* 0x040fe20000081040 */
[----:B------:R-:W-:Y:S04]  /*140660*/  STL.64 [R1+0x1388], R162 ;  /* 0x001388a201007387 */ /* 0x000fe80000100a00 */
[----:B------:R-:W-:Y:S03]  /*140670*/  STL.64 [R1+0x1370], R152 ;  /* 0x0013709801007387 */ /* 0x000fe60000100a00 */
[C---:B------:R-:W-:Y:S01]  /*140680*/  HMMA.1688.F32.TF32 R60, R4.reuse, R30, R60 ;  /* 0x0000001e043c723c */ /* 0x040fe2000008103c */
[----:B------:R-:W-:Y:S04]  /*140690*/  STL.64 [R1+0x1378], R154 ;  /* 0x0013789a01007387 */ /* 0x000fe80000100a00 */
[----:B------:R-:W3:Y:S03]  /*1406a0*/  LDL.LU R133, [R1+0x199c] ;  /* 0x00199c0001857983 */ /* 0x000ee60000300800 */
        /* <DEDUP_REMOVED lines=30> */
[C---:B----4-:R-:W-:Y:S03]  /*140890*/  HMMA.1688.F32.TF32 R36, R4.reuse, R42, R244 ;  /* 0x0000002a0424723c */ /* 0x050fe600000810f4 */
[----:B------:R1:W-:Y:S04]  /*1408a0*/  STL.64 [R1+0x12c8], R34 ;  /* 0x0012c82201007387 */ /* 0x0003e80000100a00 */
[----:B------:R-:W2:Y:S01]  /*1408b0*/  LDL.LU R148, [R1+0x890] ;  /* 0x0008900001947983 */ /* 0x000ea20000300800 */
[C---:B-1----:R-:W-:Y:S11]  /*1408c0*/  HMMA.1688.F32.TF32 R32, R4.reuse, R46, R240 ;  /* 0x0000002e0420723c */ /* 0x042ff600000810f0 */
[----:B------:R-:W-:Y:S04]  /*1408d0*/  @!UPT UIADD3 URZ, URZ, URZ, URZ ;  /* 0x0000003f3f3ff290 */ /* 0x000fe8000fffe03f */
[----:B------:R-:W-:Y:S04]  /*1408e0*/  STL.64 [R1+0x12b0], R36 ;  /* 0x0012b02401007387 */ /* 0x000fe80000100a00 */
[----:B------:R-:W-:Y:S04]  /*1408f0*/  STL.64 [R1+0x12b8], R38 ;  /* 0x0012b82601007387 */ /* 0x000fe80000100a00 */
        /* <DEDUP_REMOVED lines=179> */
[----:B-1----:R-:W4:Y:S01]  /*141430*/  LDL.LU.64 R98, [R1+0x8628] ;  /* 0x0086280001627983 */ /* 0x002f220000300a00 */
[C---:B------:R-:W-:Y:S03]  /*141440*/  HMMA.1688.F32.TF32 R32, R4.reuse, R102, R32 ;  /* 0x000000660420723c */ /* 0x040fe60000081020 */
[----:B------:R-:W3:Y:S05]  /*141450*/  LDL.LU.64 R96, [R1+0x8620] ;  /* 0x0086200001607983 */ /* 0x000eea0000300a00 */
[C---:B------:R-:W-:Y:S08]  /*141460*/  HMMA.1688.F32.TF32 R220, R4.reuse, R114, R220 ;  /* 0x0000007204dc723c */ /* 0x040ff000000810dc */
[C---:B------:R-:W-:Y:S08]  /*141470*/  HMMA.1688.F32.TF32 R156, R4.reuse, R126, R156 ;  /* 0x0000007e049c723c */ /* 0x040ff0000008109c */
        /* <DEDUP_REMOVED lines=8> */
[----:B------:R-:W-:Y:S04]  /*141500*/  LDS R237, [R133+0x87800] ;  /* 0x0878000085ed7984 */ /* 0x000fe80000000800 */
[----:B------:R-:W-:Y:S01]  /*141510*/  LDS R239, [R133+0x87c00] ;  /* 0x087c000085ef7984 */ /* 0x000fe20000000800 */
[C---:B----4-:R-:W-:Y:S03]  /*141520*/  HMMA.1688.F32.TF32 R32, R4.reuse, R110, R224 ;  /* 0x0000006e0420723c */ /* 0x050fe600000810e0 */
[----:B------:R-:W-:Y:S04]  /*141530*/  LDS R236, [R16+0x87800] ;  /* 0x0878000010ec7984 */ /* 0x000fe80000000800 */
[----:B------:R-:W1:Y:S08]  /*141540*/  LDS R238, [R16+0x87c00] ;  /* 0x087c000010ee7984 */ /* 0x000e700000000800 */
[----:B------:R-:W-:Y:S04]  /*141550*/  STL.64 [R1+0x1440], R36 ;  /* 0x0014402401007387 */ /* 0x000fe80000100a00 */
[----:B------:R4:W-:Y:S04]  /*141560*/  STL.64 [R1+0x1448], R38 ;  /* 0x0014482601007387 */ /* 0x0009e80000100a00 */
[----:B------:R-:W-:Y:S04]  /*141570*/  STL.64 [R1+0x1470], R32 ;  /* 0x0014702001007387 */ /* 0x000fe80000100a00 */
[----:B------:R2:W-:Y:S01]  /*141580*/  STL.64 [R1+0x1478], R34 ;  /* 0x0014782201007387 */ /* 0x0005e20000100a00 */
[C---:B----4-:R-:W-:Y:S08]  /*141590*/  HMMA.1688.F32.TF32 R36, R4.reuse, R118, R216 ;  /* 0x000000760424723c */ /* 0x050ff000000810d8 */
[C---:B--2---:R-:W-:Y:S01]  /*1415a0*/  HMMA.1688.F32.TF32 R32, R4.reuse, R122, R160 ;  /* 0x0000007a0420723c */ /* 0x044fe200000810a0 */
[----:B------:R-:W-:Y:S04]  /*1415b0*/  STL.64 [R1+0x1480], R220 ;  /* 0x001480dc01007387 */ /* 0x000fe80000100a00 */
[----:B------:R-:W-:Y:S10]  /*1415c0*/  STL.64 [R1+0x1488], R222 ;  /* 0x001488de01007387 */ /* 0x000ff40000100a00 */
[----:B------:R-:W-:Y:S04]  /*1415d0*/  STL.64 [R1+0x14a0], R36 ;  /* 0x0014a02401007387 */ /* 0x000fe80000100a00 */
[----:B------:R2:W-:Y:S04]  /*1415e0*/  STL.64 [R1+0x14a8], R38 ;  /* 0x0014a82601007387 */ /* 0x0005e80000100a00 */
[----:B------:R-:W-:Y:S04]  /*1415f0*/  STL.64 [R1+0x1490], R32 ;  /* 0x0014902001007387 */ /* 0x000fe80000100a00 */
[----:B------:R4:W-:Y:S01]  /*141600*/  STL.64 [R1+0x1498], R34 ;  /* 0x0014982201007387 */ /* 0x0009e20000100a00 */
[C---:B--2---:R-:W-:Y:S08]  /*141610*/  HMMA.1688.F32.TF32 R36, R4.reuse, R130, R152 ;  /* 0x000000820424723c */ /* 0x044ff00000081098 */
[C---:B----4-:R-:W-:Y:S01]  /*141620*/  HMMA.1688.F32.TF32 R32, R4.reuse, R134, R148 ;  /* 0x000000860420723c */ /* 0x050fe20000081094 */
[----:B------:R-:W-:Y:S04]  /*141630*/  STL.64 [R1+0x14d0], R156 ;  /* 0x0014d09c01007387 */ /* 0x000fe80000100a00 */
[----:B------:R-:W-:Y:S04]  /*141640*/  STL.64 [R1+0x14d8], R158 ;  /* 0x0014d89e01007387 */ /* 0x000fe80000100a00 */
[----:B------:R-:W-:Y:S06]  /*141650*/  STL.64 [R1+0x85b8], R134 ;  /* 0x0085b88601007387 */ /* 0x000fec0000100a00 */
[----:B------:R-:W-:Y:S04]  /*141660*/  STL.64 [R1+0x14c0], R36 ;  /* 0x0014c02401007387 */ /* 0x000fe80000100a00 */
[----:B------:R2:W-:Y:S04]  /*141670*/  STL.64 [R1+0x14c8], R38 ;  /* 0x0014c82601007387 */ /* 0x0005e80000100a00 */
[----:B------:R-:W-:Y:S04]  /*141680*/  STL [R1+0x85b0], R133 ;  /* 0x0085b08501007387 */ /* 0x000fe80000100800 */
[----:B------:R-:W-:Y:S01]  /*141690*/  STL.64 [R1+0x1510], R32 ;  /* 0x0015102001007387 */ /* 0x000fe20000100a00 */
[C---:B--2---:R-:W-:Y:S03]  /*1416a0*/  HMMA.1688.F32.TF32 R36, R4.reuse, R138, R244 ;  /* 0x0000008a0424723c */ /* 0x044fe600000810f4 */
[----:B------:R2:W-:Y:S05]  /*1416b0*/  STL.64 [R1+0x1518], R34 ;  /* 0x0015182201007387 */ /* 0x0005ea0000100a00 */
[C---:B--2---:R-:W-:Y:S01]  /*1416c0*/  HMMA.1688.F32.TF32 R32, R4.reuse, R142, R240 ;  /* 0x0000008e0420723c */ /* 0x044fe200000810f0 */
[----:B------:R-:W-:Y:S11]  /*1416d0*/  STL.64 [R1+0x85a8], R138 ;  /* 0x0085a88a01007387 */ /* 0x000ff60000100a00 */
[----:B------:R-:W-:Y:S03]  /*1416e0*/  @!UPT UIADD3 URZ, URZ, URZ, URZ ;  /* 0x0000003f3f3ff290 */ /* 0x000fe6000fffe03f */
[----:B------:R2:W-:Y:S04]  /*1416f0*/  STL.64 [R1+0x1500], R36 ;  /* 0x0015002401007387 */ /* 0x0005e80000100a00 */
[----:B------:R4:W-:Y:S04]  /*141700*/  STL.64 [R1+0x1508], R38 ;  /* 0x0015082601007387 */ /* 0x0009e80000100a00 */
[----:B------:R-:W3:Y:S04]  /*141710*/  LDL.LU R240, [R1+0x760] ;  /* 0x0007600001f07983 */ /* 0x000ee80000300800 */
        /* <DEDUP_REMOVED lines=96> */
[----:B-1----:R-:W2:Y:S04]  /*141d20*/  LDL.LU.64 R162, [R1+0x8600] ;  /* 0x0086000001a27983 */ /* 0x002ea80000300a00 */
[----:B------:R2:W-:Y:S02]  /*141d30*/  STL.64 [R1+0x8578], R158 ;  /* 0x0085789e01007387 */ /* 0x0005e40000100a00 */
[C---:B--2---:R-:W-:Y:S08]  /*141d40*/  HMMA.1688.F32.TF32 R156, R4.reuse, R162, R152 ;  /* 0x000000a2049c723c */ /* 0x044ff00000081098 */
[C---:B------:R-:W-:Y:S08]  /*141d50*/  HMMA.1688.F32.TF32 R152, R4.reuse, R166, R148 ;  /* 0x000000a60498723c */ /* 0x040ff00000081094 */
[C---:B------:R-:W-:Y:S08]  /*141d60*/  HMMA.1688.F32.TF32 R148, R4.reuse, R170, R144 ;  /* 0x000000aa0494723c */ /* 0x040ff00000081090 */
[C---:B------:R-:W-:Y:S08]  /*141d70*/  HMMA.1688.F32.TF32 R144, R4.reuse, R174, R140 ;  /* 0x000000ae0490723c */ /* 0x040ff0000008108c */
[C---:B----4-:R-:W-:Y:S01]  /*141d80*/  HMMA.1688.F32.TF32 R140, R4.reuse, R178, R136 ;  /* 0x000000b2048c723c */ /* 0x050fe20000081088 */
        /* <DEDUP_REMOVED lines=35> */
[----:B------:R1:W-:Y:S04]  /*141fc0*/  STL.64 [R1+0x1638], R38 ;  /* 0x0016382601007387 */ /* 0x0003e80000100a00 */
[----:B------:R-:W-:Y:S04]  /*141fd0*/  STL.64 [R1+0x8528], R202 ;  /* 0x008528ca01007387 */ /* 0x000fe80000100a00 */
[----:B------:R-:W-:Y:S01]  /*141fe0*/  STL.64 [R1+0x1620], R32 ;  /* 0x0016202001007387 */ /* 0x000fe20000100a00 */
[C---:B-1----:R-:W-:Y:S03]  /*141ff0*/  HMMA.1688.F32.TF32 R36, R4.reuse, R206, R244 ;  /* 0x000000ce0424723c */ /* 0x042fe600000810f4 */
        /* <DEDUP_REMOVED lines=104> */
[----:B------:R-:W-:Y:S08]  /*142680*/  HMMA.1688.F32.TF32 R192, R4, R234, R192 ;  /* 0x000000ea04c0723c */ /* 0x000ff000000810c0 */
[C---:B------:R-:W-:Y:S08]  /*142690*/  HMMA.1688.F32.TF32 R152, R236.reuse, R250, R152 ;  /* 0x000000faec98723c */ /* 0x040ff00000081098 */
        /* <DEDUP_REMOVED lines=35> */
[C---:B-1----:R-:W-:Y:S02]  /*1428d0*/  HMMA.1688.F32.TF32 R4, R236.reuse, R146, R148 ;  /* 0x00000092ec04723c */ /* 0x042fe40000081094 */
[----:B------:R-:W-:Y:S04]  /*1428e0*/  STL.64 [R1+0x84f0], R250 ;  /* 0x0084f0fa01007387 */ /* 0x000fe80000100a00 */
[----:B------:R-:W-:Y:S04]  /*1428f0*/  STL.64 [R1+0x290], R152 ;  /* 0x0002909801007387 */ /* 0x000fe80000100a00 */
[----:B------:R-:W-:Y:S11]  /*142900*/  STL.64 [R1+0x298], R154 ;  /* 0x0002989a01007387 */ /* 0x000ff60000100a00 */
[----:B------:R-:W-:Y:S02]  /*142910*/  @!UPT UIADD3 URZ, URZ, URZ, URZ ;  /* 0x0000003f3f3ff290 */ /* 0x000fe4000fffe03f */
        /* <DEDUP_REMOVED lines=9> */
[----:B------:R-:W-:Y:S02]  /*1429b0*/  STL.64 [R1+0x258], R134 ;  /* 0x0002588601007387 */ /* 0x000fe40000100a00 */
[C---:B----4-:R-:W-:Y:S08]  /*1429c0*/  HMMA.1688.F32.TF32 R36, R236.reuse, R18, R32 ;  /* 0x00000012ec24723c */ /* 0x050ff00000081020 */
        /* <DEDUP_REMOVED lines=133> */
[----:B--2---:R1:W-:Y:S02]  /*143220*/  STL.64 [R1+0x84f8], R32 ;  /* 0x0084f82001007387 */ /* 0x0043e40000100a00 */
[C---:B-1----:R-:W-:Y:S08]  /*143230*/  HMMA.1688.F32.TF32 R32, R236.reuse, R42, R24 ;  /* 0x0000002aec20723c */ /* 0x042ff00000081018 */
[C---:B------:R-:W-:Y:S08]  /*143240*/  HMMA.1688.F32.TF32 R24, R236.reuse, R46, R248 ;  /* 0x0000002eec18723c */ /* 0x040ff000000810f8 */
[C---:B---3--:R-:W-:Y:S01]  /*143250*/  HMMA.1688.F32.TF32 R28, R236.reuse, R38, R28 ;  /* 0x00000026ec1c723c */ /* 0x048fe2000008101c */
[----:B------:R-:W-:Y:S04]  /*143260*/  STL.64 [R1+0x8510], R38 ;  /* 0x0085102601007387 */ /* 0x000fe80000100a00 */
[----:B----4-:R-:W-:Y:S11]  /*143270*/  STL.64 [R1+0x8508], R36 ;  /* 0x0085082401007387 */ /* 0x010ff60000100a00 */
[----:B------:R-:W-:Y:S07]  /*143280*/  @!UPT UIADD3 URZ, URZ, URZ, URZ ;  /* 0x0000003f3f3ff290 */ /* 0x000fee000fffe03f */
[----:B------:R-:W-:Y:S04]  /*143290*/  STL.64 [R1+0x1d0], R28 ;  /* 0x0001d01c01007387 */ /* 0x000fe80000100a00 */
[----:B------:R1:W-:Y:S02]  /*1432a0*/  STL.64 [R1+0x1d8], R30 ;  /* 0x0001d81e01007387 */ /* 0x0003e40000100a00 */
[C---:B-1----:R-:W-:Y:S08]  /*1432b0*/  HMMA.1688.F32.TF32 R28, R236.reuse, R50, R4 ;  /* 0x00000032ec1c723c */ /* 0x042ff00000081004 */
        /* <DEDUP_REMOVED lines=56> */
[----:B-1----:R-:W-:Y:S07]  /*143640*/  HMMA.1688.F32.TF32 R4, R236, R126, R240 ;  /* 0x0000007eec04723c */ /* 0x002fee00000810f0 */
        /* <DEDUP_REMOVED lines=113> */
[----:B------:R-:W3:Y:S01]  /*143d60*/  LDL.LU R133, [R1+0x85b0] ;  /* 0x0085b00001857983 */ /* 0x000ee20000300800 */
[C---:B--2---:R-:W-:Y:S11]  /*143d70*/  HMMA.1688.F32.TF32 R136, R236.reuse, R134, R136 ;  /* 0x00000086ec88723c */ /* 0x044ff60000081088 */
[----:B------:R-:W-:Y:S11]  /*143d80*/  @!UPT UIADD3 URZ, URZ, URZ, URZ ;  /* 0x0000003f3f3ff290 */ /* 0x000ff6000fffe03f */
[----:B------:R-:W-:Y:S01]  /*143d90*/  @!UPT UIADD3 URZ, URZ, URZ, URZ ;  /* 0x0000003f3f3ff290 */ /* 0x000fe2000fffe03f */
[----:B------:R-:W-:Y:S04]  /*143da0*/  STL.64 [R1+0x4a0], R136 ;  /* 0x0004a08801007387 */ /* 0x000fe80000100a00 */
[----:B------:R1:W-:Y:S04]  /*143db0*/  STL.64 [R1+0x4a8], R138 ;  /* 0x0004a88a01007387 */ /* 0x0003e80000100a00 */
[----:B-1----:R-:W3:Y:S02]  /*143dc0*/  LDL.LU.64 R138, [R1+0x85a8] ;  /* 0x0085a800018a7983 */ /* 0x002ee40000300a00 */
[C---:B---3--:R-:W-:Y:S11]  /*143dd0*/  HMMA.1688.F32.TF32 R140, R236.reuse, R138, R140 ;  /* 0x0000008aec8c723c */ /* 0x048ff6000008108c */
        /* <DEDUP_REMOVED lines=11> */
[----:B--2---:R-:W-:Y:S11]  /*143e90*/  HMMA.1688.F32.TF32 R148, R236, R146, R148 ;  /* 0x00000092ec94723c */ /* 0x004ff60000081094 */
        /* <DEDUP_REMOVED lines=8> */
[----:B-1----:R-:W3:Y:S01]  /*143f20*/  LDL.LU R146, [R1+0x318] ;  /* 0x0003180001927983 */ /* 0x002ee20000300800 */
[----:B------:R-:W-:-:S03]  /*143f30*/  IMAD.MOV.U32 R147, RZ, RZ, R2 ;  /* 0x000000ffff937224 */ /* 0x000fc600078e0002 */
        /* <DEDUP_REMOVED lines=55> */
[C---:B------:R-:W-:Y:S08]  /*1442b0*/  HMMA.1688.F32.TF32 R192, R236.reuse, R190, R192 ;  /* 0x000000beecc0723c */ /* 0x040ff000000810c0 */
[C---:B--2---:R-:W-:Y:S11]  /*1442c0*/  HMMA.1688.F32.TF32 R4, R236.reuse, R186, R4 ;  /* 0x000000baec04723c */ /* 0x044ff60000081004 */
[----:B------:R-:W-:Y:S11]  /*1442d0*/  @!UPT UIADD3 URZ, URZ, URZ, URZ ;  /* 0x0000003f3f3ff290 */ /* 0x000ff6000fffe03f */
[----:B------:R-:W-:Y:S01]  /*1442e0*/  @!UPT UIADD3 URZ, URZ, URZ, URZ ;  /* 0x0000003f3f3ff290 */ /* 0x000fe2000fffe03f */
[----:B------:R1:W-:Y:S04]  /*1442f0*/  STL.64 [R1+0x3d0], R4 ;  /* 0x0003d00401007387 */ /* 0x0003e80000100a00 */
[----:B------:R-:W-:Y:S04]  /*144300*/  STL.64 [R1+0x3d8], R6 ;  /* 0x0003d80601007387 */ /* 0x000fe80000100a00 */
[----:B-1----:R-:W2:Y:S04]  /*144310*/  LDL R5, [R1+0x1bf8] ;  /* 0x001bf80001057983 */ /* 0x002ea80000100800 */
        /* <DEDUP_REMOVED lines=27> */
[C---:B------:R-:W-:Y:S08]  /*1444d0*/  HMMA.1688.F32.TF32 R32, R236.reuse, R218, R28 ;  /* 0x000000daec20723c */ /* 0x040ff0000008101c */
[C---:B------:R-:W-:Y:S08]  /*1444e0*/  HMMA.1688.F32.TF32 R28, R236.reuse, R222, R24 ;  /* 0x000000deec1c723c */ /* 0x040ff00000081018 */
[C---:B------:R-:W-:Y:S01]  /*1444f0*/  HMMA.1688.F32.TF32 R24, R236.reuse, R226, R248 ;  /* 0x000000e2ec18723c */ /* 0x040fe200000810f8 */
[----:B------:R-:W-:Y:S04]  /*144500*/  STL.64 [R1+0x300], R144 ;  /* 0x0003009001007387 */ /* 0x000fe80000100a00 */
[----:B------:R-:W-:Y:S04]  /*144510*/  STL.64 [R1+0x308], R146 ;  /* 0x0003089201007387 */ /* 0x000fe80000100a00 */
[----:B------:R-:W-:Y:S04]  /*144520*/  STL.64 [R1+0x1230], R36 ;  /* 0x0012302401007387 */ /* 0x000fe80000100a00 */
[----:B------:R-:W-:Y:S04]  /*144530*/  STL.64 [R1+0x1238], R38 ;  /* 0x0012382601007387 */ /* 0x000fe80000100a00 */
[----:B------:R-:W3:Y:S04]  /*144540*/  LDL.LU R4, [R1+0x1990] ;  /* 0x0019900001047983 */ /* 0x000ee80000300800 */
[----:B------:R-:W-:Y:S04]  /*144550*/  STL.64 [R1+0x2f0], R32 ;  /* 0x0002f02001007387 */ /* 0x000fe80000100a00 */
[----:B------:R-:W-:Y:S04]  /*144560*/  STL.64 [R1+0x2f8], R34 ;  /* 0x0002f82201007387 */ /* 0x000fe80000100a00 */
[----:B------:R-:W-:Y:S04]  /*144570*/  STL.64 [R1+0x2d0], R28 ;  /* 0x0002d01c01007387 */ /* 0x000fe80000100a00 */
[----:B------:R-:W-:Y:S04]  /*144580*/  STL.64 [R1+0x2d8], R30 ;  /* 0x0002d81e01007387 */ /* 0x000fe80000100a00 */
[----:B------:R-:W-:Y:S04]  /*144590*/  STL.64 [R1+0x2c0], R24 ;  /* 0x0002c01801007387 */ /* 0x000fe80000100a00 */
[----:B------:R1:W-:Y:S04]  /*1445a0*/  STL.64 [R1+0x2c8], R26 ;  /* 0x0002c81a01007387 */ /* 0x0003e80000100a00 */
[----:B------:R-:W3:Y:S04]  /*1445b0*/  LDL.LU R13, [R1+0x6948] ;  /* 0x00694800010d7983 */ /* 0x000ee80000300800 */
[----:B------:R-:W3:Y:S01]  /*1445c0*/  LDL.LU R12, [R1+0x6950] ;  /* 0x00695000010c7983 */ /* 0x000ee20000300800 */
[----:B-1----:R-:W-:Y:S11]  /*1445d0*/  HMMA.1688.F32.TF32 R24, R236, R230, R244 ;  /* 0x000000e6ec18723c */ /* 0x002ff600000810f4 */
[----:B------:R-:W-:Y:S11]  /*1445e0*/  @!UPT UIADD3 URZ, URZ, URZ, URZ ;  /* 0x0000003f3f3ff290 */ /* 0x000ff6000fffe03f */
[----:B------:R-:W-:Y:S01]  /*1445f0*/  @!UPT UIADD3 URZ, URZ, URZ, URZ ;  /* 0x0000003f3f3ff290 */ /* 0x000fe2000fffe03f */
[----:B------:R-:W-:Y:S04]  /*144600*/  STL.64 [R1+0x1240], R24 ;  /* 0x0012401801007387 */ /* 0x000fe80000100a00 */
[----:B------:R2:W-:Y:S01]  /*144610*/  STL.64 [R1+0x1248], R26 ;  /* 0x0012481a01007387 */ /* 0x0005e20000100a00 */
[----:B------:R-:W-:Y:S01]  /*144620*/  MOV R9, 0x7f ;  /* 0x0000007f00097802 */ /* 0x000fe20000000f00 */
[----:B------:R-:W-:-:S03]  /*144630*/  IMAD.MOV.U32 R7, RZ, RZ, c[0x0][0x180] ;  /* 0x00006000ff077624 */ /* 0x000fc600078e00ff */
[----:B------:R-:W-:-:S04]  /*144640*/  IADD3 R9, R9, c[0x0][0x180], RZ ;  /* 0x0000600009097a10 */ /* 0x000fc80007ffe0ff */
[----:B------:R-:W-:Y:S02]  /*144650*/  SHF.R.S32.HI R6, RZ, 0x1f, R9 ;  /* 0x0000001fff067819 */ /* 0x000fe40000011409 */
[----:B------:R-:W-:Y:S02]  /*144660*/  IADD3 R7, R7, -0x100, RZ ;  /* 0xffffff0007077810 */ /* 0x000fe40007ffe0ff */
[----:B------:R-:W-:Y:S02]  /*144670*/  LEA.HI R6, R6, R9, RZ, 0x7 ;  /* 0x0000000906067211 */ /* 0x000fe400078f38ff */
[----:B------:R-:W-:Y:S01]  /*144680*/  MOV R244, c[0x0][0x188] ;  /* 0x0000620000f47a02 */ /* 0x000fe20000000f00 */
[----:B------:R-:W-:Y:S01]  /*144690*/  IMAD R8, R5, -0x80, R7 ;  /* 0xffffff8005087824 */ /* 0x000fe200078e0207 */
[----:B------:R-:W-:Y:S01]  /*1446a0*/  SHF.R.S32.HI R6, RZ, 0x7, R6 ;  /* 0x00000007ff067819 */ /* 0x000fe20000011406 */
[----:B------:R-:W1:Y:S02]  /*1446b0*/  S2R R128, SR_TID.X ;  /* 0x0000000000807919 */ /* 0x000e640000002100 */
[----:B------:R-:W-:Y:S01]  /*1446c0*/  IMAD.SHL.U32 R244, R244, 0x80, RZ ;  /* 0x00000080f4f47824 */ /* 0x000fe200078e00ff */
[----:B------:R-:W-:Y:S01]  /*1446d0*/  IADD3 R6, R6, -0x2, RZ ;  /* 0xfffffffe06067810 */ /* 0x000fe20007ffe0ff */
[----:B------:R-:W-:Y:S01]  /*1446e0*/  LDS R7, [R133+0x87c80] ;  /* 0x087c800085077984 */ /* 0x000fe20000000800 */
[----:B------:R-:W-:-:S02]  /*1446f0*/  ISETP.GT.AND P0, PT, R8, RZ, PT ;  /* 0x000000ff0800720c */ /* 0x000fc40003f04270 */
[----:B------:R-:W-:Y:S02]  /*144700*/  SHF.L.U32 R244, R244, 0x2, RZ ;  /* 0x00000002f4f47819 */ /* 0x000fe400000006ff */
[----:B------:R-:W-:Y:S02]  /*144710*/  ISETP.GE.AND P3, PT, R5, R6, PT ;  /* 0x000000060500720c */ /* 0x000fe40003f66270 */
[----:B------:R-:W-:Y:S01]  /*144720*/  SEL R5, RZ, 0x4, !P0 ;  /* 0x00000004ff057807 */ /* 0x000fe20004000000 */
[----:B------:R-:W-:Y:S01]  /*144730*/  LDS R6, [R16+0x87c80] ;  /* 0x087c800010067984 */ /* 0x000fe20000000800 */
[----:B--2---:R-:W-:Y:S11]  /*144740*/  HMMA.1688.F32.TF32 R24, R236, R234, R240 ;  /* 0x000000eaec18723c */ /* 0x004ff600000810f0 */
[----:B------:R-:W-:Y:S11]  /*144750*/  @!UPT UIADD3 URZ, URZ, URZ, URZ ;  /* 0x0000003f3f3ff290 */ /* 0x000ff6000fffe03f */
[----:B------:R-:W-:Y:S01]  /*144760*/  @!UPT UIADD3 URZ, URZ, URZ, URZ ;  /* 0x0000003f3f3ff290 */ /* 0x000fe2000fffe03f */
[----:B------:R-:W-:Y:S04]  /*144770*/  STL.64 [R1+0x2b0], R24 ;  /* 0x0002b01801007387 */ /* 0x000fe80000100a00 */
[----:B------:R2:W-:Y:S04]  /*144780*/  STL.64 [R1+0x2b8], R26 ;  /* 0x0002b81a01007387 */ /* 0x0005e80000100a00 */
[----:B------:R-:W4:Y:S04]  /*144790*/  LDL.LU R31, [R1+0x6940] ;  /* 0x00694000011f7983 */ /* 0x000f280000300800 */
[----:B------:R-:W4:Y:S04]  /*1447a0*/  LDL.LU R30, [R1+0x694c] ;  /* 0x00694c00011e7983 */ /* 0x000f280000300800 */
[----:B------:R-:W4:Y:S04]  /*1447b0*/  LDL.LU R29, [R1+0x6908] ;  /* 0x00690800011d7983 */ /* 0x000f280000300800 */
[----:B------:R-:W4:Y:S04]  /*1447c0*/  LDL.LU R28, [R1+0x6914] ;  /* 0x00691400011c7983 */ /* 0x000f280000300800 */
[----:B--2---:R-:W2:Y:S04]  /*1447d0*/  LDL.LU R27, [R1+0x6900] ;  /* 0x00690000011b7983 */ /* 0x004ea80000300800 */
[----:B------:R-:W2:Y:S01]  /*1447e0*/  LDL.LU R26, [R1+0x690c] ;  /* 0x00690c00011a7983 */ /* 0x000ea20000300800 */
[----:B---3--:R-:W-:-:S04]  /*1447f0*/  IADD3 R4, R4, 0x1, RZ ;  /* 0x0000000104047810 */ /* 0x008fc80007ffe0ff */
[----:B------:R-:W-:-:S04]  /*144800*/  ISETP.GT.AND P0, PT, R4, 0x1, PT ;  /* 0x000000010400780c */ /* 0x000fc80003f04270 */
[----:B------:R-:W-:Y:S02]  /*144810*/  SEL R20, R4, RZ, !P0 ;  /* 0x000000ff04147207 */ /* 0x000fe40004000000 */
[----:B------:R-:W-:Y:S01]  /*144820*/  IADD3 R12, P2, R12, R244, RZ ;  /* 0x000000f40c0c7210 */ /* 0x000fe20007f5e0ff */
[----:B------:R3:W-:Y:S03]  /*144830*/  LDS R4, [R16+0x87880] ;  /* 0x0878800010047984 */ /* 0x0007e60000000800 */
[----:B------:R-:W-:Y:S01]  /*144840*/  IADD3.X R13, R13, R2, RZ, P2, !PT ;  /* 0x000000020d0d7210 */ /* 0x000fe200017fe4ff */
[----:B------:R1:W-:Y:S04]  /*144850*/  STL [R1+0x6950], R12 ;  /* 0x0069500c01007387 */ /* 0x0003e80000100800 */
[----:B------:R-:W-:Y:S04]  /*144860*/  STL [R1+0x1990], R20 ;  /* 0x0019901401007387 */ /* 0x000fe80000100800 */
[----:B------:R1:W-:Y:S04]  /*144870*/  STL [R1+0x6948], R13 ;  /* 0x0069480d01007387 */ /* 0x0003e80000100800 */
[----:B------:R-:W2:Y:S04]  /*144880*/  LDL.LU R25, [R1+0x68c8] ;  /* 0x0068c80001197983 */ /* 0x000ea80000300800 */
[----:B------:R-:W2:Y:S01]  /*144890*/  LDL.LU R24, [R1+0x68d4] ;  /* 0x0068d40001187983 */ /* 0x000ea20000300800 */
[----:B------:R-:W-:-:S04]  /*1448a0*/  SEL R5, R5, RZ, !P3 ;  /* 0x000000ff05057207 */ /* 0x000fc80005800000 */
[----:B------:R-:W-:Y:S02]  /*1448b0*/  ISETP.NE.U32.AND P1, PT, R5, RZ, PT ;  /* 0x000000ff0500720c */ /* 0x000fe40003f25070 */
[----:B------:R-:W2:Y:S01]  /*1448c0*/  LDS R5, [R133+0x87880] ;  /* 0x0878800085057984 */ /* 0x000ea20000000800 */
[----:B-1----:R-:W-:-:S05]  /*1448d0*/  LOP3.LUT R129, R128, 0x1f, RZ, 0xc0, !PT ;  /* 0x0000001f80817812 */ /* 0x002fca00078ec0ff */
[----:B------:R-:W-:-:S04]  /*1448e0*/  IMAD.SHL.U32 R21, R129, 0x4, RZ ;  /* 0x0000000481157824 */ /* 0x000fc800078e00ff */
[----:B------:R-:W-:-:S05]  /*1448f0*/  IMAD R9, R20, 0x8000, R21 ;  /* 0x0000800014097824 */ /* 0x000fca00078e0215 */
[----:B---3--:R-:W-:Y:S01]  /*144900*/  IADD3 R16, R9, 0x100000, RZ ;  /* 0x0010000009107810 */ /* 0x008fe20007ffe0ff */
[----:B------:R-:W-:Y:S06]  /*144910*/  BAR.SYNC.DEFER_BLOCKING 0x0 ;  /* 0x0000000000007b1d */ /* 0x000fec0000010000 */
[----:B------:R-:W-:Y:S01]  /*144920*/  @!PT LDS RZ, [RZ] ;  /* 0x00000000fffff984 */ /* 0x000fe20000000800 */
[----:B------:R-:W-:Y:S01]  /*144930*/  @!PT LDS RZ, [RZ] ;  /* 0x00000000fffff984 */ /* 0x000fe20000000800 */
[----:B------:R-:W-:Y:S01]  /*144940*/  @!PT LDS RZ, [RZ] ;  /* 0x00000000fffff984 */ /* 0x000fe20000000800 */
[----:B------:R1:W-:Y:S01]  /*144950*/  LDGSTS.E [R16+-0x80000], [R12.64], P1 ;  /* 0x800000000c107fae */ /* 0x0003e20008921844 */
[----:B----4-:R-:W-:-:S04]  /*144960*/  IADD3 R30, P0, R30, R244, RZ ;  /* 0x000000f41e1e7210 */ /* 0x010fc80007f1e0ff */
[----:B------:R-:W-:Y:S01]  /*144970*/  IADD3.X R31, R31, R2, RZ, P0, !PT ;  /* 0x000000021f1f7210 */ /* 0x000fe200007fe4ff */
[----:B------:R-:W-:Y:S01]  /*144980*/  STL [R1+0x694c], R30 ;  /* 0x00694c1e01007387 */ /* 0x000fe20000100800 */
[----:B-1----:R-:W-:Y:S02]  /*144990*/  IMAD.MOV.U32 R12, RZ, RZ, R30 ;  /* 0x000000ffff0c7224 */ /* 0x002fe400078e001e */
[----:B------:R-:W-:Y:S01]  /*1449a0*/  MOV R13, R31 ;  /* 0x0000001f000d7202 */ /* 0x000fe20000000f00 */
[----:B------:R1:W-:Y:S01]  /*1449b0*/  STL [R1+0x6940], R31 ;  /* 0x0069401f01007387 */ /* 0x0003e20000100800 */
[----:B------:R-:W-:-:S03]  /*1449c0*/  ISETP.GT.AND P0, PT, R8, 0x4, PT ;  /* 0x000000040800780c */ /* 0x000fc60003f04270 */
[----:B------:R3:W-:Y:S04]  /*1449d0*/  LDGSTS.E [R16+-0x7ff80], [R12.64], P1 ;  /* 0x800800000c107fae */ /* 0x0007e80008921844 */
[----:B-1----:R-:W4:Y:S04]  /*1449e0*/  LDL.LU R31, [R1+0x68c0] ;  /* 0x0068c000011f7983 */ /* 0x002f280000300800 */
[----:B------:R-:W4:Y:S01]  /*1449f0*/  LDL.LU R30, [R1+0x68cc] ;  /* 0x0068cc00011e7983 */ /* 0x000f220000300800 */
[----:B---3--:R-:W-:Y:S02]  /*144a00*/  SEL R12, RZ, 0x4, !P0 ;  /* 0x00000004ff0c7807 */ /* 0x008fe40004000000 */
[----:B------:R-:W-:-:S02]  /*144a10*/  IADD3 R28, P1, R28, R244, RZ ;  /* 0x000000f41c1c7210 */ /* 0x000fc40007f3e0ff */
[----:B------:R-:W-:-:S03]  /*144a20*/  SEL R12, R12, RZ, !P3 ;  /* 0x000000ff0c0c7207 */ /* 0x000fc60005800000 */
[----:B------:R-:W-:Y:S01]  /*144a30*/  IMAD.X R29, R29, 0x1, R2, P1 ;  /* 0x000000011d1d7824 */ /* 0x000fe200008e0602 */
[----:B------:R-:W-:Y:S01]  /*144a40*/  ISETP.NE.U32.AND P0, PT, R12, RZ, PT ;  /* 0x000000ff0c00720c */ /* 0x000fe20003f05070 */
[----:B------:R-:W-:Y:S01]  /*144a50*/  STL [R1+0x6914], R28 ;  /* 0x0069141c01007387 */ /* 0x000fe20000100800 */
[----:B------:R-:W-:Y:S01]  /*144a60*/  MOV R12, R28 ;  /* 0x0000001c000c7202 */ /* 0x000fe20000000f00 */
[----:B------:R-:W-:Y:S02]  /*144a70*/  IMAD.MOV.U32 R13, RZ, RZ, R29 ;  /* 0x000000ffff0d7224 */ /* 0x000fe400078e001d */
[----:B------:R1:W-:Y:S01]  /*144a80*/  STL [R1+0x6908], R29 ;  /* 0x0069081d01007387 */ /* 0x0003e20000100800 */
[----:B--2---:R-:W-:-:S04]  /*144a90*/  IADD3 R26, P1, R26, R244, RZ ;  /* 0x000000f41a1a7210 */ /* 0x004fc80007f3e0ff */
[----:B------:R-:W-:-:S03]  /*144aa0*/  IADD3.X R27, R27, R2, RZ, P1, !PT ;  /* 0x000000021b1b7210 */ /* 0x000fc60000ffe4ff */
[----:B------:R2:W-:Y:S04]  /*144ab0*/  LDGSTS.E [R16+-0x7fc00], [R12.64], P0 ;  /* 0x804000000c107fae */ /* 0x0005e80008121844 */
[----:B-1----:R-:W3:Y:S04]  /*144ac0*/  LDL.LU R29, [R1+0x6888] ;  /* 0x00688800011d7983 */ /* 0x002ee80000300800 */
[----:B------:R-:W3:Y:S01]  /*144ad0*/  LDL.LU R28, [R1+0x6894] ;  /* 0x00689400011c7983 */ /* 0x000ee20000300800 */
[----:B--2---:R-:W-:Y:S01]  /*144ae0*/  IMAD.MOV.U32 R12, RZ, RZ, R26 ;  /* 0x000000ffff0c7224 */ /* 0x004fe200078e001a */
[----:B------:R-:W-:-:S02]  /*144af0*/  MOV R13, R27 ;  /* 0x0000001b000d7202 */ /* 0x000fc40000000f00 */
[----:B------:R-:W-:Y:S04]  /*144b00*/  STL [R1+0x690c], R26 ;  /* 0x00690c1a01007387 */ /* 0x000fe80000100800 */
[----:B------:R1:W-:Y:S04]  /*144b10*/  STL [R1+0x6900], R27 ;  /* 0x0069001b01007387 */ /* 0x0003e80000100800 */
[----:B------:R2:W-:Y:S01]  /*144b20*/  LDGSTS.E [R16+-0x7fb80], [R12.64], P0 ;  /* 0x804800000c107fae */ /* 0x0005e20008121844 */
[----:B------:R-:W-:-:S03]  /*144b30*/  ISETP.GT.AND P0, PT, R8, 0x8, PT ;  /* 0x000000080800780c */ /* 0x000fc60003f04270 */
[----:B-1----:R-:W3:Y:S04]  /*144b40*/  LDL.LU R27, [R1+0x6880] ;  /* 0x00688000011b7983 */ /* 0x002ee80000300800 */
[----:B------:R-:W3:Y:S01]  /*144b50*/  LDL.LU R26, [R1+0x688c] ;  /* 0x00688c00011a7983 */ /* 0x000ee20000300800 */
[----:B--2---:R-:W-:Y:S02]  /*144b60*/  SEL R12, RZ, 0x4, !P0 ;  /* 0x00000004ff0c7807 */ /* 0x004fe40004000000 */
[----:B------:R-:W-:Y:S02]  /*144b70*/  IADD3 R24, P1, R24, R244, RZ ;  /* 0x000000f418187210 */ /* 0x000fe40007f3e0ff */
[----:B------:R-:W-:-:S03]  /*144b80*/  SEL R12, R12, RZ, !P3 ;  /* 0x000000ff0c0c7207 */ /* 0x000fc60005800000 */
[----:B------:R-:W-:Y:S01]  /*144b90*/  IMAD.X R25, R25, 0x1, R2, P1 ;  /* 0x0000000119197824 */ /* 0x000fe200008e0602 */
[----:B------:R-:W-:Y:S01]  /*144ba0*/  STL [R1+0x68d4], R24 ;  /* 0x0068d41801007387 */ /* 0x000fe20000100800 */
[----:B------:R-:W-:Y:S02]  /*144bb0*/  ISETP.NE.U32.AND P0, PT, R12, RZ, PT ;  /* 0x000000ff0c00720c */ /* 0x000fe40003f05070 */
[----:B------:R-:W-:Y:S01]  /*144bc0*/  IMAD.MOV.U32 R13, RZ, RZ, R25 ;  /* 0x000000ffff0d7224 */ /* 0x000fe200078e0019 */
[----:B------:R1:W-:Y:S01]  /*144bd0*/  STL [R1+0x68c8], R25 ;  /* 0x0068c81901007387 */ /* 0x0003e20000100800 */
[----:B------:R-:W-:-:S03]  /*144be0*/  MOV R12, R24 ;  /* 0x00000018000c7202 */ /* 0x000fc60000000f00 */
[----:B-1----:R-:W3:Y:S04]  /*144bf0*/  LDL.LU R25, [R1+0x6848] ;  /* 0x0068480001197983 */ /* 0x002ee80000300800 */
[----:B------:R-:W3:Y:S04]  /*144c00*/  LDL.LU R24, [R1+0x6854] ;  /* 0x0068540001187983 */ /* 0x000ee80000300800 */
[----:B------:R1:W-:Y:S01]  /*144c10*/  LDGSTS.E [R16+-0x7f800], [R12.64], P0 ;  /* 0x808000000c107fae */ /* 0x0003e20008121844 */
[----:B----4-:R-:W-:-:S04]  /*144c20*/  IADD3 R30, P1, R30, R244, RZ ;  /* 0x000000f41e1e7210 */ /* 0x010fc80007f3e0ff */
[----:B------:R-:W-:Y:S01]  /*144c30*/  IADD3.X R31, R31, R2, RZ, P1, !PT ;  /* 0x000000021f1f7210 */ /* 0x000fe20000ffe4ff */
[----:B-1----:R-:W-:Y:S01]  /*144c40*/  IMAD.MOV.U32 R12, RZ, RZ, R30 ;  /* 0x000000ffff0c7224 */ /* 0x002fe200078e001e */
[----:B------:R-:W-:Y:S02]  /*144c50*/  STL [R1+0x68cc], R30 ;  /* 0x0068cc1e01007387 */ /* 0x000fe40000100800 */
[----:B------:R-:W-:Y:S02]  /*144c60*/  MOV R13, R31 ;  /* 0x0000001f000d7202 */ /* 0x000fe40000000f00 */
[----:B------:R1:W-:Y:S04]  /*144c70*/  STL [R1+0x68c0], R31 ;  /* 0x0068c01f01007387 */ /* 0x0003e80000100800 */
[----:B------:R4:W-:Y:S01]  /*144c80*/  LDGSTS.E [R16+-0x7f780], [R12.64], P0 ;  /* 0x808800000c107fae */ /* 0x0009e20008121844 */
[----:B------:R-:W-:-:S03]  /*144c90*/  ISETP.GT.AND P0, PT, R8, 0xc, PT ;  /* 0x0000000c0800780c */ /* 0x000fc60003f04270 */
[----:B-1----:R-:W2:Y:S04]  /*144ca0*/  LDL.LU R31, [R1+0x6840] ;  /* 0x00684000011f7983 */ /* 0x002ea80000300800 */
[----:B------:R-:W2:Y:S01]  /*144cb0*/  LDL.LU R30, [R1+0x684c] ;  /* 0x00684c00011e7983 */ /* 0x000ea20000300800 */
[----:B----4-:R-:W-:Y:S02]  /*144cc0*/  SEL R12, RZ, 0x4, !P0 ;  /* 0x00000004ff0c7807 */ /* 0x010fe40004000000 */
[----:B---3--:R-:W-:Y:S02]  /*144cd0*/  IADD3 R28, P1, R28, R244, RZ ;  /* 0x000000f41c1c7210 */ /* 0x008fe40007f3e0ff */
[----:B------:R-:W-:-:S03]  /*144ce0*/  SEL R12, R12, RZ, !P3 ;  /* 0x000000ff0c0c7207 */ /* 0x000fc60005800000 */
[----:B------:R-:W-:Y:S01]  /*144cf0*/  IMAD.X R29, R29, 0x1, R2, P1 ;  /* 0x000000011d1d7824 */ /* 0x000fe200008e0602 */
[----:B------:R-:W-:Y:S01]  /*144d00*/  ISETP.NE.U32.AND P0, PT, R12, RZ, PT ;  /* 0x000000ff0c00720c */ /* 0x000fe20003f05070 */
[----:B------:R-:W-:Y:S01]  /*144d10*/  STL [R1+0x6894], R28 ;  /* 0x0068941c01007387 */ /* 0x000fe20000100800 */
[----:B------:R-:W-:Y:S01]  /*144d20*/  MOV R12, R28 ;  /* 0x0000001c000c7202 */ /* 0x000fe20000000f00 */
[----:B------:R-:W-:Y:S02]  /*144d30*/  IMAD.MOV.U32 R13, RZ, RZ, R29 ;  /* 0x000000ffff0d7224 */ /* 0x000fe400078e001d */
[----:B------:R1:W-:Y:S08]  /*144d40*/  STL [R1+0x6888], R29 ;  /* 0x0068881d01007387 */ /* 0x0003f00000100800 */
[----:B------:R3:W-:Y:S04]  /*144d50*/  LDGSTS.E [R16+-0x7f400], [R12.64], P0 ;  /* 0x80c000000c107fae */ /* 0x0007e80008121844 */
[----:B-1----:R-:W4:Y:S01]  /*144d60*/  LDL.LU R29, [R1+0x6808] ;  /* 0x00680800011d7983 */ /* 0x002f220000300800 */
[----:B------:R-:W-:-:S03]  /*144d70*/  IADD3 R26, P1, R26, R244, RZ ;  /* 0x000000f41a1a7210 */ /* 0x000fc60007f3e0ff */
[----:B------:R-:W4:Y:S01]  /*144d80*/  LDL.LU R28, [R1+0x6814] ;  /* 0x00681400011c7983 */ /* 0x000f220000300800 */
[----:B------:R-:W-:Y:S01]  /*144d90*/  IADD3.X R27, R27, R2, RZ, P1, !PT ;  /* 0x000000021b1b7210 */ /* 0x000fe20000ffe4ff */
[----:B---3--:R-:W-:-:S03]  /*144da0*/  IMAD.MOV.U32 R12, RZ, RZ, R26 ;  /* 0x000000ffff0c7224 */ /* 0x008fc600078e001a */
[----:B------:R-:W-:Y:S01]  /*144db0*/  MOV R13, R27 ;  /* 0x0000001b000d7202 */ /* 0x000fe20000000f00 */
[----:B------:R-:W-:Y:S04]  /*144dc0*/  STL [R1+0x688c], R26 ;  /* 0x00688c1a01007387 */ /* 0x000fe80000100800 */
[----:B------:R1:W-:Y:S04]  /*144dd0*/  STL [R1+0x6880], R27 ;  /* 0x0068801b01007387 */ /* 0x0003e80000100800 */
[----:B------:R3:W-:Y:S01]  /*144de0*/  LDGSTS.E [R16+-0x7f380], [R12.64], P0 ;  /* 0x80c800000c107fae */ /* 0x0007e20008121844 */
[----:B------:R-:W-:-:S03]  /*144df0*/  ISETP.GT.AND P0, PT, R8, 0x10, PT ;  /* 0x000000100800780c */ /* 0x000fc60003f04270 */
[----:B-1----:R-:W4:Y:S04]  /*144e00*/  LDL.LU R27, [R1+0x6800] ;  /* 0x00680000011b7983 */ /* 0x002f280000300800 */
[----:B------:R-:W4:Y:S01]  /*144e10*/  LDL.LU R26, [R1+0x680c] ;  /* 0x00680c00011a7983 */ /* 0x000f220000300800 */
[----:B---3--:R-:W-:Y:S02]  /*144e20*/  SEL R12, RZ, 0x4, !P0 ;  /* 0x00000004ff0c7807 */ /* 0x008fe40004000000 */
        /* <DEDUP_REMOVED lines=8> */
[----:B-1----:R-:W4:Y:S04]  /*144eb0*/  LDL.LU R25, [R1+0x67c8] ;  /* 0x0067c80001197983 */ /* 0x002f280000300800 */
[----:B------:R-:W4:Y:S04]  /*144ec0*/  LDL.LU R24, [R1+0x67d4] ;  /* 0x0067d40001187983 */ /* 0x000f280000300800 */
[----:B------:R1:W-:Y:S01]  /*144ed0*/  LDGSTS.E [R16+-0x7f000], [R12.64], P0 ;  /* 0x810000000c107fae */ /* 0x0003e20008121844 */
[----:B--2---:R-:W-:-:S04]  /*144ee0*/  IADD3 R30, P1, R30, R244, RZ ;  /* 0x000000f41e1e7210 */ /* 0x004fc80007f3e0ff */
[----:B------:R-:W-:Y:S01]  /*144ef0*/  IADD3.X R31, R31, R2, RZ, P1, !PT ;  /* 0x000000021f1f7210 */ /* 0x000fe20000ffe4ff */
[----:B-1----:R-:W-:Y:S01]  /*144f00*/  IMAD.MOV.U32 R12, RZ, RZ, R30 ;  /* 0x000000ffff0c7224 */ /* 0x002fe200078e001e */
[----:B------:R-:W-:Y:S02]  /*144f10*/  STL [R1+0x684c], R30 ;  /* 0x00684c1e01007387 */ /* 0x000fe40000100800 */
[----:B------:R-:W-:Y:S02]  /*144f20*/  MOV R13, R31 ;  /* 0x0000001f000d7202 */ /* 0x000fe40000000f00 */
[----:B------:R1:W-:Y:S04]  /*144f30*/  STL [R1+0x6840], R31 ;  /* 0x0068401f01007387 */ /* 0x0003e80000100800 */
[----:B------:R2:W-:Y:S01]  /*144f40*/  LDGSTS.E [R16+-0x7ef80], [R12.64], P0 ;  /* 0x810800000c107fae */ /* 0x0005e20008121844 */
[----:B------:R-:W-:-:S03]  /*144f50*/  ISETP.GT.AND P0, PT, R8, 0x14, PT ;  /* 0x000000140800780c */ /* 0x000fc60003f04270 */
[----:B-1----:R-:W3:Y:S04]  /*144f60*/  LDL.LU R31, [R1+0x67c0] ;  /* 0x0067c000011f7983 */ /* 0x002ee80000300800 */
[----:B------:R-:W3:Y:S01]  /*144f70*/  LDL.LU R30, [R1+0x67cc] ;  /* 0x0067cc00011e7983 */ /* 0x000ee20000300800 */
[----:B--2---:R-:W-:-:S04]  /*144f80*/  SEL R12, RZ, 0x4, !P0 ;  /* 0x00000004ff0c7807 */ /* 0x004fc80004000000 */
[----:B------:R-:W-:Y:S02]  /*144f90*/  SEL R12, R12, RZ, !P3 ;  /* 0x000000ff0c0c7207 */ /* 0x000fe40005800000 */
[----:B----4-:R-:W-:Y:S02]  /*144fa0*/  IADD3 R28, P1, R28, R244, RZ ;  /* 0x000000f41c1c7210 */ /* 0x010fe40007f3e0ff */
[----:B------:R-:W-:-:S03]  /*144fb0*/  ISETP.NE.U32.AND P0, PT, R12, RZ, PT ;  /* 0x000000ff0c00720c */ /* 0x000fc60003f05070 */
[----:B------:R-:W-:Y:S01]  /*144fc0*/  IMAD.X R29, R29, 0x1, R2, P1 ;  /* 0x000000011d1d7824 */ /* 0x000fe200008e0602 */
[----:B------:R-:W-:Y:S01]  /*144fd0*/  STL [R1+0x6814], R28 ;  /* 0x0068141c01007387 */ /* 0x000fe20000100800 */
[----:B------:R-:W-:Y:S02]  /*144fe0*/  MOV R12, R28 ;  /* 0x0000001c000c7202 */ /* 0x000fe40000000f00 */
[----:B------:R-:W-:Y:S01]  /*144ff0*/  IMAD.MOV.U32 R13, RZ, RZ, R29 ;  /* 0x000000ffff0d7224 */ /* 0x000fe200078e001d */
[----:B------:R1:W-:Y:S05]  /*145000*/  STL [R1+0x6808], R29 ;  /* 0x0068081d01007387 */ /* 0x0003ea0000100800 */
[----:B------:R2:W-:Y:S04]  /*145010*/  LDGSTS.E [R16+-0x7ec00], [R12.64], P0 ;  /* 0x814000000c107fae */ /* 0x0005e80008121844 */
[----:B-1----:R-:W4:Y:S04]  /*145020*/  LDL.LU R29, [R1+0x6788] ;  /* 0x00678800011d7983 */ /* 0x002f280000300800 */
[----:B------:R-:W4:Y:S01]  /*145030*/  LDL.LU R28, [R1+0x6794] ;  /* 0x00679400011c7983 */ /* 0x000f220000300800 */
[----:B------:R-:W-:-:S04]  /*145040*/  IADD3 R26, P1, R26, R244, RZ ;  /* 0x000000f41a1a7210 */ /* 0x000fc80007f3e0ff */
[----:B------:R-:W-:Y:S01]  /*145050*/  IADD3.X R27, R27, R2, RZ, P1, !PT ;  /* 0x000000021b1b7210 */ /* 0x000fe20000ffe4ff */
[----:B--2---:R-:W-:Y:S01]  /*145060*/  IMAD.MOV.U32 R12, RZ, RZ, R26 ;  /* 0x000000ffff0c7224 */ /* 0x004fe200078e001a */
[----:B------:R-:W-:Y:S02]  /*145070*/  STL [R1+0x680c], R26 ;  /* 0x00680c1a01007387 */ /* 0x000fe40000100800 */
[----:B------:R-:W-:Y:S02]  /*145080*/  MOV R13, R27 ;  /* 0x0000001b000d7202 */ /* 0x000fe40000000f00 */
[----:B------:R1:W-:Y:S04]  /*145090*/  STL [R1+0x6800], R27 ;  /* 0x0068001b01007387 */ /* 0x0003e80000100800 */
[----:B------:R2:W-:Y:S01]  /*1450a0*/  LDGSTS.E [R16+-0x7eb80], [R12.64], P0 ;  /* 0x814800000c107fae */ /* 0x0005e20008121844 */
[----:B------:R-:W-:-:S03]  /*1450b0*/  ISETP.GT.AND P0, PT, R8, 0x18, PT ;  /* 0x000000180800780c */ /* 0x000fc60003f04270 */
[----:B-1----:R-:W4:Y:S04]  /*1450c0*/  LDL.LU R27, [R1+0x6780] ;  /* 0x00678000011b7983 */ /* 0x002f280000300800 */
[----:B------:R-:W4:Y:S01]  /*1450d0*/  LDL.LU R26, [R1+0x678c] ;  /* 0x00678c00011a7983 */ /* 0x000f220000300800 */
        /* <DEDUP_REMOVED lines=12> */
[----:B---3--:R-:W-:-:S04]  /*1451a0*/  IADD3 R30, P1, R30, R244, RZ ;  /* 0x000000f41e1e7210 */ /* 0x008fc80007f3e0ff */
        /* <DEDUP_REMOVED lines=9> */
[----:B---3--:R-:W-:-:S04]  /*145240*/  SEL R12, RZ, 0x4, !P0 ;  /* 0x00000004ff0c7807 */ /* 0x008fc80004000000 */
        /* <DEDUP_REMOVED lines=13> */
[----:B---3--:R-:W-:Y:S01]  /*145320*/  IMAD.MOV.U32 R12, RZ, RZ, R26 ;  /* 0x000000ffff0c7224 */ /* 0x008fe200078e001a */
[----:B------:R-:W-:Y:S02]  /*145330*/  STL [R1+0x678c], R26 ;  /* 0x00678c1a01007387 */ /* 0x000fe40000100800 */
[----:B------:R-:W-:Y:S02]  /*145340*/  MOV R13, R27 ;  /* 0x0000001b000d7202 */ /* 0x000fe40000000f00 */
        /* <DEDUP_REMOVED lines=501> */
[----:B------:R-:W-:Y:S02]  /*1472a0*/  IADD3 R9, R9, 0x100000, RZ ;  /* 0x0010000009097810 */ /* 0x000fe40007ffe0ff */
[----:B---3--:R-:W-:-:S04]  /*1472b0*/  IADD3 R30, P1, R30, R244, RZ ;  /* 0x000000f41e1e7210 */ /* 0x008fc80007f3e0ff */
[----:B------:R-:W-:Y:S01]  /*1472c0*/  IADD3.X R31, R31, R2, RZ, P1, !PT ;  /* 0x000000021f1f7210 */ /* 0x000fe20000ffe4ff */
[----:B------:R-:W-:Y:S01]  /*1472d0*/  STL [R1+0x61cc], R30 ;  /* 0x0061cc1e01007387 */ /* 0x000fe20000100800 */
[----:B-1----:R-:W-:Y:S02]  /*1472e0*/  IMAD.MOV.U32 R12, RZ, RZ, R30 ;  /* 0x000000ffff0c7224 */ /* 0x002fe400078e001e */
[----:B------:R-:W-:Y:S01]  /*1472f0*/  MOV R13, R31 ;  /* 0x0000001f000d7202 */ /* 0x000fe20000000f00 */
        /* <DEDUP_REMOVED lines=19> */
[----:B------:R-:W-:Y:S01]  /*147430*/  STL [R1+0x618c], R26 ;  /* 0x00618c1a01007387 */ /* 0x000fe20000100800 */
[----:B---3--:R-:W-:Y:S02]  /*147440*/  IMAD.MOV.U32 R12, RZ, RZ, R26 ;  /* 0x000000ffff0c7224 */ /* 0x008fe400078e001a */
[----:B------:R-:W-:Y:S01]  /*147450*/  MOV R13, R27 ;  /* 0x0000001b000d7202 */ /* 0x000fe20000000f00 */
[----:B------:R1:W-:Y:S04]  /*147460*/  STL [R1+0x6180], R27 ;  /* 0x0061801b01007387 */ /* 0x0003e80000100800 */
[----:B------:R3:W-:Y:S04]  /*147470*/  LDGSTS.E [R9+-0x78380], [R12.64], P0 ;  /* 0x87c800000c097fae */ /* 0x0007e80008121844 */
[----:B-1----:R-:W4:Y:S04]  /*147480*/  LDL.LU R27, [R1+0x68f0] ;  /* 0x0068f000011b7983 */ /* 0x002f280000300800 */
[----:B------:R-:W4:Y:S01]  /*147490*/  LDL.LU R26, [R1+0x68fc] ;  /* 0x0068fc00011a7983 */ /* 0x000f220000300800 */
[----:B------:R-:W-:-:S05]  /*1474a0*/  IADD3 R24, P1, R24, R244, RZ ;  /* 0x000000f418187210 */ /* 0x000fca0007f3e0ff */
[----:B------:R-:W-:Y:S01]  /*1474b0*/  IMAD.X R25, R25, 0x1, R2, P1 ;  /* 0x0000000119197824 */ /* 0x000fe200008e0602 */
[----:B------:R-:W-:Y:S01]  /*1474c0*/  STL [R1+0x6944], R24 ;  /* 0x0069441801007387 */ /* 0x000fe20000100800 */
[----:B---3--:R-:W-:Y:S02]  /*1474d0*/  MOV R12, R24 ;  /* 0x00000018000c7202 */ /* 0x008fe40000000f00 */
[----:B------:R-:W-:Y:S01]  /*1474e0*/  IMAD.MOV.U32 R13, RZ, RZ, R25 ;  /* 0x000000ffff0d7224 */ /* 0x000fe200078e0019 */
[----:B------:R1:W-:Y:S04]  /*1474f0*/  STL [R1+0x6938], R25 ;  /* 0x0069381901007387 */ /* 0x0003e80000100800 */
[----:B-1----:R-:W4:Y:S04]  /*147500*/  LDL.LU R25, [R1+0x68b8] ;  /* 0x0068b80001197983 */ /* 0x002f280000300800 */
[----:B------:R-:W4:Y:S01]  /*147510*/  LDL.LU R24, [R1+0x68c4] ;  /* 0x0068c40001187983 */ /* 0x000f220000300800 */
[----:B------:R-:W-:-:S02]  /*147520*/  ISETP.GT.AND P0, PT, R8, 0x1, PT ;  /* 0x000000010800780c */ /* 0x000fc40003f04270 */
[----:B------:R-:W-:Y:S02]  /*147530*/  LOP3.LUT R128, R128, 0x1f, RZ, 0xc0, !PT ;  /* 0x0000001f80807812 */ /* 0x000fe400078ec0ff */
[----:B------:R-:W-:-:S03]  /*147540*/  SEL R9, RZ, 0x4, !P0 ;  /* 0x00000004ff097807 */ /* 0x000fc60004000000 */
[----:B------:R-:W-:Y:S01]  /*147550*/  IMAD.SHL.U32 R128, R128, 0x4, RZ ;  /* 0x0000000480807824 */ /* 0x000fe200078e00ff */
[----:B------:R-:W-:-:S04]  /*147560*/  SEL R9, R9, RZ, !P3 ;  /* 0x000000ff09097207 */ /* 0x000fc80005800000 */
[----:B------:R-:W-:Y:S02]  /*147570*/  LOP3.LUT R32, R128, 0x20, RZ, 0x3c, !PT ;  /* 0x0000002080207812 */ /* 0x000fe400078e3cff */
[----:B------:R-:W-:Y:S02]  /*147580*/  ISETP.NE.U32.AND P0, PT, R9, RZ, PT ;  /* 0x000000ff0900720c */ /* 0x000fe40003f05070 */
[----:B------:R-:W-:-:S04]  /*147590*/  LEA R9, R20, R32, 0xf ;  /* 0x0000002014097211 */ /* 0x000fc800078e78ff */
[----:B------:R-:W-:-:S07]  /*1475a0*/  IADD3 R16, R9, 0x100000, RZ ;  /* 0x0010000009107810 */ /* 0x000fce0007ffe0ff */
        /* <DEDUP_REMOVED lines=701> */
[----:B------:R-:W-:Y:S01]  /*14a180*/  ISETP.GT.AND P0, PT, R8, 0x2, PT ;  /* 0x000000020800780c */ /* 0x000fe20003f04270 */
[----:B------:R-:W-:-:S03]  /*14a190*/  IMAD.SHL.U32 R129, R129, 0x4, RZ ;  /* 0x0000000481817824 */ /* 0x000fc600078e00ff */
[----:B------:R-:W-:-:S04]  /*14a1a0*/  SEL R9, RZ, 0x4, !P0 ;  /* 0x00000004ff097807 */ /* 0x000fc80004000000 */
[----:B------:R-:W-:Y:S02]  /*14a1b0*/  SEL R9, R9, RZ, !P3 ;  /* 0x000000ff09097207 */ /* 0x000fe40005800000 */
        /* <DEDUP_REMOVED lines=183> */
[----:B------:R-:W-:Y:S01]  /*14ad30*/  STL [R1+0x672c], R30 ;  /* 0x00672c1e01007387 */ /* 0x000fe20000100800 */
[----:B-1----:R-:W-:Y:S02]  /*14ad40*/  IMAD.MOV.U32 R12, RZ, RZ, R30 ;  /* 0x000000ffff0c7224 */ /* 0x002fe400078e001e */
[----:B------:R-:W-:Y:S01]  /*14ad50*/  MOV R13, R31 ;  /* 0x0000001f000d7202 */ /* 0x000fe20000000f00 */
        /* <DEDUP_REMOVED lines=45> */
[----:B------:R3:W-:Y:S04]  /*14b030*/  LDGSTS.E [R16+-0x7d580], [R12.64], P0 ;  /* 0x82a800000c107fae */ /* 0x0007e80008121844 */
[----:B-1----:R-:W2:Y:S04]  /*14b040*/  LDL.LU R31, [R1+0x6620] ;  /* 0x00662000011f7983 */ /* 0x002ea80000300800 */
[----:B------:R-:W2:Y:S01]  /*14b050*/  LDL.LU R30, [R1+0x662c] ;  /* 0x00662c00011e7983 */ /* 0x000ea20000300800 */
[----:B------:R-:W-:-:S04]  /*14b060*/  ISETP.GT.AND P0, PT, R8, 0x2e, PT ;  /* 0x0000002e0800780c */ /* 0x000fc80003f04270 */
        /* <DEDUP_REMOVED lines=40> */
[----:B------:R2:W-:Y:S04]  /*14b2f0*/  LDGSTS.E [R16+-0x7cd80], [R12.64], P0 ;  /* 0x832800000c107fae */ /* 0x0005e80008121844 */
[----:B-1----:R-:W3:Y:S04]  /*14b300*/  LDL.LU R31, [R1+0x65a0] ;  /* 0x0065a000011f7983 */ /* 0x002ee80000300800 */
[----:B------:R-:W3:Y:S01]  /*14b310*/  LDL.LU R30, [R1+0x65ac] ;  /* 0x0065ac00011e7983 */ /* 0x000ee20000300800 */
[----:B------:R-:W-:-:S04]  /*14b320*/  ISETP.GT.AND P0, PT, R8, 0x36, PT ;  /* 0x000000360800780c */ /* 0x000fc80003f04270 */
        /* <DEDUP_REMOVED lines=31> */
[----:B-1----:R-:W2:Y:S04]  /*14b520*/  LDL.LU R25, [R1+0x6528] ;  /* 0x0065280001197983 */ /* 0x002ea80000300800 */
[----:B------:R-:W2:Y:S04]  /*14b530*/  LDL.LU R24, [R1+0x6534] ;  /* 0x0065340001187983 */ /* 0x000ea80000300800 */
[----:B------:R1:W-:Y:S01]  /*14b540*/  LDGSTS.E [R16+-0x7c600], [R12.64], P0 ;  /* 0x83a000000c107fae */ /* 0x0003e20008121844 */
[----:B---3--:R-:W-:-:S04]  /*14b550*/  IADD3 R30, P1, R30, R244, RZ ;  /* 0x000000f41e1e7210 */ /* 0x008fc80007f3e0ff */
[----:B------:R-:W-:Y:S01]  /*14b560*/  IADD3.X R31, R31, R2, RZ, P1, !PT ;  /* 0x000000021f1f7210 */ /* 0x000fe20000ffe4ff */
[----:B------:R-:W-:Y:S01]  /*14b570*/  STL [R1+0x65ac], R30 ;  /* 0x0065ac1e01007387 */ /* 0x000fe20000100800 */
[----:B-1----:R-:W-:-:S03]  /*14b580*/  IMAD.MOV.U32 R12, RZ, RZ, R30 ;  /* 0x000000ffff0c7224 */ /* 0x002fc600078e001e */
[----:B------:R1:W-:Y:S01]  /*14b590*/  STL [R1+0x65a0], R31 ;  /* 0x0065a01f01007387 */ /* 0x0003e20000100800 */
[----:B------:R-:W-:-:S03]  /*14b5a0*/  MOV R13, R31 ;  /* 0x0000001f000d7202 */ /* 0x000fc60000000f00 */
[----:B------:R-:W3:Y:S04]  /*14b5b0*/  LDL.LU R33, [R1+0x6520] ;  /* 0x0065200001217983 */ /* 0x000ee80000300800 */
[----:B------:R-:W3:Y:S04]  /*14b5c0*/  LDL.LU R32, [R1+0x652c] ;  /* 0x00652c0001207983 */ /* 0x000ee80000300800 */
[----:B------:R1:W-:Y:S01]  /*14b5d0*/  LDGSTS.E [R16+-0x7c580], [R12.64], P0 ;  /* 0x83a800000c107fae */ /* 0x0003e20008121844 */
[----:B------:R-:W-:-:S04]  /*14b5e0*/  ISETP.GT.AND P0, PT, R8, 0x3e, PT ;  /* 0x0000003e0800780c */ /* 0x000fc80003f04270 */
[----:B-1----:R-:W-:-:S04]  /*14b5f0*/  SEL R12, RZ, 0x4, !P0 ;  /* 0x00000004ff0c7807 */ /* 0x002fc80004000000 */
[----:B------:R-:W-:Y:S02]  /*14b600*/  SEL R12, R12, RZ, !P3 ;  /* 0x000000ff0c0c7207 */ /* 0x000fe40005800000 */
[----:B----4-:R-:W-:Y:S02]  /*14b610*/  IADD3 R28, P1, R28, R244, RZ ;  /* 0x000000f41c1c7210 */ /* 0x010fe40007f3e0ff */
[----:B------:R-:W-:-:S03]  /*14b620*/  ISETP.NE.U32.AND P0, PT, R12, RZ, PT ;  /* 0x000000ff0c00720c */ /* 0x000fc60003f05070 */
[----:B------:R-:W-:Y:S01]  /*14b630*/  IMAD.X R29, R29, 0x1, R2, P1 ;  /* 0x000000011d1d7824 */ /* 0x000fe200008e0602 */
[----:B------:R1:W-:Y:S04]  /*14b640*/  STL [R1+0x6574], R28 ;  /* 0x0065741c01007387 */ /* 0x0003e80000100800 */
[----:B------:R4:W-:Y:S01]  /*14b650*/  STL [R1+0x6568], R29 ;  /* 0x0065681d01007387 */ /* 0x0009e20000100800 */
[----:B------:R-:W-:-:S03]  /*14b660*/  MOV R12, R28 ;  /* 0x0000001c000c7202 */ /* 0x000fc60000000f00 */
[----:B------:R-:W3:Y:S01]  /*14b670*/  LDL.LU R31, [R1+0x64e8] ;  /* 0x0064e800011f7983 */ /* 0x000ee20000300800 */
[----:B------:R-:W-:-:S03]  /*14b680*/  IMAD.MOV.U32 R13, RZ, RZ, R29 ;  /* 0x000000ffff0d7224 */ /* 0x000fc600078e001d */
[----:B------:R-:W3:Y:S04]  /*14b690*/  LDL.LU R30, [R1+0x64f4] ;  /* 0x0064f400011e7983 */ /* 0x000ee80000300800 */
[----:B-1----:R-:W3:Y:S01]  /*14b6a0*/  LDL.LU R28, [R1+0x64ec] ;  /* 0x0064ec00011c7983 */ /* 0x002ee20000300800 */
[----:B------:R-:W-:-:S03]  /*14b6b0*/  IADD3 R26, P1, R26, R244, RZ ;  /* 0x000000f41a1a7210 */ /* 0x000fc60007f3e0ff */
[----:B------:R1:W-:Y:S01]  /*14b6c0*/  LDGSTS.E [R16+-0x7c200], [R12.64], P0 ;  /* 0x83e000000c107fae */ /* 0x0003e20008121844 */
[----:B------:R-:W-:-:S03]  /*14b6d0*/  IADD3.X R27, R27, R2, RZ, P1, !PT ;  /* 0x000000021b1b7210 */ /* 0x000fc60000ffe4ff */
[----:B------:R-:W-:Y:S04]  /*14b6e0*/  STL [R1+0x656c], R26 ;  /* 0x00656c1a01007387 */ /* 0x000fe80000100800 */
[----:B------:R4:W-:Y:S01]  /*14b6f0*/  STL [R1+0x6560], R27 ;  /* 0x0065601b01007387 */ /* 0x0009e20000100800 */
[----:B-1----:R-:W-:Y:S01]  /*14b700*/  IMAD.MOV.U32 R12, RZ, RZ, R26 ;  /* 0x000000ffff0c7224 */ /* 0x002fe200078e001a */
[----:B------:R-:W-:Y:S02]  /*14b710*/  MOV R13, R27 ;  /* 0x0000001b000d7202 */ /* 0x000fe40000000f00 */
[----:B----4-:R-:W4:Y:S04]  /*14b720*/  LDL.LU R29, [R1+0x64e0] ;  /* 0x0064e000011d7983 */ /* 0x010f280000300800 */
[----:B------:R1:W-:Y:S01]  /*14b730*/  LDGSTS.E [R16+-0x7c180], [R12.64], P0 ;  /* 0x83e800000c107fae */ /* 0x0003e20008121844 */
[----:B------:R-:W-:-:S03]  /*14b740*/  ISETP.GT.AND P0, PT, R8, 0x42, PT ;  /* 0x000000420800780c */ /* 0x000fc60003f04270 */
[----:B------:R-:W4:Y:S04]  /*14b750*/  LDL.LU R27, [R1+0x64a8] ;  /* 0x0064a800011b7983 */ /* 0x000f280000300800 */
[----:B------:R-:W4:Y:S01]  /*14b760*/  LDL.LU R26, [R1+0x64b4] ;  /* 0x0064b400011a7983 */ /* 0x000f220000300800 */
[----:B--2---:R-:W-:Y:S02]  /*14b770*/  IADD3 R24, P1, R24, R244, RZ ;  /* 0x000000f418187210 */ /* 0x004fe40007f3e0ff */
[----:B-1----:R-:W-:-:S03]  /*14b780*/  SEL R12, RZ, 0x4, !P0 ;  /* 0x00000004ff0c7807 */ /* 0x002fc60004000000 */
[----:B------:R-:W-:Y:S01]  /*14b790*/  IMAD.X R25, R25, 0x1, R2, P1 ;  /* 0x0000000119197824 */ /* 0x000fe200008e0602 */
[----:B------:R-:W-:Y:S01]  /*14b7a0*/  SEL R12, R12, RZ, !P3 ;  /* 0x000000ff0c0c7207 */ /* 0x000fe20005800000 */
[----:B------:R-:W-:Y:S02]  /*14b7b0*/  STL [R1+0x6534], R24 ;  /* 0x0065341801007387 */ /* 0x000fe40000100800 */
[----:B------:R-:W-:Y:S01]  /*14b7c0*/  IMAD.MOV.U32 R13, RZ, RZ, R25 ;  /* 0x000000ffff0d7224 */ /* 0x000fe200078e0019 */
[----:B------:R-:W-:Y:S01]  /*14b7d0*/  ISETP.NE.U32.AND P0, PT, R12, RZ, PT ;  /* 0x000000ff0c00720c */ /* 0x000fe20003f05070 */
[----:B------:R1:W-:Y:S01]  /*14b7e0*/  STL [R1+0x6528], R25 ;  /* 0x0065281901007387 */ /* 0x0003e20000100800 */
[----:B------:R-:W-:-:S03]  /*14b7f0*/  MOV R12, R24 ;  /* 0x00000018000c7202 */ /* 0x000fc60000000f00 */
[----:B-1----:R-:W2:Y:S04]  /*14b800*/  LDL.LU R25, [R1+0x64a0] ;  /* 0x0064a00001197983 */ /* 0x002ea80000300800 */
[----:B------:R-:W2:Y:S04]  /*14b810*/  LDL.LU R24, [R1+0x64ac] ;  /* 0x0064ac0001187983 */ /* 0x000ea80000300800 */
[----:B------:R1:W-:Y:S01]  /*14b820*/  LDGSTS.E [R16+-0x7be00], [R12.64], P0 ;  /* 0x842000000c107fae */ /* 0x0003e20008121844 */
[----:B---3--:R-:W-:-:S04]  /*14b830*/  IADD3 R32, P1, R32, R244, RZ ;  /* 0x000000f420207210 */ /* 0x008fc80007f3e0ff */
[----:B------:R-:W-:Y:S01]  /*14b840*/  IADD3.X R33, R33, R2, RZ, P1, !PT ;  /* 0x0000000221217210 */ /* 0x000fe20000ffe4ff */
[----:B-1----:R-:W-:-:S03]  /*14b850*/  IMAD.MOV.U32 R12, RZ, RZ, R32 ;  /* 0x000000ffff0c7224 */ /* 0x002fc600078e0020 */
[----:B------:R-:W-:-:S05]  /*14b860*/  MOV R13, R33 ;  /* 0x00000021000d7202 */ /* 0x000fca0000000f00 */
[----:B------:R1:W-:Y:S01]  /*14b870*/  LDGSTS.E [R16+-0x7bd80], [R12.64], P0 ;  /* 0x842800000c107fae */ /* 0x0003e20008121844 */
[----:B------:R-:W-:-:S04]  /*14b880*/  ISETP.GT.AND P0, PT, R8, 0x46, PT ;  /* 0x000000460800780c */ /* 0x000fc80003f04270 */
[----:B-1----:R-:W-:-:S04]  /*14b890*/  SEL R12, RZ, 0x4, !P0 ;  /* 0x00000004ff0c7807 */ /* 0x002fc80004000000 */
[----:B------:R-:W-:-:S04]  /*14b8a0*/  SEL R12, R12, RZ, !P3 ;  /* 0x000000ff0c0c7207 */ /* 0x000fc80005800000 */
[----:B------:R-:W-:Y:S02]  /*14b8b0*/  ISETP.NE.U32.AND P0, PT, R12, RZ, PT ;  /* 0x000000ff0c00720c */ /* 0x000fe40003f05070 */
[----:B------:R-:W-:-:S05]  /*14b8c0*/  IADD3 R30, P1, R30, R244, RZ ;  /* 0x000000f41e1e7210 */ /* 0x000fca0007f3e0ff */
[----:B------:R-:W-:Y:S01]  /*14b8d0*/  IMAD.X R31, R31, 0x1, R2, P1 ;  /* 0x000000011f1f7824 */ /* 0x000fe200008e0602 */
[----:B------:R-:W-:Y:S02]  /*14b8e0*/  IADD3 R28, P1, R28, R244, RZ ;  /* 0x000000f41c1c7210 */ /* 0x000fe40007f3e0ff */
[----:B------:R-:W-:Y:S01]  /*14b8f0*/  MOV R12, R30 ;  /* 0x0000001e000c7202 */ /* 0x000fe20000000f00 */
[----:B------:R-:W-:-:S05]  /*14b900*/  IMAD.MOV.U32 R13, RZ, RZ, R31 ;  /* 0x000000ffff0d7224 */ /* 0x000fca00078e001f */
[----:B------:R1:W-:Y:S01]  /*14b910*/  LDGSTS.E [R16+-0x7ba00], [R12.64], P0 ;  /* 0x846000000c107fae */ /* 0x0003e20008121844 */
[----:B----4-:R-:W-:Y:S01]  /*14b920*/  IADD3.X R29, R29, R2, RZ, P1, !PT ;  /* 0x000000021d1d7210 */ /* 0x010fe20000ffe4ff */
[----:B-1----:R-:W-:-:S03]  /*14b930*/  IMAD.MOV.U32 R12, RZ, RZ, R28 ;  /* 0x000000ffff0c7224 */ /* 0x002fc600078e001c */
[----:B------:R-:W-:-:S05]  /*14b940*/  MOV R13, R29 ;  /* 0x0000001d000d7202 */ /* 0x000fca0000000f00 */
[----:B------:R1:W-:Y:S01]  /*14b950*/  LDGSTS.E [R16+-0x7b980], [R12.64], P0 ;  /* 0x846800000c107fae */ /* 0x0003e20008121844 */
[----:B------:R-:W-:Y:S02]  /*14b960*/  ISETP.GT.AND P0, PT, R8, 0x4a, PT ;  /* 0x0000004a0800780c */ /* 0x000fe40003f04270 */
[----:B------:R-:W-:Y:S01]  /*14b970*/  IADD3 R26, P1, R26, R244, RZ ;  /* 0x000000f41a1a7210 */ /* 0x000fe20007f3e0ff */
[----:B------:R-:W-:Y:S04]  /*14b980*/  STL [R1+0x652c], R32 ;  /* 0x00652c2001007387 */ /* 0x000fe80000100800 */
[----:B------:R-:W-:Y:S01]  /*14b990*/  STL [R1+0x6520], R33 ;  /* 0x0065202101007387 */ /* 0x000fe20000100800 */
[----:B------:R-:W-:Y:S01]  /*14b9a0*/  IMAD.X R27, R27, 0x1, R2, P1 ;  /* 0x000000011b1b7824 */ /* 0x000fe200008e0602 */
[----:B-1----:R-:W-:-:S02]  /*14b9b0*/  SEL R12, RZ, 0x4, !P0 ;  /* 0x00000004ff0c7807 */ /* 0x002fc40004000000 */
[----:B------:R-:W-:Y:S02]  /*14b9c0*/  STL [R1+0x64f4], R30 ;  /* 0x0064f41e01007387 */ /* 0x000fe40000100800 */
[----:B------:R-:W-:Y:S02]  /*14b9d0*/  SEL R12, R12, RZ, !P3 ;  /* 0x000000ff0c0c7207 */ /* 0x000fe40005800000 */
[----:B------:R-:W-:Y:S01]  /*14b9e0*/  STL [R1+0x64e8], R31 ;  /* 0x0064e81f01007387 */ /* 0x000fe20000100800 */
[----:B------:R-:W-:-:S03]  /*14b9f0*/  IMAD.MOV.U32 R13, RZ, RZ, R27 ;  /* 0x000000ffff0d7224 */ /* 0x000fc600078e001b */
[----:B------:R-:W-:Y:S01]  /*14ba00*/  STL [R1+0x64ec], R28 ;  /* 0x0064ec1c01007387 */ /* 0x000fe20000100800 */
[----:B------:R-:W-:-:S03]  /*14ba10*/  ISETP.NE.U32.AND P0, PT, R12, RZ, PT ;  /* 0x000000ff0c00720c */ /* 0x000fc60003f05070 */
[----:B------:R-:W-:Y:S01]  /*14ba20*/  STL [R1+0x64e0], R29 ;  /* 0x0064e01d01007387 */ /* 0x000fe20000100800 */
[----:B--2---:R-:W-:-:S03]  /*14ba30*/  IADD3 R24, P1, R24, R244, RZ ;  /* 0x000000f418187210 */ /* 0x004fc60007f3e0ff */
[----:B------:R-:W-:Y:S01]  /*14ba40*/  STL [R1+0x64b4], R26 ;  /* 0x0064b41a01007387 */ /* 0x000fe20000100800 */
[----:B------:R-:W-:Y:S02]  /*14ba50*/  MOV R12, R26 ;  /* 0x0000001a000c7202 */ /* 0x000fe40000000f00 */
[----:B------:R-:W-:Y:S01]  /*14ba60*/  IADD3.X R25, R25, R2, RZ, P1, !PT ;  /* 0x0000000219197210 */ /* 0x000fe20000ffe4ff */
[----:B------:R1:W-:Y:S04]  /*14ba70*/  STL [R1+0x64a8], R27 ;  /* 0x0064a81b01007387 */ /* 0x0003e80000100800 */
[----:B------:R2:W-:Y:S04]  /*14ba80*/  LDGSTS.E [R16+-0x7b600], [R12.64], P0 ;  /* 0x84a000000c107fae */ /* 0x0005e80008121844 */
[----:B-1----:R-:W3:Y:S04]  /*14ba90*/  LDL.LU R27, [R1+0x6468] ;  /* 0x00646800011b7983 */ /* 0x002ee80000300800 */
[----:B------:R-:W4:Y:S04]  /*14baa0*/  LDL.LU R26, [R1+0x6474] ;  /* 0x00647400011a7983 */ /* 0x000f280000300800 */
        /* <DEDUP_REMOVED lines=10> */
[----:B--2---:R-:W-:-:S03]  /*14bb50*/  MOV R13, R25 ;  /* 0x00000019000d7202 */ /* 0x004fc60000000f00 */
[----:B------:R-:W2:Y:S01]  /*14bb60*/  LDL.LU R240, [R1+0xe30] ;  /* 0x000e300001f07983 */ /* 0x000ea20000300800 */
[----:B------:R-:W-:-:S03]  /*14bb70*/  IMAD.MOV.U32 R12, RZ, RZ, R24 ;  /* 0x000000ffff0c7224 */ /* 0x000fc600078e0018 */
[----:B------:R-:W2:Y:S04]  /*14bb80*/  LDL.LU R241, [R1+0xe34] ;  /* 0x000e340001f17983 */ /* 0x000ea80000300800 */
[----:B------:R-:W2:Y:S04]  /*14bb90*/  LDL.LU R242, [R1+0xe38] ;  /* 0x000e380001f27983 */ /* 0x000ea80000300800 */
[----:B------:R-:W2:Y:S04]  /*14bba0*/  LDL.LU R243, [R1+0xe3c] ;  /* 0x000e3c0001f37983 */ /* 0x000ea80000300800 */
[----:B-1----:R-:W2:Y:S04]  /*14bbb0*/  LDL.LU R25, [R1+0x6460] ;  /* 0x0064600001197983 */ /* 0x002ea80000300800 */
[----:B------:R-:W2:Y:S01]  /*14bbc0*/  LDL.LU R24, [R1+0x646c] ;  /* 0x00646c0001187983 */ /* 0x000ea20000300800 */
[----:B------:R-:W-:Y:S01]  /*14bbd0*/  IMAD.MOV.U32 R238, RZ, RZ, R125 ;  /* 0x000000ffffee7224 */ /* 0x000fe200078e007d */
[----:B------:R-:W-:-:S02]  /*14bbe0*/  MOV R239, R124 ;  /* 0x0000007c00ef7202 */ /* 0x000fc40000000f00 */
[----:B------:R1:W-:Y:S01]  /*14bbf0*/  LDGSTS.E [R16+-0x7b580], [R12.64], P0 ;  /* 0x84a800000c107fae */ /* 0x0003e20008121844 */
[----:B------:R-:W-:-:S04]  /*14bc00*/  ISETP.GT.AND P0, PT, R8, 0x4e, PT ;  /* 0x0000004e0800780c */ /* 0x000fc80003f04270 */
[----:B-1----:R-:W-:-:S04]  /*14bc10*/  SEL R12, RZ, 0x4, !P0 ;  /* 0x00000004ff0c7807 */ /* 0x002fc80004000000 */
[----:B------:R-:W-:-:S04]  /*14bc20*/  SEL R12, R12, RZ, !P3 ;  /* 0x000000ff0c0c7207 */ /* 0x000fc80005800000 */
[----:B------:R-:W-:Y:S01]  /*14bc30*/  ISETP.NE.U32.AND P0, PT, R12, RZ, PT ;  /* 0x000000ff0c00720c */ /* 0x000fe20003f05070 */
[----:B------:R-:W-:Y:S01]  /*14bc40*/  IMAD.MOV.U32 R250, RZ, RZ, R117 ;  /* 0x000000fffffa7224 */ /* 0x000fe200078e0075 */
[----:B------:R-:W-:Y:S01]  /*14bc50*/  MOV R251, R116 ;  /* 0x0000007400fb7202 */ /* 0x000fe20000000f00 */
[----:B------:R-:W-:Y:S01]  /*14bc60*/  IMAD.MOV.U32 R30, RZ, RZ, R121 ;  /* 0x000000ffff1e7224 */ /* 0x000fe200078e0079 */
[----:B------:R-:W-:Y:S02]  /*14bc70*/  MOV R31, R120 ;  /* 0x00000078001f7202 */ /* 0x000fe40000000f00 */
[----:B----4-:R-:W-:-:S05]  /*14bc80*/  IADD3 R26, P1, R26, R244, RZ ;  /* 0x000000f41a1a7210 */ /* 0x010fca0007f3e0ff */
[----:B---3--:R-:W-:Y:S01]  /*14bc90*/  IMAD.X R27, R27, 0x1, R2, P1 ;  /* 0x000000011b1b7824 */ /* 0x008fe200008e0602 */
[----:B------:R-:W-:Y:S01]  /*14bca0*/  STL [R1+0x6474], R26 ;  /* 0x0064741a01007387 */ /* 0x000fe20000100800 */
[----:B------:R-:W-:Y:S03]  /*14bcb0*/  HMMA.1688.F32.TF32 R236, R4, R238, R36 ;  /* 0x000000ee04ec723c */ /* 0x000fe60000081024 */
[----:B------:R-:W-:Y:S04]  /*14bcc0*/  STL [R1+0x6468], R27 ;  /* 0x0064681b01007387 */ /* 0x000fe80000100800 */
[----:B------:R-:W3:Y:S04]  /*14bcd0*/  LDL.LU R144, [R1+0xe50] ;  /* 0x000e500001907983 */ /* 0x000ee80000300800 */
[----:B------:R-:W3:Y:S04]  /*14bce0*/  LDL.LU R145, [R1+0xe54] ;  /* 0x000e540001917983 */ /* 0x000ee80000300800 */
[----:B------:R-:W3:Y:S04]  /*14bcf0*/  LDL.LU R146, [R1+0xe58] ;  /* 0x000e580001927983 */ /* 0x000ee80000300800 */
[----:B------:R-:W3:Y:S01]  /*14bd00*/  LDL.LU R147, [R1+0xe5c] ;  /* 0x000e5c0001937983 */ /* 0x000ee20000300800 */
[----:B------:R-:W-:-:S03]  /*14bd10*/  MOV R12, R26 ;  /* 0x0000001a000c7202 */ /* 0x000fc60000000f00 */
[----:B------:R-:W4:Y:S01]  /*14bd20*/  LDL.LU.64 R38, [R1+0x8510] ;  /* 0x0085100001267983 */ /* 0x000f220000300a00 */
[----:B------:R-:W-:-:S03]  /*14bd30*/  IMAD.MOV.U32 R13, RZ, RZ, R27 ;  /* 0x000000ffff0d7224 */ /* 0x000fc600078e001b */
[----:B------:R-:W3:Y:S04]  /*14bd40*/  LDL.LU.64 R36, [R1+0x8508] ;  /* 0x0085080001247983 */ /* 0x000ee80000300a00 */
[----:B------:R1:W-:Y:S01]  /*14bd50*/  STL.64 [R1+0x1190], R236 ;  /* 0x001190ec01007387 */ /* 0x0003e20000100a00 */
[----:B------:R-:W-:Y:S03]  /*14bd60*/  HMMA.1688.F32.TF32 R248, R4, R250, R32 ;  /* 0x000000fa04f8723c */ /* 0x000fe60000081020 */
[----:B------:R1:W-:Y:S04]  /*14bd70*/  STL.64 [R1+0x1198], R238 ;  /* 0x001198ee01007387 */ /* 0x0003e80000100a00 */
[----:B------:R1:W-:Y:S01]  /*14bd80*/  LDGSTS.E [R16+-0x7b200], [R12.64], P0 ;  /* 0x84e000000c107fae */ /* 0x0003e20008121844 */
[----:B--2---:R-:W-:-:S04]  /*14bd90*/  IADD3 R24, P1, R24, R244, RZ ;  /* 0x000000f418187210 */ /* 0x004fc80007f3e0ff */
[----:B------:R-:W-:Y:S01]  /*14bda0*/  IADD3.X R25, R25, R2, RZ, P1, !PT ;  /* 0x0000000219197210 */ /* 0x000fe20000ffe4ff */
[----:B------:R-:W-:Y:S04]  /*14bdb0*/  STL [R1+0x646c], R24 ;  /* 0x00646c1801007387 */ /* 0x000fe80000100800 */
[----:B------:R2:W-:Y:S01]  /*14bdc0*/  STL [R1+0x6460], R25 ;  /* 0x0064601901007387 */ /* 0x0005e20000100800 */
[----:B-1----:R-:W-:-:S03]  /*14bdd0*/  MOV R13, R25 ;  /* 0x00000019000d7202 */ /* 0x002fc60000000f00 */
[----:B------:R-:W3:Y:S01]  /*14bde0*/  LDL.LU R236, [R1+0xea0] ;  /* 0x000ea00001ec7983 */ /* 0x000ee20000300800 */
[----:B------:R-:W-:-:S03]  /*14bdf0*/  IMAD.MOV.U32 R12, RZ, RZ, R24 ;  /* 0x000000ffff0c7224 */ /* 0x000fc600078e0018 */
[----:B------:R-:W3:Y:S04]  /*14be00*/  LDL.LU R237, [R1+0xea4] ;  /* 0x000ea40001ed7983 */ /* 0x000ee80000300800 */
[----:B------:R-:W3:Y:S04]  /*14be10*/  LDL.LU R238, [R1+0xea8] ;  /* 0x000ea80001ee7983 */ /* 0x000ee80000300800 */
[----:B------:R-:W3:Y:S04]  /*14be20*/  LDL.LU R239, [R1+0xeac] ;  /* 0x000eac0001ef7983 */ /* 0x000ee80000300800 */
[----:B--2---:R-:W2:Y:S04]  /*14be30*/  LDL.LU R25, [R1+0x6428] ;  /* 0x0064280001197983 */ /* 0x004ea80000300800 */
[----:B------:R-:W2:Y:S01]  /*14be40*/  LDL.LU R24, [R1+0x6434] ;  /* 0x0064340001187983 */ /* 0x000ea20000300800 */
[----:B------:R-:W-:Y:S03]  /*14be50*/  HMMA.1688.F32.TF32 R28, R4, R30, R240 ;  /* 0x0000001e041c723c */ /* 0x000fe600000810f0 */
[----:B------:R-:W3:Y:S04]  /*14be60*/  LDL.LU.64 R34, [R1+0x8500] ;  /* 0x0085000001227983 */ /* 0x000ee80000300a00 */
[----:B------:R-:W3:Y:S04]  /*14be70*/  LDL.LU.64 R32, [R1+0x84f8] ;  /* 0x0084f80001207983 */ /* 0x000ee80000300a00 */
[----:B------:R-:W-:Y:S04]  /*14be80*/  STL.64 [R1+0x1180], R248 ;  /* 0x001180f801007387 */ /* 0x000fe80000100a00 */
[----:B------:R1:W-:Y:S01]  /*14be90*/  STL.64 [R1+0x1188], R250 ;  /* 0x001188fa01007387 */ /* 0x0003e20000100a00 */
[----:B------:R-:W-:-:S03]  /*14bea0*/  IMAD.MOV.U32 R242, RZ, RZ, R105 ;  /* 0x000000fffff27224 */ /* 0x000fc600078e0069 */
[----:B------:R1:W-:Y:S04]  /*14beb0*/  LDGSTS.E [R16+-0x7b180], [R12.64], P0 ;  /* 0x84e800000c107fae */ /* 0x0003e80008121844 */
[----:B-1----:R-:W4:Y:S01]  /*14bec0*/  LDL.LU.64 R250, [R1+0x84f0] ;  /* 0x0084f00001fa7983 */ /* 0x002f220000300a00 */
[----:B------:R-:W-:-:S03]  /*14bed0*/  MOV R243, R104 ;  /* 0x0000006800f37202 */ /* 0x000fc60000000f00 */
[----:B------:R1:W-:Y:S04]  /*14bee0*/  STL.64 [R1+0x1170], R28 ;  /* 0x0011701c01007387 */ /* 0x0003e80000100a00 */
[----:B------:R1:W-:Y:S04]  /*14bef0*/  STL.64 [R1+0x1178], R30 ;  /* 0x0011781e01007387 */ /* 0x0003e80000100a00 */
[----:B------:R-:W4:Y:S04]  /*14bf00*/  LDL.LU R105, [R1+0x6420] ;  /* 0x0064200001697983 */ /* 0x000f280000300800 */
[----:B------:R-:W4:Y:S04]  /*14bf10*/  LDL.LU R104, [R1+0x642c] ;  /* 0x00642c0001687983 */ /* 0x000f280000300800 */
[----:B-1----:R-:W4:Y:S04]  /*14bf20*/  LDL.LU R28, [R1+0xe70] ;  /* 0x000e7000011c7983 */ /* 0x002f280000300800 */
[----:B------:R-:W4:Y:S04]  /*14bf30*/  LDL.LU R29, [R1+0xe74] ;  /* 0x000e7400011d7983 */ /* 0x000f280000300800 */
[----:B------:R-:W4:Y:S04]  /*14bf40*/  LDL.LU R30, [R1+0xe78] ;  /* 0x000e7800011e7983 */ /* 0x000f280000300800 */
[----:B------:R-:W4:Y:S01]  /*14bf50*/  LDL.LU R31, [R1+0xe7c] ;  /* 0x000e7c00011f7983 */ /* 0x000f220000300800 */
[----:B------:R-:W-:Y:S01]  /*14bf60*/  ISETP.GT.AND P0, PT, R8, 0x52, PT ;  /* 0x000000520800780c */ /* 0x000fe20003f04270 */
[----:B------:R-:W-:-:S03]  /*14bf70*/  IMAD.MOV.U32 R27, RZ, RZ, R112 ;  /* 0x000000ffff1b7224 */ /* 0x000fc600078e0070 */
[----:B------:R-:W-:Y:S02]  /*14bf80*/  SEL R12, RZ, 0x4, !P0 ;  /* 0x00000004ff0c7807 */ /* 0x000fe40004000000 */
[----:B------:R-:W-:Y:S02]  /*14bf90*/  MOV R26, R113 ;  /* 0x00000071001a7202 */ /* 0x000fe40000000f00 */
[----:B------:R-:W-:-:S04]  /*14bfa0*/  SEL R12, R12, RZ, !P3 ;  /* 0x000000ff0c0c7207 */ /* 0x000fc80005800000 */
[----:B------:R-:W-:Y:S02]  /*14bfb0*/  ISETP.NE.U32.AND P0, PT, R12, RZ, PT ;  /* 0x000000ff0c00720c */ /* 0x000fe40003f05070 */
[----:B--2---:R-:W-:-:S05]  /*14bfc0*/  IADD3 R24, P1, R24, R244, RZ ;  /* 0x000000f418187210 */ /* 0x004fca0007f3e0ff */
[----:B------:R-:W-:Y:S01]  /*14bfd0*/  IMAD.X R25, R25, 0x1, R2, P1 ;  /* 0x0000000119197824 */ /* 0x000fe200008e0602 */
[----:B------:R-:W-:Y:S01]  /*14bfe0*/  STL [R1+0x6434], R24 ;  /* 0x0064341801007387 */ /* 0x000fe20000100800 */
[----:B------:R-:W-:Y:S02]  /*14bff0*/  MOV R12, R24 ;  /* 0x00000018000c7202 */ /* 0x000fe40000000f00 */
[----:B------:R-:W-:Y:S01]  /*14c000*/  IMAD.MOV.U32 R13, RZ, RZ, R25 ;  /* 0x000000ffff0d7224 */ /* 0x000fe200078e0019 */
[----:B------:R3:W-:Y:S04]  /*14c010*/  STL [R1+0x6428], R25 ;  /* 0x0064281901007387 */ /* 0x0007e80000100800 */
[----:B------:R1:W-:Y:S01]  /*14c020*/  LDGSTS.E [R16+-0x7ae00], [R12.64], P0 ;  /* 0x852000000c107fae */ /* 0x0003e20008121844 */
[C---:B---3--:R-:W-:Y:S08]  /*14c030*/  HMMA.1688.F32.TF32 R24, R4.reuse, R26, R144 ;  /* 0x0000001a0418723c */ /* 0x048ff00000081090 */
[----:B----4-:R-:W-:Y:S01]  /*14c040*/  HMMA.1688.F32.TF32 R248, R4, R250, R236 ;  /* 0x000000fa04f8723c */ /* 0x010fe200000810ec */
[----:B------:R-:W-:Y:S11]  /*14c050*/  IADD3 R104, P1, R104, R244, RZ ;  /* 0x000000f468687210 */ /* 0x000ff60007f3e0ff */
[----:B------:R-:W-:Y:S03]  /*14c060*/  @!UPT UIADD3 URZ, URZ, URZ, URZ ;  /* 0x0000003f3f3ff290 */ /* 0x000fe6000fffe03f */
[----:B------:R2:W-:Y:S01]  /*14c070*/  STL.64 [R1+0x1160], R24 ;  /* 0x0011601801007387 */ /* 0x0005e20000100a00 */
[----:B------:R-:W-:-:S03]  /*14c080*/  IADD3.X R105, R105, R2, RZ, P1, !PT ;  /* 0x0000000269697210 */ /* 0x000fc60000ffe4ff */
[----:B------:R3:W-:Y:S01]  /*14c090*/  STL.64 [R1+0x1168], R26 ;  /* 0x0011681a01007387 */ /* 0x0007e20000100a00 */
[----:B-1----:R-:W-:-:S03]  /*14c0a0*/  IMAD.MOV.U32 R12, RZ, RZ, R104 ;  /* 0x000000ffff0c7224 */ /* 0x002fc600078e0068 */
[----:B--2---:R-:W2:Y:S04]  /*14c0b0*/  LDL.LU R24, [R1+0xef0] ;  /* 0x000ef00001187983 */ /* 0x004ea80000300800 */
[----:B------:R-:W2:Y:S04]  /*14c0c0*/  LDL.LU R25, [R1+0xef4] ;  /* 0x000ef40001197983 */ /* 0x000ea80000300800 */
[----:B---3--:R-:W2:Y:S04]  /*14c0d0*/  LDL.LU R26, [R1+0xef8] ;  /* 0x000ef800011a7983 */ /* 0x008ea80000300800 */
[----:B------:R-:W2:Y:S01]  /*14c0e0*/  LDL.LU R27, [R1+0xefc] ;  /* 0x000efc00011b7983 */ /* 0x000ea20000300800 */
[----:B------:R-:W-:-:S03]  /*14c0f0*/  MOV R13, R105 ;  /* 0x00000069000d7202 */ /* 0x000fc60000000f00 */
[----:B------:R1:W-:Y:S04]  /*14c100*/  STL [R1+0x642c], R104 ;  /* 0x00642c6801007387 */ /* 0x0003e80000100800 */
[----:B------:R-:W-:Y:S04]  /*14c110*/  STL [R1+0x6420], R105 ;  /* 0x0064206901007387 */ /* 0x000fe80000100800 */
[----:B------:R-:W3:Y:S04]  /*14c120*/  LDL.LU R236, [R1+0xf20] ;  /* 0x000f200001ec7983 */ /* 0x000ee80000300800 */
[----:B------:R4:W-:Y:S04]  /*14c130*/  STL.64 [R1+0x1150], R248 ;  /* 0x001150f801007387 */ /* 0x0009e80000100a00 */
[----:B------:R1:W-:Y:S04]  /*14c140*/  STL.64 [R1+0x1158], R250 ;  /* 0x001158fa01007387 */ /* 0x0003e80000100a00 */
[----:B------:R-:W3:Y:S04]  /*14c150*/  LDL.LU R237, [R1+0xf24] ;  /* 0x000f240001ed7983 */ /* 0x000ee80000300800 */
[----:B------:R-:W3:Y:S04]  /*14c160*/  LDL.LU R238, [R1+0xf28] ;  /* 0x000f280001ee7983 */ /* 0x000ee80000300800 */
[----:B------:R-:W3:Y:S04]  /*14c170*/  LDL.LU R239, [R1+0xf2c] ;  /* 0x000f2c0001ef7983 */ /* 0x000ee80000300800 */
[----:B------:R4:W-:Y:S04]  /*14c180*/  LDGSTS.E [R16+-0x7ad80], [R12.64], P0 ;  /* 0x852800000c107fae */ /* 0x0009e80008121844 */
[----:B-1----:R-:W3:Y:S04]  /*14c190*/  LDL.LU R104, [R1+0x63e8] ;  /* 0x0063e80001687983 */ /* 0x002ee80000300800 */
[----:B----4-:R-:W4:Y:S01]  /*14c1a0*/  LDL.LU R13, [R1+0x63f4] ;  /* 0x0063f400010d7983 */ /* 0x010f220000300800 */
[----:B------:R-:W-:Y:S03]  /*14c1b0*/  HMMA.1688.F32.TF32 R240, R4, R242, R28 ;  /* 0x000000f204f0723c */ /* 0x000fe6000008101c */
[----:B------:R-:W4:Y:S04]  /*14c1c0*/  LDL.LU R248, [R1+0xf00] ;  /* 0x000f000001f87983 */ /* 0x000f280000300800 */
[----:B------:R-:W4:Y:S01]  /*14c1d0*/  LDL.LU R249, [R1+0xf04] ;  /* 0x000f040001f97983 */ /* 0x000f220000300800 */
[----:B------:R-:W-:-:S03]  /*14c1e0*/  MOV R146, R109 ;  /* 0x0000006d00927202 */ /* 0x000fc60000000f00 */
[----:B------:R-:W4:Y:S01]  /*14c1f0*/  LDL.LU R250, [R1+0xf08] ;  /* 0x000f080001fa7983 */ /* 0x000f220000300800 */
[----:B------:R-:W-:-:S03]  /*14c200*/  IMAD.MOV.U32 R147, RZ, RZ, R108 ;  /* 0x000000ffff937224 */ /* 0x000fc600078e006c */
[----:B------:R-:W4:Y:S04]  /*14c210*/  LDL.LU R251, [R1+0xf0c] ;  /* 0x000f0c0001fb7983 */ /* 0x000f280000300800 */
[----:B------:R-:W4:Y:S04]  /*14c220*/  LDL.LU.64 R30, [R1+0x84e8] ;  /* 0x0084e800011e7983 */ /* 0x000f280000300a00 */
[----:B------:R-:W4:Y:S04]  /*14c230*/  LDL.LU.64 R28, [R1+0x84e0] ;  /* 0x0084e000011c7983 */ /* 0x000f280000300a00 */
[----:B------:R-:W4:Y:S04]  /*14c240*/  LDL.LU R109, [R1+0x63e0] ;  /* 0x0063e000016d7983 */ /* 0x000f280000300800 */
[----:B------:R-:W4:Y:S01]  /*14c250*/  LDL.LU R108, [R1+0x63ec] ;  /* 0x0063ec00016c7983 */ /* 0x000f220000300800 */
[----:B------:R-:W-:-:S04]  /*14c260*/  ISETP.GT.AND P0, PT, R8, 0x56, PT ;  /* 0x000000560800780c */ /* 0x000fc80003f04270 */
[----:B------:R-:W-:Y:S01]  /*14c270*/  SEL R12, RZ, 0x4, !P0 ;  /* 0x00000004ff0c7807 */ /* 0x000fe20004000000 */
[----:B------:R1:W-:Y:S03]  /*14c280*/  STL.64 [R1+0x1140], R240 ;  /* 0x001140f001007387 */ /* 0x0003e60000100a00 */
[----:B------:R-:W-:Y:S01]  /*14c290*/  SEL R12, R12, RZ, !P3 ;  /* 0x000000ff0c0c7207 */ /* 0x000fe20005800000 */
[----:B------:R1:W-:Y:S03]  /*14c2a0*/  STL.64 [R1+0x1148], R242 ;  /* 0x001148f201007387 */ /* 0x0003e60000100a00 */
[----:B------:R-:W-:Y:S01]  /*14c2b0*/  ISETP.NE.U32.AND P0, PT, R12, RZ, PT ;  /* 0x000000ff0c00720c */ /* 0x000fe20003f05070 */
[----:B-1----:R-:W4:Y:S04]  /*14c2c0*/  LDL.LU R240, [R1+0xf50] ;  /* 0x000f500001f07983 */ /* 0x002f280000300800 */
[----:B------:R-:W4:Y:S04]  /*14c2d0*/  LDL.LU R241, [R1+0xf54] ;  /* 0x000f540001f17983 */ /* 0x000f280000300800 */
[----:B------:R-:W4:Y:S04]  /*14c2e0*/  LDL.LU R242, [R1+0xf58] ;  /* 0x000f580001f27983 */ /* 0x000f280000300800 */
[----:B------:R-:W4:Y:S01]  /*14c2f0*/  LDL.LU R243, [R1+0xf5c] ;  /* 0x000f5c0001f37983 */ /* 0x000f220000300800 */
[C---:B--2---:R-:W-:Y:S08]  /*14c300*/  HMMA.1688.F32.TF32 R144, R4.reuse, R146, R24 ;  /* 0x000000920490723c */ /* 0x044ff00000081018 */
[----:B---3--:R-:W-:Y:S01]  /*14c310*/  HMMA.1688.F32.TF32 R236, R4, R10, R236 ;  /* 0x0000000a04ec723c */ /* 0x008fe200000810ec */
[----:B----4-:R-:W-:-:S05]  /*14c320*/  IADD3 R13, P1, R13, R244, RZ ;  /* 0x000000f40d0d7210 */ /* 0x010fca0007f3e0ff */
[----:B------:R-:W-:Y:S01]  /*14c330*/  IMAD.X R104, R104, 0x1, R2, P1 ;  /* 0x0000000168687824 */ /* 0x000fe200008e0602 */
[----:B------:R1:W-:Y:S04]  /*14c340*/  STL [R1+0x63f4], R13 ;  /* 0x0063f40d01007387 */ /* 0x0003e80000100800 */
[----:B------:R-:W-:Y:S01]  /*14c350*/  STL [R1+0x63e8], R104 ;  /* 0x0063e86801007387 */ /* 0x000fe20000100800 */
[----:B------:R-:W-:-:S03]  /*14c360*/  MOV R12, R13 ;  /* 0x0000000d000c7202 */ /* 0x000fc60000000f00 */
[----:B------:R-:W2:Y:S04]  /*14c370*/  LDL.LU.64 R26, [R1+0x84d8] ;  /* 0x0084d800011a7983 */ /* 0x000ea80000300a00 */
[----:B------:R-:W3:Y:S01]  /*14c380*/  LDL.LU.64 R24, [R1+0x84d0] ;  /* 0x0084d00001187983 */ /* 0x000ee20000300a00 */
[----:B-1----:R-:W-:-:S03]  /*14c390*/  IMAD.MOV.U32 R13, RZ, RZ, R104 ;  /* 0x000000ffff0d7224 */ /* 0x002fc600078e0068 */
[----:B------:R1:W-:Y:S04]  /*14c3a0*/  STL.64 [R1+0x1130], R144 ;  /* 0x0011309001007387 */ /* 0x0003e80000100a00 */
[----:B------:R4:W-:Y:S04]  /*14c3b0*/  STL.64 [R1+0x1138], R146 ;  /* 0x0011389201007387 */ /* 0x0009e80000100a00 */
[----:B------:R4:W-:Y:S01]  /*14c3c0*/  LDGSTS.E [R16+-0x7aa00], [R12.64], P0 ;  /* 0x856000000c107fae */ /* 0x0009e20008121844 */
[----:B------:R-:W-:-:S03]  /*14c3d0*/  IADD3 R108, P1, R108, R244, RZ ;  /* 0x000000f46c6c7210 */ /* 0x000fc60007f3e0ff */
[----:B-1----:R-:W2:Y:S01]  /*14c3e0*/  LDL.LU R144, [R1+0xf80] ;  /* 0x000f800001907983 */ /* 0x002ea20000300800 */
[----:B------:R-:W-:-:S03]  /*14c3f0*/  IADD3.X R109, R109, R2, RZ, P1, !PT ;  /* 0x000000026d6d7210 */ /* 0x000fc60000ffe4ff */
[----:B------:R-:W2:Y:S04]  /*14c400*/  LDL.LU R145, [R1+0xf84] ;  /* 0x000f840001917983 */ /* 0x000ea80000300800 */
[----:B----4-:R-:W2:Y:S01]  /*14c410*/  LDL.LU R146, [R1+0xf88] ;  /* 0x000f880001927983 */ /* 0x010ea20000300800 */
[----:B------:R-:W-:-:S03]  /*14c420*/  IMAD.MOV.U32 R12, RZ, RZ, R108 ;  /* 0x000000ffff0c7224 */ /* 0x000fc600078e006c */
[----:B------:R-:W2:Y:S01]  /*14c430*/  LDL.LU R147, [R1+0xf8c] ;  /* 0x000f8c0001937983 */ /* 0x000ea20000300800 */
[----:B------:R-:W-:-:S03]  /*14c440*/  MOV R13, R109 ;  /* 0x0000006d000d7202 */ /* 0x000fc60000000f00 */
[----:B------:R-:W4:Y:S04]  /*14c450*/  LDL.LU R105, [R1+0x63a8] ;  /* 0x0063a80001697983 */ /* 0x000f280000300800 */
[----:B------:R-:W2:Y:S04]  /*14c460*/  LDL.LU R104, [R1+0x63b4] ;  /* 0x0063b40001687983 */ /* 0x000ea80000300800 */
[----:B------:R-:W-:Y:S04]  /*14c470*/  STL [R1+0x63ec], R108 ;  /* 0x0063ec6c01007387 */ /* 0x000fe80000100800 */
[----:B------:R-:W-:Y:S04]  /*14c480*/  STL [R1+0x63e0], R109 ;  /* 0x0063e06d01007387 */ /* 0x000fe80000100800 */
[----:B------:R1:W-:Y:S04]  /*14c490*/  LDGSTS.E [R16+-0x7a980], [R12.64], P0 ;  /* 0x856800000c107fae */ /* 0x0003e80008121844 */
[----:B-1----:R-:W3:Y:S04]  /*14c4a0*/  LDL.LU R13, [R1+0x63ac] ;  /* 0x0063ac00010d7983 */ /* 0x002ee80000300800 */
[----:B------:R-:W-:Y:S04]  /*14c4b0*/  STL.64 [R1+0x1120], R236 ;  /* 0x001120ec01007387 */ /* 0x000fe80000100a00 */
[----:B------:R1:W-:Y:S04]  /*14c4c0*/  STL.64 [R1+0x1128], R238 ;  /* 0x001128ee01007387 */ /* 0x0003e80000100a00 */
[----:B------:R-:W3:Y:S01]  /*14c4d0*/  LDL.LU R16, [R1+0x63a0] ;  /* 0x0063a00001107983 */ /* 0x000ee20000300800 */
[----:B-1----:R-:W-:Y:S01]  /*14c4e0*/  HMMA.1688.F32.TF32 R236, R4, R14, R248 ;  /* 0x0000000e04ec723c */ /* 0x002fe200000810f8 */
[----:B------:R-:W-:-:S02]  /*14c4f0*/  ISETP.GT.AND P0, PT, R8, 0x5a, PT ;  /* 0x0000005a0800780c */ /* 0x000fc40003f04270 */
[----:B------:R-:W3:Y:S02]  /*14c500*/  LDL.LU R248, [R1+0xf60] ;  /* 0x000f600001f87983 */ /* 0x000ee40000300800 */
[----:B------:R-:W-:-:S04]  /*14c510*/  SEL R10, RZ, 0x4, !P0 ;  /* 0x00000004ff0a7807 */ /* 0x000fc80004000000 */
[----:B------:R-:W-:Y:S11]  /*14c520*/  SEL R10, R10, RZ, !P3 ;  /* 0x000000ff0a0a7207 */ /* 0x000ff60005800000 */
[----:B------:R-:W-:Y:S03]  /*14c530*/  @!UPT UIADD3 URZ, URZ, URZ, URZ ;  /* 0x0000003f3f3ff290 */ /* 0x000fe6000fffe03f */
[----:B------:R-:W-:Y:S04]  /*14c540*/  STL.64 [R1+0xfd0], R236 ;  /* 0x000fd0ec01007387 */ /* 0x000fe80000100a00 */
[----:B------:R1:W-:Y:S01]  /*14c550*/  STL.64 [R1+0xfd8], R238 ;  /* 0x000fd8ee01007387 */ /* 0x0003e20000100a00 */
[----:B------:R-:W-:Y:S02]  /*14c560*/  ISETP.NE.U32.AND P0, PT, R10, RZ, PT ;  /* 0x000000ff0a00720c */ /* 0x000fe40003f05070 */
[----:B------:R-:W-:Y:S01]  /*14c570*/  IADD3 R12, R9, 0x100000, RZ ;  /* 0x00100000090c7810 */ /* 0x000fe20007ffe0ff */
[----:B------:R-:W3:Y:S04]  /*14c580*/  LDL.LU R249, [R1+0xf64] ;  /* 0x000f640001f97983 */ /* 0x000ee80000300800 */
[----:B------:R-:W3:Y:S01]  /*14c590*/  LDL.LU R250, [R1+0xf68] ;  /* 0x000f680001fa7983 */ /* 0x000ee20000300800 */
[----:B-1----:R-:W-:Y:S03]  /*14c5a0*/  HMMA.1688.F32.TF32 R236, R4, R18, R240 ;  /* 0x0000001204ec723c */ /* 0x002fe600000810f0 */
[----:B------:R-:W3:Y:S01]  /*14c5b0*/  LDL.LU R251, [R1+0xf6c] ;  /* 0x000f6c0001fb7983 */ /* 0x000ee20000300800 */
[----:B--2---:R-:W-:-:S05]  /*14c5c0*/  IADD3 R104, P1, R104, R244, RZ ;  /* 0x000000f468687210 */ /* 0x004fca0007f3e0ff */
[----:B----4-:R-:W-:Y:S01]  /*14c5d0*/  IMAD.X R105, R105, 0x1, R2, P1 ;  /* 0x0000000169697824 */ /* 0x010fe200008e0602 */
[----:B------:R-:W-:-:S03]  /*14c5e0*/  MOV R10, R104 ;  /* 0x00000068000a7202 */ /* 0x000fc60000000f00 */
[----:B------:R-:W-:Y:S01]  /*14c5f0*/  IMAD.MOV.U32 R11, RZ, RZ, R105 ;  /* 0x000000ffff0b7224 */ /* 0x000fe200078e0069 */
[----:B------:R-:W-:Y:S04]  /*14c600*/  STL [R1+0x63b4], R104 ;  /* 0x0063b46801007387 */ /* 0x000fe80000100800 */
[----:B------:R-:W-:Y:S04]  /*14c610*/  STL [R1+0x63a8], R105 ;  /* 0x0063a86901007387 */ /* 0x000fe80000100800 */
[----:B------:R1:W-:Y:S04]  /*14c620*/  LDGSTS.E [R12+-0x7a600], [R10.64], P0 ;  /* 0x85a000000a0c7fae */ /* 0x0003e80008121844 */
[----:B------:R-:W2:Y:S01]  /*14c630*/  LDL.LU R240, [R1+0xfb0] ;  /* 0x000fb00001f07983 */ /* 0x000ea20000300800 */
[----:B---3--:R-:W-:-:S03]  /*14c640*/  IADD3 R13, P1, R13, R244, RZ ;  /* 0x000000f40d0d7210 */ /* 0x008fc60007f3e0ff */
[----:B------:R-:W-:Y:S02]  /*14c650*/  STL.64 [R1+0x1110], R236 ;  /* 0x001110ec01007387 */ /* 0x000fe40000100a00 */
[----:B-1----:R-:W-:Y:S02]  /*14c660*/  IMAD.MOV.U32 R10, RZ, RZ, R13 ;  /* 0x000000ffff0a7224 */ /* 0x002fe400078e000d */
[----:B------:R-:W-:Y:S04]  /*14c670*/  STL.64 [R1+0x1118], R238 ;  /* 0x001118ee01007387 */ /* 0x000fe80000100a00 */
[----:B------:R-:W2:Y:S01]  /*14c680*/  LDL.LU R241, [R1+0xfb4] ;  /* 0x000fb40001f17983 */ /* 0x000ea20000300800 */
[----:B------:R-:W-:-:S03]  /*14c690*/  IADD3.X R16, R16, R2, RZ, P1, !PT ;  /* 0x0000000210107210 */ /* 0x000fc60000ffe4ff */
[----:B------:R-:W2:Y:S01]  /*14c6a0*/  LDL.LU R242, [R1+0xfb8] ;  /* 0x000fb80001f27983 */ /* 0x000ea20000300800 */
[----:B------:R-:W-:-:S03]  /*14c6b0*/  MOV R11, R16 ;  /* 0x00000010000b7202 */ /* 0x000fc60000000f00 */
[----:B------:R-:W2:Y:S04]  /*14c6c0*/  LDL.LU R243, [R1+0xfbc] ;  /* 0x000fbc0001f37983 */ /* 0x000ea80000300800 */
[----:B------:R1:W-:Y:S04]  /*14c6d0*/  STL [R1+0x63ac], R13 ;  /* 0x0063ac0d01007387 */ /* 0x0003e80000100800 */
[----:B------:R1:W-:Y:S02]  /*14c6e0*/  LDGSTS.E [R12+-0x7a580], [R10.64], P0 ;  /* 0x85a800000a0c7fae */ /* 0x0003e40008121844 */
[C---:B-1----:R-:W-:Y:S02]  /*14c6f0*/  HMMA.1688.F32.TF32 R12, R4.reuse, R22, R144 ;  /* 0x00000016040c723c */ /* 0x042fe40000081090 */
[----:B------:R-:W-:Y:S04]  /*14c700*/  STL [R1+0x63a0], R16 ;  /* 0x0063a01001007387 */ /* 0x000fe80000100800 */
[----:B------:R-:W3:Y:S11]  /*14c710*/  LDL.LU R236, [R1+0xff0] ;  /* 0x000ff00001ec7983 */ /* 0x000ef60000300800 */
[----:B------:R-:W-:Y:S06]  /*14c720*/  @!UPT UIADD3 URZ, URZ, URZ, URZ ;  /* 0x0000003f3f3ff290 */ /* 0x000fec000fffe03f */
[----:B------:R-:W-:Y:S04]  /*14c730*/  STL.64 [R1+0x1100], R12 ;  /* 0x0011000c01007387 */ /* 0x000fe80000100a00 */
[----:B------:R1:W-:Y:S04]  /*14c740*/  STL.64 [R1+0x1108], R14 ;  /* 0x0011080e01007387 */ /* 0x0003e80000100a00 */
[----:B------:R-:W3:Y:S04]  /*14c750*/  LDL.LU R237, [R1+0xff4] ;  /* 0x000ff40001ed7983 */ /* 0x000ee80000300800 */
[----:B------:R-:W3:Y:S04]  /*14c760*/  LDL.LU R238, [R1+0xff8] ;  /* 0x000ff80001ee7983 */ /* 0x000ee80000300800 */
[----:B------:R-:W3:Y:S04]  /*14c770*/  LDL.LU R239, [R1+0xffc] ;  /* 0x000ffc0001ef7983 */ /* 0x000ee80000300800 */
[----:B-1----:R-:W4:Y:S04]  /*14c780*/  LDL.LU R15, [R1+0x6368] ;  /* 0x00636800010f7983 */ /* 0x002f280000300800 */
[----:B------:R-:W4:Y:S04]  /*14c790*/  LDL.LU R11, [R1+0x6374] ;  /* 0x00637400010b7983 */ /* 0x000f280000300800 */
[----:B------:R-:W4:Y:S04]  /*14c7a0*/  LDL.LU R144, [R1+0xfe0] ;  /* 0x000fe00001907983 */ /* 0x000f280000300800 */
[----:B------:R-:W4:Y:S04]  /*14c7b0*/  LDL.LU R145, [R1+0xfe4] ;  /* 0x000fe40001917983 */ /* 0x000f280000300800 */
[----:B------:R-:W4:Y:S04]  /*14c7c0*/  LDL.LU R146, [R1+0xfe8] ;  /* 0x000fe80001927983 */ /* 0x000f280000300800 */
[----:B------:R-:W4:Y:S04]  /*14c7d0*/  LDL.LU R147, [R1+0xfec] ;  /* 0x000fec0001937983 */ /* 0x000f280000300800 */
[----:B------:R-:W4:Y:S04]  /*14c7e0*/  LDL.LU R14, [R1+0x6360] ;  /* 0x00636000010e7983 */ /* 0x000f280000300800 */
[----:B------:R-:W4:Y:S01]  /*14c7f0*/  LDL.LU R13, [R1+0x636c] ;  /* 0x00636c00010d7983 */ /* 0x000f220000300800 */
[----:B------:R-:W-:Y:S01]  /*14c800*/  HMMA.1688.F32.TF32 R248, R4, R26, R248 ;  /* 0x0000001a04f8723c */ /* 0x000fe200000810f8 */
[----:B------:R-:W-:-:S04]  /*14c810*/  ISETP.GT.AND P0, PT, R8, 0x5e, PT ;  /* 0x0000005e0800780c */ /* 0x000fc80003f04270 */
[----:B------:R-:W-:-:S04]  /*14c820*/  SEL R10, RZ, 0x4, !P0 ;  /* 0x00000004ff0a7807 */ /* 0x000fc80004000000 */
[----:B------:R-:W-:-:S04]  /*14c830*/  SEL R10, R10, RZ, !P3 ;  /* 0x000000ff0a0a7207 */ /* 0x000fc80005800000 */
[----:B------:R-:W-:-:S10]  /*14c840*/  ISETP.NE.U32.AND P0, PT, R10, RZ, PT ;  /* 0x000000ff0a00720c */ /* 0x000fd40003f05070 */
[----:B------:R1:W-:Y:S04]  /*14c850*/  STL.64 [R1+0xfa0], R248 ;  /* 0x000fa0f801007387 */ /* 0x0003e80000100a00 */
[----:B------:R1:W-:Y:S04]  /*14c860*/  STL.64 [R1+0xfa8], R250 ;  /* 0x000fa8fa01007387 */ /* 0x0003e80000100a00 */
[----:B-1----:R-:W4:Y:S04]  /*14c870*/  LDL.LU R248, [R1+0x1000] ;  /* 0x0010000001f87983 */ /* 0x002f280000300800 */
[----:B------:R-:W4:Y:S04]  /*14c880*/  LDL.LU R249, [R1+0x1004] ;  /* 0x0010040001f97983 */ /* 0x000f280000300800 */
[----:B------:R-:W4:Y:S04]  /*14c890*/  LDL.LU R250, [R1+0x1008] ;  /* 0x0010080001fa7983 */ /* 0x000f280000300800 */
[----:B------:R-:W4:Y:S01]  /*14c8a0*/  LDL.LU R251, [R1+0x100c] ;  /* 0x00100c0001fb7983 */ /* 0x000f220000300800 */
[----:B------:R-:W-:Y:S01]  /*14c8b0*/  IADD3 R12, R9, 0x100000, RZ ;  /* 0x00100000090c7810 */ /* 0x000fe20007ffe0ff */
[C---:B--2---:R-:W-:Y:S08]  /*14c8c0*/  HMMA.1688.F32.TF32 R240, R4.reuse, R30, R240 ;  /* 0x0000001e04f0723c */ /* 0x044ff000000810f0 */
[----:B---3--:R-:W-:Y:S01]  /*14c8d0*/  HMMA.1688.F32.TF32 R236, R4, R34, R236 ;  /* 0x0000002204ec723c */ /* 0x008fe200000810ec */
[----:B----4-:R-:W-:-:S05]  /*14c8e0*/  IADD3 R11, P1, R11, R244, RZ ;  /* 0x000000f40b0b7210 */ /* 0x010fca0007f3e0ff */
[----:B------:R-:W-:Y:S01]  /*14c8f0*/  IMAD.X R15, R15, 0x1, R2, P1 ;  /* 0x000000010f0f7824 */ /* 0x000fe200008e0602 */
[----:B------:R1:W-:Y:S04]  /*14c900*/  STL [R1+0x6374], R11 ;  /* 0x0063740b01007387 */ /* 0x0003e80000100800 */
[----:B------:R-:W-:Y:S04]  /*14c910*/  STL [R1+0x6368], R15 ;  /* 0x0063680f01007387 */ /* 0x000fe80000100800 */
[----:B------:R2:W-:Y:S04]  /*14c920*/  STL.64 [R1+0x10f0], R240 ;  /* 0x0010f0f001007387 */ /* 0x0005e80000100a00 */
[----:B------:R3:W-:Y:S01]  /*14c930*/  STL.64 [R1+0x10f8], R242 ;  /* 0x0010f8f201007387 */ /* 0x0007e20000100a00 */
[----:B------:R-:W-:Y:S01]  /*14c940*/  MOV R10, R11 ;  /* 0x0000000b000a7202 */ /* 0x000fe20000000f00 */
[----:B-1----:R-:W-:Y:S01]  /*14c950*/  IMAD.MOV.U32 R11, RZ, RZ, R15 ;  /* 0x000000ffff0b7224 */ /* 0x002fe200078e000f */
[----:B------:R-:W-:-:S04]  /*14c960*/  IADD3 R13, P1, R13, R244, RZ ;  /* 0x000000f40d0d7210 */ /* 0x000fc80007f3e0ff */
[----:B------:R1:W-:Y:S04]  /*14c970*/  LDGSTS.E [R12+-0x7a200], [R10.64], P0 ;  /* 0x85e000000a0c7fae */ /* 0x0003e80008121844 */
[----:B--2---:R-:W2:Y:S04]  /*14c980*/  LDL.LU R240, [R1+0x1030] ;  /* 0x0010300001f07983 */ /* 0x004ea80000300800 */
[----:B------:R-:W2:Y:S04]  /*14c990*/  LDL.LU R241, [R1+0x1034] ;  /* 0x0010340001f17983 */ /* 0x000ea80000300800 */
[----:B---3--:R-:W2:Y:S01]  /*14c9a0*/  LDL.LU R242, [R1+0x1038] ;  /* 0x0010380001f27983 */ /* 0x008ea20000300800 */
[----:B------:R-:W-:-:S03]  /*14c9b0*/  IADD3.X R14, R14, R2, RZ, P1, !PT ;  /* 0x000000020e0e7210 */ /* 0x000fc60000ffe4ff */
[----:B------:R-:W2:Y:S04]  /*14c9c0*/  LDL.LU R243, [R1+0x103c] ;  /* 0x00103c0001f37983 */ /* 0x000ea80000300800 */
[----:B------:R-:W3:Y:S04]  /*14c9d0*/  LDL.LU R16, [R1+0x6328] ;  /* 0x0063280001107983 */ /* 0x000ee80000300800 */
[----:B------:R-:W4:Y:S01]  /*14c9e0*/  LDL.LU R15, [R1+0x6334] ;  /* 0x00633400010f7983 */ /* 0x000f220000300800 */
[----:B-1----:R-:W-:-:S03]  /*14c9f0*/  IMAD.MOV.U32 R10, RZ, RZ, R13 ;  /* 0x000000ffff0a7224 */ /* 0x002fc600078e000d */
[----:B------:R1:W-:Y:S04]  /*14ca00*/  STL [R1+0x636c], R13 ;  /* 0x00636c0d01007387 */ /* 0x0003e80000100800 */
[----:B------:R1:W-:Y:S01]  /*14ca10*/  STL [R1+0x6360], R14 ;  /* 0x0063600e01007387 */ /* 0x0003e20000100800 */
[----:B------:R-:W-:-:S03]  /*14ca20*/  MOV R11, R14 ;  /* 0x0000000e000b7202 */ /* 0x000fc60000000f00 */
[----:B-1----:R-:W2:Y:S04]  /*14ca30*/  LDL.LU R13, [R1+0x632c] ;  /* 0x00632c00010d7983 */ /* 0x002ea80000300800 */
[----:B------:R-:W-:Y:S04]  /*14ca40*/  STL.64 [R1+0xf80], R236 ;  /* 0x000f80ec01007387 */ /* 0x000fe80000100a00 */
[----:B------:R1:W-:Y:S04]  /*14ca50*/  STL.64 [R1+0xf88], R238 ;  /* 0x000f88ee01007387 */ /* 0x0003e80000100a00 */
[----:B------:R-:W2:Y:S04]  /*14ca60*/  LDL.LU R14, [R1+0x6320] ;  /* 0x00632000010e7983 */ /* 0x000ea80000300800 */
[----:B------:R1:W-:Y:S02]  /*14ca70*/  LDGSTS.E [R12+-0x7a180], [R10.64], P0 ;  /* 0x85e800000a0c7fae */ /* 0x0003e40008121844 */
[----:B-1----:R-:W-:Y:S02]  /*14ca80*/  HMMA.1688.F32.TF32 R236, R4, R38, R144 ;  /* 0x0000002604ec723c */ /* 0x002fe40000081090 */
[----:B------:R-:W2:Y:S01]  /*14ca90*/  LDL.LU R144, [R1+0x1020] ;  /* 0x0010200001907983 */ /* 0x000ea20000300800 */
[----:B------:R-:W-:-:S04]  /*14caa0*/  ISETP.GT.AND P0, PT, R8, 0x62, PT ;  /* 0x000000620800780c */ /* 0x000fc80003f04270 */
[----:B------:R-:W-:-:S04]  /*14cab0*/  SEL R10, RZ, 0x4, !P0 ;  /* 0x00000004ff0a7807 */ /* 0x000fc80004000000 */
[----:B------:R-:W-:Y:S11]  /*14cac0*/  SEL R10, R10, RZ, !P3 ;  /* 0x000000ff0a0a7207 */ /* 0x000ff60005800000 */
[----:B------:R-:W-:Y:S01]  /*14cad0*/  @!UPT UIADD3 URZ, URZ, URZ, URZ ;  /* 0x0000003f3f3ff290 */ /* 0x000fe2000fffe03f */
[----:B------:R-:W-:Y:S04]  /*14cae0*/  STL.64 [R1+0xf70], R236 ;  /* 0x000f70ec01007387 */ /* 0x000fe80000100a00 */
[----:B------:R1:W-:Y:S01]  /*14caf0*/  STL.64 [R1+0xf78], R238 ;  /* 0x000f78ee01007387 */ /* 0x0003e20000100a00 */
[----:B------:R-:W-:-:S03]  /*14cb00*/  ISETP.NE.U32.AND P0, PT, R10, RZ, PT ;  /* 0x000000ff0a00720c */ /* 0x000fc60003f05070 */
[----:B------:R-:W2:Y:S04]  /*14cb10*/  LDL.LU R145, [R1+0x1024] ;  /* 0x0010240001917983 */ /* 0x000ea80000300800 */
[----:B------:R-:W2:Y:S01]  /*14cb20*/  LDL.LU R146, [R1+0x1028] ;  /* 0x0010280001927983 */ /* 0x000ea20000300800 */
[----:B-1----:R-:W-:Y:S03]  /*14cb30*/  HMMA.1688.F32.TF32 R236, R4, R42, R248 ;  /* 0x0000002a04ec723c */ /* 0x002fe600000810f8 */
[----:B------:R-:W2:Y:S01]  /*14cb40*/  LDL.LU R147, [R1+0x102c] ;  /* 0x00102c0001937983 */ /* 0x000ea20000300800 */
[----:B----4-:R-:W-:-:S05]  /*14cb50*/  IADD3 R15, P1, R15, R244, RZ ;  /* 0x000000f40f0f7210 */ /* 0x010fca0007f3e0ff */
[----:B---3--:R-:W-:Y:S01]  /*14cb60*/  IMAD.X R16, R16, 0x1, R2, P1 ;  /* 0x0000000110107824 */ /* 0x008fe200008e0602 */
[----:B------:R-:W-:Y:S01]  /*14cb70*/  MOV R10, R15 ;  /* 0x0000000f000a7202 */ /* 0x000fe20000000f00 */
[----:B------:R-:W-:Y:S02]  /*14cb80*/  STL [R1+0x6334], R15 ;  /* 0x0063340f01007387 */ /* 0x000fe40000100800 */
[----:B------:R-:W-:Y:S01]  /*14cb90*/  IMAD.MOV.U32 R11, RZ, RZ, R16 ;  /* 0x000000ffff0b7224 */ /* 0x000fe200078e0010 */
[----:B--2---:R-:W-:Y:S01]  /*14cba0*/  IADD3 R13, P1, R13, R244, RZ ;  /* 0x000000f40d0d7210 */ /* 0x004fe20007f3e0ff */
[----:B------:R-:W-:Y:S04]  /*14cbb0*/  STL [R1+0x6328], R16 ;  /* 0x0063281001007387 */ /* 0x000fe80000100800 */
[----:B------:R-:W2:Y:S04]  /*14cbc0*/  LDL.LU R248, [R1+0x1050] ;  /* 0x0010500001f87983 */ /* 0x000ea80000300800 */
[----:B------:R1:W-:Y:S01]  /*14cbd0*/  LDGSTS.E [R12+-0x79e00], [R10.64], P0 ;  /* 0x862000000a0c7fae */ /* 0x0003e20008121844 */
[----:B------:R-:W-:-:S03]  /*14cbe0*/  IADD3.X R14, R14, R2, RZ, P1, !PT ;  /* 0x000000020e0e7210 */ /* 0x000fc60000ffe4ff */
[----:B------:R3:W-:Y:S04]  /*14cbf0*/  STL.64 [R1+0xf60], R236 ;  /* 0x000f60ec01007387 */ /* 0x0007e80000100a00 */
[----:B------:R-:W-:Y:S01]  /*14cc00*/  STL.64 [R1+0xf68], R238 ;  /* 0x000f68ee01007387 */ /* 0x000fe20000100a00 */
[----:B-1----:R-:W-:Y:S01]  /*14cc10*/  IMAD.MOV.U32 R10, RZ, RZ, R13 ;  /* 0x000000ffff0a7224 */ /* 0x002fe200078e000d */
[----:B------:R-:W-:Y:S02]  /*14cc20*/  MOV R11, R14 ;  /* 0x0000000e000b7202 */ /* 0x000fe40000000f00 */
[----:B------:R-:W2:Y:S04]  /*14cc30*/  LDL.LU R249, [R1+0x1054] ;  /* 0x0010540001f97983 */ /* 0x000ea80000300800 */
[----:B------:R-:W2:Y:S04]  /*14cc40*/  LDL.LU R250, [R1+0x1058] ;  /* 0x0010580001fa7983 */ /* 0x000ea80000300800 */
[----:B------:R-:W2:Y:S04]  /*14cc50*/  LDL.LU R251, [R1+0x105c] ;  /* 0x00105c0001fb7983 */ /* 0x000ea80000300800 */
[----:B------:R-:W-:Y:S04]  /*14cc60*/  STL [R1+0x632c], R13 ;  /* 0x00632c0d01007387 */ /* 0x000fe80000100800 */
[----:B------:R1:W-:Y:S04]  /*14cc70*/  STL [R1+0x6320], R14 ;  /* 0x0063200e01007387 */ /* 0x0003e80000100800 */
[----:B------:R1:W-:Y:S04]  /*14cc80*/  LDGSTS.E [R12+-0x79d80], [R10.64], P0 ;  /* 0x862800000a0c7fae */ /* 0x0003e80008121844 */
[----:B---3--:R-:W3:Y:S01]  /*14cc90*/  LDL.LU R236, [R1+0x1080] ;  /* 0x0010800001ec7983 */ /* 0x008ee20000300800 */
[C---:B-1----:R-:W-:Y:S11]  /*14cca0*/  HMMA.1688.F32.TF32 R12, R4.reuse, R46, R240 ;  /* 0x0000002e040c723c */ /* 0x042ff600000810f0 */
[----:B------:R-:W-:Y:S11]  /*14ccb0*/  @!UPT UIADD3 URZ, URZ, URZ, URZ ;  /* 0x0000003f3f3ff290 */ /* 0x000ff6000fffe03f */
[----:B------:R-:W-:Y:S01]  /*14ccc0*/  @!UPT UIADD3 URZ, URZ, URZ, URZ ;  /* 0x0000003f3f3ff290 */ /* 0x000fe2000fffe03f */
        /* <DEDUP_REMOVED lines=128> */
[----:B------:R-:W2:Y:S01]  /*14d4d0*/  LDL.LU R145, [R1+0x1044] ;  /* 0x0010440001917983 */ /* 0x000ea20000300800 */
[----:B------:R-:W-:-:S03]  /*14d4e0*/  IADD3.X R14, R14, R2, RZ, P1, !PT ;  /* 0x000000020e0e7210 */ /* 0x000fc60000ffe4ff */
[----:B---3--:R-:W2:Y:S04]  /*14d4f0*/  LDL.LU R146, [R1+0x1048] ;  /* 0x0010480001927983 */ /* 0x008ea80000300800 */
        /* <DEDUP_REMOVED lines=12> */
[----:B-1----:R-:W-:Y:S01]  /*14d5c0*/  HMMA.1688.F32.TF32 R236, R4, R86, R248 ;  /* 0x0000005604ec723c */ /* 0x002fe200000810f8 */
[----:B------:R-:W-:Y:S01]  /*14d5d0*/  ISETP.GT.AND P0, PT, R8, 0x72, PT ;  /* 0x000000720800780c */ /* 0x000fe20003f04270 */
[----:B------:R-:W2:Y:S03]  /*14d5e0*/  LDL.LU R248, [R1+0x1010] ;  /* 0x0010100001f87983 */ /* 0x000ea60000300800 */
[----:B------:R-:W-:-:S04]  /*14d5f0*/  SEL R10, RZ, 0x4, !P0 ;  /* 0x00000004ff0a7807 */ /* 0x000fc80004000000 */
[----:B------:R-:W-:Y:S11]  /*14d600*/  SEL R10, R10, RZ, !P3 ;  /* 0x000000ff0a0a7207 */ /* 0x000ff60005800000 */
[----:B------:R-:W-:Y:S03]  /*14d610*/  @!UPT UIADD3 URZ, URZ, URZ, URZ ;  /* 0x0000003f3f3ff290 */ /* 0x000fe6000fffe03f */
[----:B------:R-:W-:Y:S04]  /*14d620*/  STL.64 [R1+0xea0], R236 ;  /* 0x000ea0ec01007387 */ /* 0x000fe80000100a00 */
[----:B------:R1:W-:Y:S01]  /*14d630*/  STL.64 [R1+0xea8], R238 ;  /* 0x000ea8ee01007387 */ /* 0x0003e20000100a00 */
[----:B------:R-:W-:-:S03]  /*14d640*/  ISETP.NE.U32.AND P0, PT, R10, RZ, PT ;  /* 0x000000ff0a00720c */ /* 0x000fc60003f05070 */
[----:B------:R-:W2:Y:S04]  /*14d650*/  LDL.LU R249, [R1+0x1014] ;  /* 0x0010140001f97983 */ /* 0x000ea80000300800 */
[----:B------:R-:W2:Y:S01]  /*14d660*/  LDL.LU R250, [R1+0x1018] ;  /* 0x0010180001fa7983 */ /* 0x000ea20000300800 */
[----:B-1----:R-:W-:Y:S03]  /*14d670*/  HMMA.1688.F32.TF32 R236, R4, R90, R240 ;  /* 0x0000005a04ec723c */ /* 0x002fe600000810f0 */
[----:B------:R-:W2:Y:S04]  /*14d680*/  LDL.LU R251, [R1+0x101c] ;  /* 0x00101c0001fb7983 */ /* 0x000ea80000300800 */
[----:B------:R-:W-:-:S02]  /*14d690*/  MOV R240, R0 ;  /* 0x0000000000f07202 */ /* 0x000fc40000000f00 */
[----:B----4-:R-:W-:-:S05]  /*14d6a0*/  IADD3 R15, P1, R15, R244, RZ ;  /* 0x000000f40f0f7210 */ /* 0x010fca0007f3e0ff */
[----:B---3--:R-:W-:Y:S01]  /*14d6b0*/  IMAD.X R16, R16, 0x1, R2, P1 ;  /* 0x0000000110107824 */ /* 0x008fe200008e0602 */
[----:B------:R-:W-:-:S03]  /*14d6c0*/  MOV R10, R15 ;  /* 0x0000000f000a7202 */ /* 0x000fc60000000f00 */
[----:B------:R-:W-:Y:S01]  /*14d6d0*/  IMAD.MOV.U32 R11, RZ, RZ, R16 ;  /* 0x000000ffff0b7224 */ /* 0x000fe200078e0010 */
[----:B--2---:R-:W-:Y:S01]  /*14d6e0*/  IADD3 R13, P1, R13, R244, RZ ;  /* 0x000000f40d0d7210 */ /* 0x004fe20007f3e0ff */
[----:B------:R-:W-:Y:S04]  /*14d6f0*/  STL [R1+0x6234], R15 ;  /* 0x0062340f01007387 */ /* 0x000fe80000100800 */
[----:B------:R-:W-:Y:S04]  /*14d700*/  STL [R1+0x6228], R16 ;  /* 0x0062281001007387 */ /* 0x000fe80000100800 */
[----:B------:R1:W-:Y:S01]  /*14d710*/  LDGSTS.E [R12+-0x78e00], [R10.64], P0 ;  /* 0x872000000a0c7fae */ /* 0x0003e20008121844 */
[----:B------:R-:W-:-:S03]  /*14d720*/  IMAD.X R14, R14, 0x1, R2, P1 ;  /* 0x000000010e0e7824 */ /* 0x000fc600008e0602 */
[----:B------:R-:W2:Y:S04]  /*14d730*/  LDL.LU R0, [R1+0x84c8] ;  /* 0x0084c80001007983 */ /* 0x000ea80000300800 */
[----:B------:R-:W-:Y:S01]  /*14d740*/  STL.64 [R1+0xe90], R236 ;  /* 0x000e90ec01007387 */ /* 0x000fe20000100a00 */
[----:B-1----:R-:W-:Y:S01]  /*14d750*/  MOV R10, R13 ;  /* 0x0000000d000a7202 */ /* 0x002fe20000000f00 */
[----:B------:R-:W-:Y:S02]  /*14d760*/  IMAD.MOV.U32 R11, RZ, RZ, R14 ;  /* 0x000000ffff0b7224 */ /* 0x000fe400078e000e */
[----:B------:R-:W-:Y:S04]  /*14d770*/  STL.64 [R1+0xe98], R238 ;  /* 0x000e98ee01007387 */ /* 0x000fe80000100a00 */
[----:B------:R1:W-:Y:S04]  /*14d780*/  STL [R1+0x622c], R13 ;  /* 0x00622c0d01007387 */ /* 0x0003e80000100800 */
[----:B------:R-:W-:Y:S04]  /*14d790*/  STL [R1+0x6220], R14 ;  /* 0x0062200e01007387 */ /* 0x000fe80000100800 */
[----:B------:R3:W-:Y:S04]  /*14d7a0*/  LDGSTS.E [R12+-0x78d80], [R10.64], P0 ;  /* 0x872800000a0c7fae */ /* 0x0007e80008121844 */
[----:B-1----:R-:W4:Y:S04]  /*14d7b0*/  LDL.LU R13, [R1+0x61e8] ;  /* 0x0061e800010d7983 */ /* 0x002f280000300800 */
[----:B---3--:R-:W3:Y:S01]  /*14d7c0*/  LDL.LU R11, [R1+0x61f4] ;  /* 0x0061f400010b7983 */ /* 0x008ee20000300800 */
[----:B------:R-:W-:Y:S01]  /*14d7d0*/  HMMA.1688.F32.TF32 R144, R4, R94, R144 ;  /* 0x0000005e0490723c */ /* 0x000fe20000081090 */
[----:B------:R-:W-:Y:S11]  /*14d7e0*/  ISETP.GT.AND P0, PT, R8, 0x76, PT ;  /* 0x000000760800780c */ /* 0x000ff60003f04270 */
[----:B------:R-:W-:Y:S11]  /*14d7f0*/  @!UPT UIADD3 URZ, URZ, URZ, URZ ;  /* 0x0000003f3f3ff290 */ /* 0x000ff6000fffe03f */
[----:B------:R1:W-:Y:S04]  /*14d800*/  STL.64 [R1+0xe80], R144 ;  /* 0x000e809001007387 */ /* 0x0003e80000100a00 */
[----:B------:R1:W-:Y:S04]  /*14d810*/  STL.64 [R1+0xe88], R146 ;  /* 0x000e889201007387 */ /* 0x0003e80000100a00 */
[----:B------:R-:W2:Y:S04]  /*14d820*/  LDL.LU R19, [R1+0x61e0] ;  /* 0x0061e00001137983 */ /* 0x000ea80000300800 */
[----:B------:R-:W2:Y:S01]  /*14d830*/  LDL.LU R18, [R1+0x61ec] ;  /* 0x0061ec0001127983 */ /* 0x000ea20000300800 */
[----:B-1----:R-:W-:Y:S01]  /*14d840*/  IMAD.MOV.U32 R145, RZ, RZ, R89 ;  /* 0x000000ffff917224 */ /* 0x002fe200078e0059 */
[----:B------:R-:W-:-:S02]  /*14d850*/  MOV R146, R88 ;  /* 0x0000005800927202 */ /* 0x000fc40000000f00 */
[----:B------:R-:W-:Y:S01]  /*14d860*/  HMMA.1688.F32.TF32 R88, R4, R98, R248 ;  /* 0x000000620458723c */ /* 0x000fe200000810f8 */
[----:B------:R-:W-:-:S04]  /*14d870*/  SEL R10, RZ, 0x4, !P0 ;  /* 0x00000004ff0a7807 */ /* 0x000fc80004000000 */
[----:B------:R-:W-:-:S04]  /*14d880*/  SEL R10, R10, RZ, !P3 ;  /* 0x000000ff0a0a7207 */ /* 0x000fc80005800000 */
[----:B------:R-:W-:Y:S11]  /*14d890*/  ISETP.NE.U32.AND P0, PT, R10, RZ, PT ;  /* 0x000000ff0a00720c */ /* 0x000ff60003f05070 */
[----:B------:R-:W-:Y:S03]  /*14d8a0*/  @!UPT UIADD3 URZ, URZ, URZ, URZ ;  /* 0x0000003f3f3ff290 */ /* 0x000fe6000fffe03f */
[----:B------:R-:W-:Y:S04]  /*14d8b0*/  STL.64 [R1+0xe70], R88 ;  /* 0x000e705801007387 */ /* 0x000fe80000100a00 */
[----:B------:R-:W-:Y:S01]  /*14d8c0*/  STL.64 [R1+0xe78], R90 ;  /* 0x000e785a01007387 */ /* 0x000fe20000100a00 */
[----:B---3--:R-:W-:-:S04]  /*14d8d0*/  IADD3 R11, P1, R11, R244, RZ ;  /* 0x000000f40b0b7210 */ /* 0x008fc80007f3e0ff */
[----:B----4-:R-:W-:Y:S01]  /*14d8e0*/  IADD3.X R13, R13, R2, RZ, P1, !PT ;  /* 0x000000020d0d7210 */ /* 0x010fe20000ffe4ff */
[----:B------:R1:W-:Y:S01]  /*14d8f0*/  STL [R1+0x61f4], R11 ;  /* 0x0061f40b01007387 */ /* 0x0003e20000100800 */
[----:B------:R-:W-:-:S03]  /*14d900*/  IMAD.MOV.U32 R10, RZ, RZ, R11 ;  /* 0x000000ffff0a7224 */ /* 0x000fc600078e000b */
[----:B------:R3:W-:Y:S04]  /*14d910*/  STL [R1+0x61e8], R13 ;  /* 0x0061e80d01007387 */ /* 0x0007e80000100800 */
[----:B------:R-:W4:Y:S01]  /*14d920*/  LDL.LU R16, [R1+0x61a8] ;  /* 0x0061a80001107983 */ /* 0x000f220000300800 */
[----:B-1----:R-:W-:-:S03]  /*14d930*/  MOV R11, R13 ;  /* 0x0000000d000b7202 */ /* 0x002fc60000000f00 */
[----:B---3--:R-:W3:Y:S01]  /*14d940*/  LDL.LU R13, [R1+0x61b4] ;  /* 0x0061b400010d7983 */ /* 0x008ee20000300800 */
        /* <DEDUP_REMOVED lines=11> */
[----:B------:R-:W-:Y:S01]  /*14da00*/  IMAD.MOV.U32 R147, RZ, RZ, R85 ;  /* 0x000000ffff937224 */ /* 0x000fe200078e0055 */
[----:B------:R1:W-:Y:S04]  /*14da10*/  LDGSTS.E [R12+-0x78a00], [R10.64], P0 ;  /* 0x876000000a0c7fae */ /* 0x0003e80008121844 */
[----:B------:R-:W-:Y:S01]  /*14da20*/  MOV R241, R73 ;  /* 0x0000004900f17202 */ /* 0x000fe20000000f00 */
[----:B------:R-:W-:-:S02]  /*14da30*/  IMAD.MOV.U32 R242, RZ, RZ, R72 ;  /* 0x000000fffff27224 */ /* 0x000fc400078e0048 */
[----:B------:R-:W-:Y:S01]  /*14da40*/  HMMA.1688.F32.TF32 R72, R4, R106, R236 ;  /* 0x0000006a0448723c */ /* 0x000fe200000810ec */
[----:B--2---:R-:W-:-:S05]  /*14da50*/  IADD3 R18, P1, R18, R244, RZ ;  /* 0x000000f412127210 */ /* 0x004fca0007f3e0ff */
[----:B------:R-:W-:-:S07]  /*14da60*/  IMAD.X R19, R19, 0x1, R2, P1 ;  /* 0x0000000113137824 */ /* 0x000fce00008e0602 */
[----:B------:R-:W-:Y:S04]  /*14da70*/  STL.64 [R1+0xe50], R80 ;  /* 0x000e505001007387 */ /* 0x000fe80000100a00 */
[----:B------:R-:W-:Y:S04]  /*14da80*/  STL.64 [R1+0xe58], R82 ;  /* 0x000e585201007387 */ /* 0x000fe80000100a00 */
[----:B------:R-:W2:Y:S04]  /*14da90*/  LDL.LU R15, [R1+0x61a0] ;  /* 0x0061a000010f7983 */ /* 0x000ea80000300800 */
[----:B------:R-:W2:Y:S04]  /*14daa0*/  LDL.LU R14, [R1+0x61ac] ;  /* 0x0061ac00010e7983 */ /* 0x000ea80000300800 */
[----:B------:R-:W-:Y:S04]  /*14dab0*/  STL [R1+0x61ec], R18 ;  /* 0x0061ec1201007387 */ /* 0x000fe80000100800 */
[----:B------:R-:W-:Y:S04]  /*14dac0*/  STL [R1+0x61e0], R19 ;  /* 0x0061e01301007387 */ /* 0x000fe80000100800 */
[----:B------:R-:W-:Y:S04]  /*14dad0*/  STL.64 [R1+0xe40], R72 ;  /* 0x000e404801007387 */ /* 0x000fe80000100a00 */
[----:B------:R1:W-:Y:S02]  /*14dae0*/  STL.64 [R1+0xe48], R74 ;  /* 0x000e484a01007387 */ /* 0x0003e40000100a00 */
[----:B-1----:R-:W-:Y:S01]  /*14daf0*/  MOV R10, R18 ;  /* 0x00000012000a7202 */ /* 0x002fe20000000f00 */
[----:B------:R-:W-:-:S05]  /*14db00*/  IMAD.MOV.U32 R11, RZ, RZ, R19 ;  /* 0x000000ffff0b7224 */ /* 0x000fca00078e0013 */
[----:B------:R1:W-:Y:S01]  /*14db10*/  LDGSTS.E [R12+-0x78980], [R10.64], P0 ;  /* 0x876800000a0c7fae */ /* 0x0003e20008121844 */
[----:B------:R-:W-:Y:S01]  /*14db20*/  HMMA.1688.F32.TF32 R72, R4, R110, R144 ;  /* 0x0000006e0448723c */ /* 0x000fe20000081090 */
[----:B------:R-:W-:-:S04]  /*14db30*/  ISETP.GT.AND P0, PT, R8, 0x7a, PT ;  /* 0x0000007a0800780c */ /* 0x000fc80003f04270 */
[----:B-1----:R-:W-:-:S04]  /*14db40*/  SEL R10, RZ, 0x4, !P0 ;  /* 0x00000004ff0a7807 */ /* 0x002fc80004000000 */
[----:B------:R-:W-:-:S04]  /*14db50*/  SEL R10, R10, RZ, !P3 ;  /* 0x000000ff0a0a7207 */ /* 0x000fc80005800000 */
[----:B------:R-:W-:-:S10]  /*14db60*/  ISETP.NE.U32.AND P0, PT, R10, RZ, PT ;  /* 0x000000ff0a00720c */ /* 0x000fd40003f05070 */
[----:B------:R-:W-:Y:S04]  /*14db70*/  STL.64 [R1+0xe30], R72 ;  /* 0x000e304801007387 */ /* 0x000fe80000100a00 */
[----:B------:R-:W-:Y:S01]  /*14db80*/  STL.64 [R1+0xe38], R74 ;  /* 0x000e384a01007387 */ /* 0x000fe20000100a00 */
[----:B---3--:R-:W-:-:S04]  /*14db90*/  IADD3 R13, P1, R13, R244, RZ ;  /* 0x000000f40d0d7210 */ /* 0x008fc80007f3e0ff */
[----:B----4-:R-:W-:Y:S01]  /*14dba0*/  IADD3.X R16, R16, R2, RZ, P1, !PT ;  /* 0x0000000210107210 */ /* 0x010fe20000ffe4ff */
[----:B------:R-:W-:Y:S01]  /*14dbb0*/  STL [R1+0x61b4], R13 ;  /* 0x0061b40d01007387 */ /* 0x000fe20000100800 */
[----:B------:R-:W-:Y:S02]  /*14dbc0*/  IMAD.MOV.U32 R10, RZ, RZ, R13 ;  /* 0x000000ffff0a7224 */ /* 0x000fe400078e000d */
[----:B------:R-:W-:Y:S01]  /*14dbd0*/  MOV R11, R16 ;  /* 0x00000010000b7202 */ /* 0x000fe20000000f00 */
[----:B------:R1:W-:Y:S01]  /*14dbe0*/  STL [R1+0x61a8], R16 ;  /* 0x0061a81001007387 */ /* 0x0003e20000100800 */
[----:B------:R-:W-:Y:S01]  /*14dbf0*/  MOV R248, R84 ;  /* 0x0000005400f87202 */ /* 0x000fe20000000f00 */
[----:B------:R-:W-:Y:S01]  /*14dc00*/  IMAD.MOV.U32 R251, RZ, RZ, R77 ;  /* 0x000000fffffb7224 */ /* 0x000fe200078e004d */
[----:B------:R-:W-:Y:S01]  /*14dc10*/  MOV R146, R64 ;  /* 0x0000004000927202 */ /* 0x000fe20000000f00 */
[----:B------:R-:W-:Y:S01]  /*14dc20*/  IMAD.MOV.U32 R145, RZ, RZ, R65 ;  /* 0x000000ffff917224 */ /* 0x000fe200078e0041 */
[----:B------:R3:W-:Y:S04]  /*14dc30*/  LDGSTS.E [R12+-0x78600], [R10.64], P0 ;  /* 0x87a000000a0c7fae */ /* 0x0007e80008121844 */
[----:B-1----:R-:W4:Y:S04]  /*14dc40*/  LDL.LU R16, [R1+0x6168] ;  /* 0x0061680001107983 */ /* 0x002f280000300800 */
[----:B------:R-:W4:Y:S01]  /*14dc50*/  LDL.LU R13, [R1+0x6174] ;  /* 0x00617400010d7983 */ /* 0x000f220000300800 */
[----:B------:R-:W-:Y:S01]  /*14dc60*/  HMMA.1688.F32.TF32 R64, R4, R114, R248 ;  /* 0x000000720440723c */ /* 0x000fe200000810f8 */
[----:B------:R-:W-:Y:S01]  /*14dc70*/  IMAD.MOV.U32 R240, RZ, RZ, R76 ;  /* 0x000000fffff07224 */ /* 0x000fe200078e004c */
[----:B------:R-:W-:Y:S01]  /*14dc80*/  MOV R243, R69 ;  /* 0x0000004500f37202 */ /* 0x000fe20000000f00 */
[----:B------:R-:W-:Y:S01]  /*14dc90*/  IMAD.MOV.U32 R147, RZ, RZ, R61 ;  /* 0x000000ffff937224 */ /* 0x000fe200078e003d */
[----:B------:R-:W-:-:S02]  /*14dca0*/  MOV R144, R68 ;  /* 0x0000004400907202 */ /* 0x000fc40000000f00 */
[----:B--2---:R-:W-:Y:S11]  /*14dcb0*/  IADD3 R14, P1, R14, R244, RZ ;  /* 0x000000f40e0e7210 */ /* 0x004ff60007f3e0ff */
[----:B------:R-:W-:Y:S06]  /*14dcc0*/  @!UPT UIADD3 URZ, URZ, URZ, URZ ;  /* 0x0000003f3f3ff290 */ /* 0x000fec000fffe03f */
[----:B------:R-:W-:Y:S01]  /*14dcd0*/  STL.64 [R1+0xe20], R64 ;  /* 0x000e204001007387 */ /* 0x000fe20000100a00 */
[----:B------:R-:W-:-:S03]  /*14dce0*/  IMAD.X R15, R15, 0x1, R2, P1 ;  /* 0x000000010f0f7824 */ /* 0x000fc600008e0602 */
[----:B------:R-:W-:Y:S01]  /*14dcf0*/  STL.64 [R1+0xe28], R66 ;  /* 0x000e284201007387 */ /* 0x000fe20000100a00 */
[----:B---3--:R-:W-:Y:S01]  /*14dd00*/  MOV R10, R14 ;  /* 0x0000000e000a7202 */ /* 0x008fe20000000f00 */
[----:B------:R-:W-:Y:S02]  /*14dd10*/  IMAD.MOV.U32 R11, RZ, RZ, R15 ;  /* 0x000000ffff0b7224 */ /* 0x000fe400078e000f */
[----:B------:R-:W-:Y:S04]  /*14dd20*/  STL [R1+0x61ac], R14 ;  /* 0x0061ac0e01007387 */ /* 0x000fe80000100800 */
[----:B------:R1:W-:Y:S01]  /*14dd30*/  STL [R1+0x61a0], R15 ;  /* 0x0061a00f01007387 */ /* 0x0003e20000100800 */
[----:B------:R-:W-:Y:S01]  /*14dd40*/  IMAD.MOV.U32 R249, RZ, RZ, R57 ;  /* 0x000000fffff97224 */ /* 0x000fe200078e0039 */
[----:B------:R-:W-:-:S02]  /*14dd50*/  MOV R250, R56 ;  /* 0x0000003800fa7202 */ /* 0x000fc40000000f00 */
[----:B------:R-:W-:Y:S01]  /*14dd60*/  HMMA.1688.F32.TF32 R56, R4, R118, R240 ;  /* 0x000000760438723c */ /* 0x000fe200000810f0 */
[----:B------:R2:W-:Y:S04]  /*14dd70*/  LDGSTS.E [R12+-0x78580], [R10.64], P0 ;  /* 0x87a800000a0c7fae */ /* 0x0005e80008121844 */
[----:B-1----:R-:W3:Y:S04]  /*14dd80*/  LDL.LU R15, [R1+0x6160] ;  /* 0x00616000010f7983 */ /* 0x002ee80000300800 */
[----:B------:R-:W3:Y:S01]  /*14dd90*/  LDL.LU R14, [R1+0x616c] ;  /* 0x00616c00010e7983 */ /* 0x000ee20000300800 */
[----:B------:R-:W-:Y:S01]  /*14dda0*/  IMAD.MOV.U32 R241, RZ, RZ, R41 ;  /* 0x000000fffff17224 */ /* 0x000fe200078e0029 */
[----:B------:R-:W-:-:S02]  /*14ddb0*/  MOV R242, R40 ;  /* 0x0000002800f27202 */ /* 0x000fc40000000f00 */
[----:B------:R-:W-:Y:S01]  /*14ddc0*/  HMMA.1688.F32.TF32 R40, R4, R122, R144 ;  /* 0x0000007a0428723c */ /* 0x000fe20000081090 */
[----:B------:R-:W-:Y:S01]  /*14ddd0*/  ISETP.GT.AND P0, PT, R8, 0x7e, PT ;  /* 0x0000007e0800780c */ /* 0x000fe20003f04270 */
[----:B------:R-:W-:-:S03]  /*14dde0*/  IMAD.MOV.U32 R243, RZ, RZ, R17 ;  /* 0x000000fffff37224 */ /* 0x000fc600078e0011 */
[----:B--2---:R-:W-:-:S05]  /*14ddf0*/  SEL R10, RZ, 0x4, !P0 ;  /* 0x00000004ff0a7807 */ /* 0x004fca0004000000 */
[----:B------:R-:W-:Y:S01]  /*14de00*/  STL.64 [R1+0xe00], R56 ;  /* 0x000e003801007387 */ /* 0x000fe20000100a00 */
[----:B------:R-:W-:-:S03]  /*14de10*/  SEL R10, R10, RZ, !P3 ;  /* 0x000000ff0a0a7207 */ /* 0x000fc60005800000 */
[----:B------:R-:W-:Y:S04]  /*14de20*/  STL.64 [R1+0xe08], R58 ;  /* 0x000e083a01007387 */ /* 0x000fe80000100a00 */
[----:B------:R-:W2:Y:S04]  /*14de30*/  LDL.LU R18, [R1+0x6918] ;  /* 0x0069180001127983 */ /* 0x000ea80000300800 */
[----:B------:R-:W2:Y:S01]  /*14de40*/  LDL.LU R17, [R1+0x6924] ;  /* 0x0069240001117983 */ /* 0x000ea20000300800 */
[----:B------:R-:W-:-:S03]  /*14de50*/  ISETP.NE.U32.AND P0, PT, R10, RZ, PT ;  /* 0x000000ff0a00720c */ /* 0x000fc60003f05070 */
[----:B------:R-:W-:Y:S04]  /*14de60*/  STL.64 [R1+0xdf0], R40 ;  /* 0x000df02801007387 */ /* 0x000fe80000100a00 */
[----:B------:R-:W-:Y:S01]  /*14de70*/  STL.64 [R1+0xdf8], R42 ;  /* 0x000df82a01007387 */ /* 0x000fe20000100a00 */
[----:B----4-:R-:W-:-:S04]  /*14de80*/  IADD3 R13, P1, R13, R244, RZ ;  /* 0x000000f40d0d7210 */ /* 0x010fc80007f3e0ff */
[----:B------:R-:W-:Y:S01]  /*14de90*/  IADD3.X R16, R16, R2, RZ, P1, !PT ;  /* 0x0000000210107210 */ /* 0x000fe20000ffe4ff */
        /* <DEDUP_REMOVED lines=13> */
[----:B-1----:R-:W4:Y:S04]  /*14df70*/  LDL.LU R16, [R1+0x6910] ;  /* 0x0069100001107983 */ /* 0x002f280000300800 */
[----:B------:R-:W4:Y:S01]  /*14df80*/  LDL.LU R13, [R1+0x691c] ;  /* 0x00691c00010d7983 */ /* 0x000f220000300800 */
[----:B------:R-:W-:Y:S01]  /*14df90*/  HMMA.1688.F32.TF32 R32, R4, R126, R248 ;  /* 0x0000007e0420723c */ /* 0x000fe200000810f8 */
[----:B------:R-:W-:Y:S01]  /*14dfa0*/  MOV R144, R37 ;  /* 0x0000002500907202 */ /* 0x000fe20000000f00 */
[----:B------:R-:W-:Y:S01]  /*14dfb0*/  IMAD.MOV.U32 R145, RZ, RZ, R36 ;  /* 0x000000ffff917224 */ /* 0x000fe200078e0024 */
[----:B------:R1:W-:Y:S04]  /*14dfc0*/  LDGSTS.E [R12+-0x78200], [R10.64], P0 ;  /* 0x87e000000a0c7fae */ /* 0x0003e80008121844 */
[----:B------:R-:W-:Y:S01]  /*14dfd0*/  IMAD.MOV.U32 R250, RZ, RZ, R25 ;  /* 0x000000fffffa7224 */ /* 0x000fe200078e0019 */
[----:B------:R-:W-:-:S02]  /*14dfe0*/  MOV R251, R24 ;  /* 0x0000001800fb7202 */ /* 0x000fc40000000f00 */
[----:B------:R-:W-:Y:S01]  /*14dff0*/  HMMA.1688.F32.TF32 R24, R4, R130, R236 ;  /* 0x000000820418723c */ /* 0x000fe200000810ec */
[----:B------:R-:W-:Y:S02]  /*14e000*/  IADD3 R9, R9, 0x100000, RZ ;  /* 0x0010000009097810 */ /* 0x000fe40007ffe0ff */
[----:B---3--:R-:W-:-:S10]  /*14e010*/  IADD3 R14, P1, R14, R244, RZ ;  /* 0x000000f40e0e7210 */ /* 0x008fd40007f3e0ff */
[----:B------:R-:W-:Y:S01]  /*14e020*/  STL.64 [R1+0xde0], R32 ;  /* 0x000de02001007387 */ /* 0x000fe20000100a00 */
[----:B------:R-:W-:-:S03]  /*14e030*/  IMAD.X R15, R15, 0x1, R2, P1 ;  /* 0x000000010f0f7824 */ /* 0x000fc600008e0602 */
[----:B------:R3:W-:Y:S04]  /*14e040*/  STL.64 [R1+0xde8], R34 ;  /* 0x000de82201007387 */ /* 0x0007e80000100a00 */
[----:B------:R-:W-:Y:S04]  /*14e050*/  STL [R1+0x616c], R14 ;  /* 0x00616c0e01007387 */ /* 0x000fe80000100800 */
[----:B------:R2:W-:Y:S04]  /*14e060*/  STL [R1+0x6160], R15 ;  /* 0x0061600f01007387 */ /* 0x0005e80000100800 */
[----:B------:R-:W-:Y:S01]  /*14e070*/  STL.64 [R1+0xdd0], R24 ;  /* 0x000dd01801007387 */ /* 0x000fe20000100a00 */
[----:B-1----:R-:W-:-:S03]  /*14e080*/  MOV R10, R14 ;  /* 0x0000000e000a7202 */ /* 0x002fc60000000f00 */
[----:B------:R1:W-:Y:S01]  /*14e090*/  STL.64 [R1+0xdd8], R26 ;  /* 0x000dd81a01007387 */ /* 0x0003e20000100a00 */
[----:B------:R-:W-:Y:S01]  /*14e0a0*/  IMAD.MOV.U32 R11, RZ, RZ, R15 ;  /* 0x000000ffff0b7224 */ /* 0x000fe200078e000f */
[C---:B---3--:R-:W-:Y:S01]  /*14e0b0*/  HMMA.1688.F32.TF32 R32, R4.reuse, R138, R144 ;  /* 0x0000008a0420723c */ /* 0x048fe20000081090 */
[----:B--2---:R-:W-:Y:S01]  /*14e0c0*/  IADD3 R17, P1, R17, R244, RZ ;  /* 0x000000f411117210 */ /* 0x004fe20007f3e0ff */
[----:B------:R-:W2:Y:S04]  /*14e0d0*/  LDL.LU.64 R14, [R1+0x3498] ;  /* 0x00349800010e7983 */ /* 0x000ea80000300a00 */
[----:B------:R3:W-:Y:S02]  /*14e0e0*/  LDGSTS.E [R9+-0x78180], [R10.64], P0 ;  /* 0x87e800000a097fae */ /* 0x0007e40008121844 */
[----:B-1----:R-:W-:Y:S01]  /*14e0f0*/  HMMA.1688.F32.TF32 R24, R4, R134, R240 ;  /* 0x000000860418723c */ /* 0x002fe200000810f0 */
[----:B------:R-:W-:-:S04]  /*14e100*/  ISETP.GT.AND P0, PT, R8, 0x3, PT ;  /* 0x000000030800780c */ /* 0x000fc80003f04270 */
[----:B---3--:R-:W-:-:S04]  /*14e110*/  SEL R9, RZ, 0x4, !P0 ;  /* 0x00000004ff097807 */ /* 0x008fc80004000000 */
[----:B------:R-:W-:Y:S02]  /*14e120*/  SEL R9, R9, RZ, !P3 ;  /* 0x000000ff09097207 */ /* 0x000fe40005800000 */
[----:B------:R-:W-:Y:S02]  /*14e130*/  LOP3.LUT R19, R21, 0x60, RZ, 0x3c, !PT ;  /* 0x0000006015137812 */ /* 0x000fe400078e3cff */
[----:B------:R-:W-:Y:S01]  /*14e140*/  ISETP.NE.U32.AND P0, PT, R9, RZ, PT ;  /* 0x000000ff0900720c */ /* 0x000fe20003f05070 */
[----:B------:R-:W-:Y:S01]  /*14e150*/  IMAD.X R18, R18, 0x1, R2, P1 ;  /* 0x0000000112127824 */ /* 0x000fe200008e0602 */
[----:B------:R-:W-:-:S08]  /*14e160*/  LEA R9, R20, R19, 0xf ;  /* 0x0000001314097211 */ /* 0x000fd000078e78ff */
[----:B------:R1:W-:Y:S04]  /*14e170*/  STL.64 [R1+0xdc0], R24 ;  /* 0x000dc01801007387 */ /* 0x0003e80000100a00 */
[----:B------:R3:W-:Y:S01]  /*14e180*/  STL.64 [R1+0xdc8], R26 ;  /* 0x000dc81a01007387 */ /* 0x0007e20000100a00 */
[----:B------:R-:W-:-:S03]  /*14e190*/  IMAD.MOV.U32 R248, RZ, RZ, R29 ;  /* 0x000000fffff87224 */ /* 0x000fc600078e001d */
[----:B------:R-:W2:Y:S01]  /*14e1a0*/  LDL.LU.64 R22, [R1+0x3490] ;  /* 0x0034900001167983 */ /* 0x000ea20000300a00 */
[----:B------:R-:W-:Y:S01]  /*14e1b0*/  MOV R249, R28 ;  /* 0x0000001c00f97202 */ /* 0x000fe20000000f00 */
[----:B------:R-:W-:Y:S02]  /*14e1c0*/  IMAD.MOV.U32 R11, RZ, RZ, R18 ;  /* 0x000000ffff0b7224 */ /* 0x000fe400078e0012 */
[----:B-1----:R-:W2:Y:S01]  /*14e1d0*/  LDL.LU.64 R24, [R1+0x3488] ;  /* 0x0034880001187983 */ /* 0x002ea20000300a00 */
[----:B------:R-:W-:Y:S02]  /*14e1e0*/  IADD3 R12, R9, 0x100000, RZ ;  /* 0x00100000090c7810 */ /* 0x000fe40007ffe0ff */
[----:B------:R-:W-:Y:S01]  /*14e1f0*/  MOV R10, R17 ;  /* 0x00000011000a7202 */ /* 0x000fe20000000f00 */
[----:B------:R-:W-:Y:S04]  /*14e200*/  STL [R1+0x6924], R17 ;  /* 0x0069241101007387 */ /* 0x000fe80000100800 */
[----:B------:R-:W-:Y:S04]  /*14e210*/  STL [R1+0x6918], R18 ;  /* 0x0069181201007387 */ /* 0x000fe80000100800 */
[----:B---3--:R-:W3:Y:S04]  /*14e220*/  LDL.LU.64 R26, [R1+0x3480] ;  /* 0x00348000011a7983 */ /* 0x008ee80000300a00 */
[----:B------:R-:W3:Y:S04]  /*14e230*/  LDL.LU.64 R28, [R1+0x3478] ;  /* 0x00347800011c7983 */ /* 0x000ee80000300a00 */
[----:B------:R1:W-:Y:S04]  /*14e240*/  STL.64 [R1+0xdb0], R32 ;  /* 0x000db02001007387 */ /* 0x0003e80000100a00 */
[----:B------:R-:W-:Y:S04]  /*14e250*/  STL.64 [R1+0xdb8], R34 ;  /* 0x000db82201007387 */ /* 0x000fe80000100a00 */
[----:B------:R1:W-:Y:S01]  /*14e260*/  LDGSTS.E [R12+-0x7fd00], [R10.64], P0 ;  /* 0x803000000a0c7fae */ /* 0x0003e20008121844 */
[----:B----4-:R-:W-:-:S04]  /*14e270*/  IADD3 R13, P1, R13, R244, RZ ;  /* 0x000000f40d0d7210 */ /* 0x010fc80007f3e0ff */
[----:B------:R-:W-:Y:S01]  /*14e280*/  IADD3.X R16, R16, R2, RZ, P1, !PT ;  /* 0x0000000210107210 */ /* 0x000fe20000ffe4ff */
[----:B------:R-:W-:Y:S03]  /*14e290*/  STL [R1+0x691c], R13 ;  /* 0x00691c0d01007387 */ /* 0x000fe60000100800 */
[----:B-1----:R-:W-:Y:S01]  /*14e2a0*/  MOV R11, R16 ;  /* 0x00000010000b7202 */ /* 0x002fe20000000f00 */
[----:B------:R1:W-:Y:S04]  /*14e2b0*/  STL [R1+0x6910], R16 ;  /* 0x0069101001007387 */ /* 0x0003e80000100800 */
[----:B------:R-:W4:Y:S04]  /*14e2c0*/  LDL.LU.64 R30, [R1+0x3470] ;  /* 0x00347000011e7983 */ /* 0x000f280000300a00 */
[----:B------:R-:W4:Y:S01]  /*14e2d0*/  LDL.LU.64 R32, [R1+0x3468] ;  /* 0x0034680001207983 */ /* 0x000f220000300a00 */
[----:B-1----:R-:W-:Y:S03]  /*14e2e0*/  HMMA.1688.F32.TF32 R16, R4, R142, R248 ;  /* 0x0000008e0410723c */ /* 0x002fe600000810f8 */
[----:B------:R-:W4:Y:S01]  /*14e2f0*/  LDL.LU.64 R34, [R1+0x3460] ;  /* 0x0034600001227983 */ /* 0x000f220000300a00 */
[----:B------:R-:W-:Y:S01]  /*14e300*/  IMAD.MOV.U32 R10, RZ, RZ, R13 ;  /* 0x000000ffff0a7224 */ /* 0x000fe200078e000d */
[----:B------:R-:W-:-:S04]  /*14e310*/  ISETP.GT.AND P1, PT, R8, 0xb, PT ;  /* 0x0000000b0800780c */ /* 0x000fc80003f24270 */
[----:B------:R1:W-:Y:S01]  /*14e320*/  LDGSTS.E [R12+-0x7fc80], [R10.64], P0 ;  /* 0x803800000a0c7fae */ /* 0x0003e20008121844 */
[----:B------:R-:W-:Y:S11]  /*14e330*/  ISETP.GT.AND P0, PT, R8, 0x7, PT ;  /* 0x000000070800780c */ /* 0x000ff60003f04270 */
[----:B------:R-:W-:Y:S02]  /*14e340*/  @!UPT UIADD3 URZ, URZ, URZ, URZ ;  /* 0x0000003f3f3ff290 */ /* 0x000fe4000fffe03f */
[----:B------:R2:W-:Y:S04]  /*14e350*/  STL.64 [R1+0xd90], R16 ;  /* 0x000d901001007387 */ /* 0x0005e80000100a00 */
[----:B------:R1:W-:Y:S04]  /*14e360*/  STL.64 [R1+0xd98], R18 ;  /* 0x000d981201007387 */ /* 0x0003e80000100a00 */
[----:B------:R-:W4:Y:S04]  /*14e370*/  LDL.LU.64 R36, [R1+0x3458] ;  /* 0x0034580001247983 */ /* 0x000f280000300a00 */
[----:B------:R-:W4:Y:S04]  /*14e380*/  LDL.LU.64 R38, [R1+0x3450] ;  /* 0x0034500001267983 */ /* 0x000f280000300a00 */
[----:B-1----:R-:W4:Y:S01]  /*14e390*/  LDL.LU.64 R12, [R1+0x3448] ;  /* 0x00344800010c7983 */ /* 0x002f220000300a00 */
[----:B------:R-:W-:-:S02]  /*14e3a0*/  SEL R10, RZ, 0x4, !P0 ;  /* 0x00000004ff0a7807 */ /* 0x000fc40004000000 */
[----:B------:R-:W-:Y:S01]  /*14e3b0*/  SEL R11, RZ, 0x4, !P1 ;  /* 0x00000004ff0b7807 */ /* 0x000fe20004800000 */
[----:B------:R-:W4:Y:S01]  /*14e3c0*/  LDL.LU.64 R42, [R1+0x3440] ;  /* 0x00344000012a7983 */ /* 0x000f220000300a00 */
[----:B------:R-:W-:Y:S02]  /*14e3d0*/  SEL R10, R10, RZ, !P3 ;  /* 0x000000ff0a0a7207 */ /* 0x000fe40005800000 */
[----:B------:R-:W-:Y:S01]  /*14e3e0*/  SEL R11, R11, RZ, !P3 ;  /* 0x000000ff0b0b7207 */ /* 0x000fe20005800000 */
[----:B------:R-:W4:Y:S01]  /*14e3f0*/  LDL.LU.64 R44, [R1+0x3438] ;  /* 0x00343800012c7983 */ /* 0x000f220000300a00 */
[----:B------:R-:W-:Y:S02]  /*14e400*/  ISETP.NE.U32.AND P0, PT, R10, RZ, PT ;  /* 0x000000ff0a00720c */ /* 0x000fe40003f05070 */
[----:B------:R-:W-:Y:S02]  /*14e410*/  ISETP.NE.U32.AND P2, PT, R11, RZ, PT ;  /* 0x000000ff0b00720c */ /* 0x000fe40003f45070 */
[----:B------:R-:W4:Y:S01]  /*14e420*/  LDL.LU.64 R10, [R1+0x3430] ;  /* 0x00343000010a7983 */ /* 0x000f220000300a00 */
[----:B------:R-:W-:-:S05]  /*14e430*/  MOV R3, c[0x0][0x18c] ;  /* 0x0000630000037a02 */ /* 0x000fca0000000f00 */
[----:B------:R-:W-:-:S05]  /*14e440*/  IMAD.SHL.U32 R3, R3, 0x80, RZ ;  /* 0x0000008003037824 */ /* 0x000fca00078e00ff */
[----:B------:R-:W-:-:S04]  /*14e450*/  SHF.L.U32 R3, R3, 0x2, RZ ;  /* 0x0000000203037819 */ /* 0x000fc800000006ff */
[----:B--2---:R-:W-:-:S05]  /*14e460*/  IADD3 R16, P1, R14, R3, RZ ;  /* 0x000000030e107210 */ /* 0x004fca0007f3e0ff */
[----:B------:R-:W-:Y:S01]  /*14e470*/  IMAD.X R15, R15, 0x1, R0, P1 ;  /* 0x000000010f0f7824 */ /* 0x000fe200008e0600 */
[-C--:B------:R-:W-:Y:S02]  /*14e480*/  IADD3 R18, P4, R22, R3.reuse, RZ ;  /* 0x0000000316127210 */ /* 0x080fe40007f9e0ff */
[----:B------:R-:W-:Y:S02]  /*14e490*/  IADD3 R20, P1, R24, R3, RZ ;  /* 0x0000000318147210 */ /* 0x000fe40007f3e0ff */
[----:B------:R-:W-:-:S03]  /*14e4a0*/  IADD3.X R17, R23, R0, RZ, P4, !PT ;  /* 0x0000000017117210 */ /* 0x000fc600027fe4ff */
[----:B------:R-:W-:-:S05]  /*14e4b0*/  IMAD.X R19, R25, 0x1, R0, P1 ;  /* 0x0000000119137824 */ /* 0x000fca00008e0600 */
[----:B------:R1:W-:Y:S01]  /*14e4c0*/  STL.64 [R1+0x8488], R18 ;  /* 0x0084881201007387 */ /* 0x0003e20000100a00 */
[----:B---3--:R-:W-:-:S03]  /*14e4d0*/  IADD3 R22, P4, R26, R3, RZ ;  /* 0x000000031a167210 */ /* 0x008fc60007f9e0ff */
[----:B------:R2:W-:Y:S01]  /*14e4e0*/  STL.64 [R1+0x8480], R16 ;  /* 0x0084801001007387 */ /* 0x0005e20000100a00 */
[----:B------:R-:W-:-:S03]  /*14e4f0*/  IADD3 R24, P1, R28, R3, RZ ;  /* 0x000000031c187210 */ /* 0x000fc60007f3e0ff */
[----:B------:R-:W3:Y:S01]  /*14e500*/  LDL.LU.64 R48, [R1+0x3428] ;  /* 0x0034280001307983 */ /* 0x000ee20000300a00 */
[----:B------:R-:W-:Y:S01]  /*14e510*/  IADD3.X R21, R27, R0, RZ, P4, !PT ;  /* 0x000000001b157210 */ /* 0x000fe200027fe4ff */
[----:B------:R-:W-:Y:S02]  /*14e520*/  IMAD.X R23, R29, 0x1, R0, P1 ;  /* 0x000000011d177824 */ /* 0x000fe400008e0600 */
[----:B------:R-:W3:Y:S04]  /*14e530*/  LDL.LU.64 R50, [R1+0x3420] ;  /* 0x0034200001327983 */ /* 0x000ee80000300a00 */
[----:B------:R-:W3:Y:S04]  /*14e540*/  LDL.LU.64 R52, [R1+0x3418] ;  /* 0x0034180001347983 */ /* 0x000ee80000300a00 */
[----:B------:R2:W-:Y:S04]  /*14e550*/  STL.64 [R1+0x84b8], R22 ;  /* 0x0084b81601007387 */ /* 0x0005e80000100a00 */
[----:B------:R4:W-:Y:S04]  /*14e560*/  STL.64 [R1+0x84b0], R20 ;  /* 0x0084b01401007387 */ /* 0x0009e80000100a00 */
[----:B-1----:R-:W3:Y:S04]  /*14e570*/  LDL.LU.64 R18, [R1+0x3410] ;  /* 0x0034100001127983 */ /* 0x002ee80000300a00 */
[----:B--2---:R-:W2:Y:S04]  /*14e580*/  LDL.LU.64 R16, [R1+0x3408] ;  /* 0x0034080001107983 */ /* 0x004ea80000300a00 */
[----:B------:R-:W2:Y:S04]  /*14e590*/  LDL.LU.64 R58, [R1+0x3400] ;  /* 0x00340000013a7983 */ /* 0x000ea80000300a00 */
[----:B------:R-:W2:Y:S04]  /*14e5a0*/  LDL.LU.64 R60, [R1+0x33f8] ;  /* 0x0033f800013c7983 */ /* 0x000ea80000300a00 */
[----:B------:R-:W2:Y:S01]  /*14e5b0*/  LDL.LU.64 R62, [R1+0x33f0] ;  /* 0x0033f000013e7983 */ /* 0x000ea20000300a00 */
[----:B----4-:R-:W-:-:S02]  /*14e5c0*/  IADD3 R28, P1, R32, R3, RZ ;  /* 0x00000003201c7210 */ /* 0x010fc40007f3e0ff */
[----:B------:R-:W-:-:S03]  /*14e5d0*/  IADD3 R26, P4, R30, R3, RZ ;  /* 0x000000031e1a7210 */ /* 0x000fc60007f9e0ff */
[----:B------:R-:W-:Y:S01]  /*14e5e0*/  IMAD.X R27, R33, 0x1, R0, P1 ;  /* 0x00000001211b7824 */ /* 0x000fe200008e0600 */
[----:B------:R-:W-:Y:S02]  /*14e5f0*/  IADD3.X R25, R31, R0, RZ, P4, !PT ;  /* 0x000000001f197210 */ /* 0x000fe400027fe4ff */
[----:B------:R-:W-:-:S04]  /*14e600*/  IADD3 R30, P4, R34, R3, RZ ;  /* 0x00000003221e7210 */ /* 0x000fc80007f9e0ff */
[----:B------:R-:W-:Y:S02]  /*14e610*/  IADD3.X R29, R35, R0, RZ, P4, !PT ;  /* 0x00000000231d7210 */ /* 0x000fe400027fe4ff */
[----:B------:R-:W-:-:S05]  /*14e620*/  IADD3 R32, P1, R36, R3, RZ ;  /* 0x0000000324207210 */ /* 0x000fca0007f3e0ff */
[----:B------:R-:W-:Y:S01]  /*14e630*/  IMAD.X R31, R37, 0x1, R0, P1 ;  /* 0x00000001251f7824 */ /* 0x000fe200008e0600 */
[-C--:B------:R-:W-:Y:S02]  /*14e640*/  IADD3 R36, P1, R12, R3.reuse, RZ ;  /* 0x000000030c247210 */ /* 0x080fe40007f3e0ff */
[----:B------:R-:W-:-:S03]  /*14e650*/  IADD3 R34, P4, R38, R3, RZ ;  /* 0x0000000326227210 */ /* 0x000fc60007f9e0ff */
[----:B------:R-:W-:Y:S02]  /*14e660*/  IMAD.X R35, R13, 0x1, R0, P1 ;  /* 0x000000010d237824 */ /* 0x000fe400008e0600 */
[----:B------:R-:W4:Y:S01]  /*14e670*/  LDL.LU.64 R12, [R1+0x33e8] ;  /* 0x0033e800010c7983 */ /* 0x000f220000300a00 */
[-C--:B------:R-:W-:Y:S02]  /*14e680*/  IADD3.X R33, R39, R0.reuse, RZ, P4, !PT ;  /* 0x0000000027217210 */ /* 0x080fe400027fe4ff */
[-C--:B------:R-:W-:Y:S01]  /*14e690*/  IADD3 R38, P4, R42, R3.reuse, RZ ;  /* 0x000000032a267210 */ /* 0x080fe20007f9e0ff */
[----:B------:R-:W4:Y:S03]  /*14e6a0*/  LDL.LU.64 R22, [R1+0x33e0] ;  /* 0x0033e00001167983 */ /* 0x000f260000300a00 */
[----:B------:R-:W-:Y:S01]  /*14e6b0*/  IADD3.X R37, R43, R0, RZ, P4, !PT ;  /* 0x000000002b257210 */ /* 0x000fe200027fe4ff */
[----:B------:R-:W4:Y:S01]  /*14e6c0*/  LDL.LU.64 R68, [R1+0x33d8] ;  /* 0x0033d80001447983 */ /* 0x000f220000300a00 */
[----:B------:R-:W-:-:S04]  /*14e6d0*/  IADD3 R42, P4, R10, R3, RZ ;  /* 0x000000030a2a7210 */ /* 0x000fc80007f9e0ff */
[----:B------:R-:W-:Y:S02]  /*14e6e0*/  IADD3.X R41, R11, R0, RZ, P4, !PT ;  /* 0x000000000b297210 */ /* 0x000fe400027fe4ff */
[----:B------:R-:W4:Y:S01]  /*14e6f0*/  LDL.LU.64 R10, [R1+0x33d0] ;  /* 0x0033d000010a7983 */ /* 0x000f220000300a00 */
[----:B------:R-:W-:-:S03]  /*14e700*/  IADD3 R40, P1, R44, R3, RZ ;  /* 0x000000032c287210 */ /* 0x000fc60007f3e0ff */
[----:B------:R-:W4:Y:S02]  /*14e710*/  LDL.LU.64 R20, [R1+0x33c8] ;  /* 0x0033c80001147983 */ /* 0x000f240000300a00 */
[----:B------:R-:W-:Y:S02]  /*14e720*/  IMAD.X R39, R45, 0x1, R0, P1 ;  /* 0x000000012d277824 */ /* 0x000fe400008e0600 */
[----:B------:R-:W4:Y:S04]  /*14e730*/  LDL.LU.64 R74, [R1+0x33c0] ;  /* 0x0033c000014a7983 */ /* 0x000f280000300a00 */
[----:B------:R-:W4:Y:S01]  /*14e740*/  LDL.LU.64 R76, [R1+0x33b8] ;  /* 0x0033b800014c7983 */ /* 0x000f220000300a00 */
[-C--:B---3--:R-:W-:Y:S02]  /*14e750*/  IADD3 R44, P1, R48, R3.reuse, RZ ;  /* 0x00000003302c7210 */ /* 0x088fe40007f3e0ff */
[----:B------:R-:W-:-:S03]  /*14e760*/  IADD3 R46, P4, R50, R3, RZ ;  /* 0x00000003322e7210 */ /* 0x000fc60007f9e0ff */
[----:B------:R-:W-:Y:S01]  /*14e770*/  IMAD.X R43, R49, 0x1, R0, P1 ;  /* 0x00000001312b7824 */ /* 0x000fe200008e0600 */
[----:B------:R-:W-:Y:S02]  /*14e780*/  IADD3 R48, P1, R52, R3, RZ ;  /* 0x0000000334307210 */ /* 0x000fe40007f3e0ff */
[----:B------:R-:W-:-:S03]  /*14e790*/  IADD3.X R45, R51, R0, RZ, P4, !PT ;  /* 0x00000000332d7210 */ /* 0x000fc600027fe4ff */
[--C-:B------:R-:W-:Y:S01]  /*14e7a0*/  IMAD.X R47, R53, 0x1, R0.reuse, P1 ;  /* 0x00000001352f7824 */ /* 0x100fe200008e0600 */
[-C--:B------:R-:W-:Y:S02]  /*14e7b0*/  IADD3 R50, P4, R18, R3.reuse, RZ ;  /* 0x0000000312327210 */ /* 0x080fe40007f9e0ff */
[----:B--2---:R-:W-:Y:S02]  /*14e7c0*/  IADD3 R52, P1, R16, R3, RZ ;  /* 0x0000000310347210 */ /* 0x004fe40007f3e0ff */
[----:B------:R-:W-:Y:S02]  /*14e7d0*/  IADD3.X R49, R19, R0, RZ, P4, !PT ;  /* 0x0000000013317210 */ /* 0x000fe400027fe4ff */
[----:B------:R-:W2:Y:S01]  /*14e7e0*/  LDL.LU.64 R18, [R1+0x33b0] ;  /* 0x0033b00001127983 */ /* 0x000ea20000300a00 */
[----:B------:R-:W-:-:S03]  /*14e7f0*/  IMAD.X R51, R17, 0x1, R0, P1 ;  /* 0x0000000111337824 */ /* 0x000fc600008e0600 */
[----:B------:R-:W3:Y:S01]  /*14e800*/  LDL.LU.64 R16, [R1+0x33a8] ;  /* 0x0033a80001107983 */ /* 0x000ee20000300a00 */
[-C--:B------:R-:W-:Y:S02]  /*14e810*/  IADD3 R56, P1, R60, R3.reuse, RZ ;  /* 0x000000033c387210 */ /* 0x080fe40007f3e0ff */
[-C--:B------:R-:W-:Y:S01]  /*14e820*/  IADD3 R54, P4, R58, R3.reuse, RZ ;  /* 0x000000033a367210 */ /* 0x080fe20007f9e0ff */
[----:B------:R-:W3:Y:S02]  /*14e830*/  LDL.LU.64 R82, [R1+0x33a0] ;  /* 0x0033a00001527983 */ /* 0x000ee40000300a00 */
[----:B------:R-:W-:Y:S02]  /*14e840*/  IMAD.X R55, R61, 0x1, R0, P1 ;  /* 0x000000013d377824 */ /* 0x000fe400008e0600 */
[----:B------:R-:W3:Y:S01]  /*14e850*/  LDL.LU.64 R84, [R1+0x3398] ;  /* 0x0033980001547983 */ /* 0x000ee20000300a00 */
[-C--:B------:R-:W-:Y:S02]  /*14e860*/  IADD3.X R53, R59, R0.reuse, RZ, P4, !PT ;  /* 0x000000003b357210 */ /* 0x080fe400027fe4ff */
[----:B------:R-:W-:Y:S01]  /*14e870*/  IADD3 R58, P4, R62, R3, RZ ;  /* 0x000000033e3a7210 */ /* 0x000fe20007f9e0ff */
[----:B------:R-:W3:Y:S03]  /*14e880*/  LDL.LU.64 R86, [R1+0x3390] ;  /* 0x0033900001567983 */ /* 0x000ee60000300a00 */
[----:B------:R-:W-:-:S02]  /*14e890*/  IADD3.X R57, R63, R0, RZ, P4, !PT ;  /* 0x000000003f397210 */ /* 0x000fc400027fe4ff */
[----:B----4-:R-:W-:-:S05]  /*14e8a0*/  IADD3 R60, P1, R12, R3, RZ ;  /* 0x000000030c3c7210 */ /* 0x010fca0007f3e0ff */
[----:B------:R-:W-:Y:S02]  /*14e8b0*/  IMAD.X R59, R13, 0x1, R0, P1 ;  /* 0x000000010d3b7824 */ /* 0x000fe400008e0600 */
[----:B------:R-:W4:Y:S01]  /*14e8c0*/  LDL.LU.64 R12, [R1+0x3388] ;  /* 0x00338800010c7983 */ /* 0x000f220000300a00 */
[----:B------:R-:W-:-:S04]  /*14e8d0*/  IADD3 R62, P4, R22, R3, RZ ;  /* 0x00000003163e7210 */ /* 0x000fc80007f9e0ff */
[----:B------:R-:W-:Y:S02]  /*14e8e0*/  IADD3.X R61, R23, R0, RZ, P4, !PT ;  /* 0x00000000173d7210 */ /* 0x000fe400027fe4ff */
[----:B------:R-:W4:Y:S01]  /*14e8f0*/  LDL.LU.64 R22, [R1+0x3380] ;  /* 0x0033800001167983 */ /* 0x000f220000300a00 */
[----:B------:R-:W-:-:S03]  /*14e900*/  IADD3 R66, P4, R10, R3, RZ ;  /* 0x000000030a427210 */ /* 0x000fc60007f9e0ff */
[----:B------:R-:W4:Y:S01]  /*14e910*/  LDL.LU.64 R92, [R1+0x3378] ;  /* 0x00337800015c7983 */ /* 0x000f220000300a00 */
[----:B------:R-:W-:-:S03]  /*14e920*/  IADD3.X R65, R11, R0, RZ, P4, !PT ;  /* 0x000000000b417210 */ /* 0x000fc600027fe4ff */
[----:B------:R-:W4:Y:S01]  /*14e930*/  LDL.LU.64 R10, [R1+0x3370] ;  /* 0x00337000010a7983 */ /* 0x000f220000300a00 */
[----:B------:R-:W-:-:S05]  /*14e940*/  IADD3 R64, P1, R68, R3, RZ ;  /* 0x0000000344407210 */ /* 0x000fca0007f3e0ff */
[----:B------:R-:W-:Y:S01]  /*14e950*/  IMAD.X R63, R69, 0x1, R0, P1 ;  /* 0x00000001453f7824 */ /* 0x000fe200008e0600 */
[-C--:B------:R-:W-:Y:S02]  /*14e960*/  IADD3 R68, P1, R20, R3.reuse, RZ ;  /* 0x0000000314447210 */ /* 0x080fe40007f3e0ff */
[----:B------:R-:W-:-:S03]  /*14e970*/  IADD3 R70, P4, R74, R3, RZ ;  /* 0x000000034a467210 */ /* 0x000fc60007f9e0ff */
[----:B------:R-:W-:Y:S01]  /*14e980*/  IMAD.X R67, R21, 0x1, R0, P1 ;  /* 0x0000000115437824 */ /* 0x000fe200008e0600 */
[----:B------:R-:W-:Y:S01]  /*14e990*/  IADD3 R72, P1, R76, R3, RZ ;  /* 0x000000034c487210 */ /* 0x000fe20007f3e0ff */
[----:B------:R-:W4:Y:S01]  /*14e9a0*/  LDL.LU.64 R20, [R1+0x3368] ;  /* 0x0033680001147983 */ /* 0x000f220000300a00 */
[----:B------:R-:W-:-:S03]  /*14e9b0*/  IADD3.X R69, R75, R0, RZ, P4, !PT ;  /* 0x000000004b457210 */ /* 0x000fc600027fe4ff */
[----:B------:R-:W4:Y:S01]  /*14e9c0*/  LDL.LU.64 R98, [R1+0x3360] ;  /* 0x0033600001627983 */ /* 0x000f220000300a00 */
[----:B------:R-:W-:-:S03]  /*14e9d0*/  IMAD.X R71, R77, 0x1, R0, P1 ;  /* 0x000000014d477824 */ /* 0x000fc600008e0600 */
[----:B------:R-:W4:Y:S01]  /*14e9e0*/  LDL.LU.64 R100, [R1+0x3358] ;  /* 0x0033580001647983 */ /* 0x000f220000300a00 */
[-C--:B--2---:R-:W-:Y:S02]  /*14e9f0*/  IADD3 R74, P4, R18, R3.reuse, RZ ;  /* 0x00000003124a7210 */ /* 0x084fe40007f9e0ff */
[----:B---3--:R-:W-:Y:S02]  /*14ea00*/  IADD3 R76, P1, R16, R3, RZ ;  /* 0x00000003104c7210 */ /* 0x008fe40007f3e0ff */
        /* <DEDUP_REMOVED lines=27> */
[--C-:B------:R-:W-:Y:S02]  /*14ebc0*/  IMAD.X R91, R21, 0x1, R0.reuse, P1 ;  /* 0x00000001155b7824 */ /* 0x100fe400008e0600 */
[----:B------:R-:W4:Y:S01]  /*14ebd0*/  LDL.LU.64 R20, [R1+0x3308] ;  /* 0x0033080001147983 */ /* 0x000f220000300a00 */
[-C--:B------:R-:W-:Y:S02]  /*14ebe0*/  IADD3 R96, P1, R100, R3.reuse, RZ ;  /* 0x0000000364607210 */ /* 0x080fe40007f3e0ff */
[----:B------:R-:W-:Y:S01]  /*14ebf0*/  IADD3.X R93, R99, R0, RZ, P4, !PT ;  /* 0x00000000635d7210 */ /* 0x000fe200027fe4ff */
[----:B------:R-:W4:Y:S02]  /*14ec00*/  LDL.LU.64 R122, [R1+0x3300] ;  /* 0x00330000017a7983 */ /* 0x000f240000300a00 */
[----:B------:R-:W-:Y:S02]  /*14ec10*/  IMAD.X R95, R101, 0x1, R0, P1 ;  /* 0x00000001655f7824 */ /* 0x000fe400008e0600 */
[----:B------:R-:W4:Y:S01]  /*14ec20*/  LDL.LU.64 R124, [R1+0x32f8] ;  /* 0x0032f800017c7983 */ /* 0x000f220000300a00 */
[----:B--2---:R-:W-:-:S02]  /*14ec30*/  IADD3 R98, P4, R18, R3, RZ ;  /* 0x0000000312627210 */ /* 0x004fc40007f9e0ff */
        /* <DEDUP_REMOVED lines=18> */
[-C--:B------:R-:W-:Y:S02]  /*14ed60*/  IADD3.X R109, R23, R0.reuse, RZ, P4, !PT ;  /* 0x00000000176d7210 */ /* 0x080fe400027fe4ff */
[----:B------:R-:W4:Y:S01]  /*14ed70*/  LDL.LU.64 R22, [R1+0x32c0] ;  /* 0x0032c00001167983 */ /* 0x000f220000300a00 */
[-C--:B------:R-:W-:Y:S01]  /*14ed80*/  IADD3 R114, P4, R10, R3.reuse, RZ ;  /* 0x000000030a727210 */ /* 0x080fe20007f9e0ff */
[----:B------:R-:W4:Y:S03]  /*14ed90*/  LDL.LU.64 R140, [R1+0x32b8] ;  /* 0x0032b800018c7983 */ /* 0x000f260000300a00 */
[----:B------:R-:W-:Y:S02]  /*14eda0*/  IADD3.X R113, R11, R0, RZ, P4, !PT ;  /* 0x000000000b717210 */ /* 0x000fe400027fe4ff */
        /* <DEDUP_REMOVED lines=10> */
[----:B------:R-:W-:Y:S01]  /*14ee50*/  IMAD.X R119, R125, 0x1, R0, P1 ;  /* 0x000000017d777824 */ /* 0x000fe200008e0600 */
[----:B--2---:R-:W-:-:S04]  /*14ee60*/  IADD3 R122, P4, R18, R3, RZ ;  /* 0x00000003127a7210 */ /* 0x004fc80007f9e0ff */
[----:B------:R-:W-:Y:S02]  /*14ee70*/  IADD3.X R121, R19, R0, RZ, P4, !PT ;  /* 0x0000000013797210 */ /* 0x000fe400027fe4ff */
[-C--:B---3--:R-:W-:Y:S01]  /*14ee80*/  IADD3 R124, P1, R16, R3.reuse, RZ ;  /* 0x00000003107c7210 */ /* 0x088fe20007f3e0ff */
[----:B------:R-:W2:Y:S04]  /*14ee90*/  LDL.LU.64 R18, [R1+0x3298] ;  /* 0x0032980001127983 */ /* 0x000ea80000300a00 */
[----:B------:R-:W-:Y:S02]  /*14eea0*/  IMAD.X R123, R17, 0x1, R0, P1 ;  /* 0x00000001117b7824 */ /* 0x000fe400008e0600 */
[----:B------:R-:W3:Y:S01]  /*14eeb0*/  LDL.LU.64 R16, [R1+0x3290] ;  /* 0x0032900001107983 */ /* 0x000ee20000300a00 */
[----:B------:R-:W-:-:S02]  /*14eec0*/  IADD3 R128, P1, R132, R3, RZ ;  /* 0x0000000384807210 */ /* 0x000fc40007f3e0ff */
[-C--:B------:R-:W-:Y:S01]  /*14eed0*/  IADD3 R126, P4, R130, R3.reuse, RZ ;  /* 0x00000003827e7210 */ /* 0x080fe20007f9e0ff */
[----:B------:R-:W3:Y:S01]  /*14eee0*/  LDL.LU.64 R160, [R1+0x3288] ;  /* 0x0032880001a07983 */ /* 0x000ee20000300a00 */
[----:B------:R-:W3:Y:S01]  /*14eef0*/  LDL.LU.64 R146, [R1+0x3280] ;  /* 0x0032800001927983 */ /* 0x000ee20000300a00 */
[----:B------:R-:W3:Y:S02]  /*14ef00*/  LDL.LU.64 R168, [R1+0x3278] ;  /* 0x0032780001a87983 */ /* 0x000ee40000300a00 */
[----:B------:R-:W-:Y:S01]  /*14ef10*/  IMAD.X R127, R133, 0x1, R0, P1 ;  /* 0x00000001857f7824 */ /* 0x000fe200008e0600 */
[----:B------:R-:W-:Y:S01]  /*14ef20*/  IADD3.X R125, R131, R0, RZ, P4, !PT ;  /* 0x00000000837d7210 */ /* 0x000fe200027fe4ff */
[----:B------:R-:W-:-:S04]  /*14ef30*/  IADD3 R130, P4, R134, R3, RZ ;  /* 0x0000000386827210 */ /* 0x000fc80007f9e0ff */
[----:B------:R-:W-:Y:S02]  /*14ef40*/  IADD3.X R129, R135, R0, RZ, P4, !PT ;  /* 0x0000000087817210 */ /* 0x000fe400027fe4ff */
[----:B----4-:R-:W-:-:S05]  /*14ef50*/  IADD3 R132, P1, R12, R3, RZ ;  /* 0x000000030c847210 */ /* 0x010fca0007f3e0ff */
[----:B------:R-:W-:Y:S02]  /*14ef60*/  IMAD.X R131, R13, 0x1, R0, P1 ;  /* 0x000000010d837824 */ /* 0x000fe400008e0600 */
[----:B------:R-:W4:Y:S01]  /*14ef70*/  LDL.LU.64 R12, [R1+0x3270] ;  /* 0x00327000010c7983 */ /* 0x000f220000300a00 */
[-C--:B------:R-:W-:Y:S01]  /*14ef80*/  IADD3 R134, P4, R22, R3.reuse, RZ ;  /* 0x0000000316867210 */ /* 0x080fe20007f9e0ff */
[----:B------:R-:W4:Y:S03]  /*14ef90*/  LDL.LU.64 R176, [R1+0x3268] ;  /* 0x0032680001b07983 */ /* 0x000f260000300a00 */
[-C--:B------:R-:W-:Y:S02]  /*14efa0*/  IADD3.X R133, R23, R0.reuse, RZ, P4, !PT ;  /* 0x0000000017857210 */ /* 0x080fe400027fe4ff */
[----:B------:R-:W4:Y:S01]  /*14efb0*/  LDL.LU.64 R22, [R1+0x3260] ;  /* 0x0032600001167983 */ /* 0x000f220000300a00 */
[----:B------:R-:W-:Y:S01]  /*14efc0*/  IADD3 R138, P4, R10, R3, RZ ;  /* 0x000000030a8a7210 */ /* 0x000fe20007f9e0ff */
[----:B------:R-:W4:Y:S03]  /*14efd0*/  LDL.LU.64 R184, [R1+0x3258] ;  /* 0x0032580001b87983 */ /* 0x000f260000300a00 */
[----:B------:R-:W-:-:S02]  /*14efe0*/  IADD3.X R137, R11, R0, RZ, P4, !PT ;  /* 0x000000000b897210 */ /* 0x000fc400027fe4ff */
[----:B------:R-:W4:Y:S01]  /*14eff0*/  LDL.LU.64 R10, [R1+0x3250] ;  /* 0x00325000010a7983 */ /* 0x000f220000300a00 */
[-C--:B------:R-:W-:Y:S01]  /*14f000*/  IADD3 R136, P1, R140, R3.reuse, RZ ;  /* 0x000000038c887210 */ /* 0x080fe20007f3e0ff */
[----:B------:R-:W4:Y:S04]  /*14f010*/  LDL.LU.64 R192, [R1+0x3248] ;  /* 0x0032480001c07983 */ /* 0x000f280000300a00 */
[----:B------:R-:W-:Y:S01]  /*14f020*/  IMAD.X R135, R141, 0x1, R0, P1 ;  /* 0x000000018d877824 */ /* 0x000fe200008e0600 */
[-C--:B------:R-:W-:Y:S02]  /*14f030*/  IADD3 R140, P1, R20, R3.reuse, RZ ;  /* 0x00000003148c7210 */ /* 0x080fe40007f3e0ff */
[----:B------:R-:W-:-:S03]  /*14f040*/  IADD3 R142, P4, R148, R3, RZ ;  /* 0x00000003948e7210 */ /* 0x000fc60007f9e0ff */
[----:B------:R-:W-:Y:S02]  /*14f050*/  IMAD.X R139, R21, 0x1, R0, P1 ;  /* 0x00000001158b7824 */ /* 0x000fe400008e0600 */
[----:B------:R-:W4:Y:S01]  /*14f060*/  LDL.LU.64 R20, [R1+0x3240] ;  /* 0x0032400001147983 */ /* 0x000f220000300a00 */
[----:B------:R-:W-:Y:S01]  /*14f070*/  IADD3.X R141, R149, R0, RZ, P4, !PT ;  /* 0x00000000958d7210 */ /* 0x000fe200027fe4ff */
[----:B------:R-:W4:Y:S01]  /*14f080*/  LDL.LU.64 R200, [R1+0x3238] ;  /* 0x0032380001c87983 */ /* 0x000f220000300a00 */
[----:B--2---:R-:W-:-:S05]  /*14f090*/  IADD3 R144, P1, R18, R3, RZ ;  /* 0x0000000312907210 */ /* 0x004fca0007f3e0ff */
[----:B------:R-:W-:Y:S01]  /*14f0a0*/  IMAD.X R143, R19, 0x1, R0, P1 ;  /* 0x00000001138f7824 */ /* 0x000fe200008e0600 */
[-C--:B---3--:R-:W-:Y:S01]  /*14f0b0*/  IADD3 R148, P4, R16, R3.reuse, RZ ;  /* 0x0000000310947210 */ /* 0x088fe20007f9e0ff */
[----:B------:R-:W2:Y:S01]  /*14f0c0*/  LDL.LU.64 R18, [R1+0x3230] ;  /* 0x0032300001127983 */ /* 0x000ea20000300a00 */
[----:B------:R-:W3:Y:S02]  /*14f0d0*/  LDL.LU.64 R208, [R1+0x3228] ;  /* 0x0032280001d07983 */ /* 0x000ee40000300a00 */
[-C--:B------:R-:W-:Y:S01]  /*14f0e0*/  IADD3.X R145, R17, R0.reuse, RZ, P4, !PT ;  /* 0x0000000011917210 */ /* 0x080fe200027fe4ff */
[-C--:B------:R-:W-:Y:S01]  /*14f0f0*/  IADD3 R156, P4, R146, R3.reuse, RZ ;  /* 0x00000003929c7210 */ /* 0x080fe20007f9e0ff */
[----:B------:R-:W3:Y:S01]  /*14f100*/  LDL.LU.64 R16, [R1+0x3220] ;  /* 0x0032200001107983 */ /* 0x000ee20000300a00 */
[----:B------:R-:W-:Y:S02]  /*14f110*/  IADD3 R152, P1, R160, R3, RZ ;  /* 0x00000003a0987210 */ /* 0x000fe40007f3e0ff */
[----:B------:R-:W-:-:S02]  /*14f120*/  IADD3.X R153, R147, R0, RZ, P4, !PT ;  /* 0x0000000093997210 */ /* 0x000fc400027fe4ff */
[----:B------:R-:W3:Y:S01]  /*14f130*/  LDL.LU.64 R146, [R1+0x3218] ;  /* 0x0032180001927983 */ /* 0x000ee20000300a00 */
[----:B------:R-:W-:Y:S01]  /*14f140*/  IMAD.X R149, R161, 0x1, R0, P1 ;  /* 0x00000001a1957824 */ /* 0x000fe200008e0600 */
[----:B------:R-:W-:-:S05]  /*14f150*/  IADD3 R160, P1, R168, R3, RZ ;  /* 0x00000003a8a07210 */ /* 0x000fca0007f3e0ff */
[----:B------:R-:W-:Y:S01]  /*14f160*/  IMAD.X R157, R169, 0x1, R0, P1 ;  /* 0x00000001a99d7824 */ /* 0x000fe200008e0600 */
[----:B----4-:R-:W-:-:S04]  /*14f170*/  IADD3 R164, P4, R12, R3, RZ ;  /* 0x000000030ca47210 */ /* 0x010fc80007f9e0ff */
[-C--:B------:R-:W-:Y:S02]  /*14f180*/  IADD3.X R161, R13, R0.reuse, RZ, P4, !PT ;  /* 0x000000000da17210 */ /* 0x080fe400027fe4ff */
[----:B------:R-:W4:Y:S01]  /*14f190*/  LDL.LU.64 R12, [R1+0x3210] ;  /* 0x00321000010c7983 */ /* 0x000f220000300a00 */
[-C--:B------:R-:W-:Y:S02]  /*14f1a0*/  IADD3 R172, P4, R22, R3.reuse, RZ ;  /* 0x0000000316ac7210 */ /* 0x080fe40007f9e0ff */
[-C--:B------:R-:W-:Y:S02]  /*14f1b0*/  IADD3 R168, P1, R176, R3.reuse, RZ ;  /* 0x00000003b0a87210 */ /* 0x080fe40007f3e0ff */
[----:B------:R-:W-:Y:S02]  /*14f1c0*/  IADD3.X R169, R23, R0, RZ, P4, !PT ;  /* 0x0000000017a97210 */ /* 0x000fe400027fe4ff */
[----:B------:R-:W4:Y:S01]  /*14f1d0*/  LDL.LU.64 R22, [R1+0x3208] ;  /* 0x0032080001167983 */ /* 0x000f220000300a00 */
[----:B------:R-:W-:Y:S01]  /*14f1e0*/  IADD3 R180, P4, R10, R3, RZ ;  /* 0x000000030ab47210 */ /* 0x000fe20007f9e0ff */
[----:B------:R-:W-:-:S03]  /*14f1f0*/  IMAD.X R165, R177, 0x1, R0, P1 ;  /* 0x00000001b1a57824 */ /* 0x000fc600008e0600 */
[----:B------:R-:W-:Y:S02]  /*14f200*/  IADD3.X R177, R11, R0, RZ, P4, !PT ;  /* 0x000000000bb17210 */ /* 0x000fe400027fe4ff */
[----:B------:R-:W4:Y:S01]  /*14f210*/  LDL.LU.64 R10, [R1+0x3200] ;  /* 0x00320000010a7983 */ /* 0x000f220000300a00 */
[----:B------:R-:W-:-:S05]  /*14f220*/  IADD3 R176, P1, R184, R3, RZ ;  /* 0x00000003b8b07210 */ /* 0x000fca0007f3e0ff */
[----:B------:R-:W-:Y:S01]  /*14f230*/  IMAD.X R173, R185, 0x1, R0, P1 ;  /* 0x00000001b9ad7824 */ /* 0x000fe200008e0600 */
[-C--:B------:R-:W-:Y:S02]  /*14f240*/  IADD3 R184, P1, R192, R3.reuse, RZ ;  /* 0x00000003c0b87210 */ /* 0x080fe40007f3e0ff */
[----:B------:R-:W-:-:S03]  /*14f250*/  IADD3 R188, P4, R20, R3, RZ ;  /* 0x0000000314bc7210 */ /* 0x000fc60007f9e0ff */
[--C-:B------:R-:W-:Y:S01]  /*14f260*/  IMAD.X R181, R193, 0x1, R0.reuse, P1 ;  /* 0x00000001c1b57824 */ /* 0x100fe200008e0600 */
[-C--:B------:R-:W-:Y:S02]  /*14f270*/  IADD3 R192, P1, R200, R3.reuse, RZ ;  /* 0x00000003c8c07210 */ /* 0x080fe40007f3e0ff */
[-C--:B------:R-:W-:Y:S02]  /*14f280*/  IADD3.X R185, R21, R0.reuse, RZ, P4, !PT ;  /* 0x0000000015b97210 */ /* 0x080fe400027fe4ff */
[----:B------:R-:W4:Y:S01]  /*14f290*/  LDL.LU.64 R20, [R1+0x31f8] ;  /* 0x0031f80001147983 */ /* 0x000f220000300a00 */
[--C-:B------:R-:W-:Y:S01]  /*14f2a0*/  IMAD.X R189, R201, 0x1, R0.reuse, P1 ;  /* 0x00000001c9bd7824 */ /* 0x100fe200008e0600 */
[-C--:B--2---:R-:W-:Y:S02]  /*14f2b0*/  IADD3 R196, P4, R18, R3.reuse, RZ ;  /* 0x0000000312c47210 */ /* 0x084fe40007f9e0ff */
[-C--:B---3--:R-:W-:Y:S02]  /*14f2c0*/  IADD3 R200, P1, R208, R3.reuse, RZ ;  /* 0x00000003d0c87210 */ /* 0x088fe40007f3e0ff */
[----:B------:R-:W-:Y:S01]  /*14f2d0*/  IADD3.X R193, R19, R0, RZ, P4, !PT ;  /* 0x0000000013c17210 */ /* 0x000fe200027fe4ff */
[----:B------:R-:W-:Y:S01]  /*14f2e0*/  IADD3 R204, P4, R16, R3, RZ ;  /* 0x0000000310cc7210 */ /* 0x000fe20007f9e0ff */
[----:B------:R-:W2:Y:S01]  /*14f2f0*/  LDL.LU.64 R18, [R1+0x31f0] ;  /* 0x0031f00001127983 */ /* 0x000ea20000300a00 */
[----:B------:R-:W-:-:S02]  /*14f300*/  IMAD.X R197, R209, 0x1, R0, P1 ;  /* 0x00000001d1c57824 */ /* 0x000fc400008e0600 */
[----:B------:R-:W-:Y:S02]  /*14f310*/  IADD3.X R201, R17, R0, RZ, P4, !PT ;  /* 0x0000000011c97210 */ /* 0x000fe400027fe4ff */
[-C--:B------:R-:W-:Y:S01]  /*14f320*/  IADD3 R208, P1, R146, R3.reuse, RZ ;  /* 0x0000000392d07210 */ /* 0x080fe20007f3e0ff */
[----:B------:R-:W3:Y:S04]  /*14f330*/  LDL.LU.64 R16, [R1+0x31e8] ;  /* 0x0031e80001107983 */ /* 0x000ee80000300a00 */
[----:B------:R-:W-:Y:S02]  /*14f340*/  IMAD.X R205, R147, 0x1, R0, P1 ;  /* 0x0000000193cd7824 */ /* 0x000fe400008e0600 */
[----:B------:R-:W3:Y:S01]  /*14f350*/  LDL.LU.64 R146, [R1+0x31e0] ;  /* 0x0031e00001927983 */ /* 0x000ee20000300a00 */
[----:B----4-:R-:W-:-:S04]  /*14f360*/  IADD3 R212, P4, R12, R3, RZ ;  /* 0x000000030cd47210 */ /* 0x010fc80007f9e0ff */
[----:B------:R-:W-:Y:S02]  /*14f370*/  IADD3.X R209, R13, R0, RZ, P4, !PT ;  /* 0x000000000dd17210 */ /* 0x000fe400027fe4ff */
[----:B------:R-:W4:Y:S01]  /*14f380*/  LDL.LU.64 R12, [R1+0x31d8] ;  /* 0x0031d800010c7983 */ /* 0x000f220000300a00 */
[----:B------:R-:W-:-:S05]  /*14f390*/  IADD3 R216, P1, R22, R3, RZ ;  /* 0x0000000316d87210 */ /* 0x000fca0007f3e0ff */
[----:B------:R-:W-:Y:S01]  /*14f3a0*/  IMAD.X R213, R23, 0x1, R0, P1 ;  /* 0x0000000117d57824 */ /* 0x000fe200008e0600 */
[-C--:B------:R-:W-:Y:S01]  /*14f3b0*/  IADD3 R220, P4, R10, R3.reuse, RZ ;  /* 0x000000030adc7210 */ /* 0x080fe20007f9e0ff */
[----:B------:R-:W4:Y:S03]  /*14f3c0*/  LDL.LU.64 R22, [R1+0x31d0] ;  /* 0x0031d00001167983 */ /* 0x000f260000300a00 */
[----:B------:R-:W-:Y:S02]  /*14f3d0*/  IADD3.X R217, R11, R0, RZ, P4, !PT ;  /* 0x000000000bd97210 */ /* 0x000fe400027fe4ff */
[----:B------:R-:W4:Y:S01]  /*14f3e0*/  LDL.LU.64 R10, [R1+0x31c8] ;  /* 0x0031c800010a7983 */ /* 0x000f220000300a00 */
[----:B------:R-:W-:-:S05]  /*14f3f0*/  IADD3 R224, P1, R20, R3, RZ ;  /* 0x0000000314e07210 */ /* 0x000fca0007f3e0ff */
[----:B------:R-:W-:Y:S02]  /*14f400*/  IMAD.X R221, R21, 0x1, R0, P1 ;  /* 0x0000000115dd7824 */ /* 0x000fe400008e0600 */
[----:B------:R-:W4:Y:S01]  /*14f410*/  LDL.LU.64 R20, [R1+0x31c0] ;  /* 0x0031c00001147983 */ /* 0x000f220000300a00 */
[----:B--2---:R-:W-:-:S04]  /*14f420*/  IADD3 R228, P4, R18, R3, RZ ;  /* 0x0000000312e47210 */ /* 0x004fc80007f9e0ff */
[-C--:B------:R-:W-:Y:S02]  /*14f430*/  IADD3.X R225, R19, R0.reuse, RZ, P4, !PT ;  /* 0x0000000013e17210 */ /* 0x080fe400027fe4ff */
[-C--:B---3--:R-:W-:Y:S01]  /*14f440*/  IADD3 R232, P1, R16, R3.reuse, RZ ;  /* 0x0000000310e87210 */ /* 0x088fe20007f3e0ff */
[----:B------:R-:W2:Y:S04]  /*14f450*/  LDL.LU.64 R18, [R1+0x31b8] ;  /* 0x0031b80001127983 */ /* 0x000ea80000300a00 */
[----:B------:R-:W-:Y:S01]  /*14f460*/  IMAD.X R229, R17, 0x1, R0, P1 ;  /* 0x0000000111e57824 */ /* 0x000fe200008e0600 */
[----:B------:R-:W-:Y:S01]  /*14f470*/  IADD3 R236, P4, R146, R3, RZ ;  /* 0x0000000392ec7210 */ /* 0x000fe20007f9e0ff */
[----:B------:R-:W3:Y:S03]  /*14f480*/  LDL.LU.64 R16, [R1+0x31b0] ;  /* 0x0031b00001107983 */ /* 0x000ee60000300a00 */
[----:B------:R-:W-:-:S02]  /*14f490*/  IADD3.X R233, R147, R0, RZ, P4, !PT ;  /* 0x0000000093e97210 */ /* 0x000fc400027fe4ff */
[----:B------:R-:W3:Y:S01]  /*14f4a0*/  LDL.LU.64 R146, [R1+0x31a8] ;  /* 0x0031a80001927983 */ /* 0x000ee20000300a00 */
[----:B----4-:R-:W-:-:S05]  /*14f4b0*/  IADD3 R238, P1, R12, R3, RZ ;  /* 0x000000030cee7210 */ /* 0x010fca0007f3e0ff */
[----:B------:R-:W-:Y:S02]  /*14f4c0*/  IMAD.X R237, R13, 0x1, R0, P1 ;  /* 0x000000010ded7824 */ /* 0x000fe400008e0600 */
[----:B------:R-:W4:Y:S01]  /*14f4d0*/  LDL.LU.64 R12, [R1+0x31a0] ;  /* 0x0031a000010c7983 */ /* 0x000f220000300a00 */
[----:B------:R-:W-:-:S04]  /*14f4e0*/  IADD3 R240, P4, R22, R3, RZ ;  /* 0x0000000316f07210 */ /* 0x000fc80007f9e0ff */
[----:B------:R-:W-:Y:S02]  /*14f4f0*/  IADD3.X R239, R23, R0, RZ, P4, !PT ;  /* 0x0000000017ef7210 */ /* 0x000fe400027fe4ff */
[-C--:B------:R-:W-:Y:S01]  /*14f500*/  IADD3 R242, P1, R10, R3.reuse, RZ ;  /* 0x000000030af27210 */ /* 0x080fe20007f3e0ff */
[----:B------:R-:W4:Y:S04]  /*14f510*/  LDL.LU.64 R22, [R1+0x3198] ;  /* 0x0031980001167983 */ /* 0x000f280000300a00 */
[----:B------:R-:W-:Y:S02]  /*14f520*/  IMAD.X R241, R11, 0x1, R0, P1 ;  /* 0x000000010bf17824 */ /* 0x000fe400008e0600 */
[----:B------:R-:W4:Y:S01]  /*14f530*/  LDL.LU.64 R10, [R1+0x3190] ;  /* 0x00319000010a7983 */ /* 0x000f220000300a00 */
[----:B------:R-:W-:-:S04]  /*14f540*/  IADD3 R252, P4, R20, R3, RZ ;  /* 0x0000000314fc7210 */ /* 0x000fc80007f9e0ff */
[----:B------:R-:W-:Y:S02]  /*14f550*/  IADD3.X R243, R21, R0, RZ, P4, !PT ;  /* 0x0000000015f37210 */ /* 0x000fe400027fe4ff */
[----:B------:R-:W4:Y:S01]  /*14f560*/  LDL.LU.64 R20, [R1+0x3188] ;  /* 0x0031880001147983 */ /* 0x000f220000300a00 */
[----:B--2---:R-:W-:-:S05]  /*14f570*/  IADD3 R14, P1, R18, R3, RZ ;  /* 0x00000003120e7210 */ /* 0x004fca0007f3e0ff */
[----:B------:R3:W-:Y:S01]  /*14f580*/  STL [R1+0x334], R14 ;  /* 0x0003340e01007387 */ /* 0x0007e20000100800 */
[----:B------:R-:W-:Y:S02]  /*14f590*/  IMAD.X R245, R19, 0x1, R0, P1 ;  /* 0x0000000113f57824 */ /* 0x000fe400008e0600 */
[----:B------:R-:W2:Y:S01]  /*14f5a0*/  LDL.LU.64 R18, [R1+0x3180] ;  /* 0x0031800001127983 */ /* 0x000ea20000300a00 */
[----:B---3--:R-:W-:-:S05]  /*14f5b0*/  IADD3 R14, P4, R16, R3, RZ ;  /* 0x00000003100e7210 */ /* 0x008fca0007f9e0ff */
[----:B------:R1:W-:Y:S01]  /*14f5c0*/  STL [R1+0x33c], R14 ;  /* 0x00033c0e01007387 */ /* 0x0003e20000100800 */
[----:B------:R3:W-:Y:S01]  /*14f5d0*/  STL [R1+0x330], R245 ;  /* 0x000330f501007387 */ /* 0x0007e20000100800 */
[----:B-1----:R-:W-:Y:S02]  /*14f5e0*/  IADD3 R14, P1, R146, R3, RZ ;  /* 0x00000003920e7210 */ /* 0x002fe40007f3e0ff */
[----:B---3--:R-:W-:Y:S02]  /*14f5f0*/  IADD3.X R245, R17, R0, RZ, P4, !PT ;  /* 0x0000000011f57210 */ /* 0x008fe400027fe4ff */
[----:B------:R-:W3:Y:S01]  /*14f600*/  LDL.LU.64 R16, [R1+0x3178] ;  /* 0x0031780001107983 */ /* 0x000ee20000300a00 */
[----:B------:R-:W-:Y:S02]  /*14f610*/  STL [R1+0x344], R14 ;  /* 0x0003440e01007387 */ /* 0x000fe40000100800 */
[----:B------:R1:W-:Y:S02]  /*14f620*/  STL [R1+0x338], R245 ;  /* 0x000338f501007387 */ /* 0x0003e40000100800 */
[----:B-1----:R-:W-:-:S02]  /*14f630*/  IMAD.X R245, R147, 0x1, R0, P1 ;  /* 0x0000000193f57824 */ /* 0x002fc400008e0600 */
[----:B------:R-:W3:Y:S01]  /*14f640*/  LDL.LU.64 R146, [R1+0x3170] ;  /* 0x0031700001927983 */ /* 0x000ee20000300a00 */
[----:B----4-:R-:W-:-:S05]  /*14f650*/  IADD3 R14, P4, R12, R3, RZ ;  /* 0x000000030c0e7210 */ /* 0x010fca0007f9e0ff */
[----:B------:R1:W-:Y:S01]  /*14f660*/  STL [R1+0x34c], R14 ;  /* 0x00034c0e01007387 */ /* 0x0003e20000100800 */
[----:B------:R4:W-:Y:S01]  /*14f670*/  STL [R1+0x340], R245 ;  /* 0x000340f501007387 */ /* 0x0009e20000100800 */
[-C--:B-1----:R-:W-:Y:S02]  /*14f680*/  IADD3 R14, P1, R22, R3.reuse, RZ ;  /* 0x00000003160e7210 */ /* 0x082fe40007f3e0ff */
[----:B----4-:R-:W-:Y:S02]  /*14f690*/  IADD3.X R245, R13, R0, RZ, P4, !PT ;  /* 0x000000000df57210 */ /* 0x010fe400027fe4ff */
[----:B------:R-:W4:Y:S01]  /*14f6a0*/  LDL.LU.64 R12, [R1+0x3168] ;  /* 0x00316800010c7983 */ /* 0x000f220000300a00 */
[----:B------:R1:W-:Y:S02]  /*14f6b0*/  STL [R1+0x354], R14 ;  /* 0x0003540e01007387 */ /* 0x0003e40000100800 */
[----:B------:R1:W-:Y:S02]  /*14f6c0*/  STL [R1+0x348], R245 ;  /* 0x000348f501007387 */ /* 0x0003e40000100800 */
[----:B-1----:R-:W-:Y:S01]  /*14f6d0*/  IADD3 R14, P4, R10, R3, RZ ;  /* 0x000000030a0e7210 */ /* 0x002fe20007f9e0ff */
[----:B------:R-:W-:-:S02]  /*14f6e0*/  IMAD.X R245, R23, 0x1, R0, P1 ;  /* 0x0000000117f57824 */ /* 0x000fc400008e0600 */
[----:B------:R-:W4:Y:S02]  /*14f6f0*/  LDL.LU.64 R22, [R1+0x3160] ;  /* 0x0031600001167983 */ /* 0x000f240000300a00 */
[----:B------:R-:W-:Y:S02]  /*14f700*/  STL [R1+0x35c], R14 ;  /* 0x00035c0e01007387 */ /* 0x000fe40000100800 */
[----:B------:R1:W-:Y:S02]  /*14f710*/  STL [R1+0x350], R245 ;  /* 0x000350f501007387 */ /* 0x0003e40000100800 */
[----:B-1----:R-:W-:Y:S02]  /*14f720*/  IADD3.X R245, R11, R0, RZ, P4, !PT ;  /* 0x000000000bf57210 */ /* 0x002fe400027fe4ff */
[----:B------:R-:W4:Y:S01]  /*14f730*/  LDL.LU.64 R10, [R1+0x3158] ;  /* 0x00315800010a7983 */ /* 0x000f220000300a00 */
[----:B------:R-:W-:-:S05]  /*14f740*/  IADD3 R14, P1, R20, R3, RZ ;  /* 0x00000003140e7210 */ /* 0x000fca0007f3e0ff */
[----:B------:R-:W-:Y:S01]  /*14f750*/  STL [R1+0x364], R14 ;  /* 0x0003640e01007387 */ /* 0x000fe20000100800 */
[----:B------:R1:W-:Y:S02]  /*14f760*/  STL [R1+0x358], R245 ;  /* 0x000358f501007387 */ /* 0x0003e40000100800 */
[----:B-1----:R-:W-:Y:S02]  /*14f770*/  IMAD.X R245, R21, 0x1, R0, P1 ;  /* 0x0000000115f57824 */ /* 0x002fe400008e0600 */
[----:B------:R-:W4:Y:S01]  /*14f780*/  LDL.LU.64 R20, [R1+0x3150] ;  /* 0x0031500001147983 */ /* 0x000f220000300a00 */
[----:B--2---:R-:W-:-:S05]  /*14f790*/  IADD3 R14, P4, R18, R3, RZ ;  /* 0x00000003120e7210 */ /* 0x004fca0007f9e0ff */
[----:B------:R-:W-:Y:S01]  /*14f7a0*/  STL [R1+0x36c], R14 ;  /* 0x00036c0e01007387 */ /* 0x000fe20000100800 */
[----:B------:R1:W-:Y:S02]  /*14f7b0*/  STL [R1+0x360], R245 ;  /* 0x000360f501007387 */ /* 0x0003e40000100800 */
[----:B-1----:R-:W-:Y:S02]  /*14f7c0*/  IADD3.X R245, R19, R0, RZ, P4, !PT ;  /* 0x0000000013f57210 */ /* 0x002fe400027fe4ff */
[----:B------:R-:W2:Y:S01]  /*14f7d0*/  LDL.LU.64 R18, [R1+0x3148] ;  /* 0x0031480001127983 */ /* 0x000ea20000300a00 */
[----:B---3--:R-:W-:-:S05]  /*14f7e0*/  IADD3 R14, P1, R16, R3, RZ ;  /* 0x00000003100e7210 */ /* 0x008fca0007f3e0ff */
[----:B------:R1:W-:Y:S01]  /*14f7f0*/  STL [R1+0x374], R14 ;  /* 0x0003740e01007387 */ /* 0x0003e20000100800 */
[----:B------:R3:W-:Y:S01]  /*14f800*/  STL [R1+0x368], R245 ;  /* 0x000368f501007387 */ /* 0x0007e20000100800 */
[----:B-1----:R-:W-:Y:S01]  /*14f810*/  IADD3 R14, P4, R146, R3, RZ ;  /* 0x00000003920e7210 */ /* 0x002fe20007f9e0ff */
[----:B---3--:R-:W-:Y:S02]  /*14f820*/  IMAD.X R245, R17, 0x1, R0, P1 ;  /* 0x0000000111f57824 */ /* 0x008fe400008e0600 */
[----:B------:R-:W3:Y:S02]  /*14f830*/  LDL.LU.64 R16, [R1+0x3140] ;  /* 0x0031400001107983 */ /* 0x000ee40000300a00 */
[----:B------:R-:W-:Y:S02]  /*14f840*/  STL [R1+0x37c], R14 ;  /* 0x00037c0e01007387 */ /* 0x000fe40000100800 */
[----:B------:R1:W-:Y:S02]  /*14f850*/  STL [R1+0x370], R245 ;  /* 0x000370f501007387 */ /* 0x0003e40000100800 */
[----:B-1----:R-:W-:-:S02]  /*14f860*/  IADD3.X R245, R147, R0, RZ, P4, !PT ;  /* 0x0000000093f57210 */ /* 0x002fc400027fe4ff */
[----:B------:R-:W3:Y:S01]  /*14f870*/  LDL.LU.64 R146, [R1+0x3138] ;  /* 0x0031380001927983 */ /* 0x000ee20000300a00 */
[----:B----4-:R-:W-:-:S05]  /*14f880*/  IADD3 R14, P1, R12, R3, RZ ;  /* 0x000000030c0e7210 */ /* 0x010fca0007f3e0ff */
[----:B------:R1:W-:Y:S01]  /*14f890*/  STL [R1+0x394], R14 ;  /* 0x0003940e01007387 */ /* 0x0003e20000100800 */
[----:B------:R4:W-:Y:S01]  /*14f8a0*/  STL [R1+0x378], R245 ;  /* 0x000378f501007387 */ /* 0x0009e20000100800 */
[-C--:B-1----:R-:W-:Y:S01]  /*14f8b0*/  IADD3 R14, P4, R22, R3.reuse, RZ ;  /* 0x00000003160e7210 */ /* 0x082fe20007f9e0ff */
[----:B----4-:R-:W-:Y:S02]  /*14f8c0*/  IMAD.X R245, R13, 0x1, R0, P1 ;  /* 0x000000010df57824 */ /* 0x010fe400008e0600 */
[----:B------:R-:W4:Y:S02]  /*14f8d0*/  LDL.LU.64 R12, [R1+0x3130] ;  /* 0x00313000010c7983 */ /* 0x000f240000300a00 */
[----:B------:R1:W-:Y:S02]  /*14f8e0*/  STL [R1+0x39c], R14 ;  /* 0x00039c0e01007387 */ /* 0x0003e40000100800 */
[----:B------:R1:W-:Y:S02]  /*14f8f0*/  STL [R1+0x390], R245 ;  /* 0x000390f501007387 */ /* 0x0003e40000100800 */
[----:B-1----:R-:W-:-:S02]  /*14f900*/  IADD3 R14, P1, R10, R3, RZ ;  /* 0x000000030a0e7210 */ /* 0x002fc40007f3e0ff */
[----:B------:R-:W-:Y:S02]  /*14f910*/  IADD3.X R245, R23, R0, RZ, P4, !PT ;  /* 0x0000000017f57210 */ /* 0x000fe400027fe4ff */
[----:B------:R-:W4:Y:S01]  /*14f920*/  LDL.LU.64 R22, [R1+0x3128] ;  /* 0x0031280001167983 */ /* 0x000f220000300a00 */
[----:B------:R-:W-:Y:S02]  /*14f930*/  STL [R1+0x534], R14 ;  /* 0x0005340e01007387 */ /* 0x000fe40000100800 */
[----:B------:R1:W-:Y:S02]  /*14f940*/  STL [R1+0x398], R245 ;  /* 0x000398f501007387 */ /* 0x0003e40000100800 */
[----:B-1----:R-:W-:Y:S02]  /*14f950*/  IMAD.X R245, R11, 0x1, R0, P1 ;  /* 0x000000010bf57824 */ /* 0x002fe400008e0600 */
[----:B------:R-:W4:Y:S01]  /*14f960*/  LDL.LU.64 R10, [R1+0x3120] ;  /* 0x00312000010a7983 */ /* 0x000f220000300a00 */
[----:B------:R-:W-:-:S05]  /*14f970*/  IADD3 R14, P4, R20, R3, RZ ;  /* 0x00000003140e7210 */ /* 0x000fca0007f9e0ff */
[----:B------:R-:W-:Y:S01]  /*14f980*/  STL [R1+0x53c], R14 ;  /* 0x00053c0e01007387 */ /* 0x000fe20000100800 */
[----:B------:R1:W-:Y:S02]  /*14f990*/  STL [R1+0x530], R245 ;  /* 0x000530f501007387 */ /* 0x0003e40000100800 */
[----:B-1----:R-:W-:Y:S02]  /*14f9a0*/  IADD3.X R245, R21, R0, RZ, P4, !PT ;  /* 0x0000000015f57210 */ /* 0x002fe400027fe4ff */
[----:B------:R-:W4:Y:S01]  /*14f9b0*/  LDL.LU.64 R20, [R1+0x3118] ;  /* 0x0031180001147983 */ /* 0x000f220000300a00 */
[----:B--2---:R-:W-:-:S05]  /*14f9c0*/  IADD3 R14, P1, R18, R3, RZ ;  /* 0x00000003120e7210 */ /* 0x004fca0007f3e0ff */
[----:B------:R-:W-:Y:S01]  /*14f9d0*/  STL [R1+0x544], R14 ;  /* 0x0005440e01007387 */ /* 0x000fe20000100800 */
[----:B------:R1:W-:Y:S02]  /*14f9e0*/  STL [R1+0x538], R245 ;  /* 0x000538f501007387 */ /* 0x0003e40000100800 */
[----:B-1----:R-:W-:Y:S02]  /*14f9f0*/  IMAD.X R245, R19, 0x1, R0, P1 ;  /* 0x0000000113f57824 */ /* 0x002fe400008e0600 */
        /* <DEDUP_REMOVED lines=2734> */
[-C--:B-1----:R-:W-:Y:S02]  /*15a4e0*/  IADD3 R14, P1, R146, R3.reuse, RZ ;  /* 0x00000003920e7210 */ /* 0x082fe40007f3e0ff */
[----:B---3--:R-:W-:Y:S02]  /*15a4f0*/  IADD3.X R245, R17, R0, RZ, P4, !PT ;  /* 0x0000000011f57210 */ /* 0x008fe400027fe4ff */
[----:B------:R-:W3:Y:S01]  /*15a500*/  LDL.LU.64 R16, [R1+0x2128] ;  /* 0x0021280001107983 */ /* 0x000ee20000300a00 */
[----:B------:R4:W-:Y:S02]  /*15a510*/  STL [R1+0x1f84], R14 ;  /* 0x001f840e01007387 */ /* 0x0009e40000100800 */
[----:B------:R-:W-:Y:S02]  /*15a520*/  IMAD.X R146, R147, 0x1, R0, P1 ;  /* 0x0000000193927824 */ /* 0x000fe400008e0600 */
[----:B------:R-:W-:Y:S01]  /*15a530*/  STL [R1+0x1f78], R245 ;  /* 0x001f78f501007387 */ /* 0x000fe20000100800 */
[----:B------:R-:W3:Y:S01]  /*15a540*/  LDL.LU.64 R246, [R1+0x2120] ;  /* 0x0021200001f67983 */ /* 0x000ee20000300a00 */
[----:B----4-:R-:W-:-:S05]  /*15a550*/  IADD3 R14, P4, R12, R3, RZ ;  /* 0x000000030c0e7210 */ /* 0x010fca0007f9e0ff */
[----:B------:R1:W-:Y:S01]  /*15a560*/  STL [R1+0x1f8c], R14 ;  /* 0x001f8c0e01007387 */ /* 0x0003e20000100800 */
[----:B------:R4:W-:Y:S01]  /*15a570*/  STL [R1+0x1f80], R146 ;  /* 0x001f809201007387 */ /* 0x0009e20000100800 */
[-C--:B-1----:R-:W-:Y:S02]  /*15a580*/  IADD3 R14, P1, R22, R3.reuse, RZ ;  /* 0x00000003160e7210 */ /* 0x082fe40007f3e0ff */
[-C--:B----4-:R-:W-:Y:S02]  /*15a590*/  IADD3.X R146, R13, R0.reuse, RZ, P4, !PT ;  /* 0x000000000d927210 */ /* 0x090fe400027fe4ff */
[----:B------:R-:W4:Y:S01]  /*15a5a0*/  LDL.LU.64 R12, [R1+0x2118] ;  /* 0x00211800010c7983 */ /* 0x000f220000300a00 */
[----:B------:R1:W-:Y:S02]  /*15a5b0*/  STL [R1+0x20f4], R14 ;  /* 0x0020f40e01007387 */ /* 0x0003e40000100800 */
[----:B------:R1:W-:Y:S02]  /*15a5c0*/  STL [R1+0x1f88], R146 ;  /* 0x001f889201007387 */ /* 0x0003e40000100800 */
[----:B------:R-:W-:Y:S01]  /*15a5d0*/  IMAD.X R22, R23, 0x1, R0, P1 ;  /* 0x0000000117167824 */ /* 0x000fe200008e0600 */
[----:B-1----:R-:W-:Y:S01]  /*15a5e0*/  IADD3 R14, P4, R10, R3, RZ ;  /* 0x000000030a0e7210 */ /* 0x002fe20007f9e0ff */
[----:B------:R-:W4:Y:S04]  /*15a5f0*/  LDL.LU.64 R146, [R1+0x2110] ;  /* 0x0021100001927983 */ /* 0x000f280000300a00 */
[----:B------:R-:W-:Y:S01]  /*15a600*/  STL [R1+0x20fc], R14 ;  /* 0x0020fc0e01007387 */ /* 0x000fe20000100800 */
[----:B------:R1:W-:Y:S02]  /*15a610*/  STL [R1+0x20f0], R22 ;  /* 0x0020f01601007387 */ /* 0x0003e40000100800 */
[----:B-1----:R-:W-:-:S02]  /*15a620*/  IADD3.X R22, R11, R0, RZ, P4, !PT ;  /* 0x000000000b167210 */ /* 0x002fc400027fe4ff */
[----:B------:R-:W4:Y:S01]  /*15a630*/  LDL.LU.64 R10, [R1+0x1fa0] ;  /* 0x001fa000010a7983 */ /* 0x000f220000300a00 */
[----:B------:R-:W-:-:S05]  /*15a640*/  IADD3 R14, P1, R20, R3, RZ ;  /* 0x00000003140e7210 */ /* 0x000fca0007f3e0ff */
[----:B------:R-:W-:Y:S01]  /*15a650*/  STL [R1+0x2104], R14 ;  /* 0x0021040e01007387 */ /* 0x000fe20000100800 */
[----:B------:R1:W-:Y:S02]  /*15a660*/  STL [R1+0x20f8], R22 ;  /* 0x0020f81601007387 */ /* 0x0003e40000100800 */
[----:B------:R-:W-:Y:S01]  /*15a670*/  IMAD.X R245, R21, 0x1, R0, P1 ;  /* 0x0000000115f57824 */ /* 0x000fe200008e0600 */
[----:B-1----:R-:W4:Y:S01]  /*15a680*/  LDL.LU.64 R22, [R1+0x1f98] ;  /* 0x001f980001167983 */ /* 0x002f220000300a00 */
[----:B--2---:R-:W-:-:S05]  /*15a690*/  IADD3 R14, P4, R18, R3, RZ ;  /* 0x00000003120e7210 */ /* 0x004fca0007f9e0ff */
[----:B------:R-:W-:Y:S01]  /*15a6a0*/  STL [R1+0x210c], R14 ;  /* 0x00210c0e01007387 */ /* 0x000fe20000100800 */
[----:B------:R-:W2:Y:S02]  /*15a6b0*/  LDL.LU.64 R20, [R1+0x1f90] ;  /* 0x001f900001147983 */ /* 0x000ea40000300a00 */
[----:B------:R1:W-:Y:S02]  /*15a6c0*/  STL [R1+0x2100], R245 ;  /* 0x002100f501007387 */ /* 0x0003e40000100800 */
[----:B-1----:R-:W-:Y:S02]  /*15a6d0*/  IADD3.X R245, R19, R0, RZ, P4, !PT ;  /* 0x0000000013f57210 */ /* 0x002fe400027fe4ff */
[----:B---3--:R-:W-:-:S05]  /*15a6e0*/  IADD3 R14, P1, R16, R3, RZ ;  /* 0x00000003100e7210 */ /* 0x008fca0007f3e0ff */
[----:B------:R1:W-:Y:S01]  /*15a6f0*/  STL [R1+0x215c], R14 ;  /* 0x00215c0e01007387 */ /* 0x0003e20000100800 */
[----:B------:R-:W3:Y:S02]  /*15a700*/  LDL.LU.64 R18, [R1+0x1fa8] ;  /* 0x001fa80001127983 */ /* 0x000ee40000300a00 */
[----:B------:R1:W-:Y:S02]  /*15a710*/  STL [R1+0x2108], R245 ;  /* 0x002108f501007387 */ /* 0x0003e40000100800 */
[----:B-1----:R-:W-:Y:S01]  /*15a720*/  IADD3 R14, P4, R246, R3, RZ ;  /* 0x00000003f60e7210 */ /* 0x002fe20007f9e0ff */
[----:B------:R-:W-:-:S04]  /*15a730*/  IMAD.X R245, R17, 0x1, R0, P1 ;  /* 0x0000000111f57824 */ /* 0x000fc800008e0600 */
[----:B------:R4:W-:Y:S01]  /*15a740*/  STL [R1+0x2164], R14 ;  /* 0x0021640e01007387 */ /* 0x0009e20000100800 */
[----:B------:R-:W3:Y:S01]  /*15a750*/  LDL.LU.64 R16, [R1+0x2360] ;  /* 0x0023600001107983 */ /* 0x000ee20000300a00 */
[----:B------:R-:W-:Y:S01]  /*15a760*/  IADD3.X R246, R247, R0, RZ, P4, !PT ;  /* 0x00000000f7f67210 */ /* 0x000fe200027fe4ff */
[----:B------:R1:W-:Y:S01]  /*15a770*/  STL [R1+0x2158], R245 ;  /* 0x002158f501007387 */ /* 0x0003e20000100800 */
[----:B----4-:R-:W-:-:S05]  /*15a780*/  IADD3 R14, P1, R12, R3, RZ ;  /* 0x000000030c0e7210 */ /* 0x010fca0007f3e0ff */
[----:B------:R4:W-:Y:S01]  /*15a790*/  STL [R1+0x216c], R14 ;  /* 0x00216c0e01007387 */ /* 0x0009e20000100800 */
[----:B------:R-:W-:Y:S01]  /*15a7a0*/  STL [R1+0x2160], R246 ;  /* 0x002160f601007387 */ /* 0x000fe20000100800 */
[-C--:B-1----:R-:W-:Y:S01]  /*15a7b0*/  IADD3 R245, P4, R146, R3.reuse, RZ ;  /* 0x0000000392f57210 */ /* 0x082fe20007f9e0ff */
[----:B----4-:R-:W-:Y:S02]  /*15a7c0*/  IMAD.X R14, R13, 0x1, R0, P1 ;  /* 0x000000010d0e7824 */ /* 0x010fe400008e0600 */
[----:B------:R-:W4:Y:S02]  /*15a7d0*/  LDL.LU.64 R12, [R1+0x2358] ;  /* 0x00235800010c7983 */ /* 0x000f240000300a00 */
[----:B------:R1:W-:Y:S02]  /*15a7e0*/  STL [R1+0x2174], R245 ;  /* 0x002174f501007387 */ /* 0x0003e40000100800 */
[----:B------:R1:W-:Y:S02]  /*15a7f0*/  STL [R1+0x2168], R14 ;  /* 0x0021680e01007387 */ /* 0x0003e40000100800 */
[----:B-1----:R-:W-:-:S05]  /*15a800*/  IADD3 R245, P1, R10, R3, RZ ;  /* 0x000000030af57210 */ /* 0x002fca0007f3e0ff */
[----:B------:R-:W-:Y:S01]  /*15a810*/  STL [R1+0x4110], R245 ;  /* 0x004110f501007387 */ /* 0x000fe20000100800 */
[----:B------:R-:W4:Y:S01]  /*15a820*/  LDL.LU.64 R248, [R1+0x2350] ;  /* 0x0023500001f87983 */ /* 0x000f220000300a00 */
[----:B------:R-:W-:-:S05]  /*15a830*/  IADD3.X R146, R147, R0, RZ, P4, !PT ;  /* 0x0000000093927210 */ /* 0x000fca00027fe4ff */
[----:B------:R1:W-:Y:S01]  /*15a840*/  STL [R1+0x2170], R146 ;  /* 0x0021709201007387 */ /* 0x0003e20000100800 */
[----:B------:R-:W-:Y:S01]  /*15a850*/  IADD3 R14, P4, R22, R3, RZ ;  /* 0x00000003160e7210 */ /* 0x000fe20007f9e0ff */
[----:B-1----:R-:W-:-:S04]  /*15a860*/  IMAD.X R146, R11, 0x1, R0, P1 ;  /* 0x000000010b927824 */ /* 0x002fc800008e0600 */
[----:B------:R2:W-:Y:S01]  /*15a870*/  STL [R1+0x4114], R14 ;  /* 0x0041140e01007387 */ /* 0x0005e20000100800 */
[----:B------:R-:W4:Y:S01]  /*15a880*/  LDL.LU.64 R10, [R1+0x2348] ;  /* 0x00234800010a7983 */ /* 0x000f220000300a00 */
[----:B------:R-:W-:Y:S02]  /*15a890*/  IADD3.X R22, R23, R0, RZ, P4, !PT ;  /* 0x0000000017167210 */ /* 0x000fe400027fe4ff */
[----:B------:R-:W-:Y:S01]  /*15a8a0*/  STL [R1+0x4060], R146 ;  /* 0x0040609201007387 */ /* 0x000fe20000100800 */
[----:B--2---:R-:W-:-:S05]  /*15a8b0*/  IADD3 R14, P1, R20, R3, RZ ;  /* 0x00000003140e7210 */ /* 0x004fca0007f3e0ff */
[----:B------:R3:W-:Y:S01]  /*15a8c0*/  STL [R1+0x4118], R14 ;  /* 0x0041180e01007387 */ /* 0x0007e20000100800 */
[----:B------:R-:W2:Y:S02]  /*15a8d0*/  LDL.LU.64 R246, [R1+0x2308] ;  /* 0x0023080001f67983 */ /* 0x000ea40000300a00 */
[----:B------:R-:W-:Y:S02]  /*15a8e0*/  STL [R1+0x4064], R22 ;  /* 0x0040641601007387 */ /* 0x000fe40000100800 */
[----:B------:R-:W-:Y:S01]  /*15a8f0*/  IMAD.X R20, R21, 0x1, R0, P1 ;  /* 0x0000000115147824 */ /* 0x000fe200008e0600 */
[----:B---3--:R-:W-:-:S05]  /*15a900*/  IADD3 R14, P4, R18, R3, RZ ;  /* 0x00000003120e7210 */ /* 0x008fca0007f9e0ff */
[----:B------:R1:W-:Y:S01]  /*15a910*/  STL [R1+0x411c], R14 ;  /* 0x00411c0e01007387 */ /* 0x0003e20000100800 */
[----:B------:R-:W3:Y:S02]  /*15a920*/  LDL.LU.64 R146, [R1+0x2300] ;  /* 0x0023000001927983 */ /* 0x000ee40000300a00 */
[----:B------:R1:W-:Y:S01]  /*15a930*/  STL [R1+0x4068], R20 ;  /* 0x0040681401007387 */ /* 0x0003e20000100800 */
[----:B------:R-:W-:Y:S02]  /*15a940*/  IADD3.X R18, R19, R0, RZ, P4, !PT ;  /* 0x0000000013127210 */ /* 0x000fe400027fe4ff */
[----:B-1----:R-:W-:-:S05]  /*15a950*/  IADD3 R14, P1, R16, R3, RZ ;  /* 0x00000003100e7210 */ /* 0x002fca0007f3e0ff */
[----:B------:R4:W-:Y:S01]  /*15a960*/  STL [R1+0x1f94], R14 ;  /* 0x001f940e01007387 */ /* 0x0009e20000100800 */
[----:B------:R-:W3:Y:S02]  /*15a970*/  LDL.LU.64 R22, [R1+0x22f8] ;  /* 0x0022f80001167983 */ /* 0x000ee40000300a00 */
[----:B------:R1:W-:Y:S02]  /*15a980*/  STL [R1+0x406c], R18 ;  /* 0x00406c1201007387 */ /* 0x0003e40000100800 */
[----:B------:R-:W3:Y:S02]  /*15a990*/  LDL.LU.64 R20, [R1+0x22f0] ;  /* 0x0022f00001147983 */ /* 0x000ee40000300a00 */
[----:B------:R-:W-:Y:S01]  /*15a9a0*/  IMAD.X R16, R17, 0x1, R0, P1 ;  /* 0x0000000111107824 */ /* 0x000fe200008e0600 */
[----:B----4-:R-:W-:-:S05]  /*15a9b0*/  IADD3 R14, P4, R12, R3, RZ ;  /* 0x000000030c0e7210 */ /* 0x010fca0007f9e0ff */
[----:B------:R-:W-:Y:S01]  /*15a9c0*/  STL [R1+0x1f9c], R14 ;  /* 0x001f9c0e01007387 */ /* 0x000fe20000100800 */
[----:B-1----:R-:W4:Y:S02]  /*15a9d0*/  LDL.LU.64 R18, [R1+0x21a8] ;  /* 0x0021a80001127983 */ /* 0x002f240000300a00 */
[----:B------:R1:W-:Y:S02]  /*15a9e0*/  STL [R1+0x1f90], R16 ;  /* 0x001f901001007387 */ /* 0x0003e40000100800 */
[----:B-1----:R-:W-:Y:S02]  /*15a9f0*/  IADD3.X R16, R13, R0, RZ, P4, !PT ;  /* 0x000000000d107210 */ /* 0x002fe400027fe4ff */
[-C--:B------:R-:W-:Y:S01]  /*15aa00*/  IADD3 R14, P1, R248, R3.reuse, RZ ;  /* 0x00000003f80e7210 */ /* 0x080fe20007f3e0ff */
[----:B------:R-:W4:Y:S04]  /*15aa10*/  LDL.LU.64 R12, [R1+0x21a0] ;  /* 0x0021a000010c7983 */ /* 0x000f280000300a00 */
[----:B------:R-:W-:Y:S01]  /*15aa20*/  STL [R1+0x1fa4], R14 ;  /* 0x001fa40e01007387 */ /* 0x000fe20000100800 */
[----:B------:R1:W-:Y:S03]  /*15aa30*/  STL [R1+0x1f98], R16 ;  /* 0x001f981001007387 */ /* 0x0003e60000100800 */
[----:B-1----:R-:W4:Y:S01]  /*15aa40*/  LDL.LU.64 R16, [R1+0x2198] ;  /* 0x0021980001107983 */ /* 0x002f220000300a00 */
[----:B------:R-:W-:Y:S01]  /*15aa50*/  IADD3 R14, P4, R10, R3, RZ ;  /* 0x000000030a0e7210 */ /* 0x000fe20007f9e0ff */
[----:B------:R-:W-:-:S04]  /*15aa60*/  IMAD.X R248, R249, 0x1, R0, P1 ;  /* 0x00000001f9f87824 */ /* 0x000fc800008e0600 */
[----:B------:R1:W-:Y:S01]  /*15aa70*/  STL [R1+0x1fac], R14 ;  /* 0x001fac0e01007387 */ /* 0x0003e20000100800 */
[----:B------:R-:W-:Y:S01]  /*15aa80*/  STL [R1+0x1fa0], R248 ;  /* 0x001fa0f801007387 */ /* 0x000fe20000100800 */
[----:B-1----:R-:W-:Y:S02]  /*15aa90*/  IADD3.X R14, R11, R0, RZ, P4, !PT ;  /* 0x000000000b0e7210 */ /* 0x002fe400027fe4ff */
[----:B------:R-:W4:Y:S01]  /*15aaa0*/  LDL.LU.64 R10, [R1+0x2130] ;  /* 0x00213000010a7983 */ /* 0x000f220000300a00 */
[----:B--2---:R-:W-:-:S05]  /*15aab0*/  IADD3 R245, P1, R246, R3, RZ ;  /* 0x00000003f6f57210 */ /* 0x004fca0007f3e0ff */
[----:B------:R-:W-:Y:S01]  /*15aac0*/  STL [R1+0x2114], R245 ;  /* 0x002114f501007387 */ /* 0x000fe20000100800 */
[----:B------:R1:W-:Y:S02]  /*15aad0*/  STL [R1+0x1fa8], R14 ;  /* 0x001fa80e01007387 */ /* 0x0003e40000100800 */
[----:B-1----:R-:W-:Y:S01]  /*15aae0*/  IMAD.X R14, R247, 0x1, R0, P1 ;  /* 0x00000001f70e7824 */ /* 0x002fe200008e0600 */
[----:B---3--:R-:W-:-:S04]  /*15aaf0*/  IADD3 R248, P4, R146, R3, RZ ;  /* 0x0000000392f87210 */ /* 0x008fc80007f9e0ff */
[----:B------:R-:W-:Y:S01]  /*15ab00*/  IADD3.X R146, R147, R0, RZ, P4, !PT ;  /* 0x0000000093927210 */ /* 0x000fe200027fe4ff */
[----:B------:R-:W-:Y:S01]  /*15ab10*/  STL [R1+0x211c], R248 ;  /* 0x00211cf801007387 */ /* 0x000fe20000100800 */
[----:B------:R1:W-:Y:S01]  /*15ab20*/  STL [R1+0x2110], R14 ;  /* 0x0021100e01007387 */ /* 0x0003e20000100800 */
[-C--:B------:R-:W-:Y:S02]  /*15ab30*/  IADD3 R245, P1, R22, R3.reuse, RZ ;  /* 0x0000000316f57210 */ /* 0x080fe40007f3e0ff */
[----:B-1----:R-:W-:-:S03]  /*15ab40*/  IADD3 R14, P4, R20, R3, RZ ;  /* 0x00000003140e7210 */ /* 0x002fc60007f9e0ff */
[----:B------:R-:W-:Y:S01]  /*15ab50*/  IMAD.X R23, R23, 0x1, R0, P1 ;  /* 0x0000000117177824 */ /* 0x000fe200008e0600 */
[----:B------:R-:W-:Y:S01]  /*15ab60*/  STL [R1+0x2124], R245 ;  /* 0x002124f501007387 */ /* 0x000fe20000100800 */
[----:B------:R-:W-:Y:S02]  /*15ab70*/  STL [R1+0x2118], R146 ;  /* 0x0021189201007387 */ /* 0x000fe40000100800 */
[----:B------:R1:W-:Y:S01]  /*15ab80*/  STL [R1+0x212c], R14 ;  /* 0x00212c0e01007387 */ /* 0x0003e20000100800 */
[----:B------:R-:W-:Y:S01]  /*15ab90*/  STL [R1+0x2120], R23 ;  /* 0x0021201701007387 */ /* 0x000fe20000100800 */
[----:B------:R-:W2:Y:S01]  /*15aba0*/  LDL.LU.64 R246, [R1+0x1fc0] ;  /* 0x001fc00001f67983 */ /* 0x000ea20000300a00 */
[----:B-1----:R-:W-:Y:S02]  /*15abb0*/  IADD3.X R14, R21, R0, RZ, P4, !PT ;  /* 0x00000000150e7210 */ /* 0x002fe400027fe4ff */
[----:B----4-:R-:W-:-:S05]  /*15abc0*/  IADD3 R22, P1, R18, R3, RZ ;  /* 0x0000000312167210 */ /* 0x010fca0007f3e0ff */
[----:B------:R-:W-:Y:S01]  /*15abd0*/  STL [R1+0x217c], R22 ;  /* 0x00217c1601007387 */ /* 0x000fe20000100800 */
[----:B------:R1:W-:Y:S02]  /*15abe0*/  STL [R1+0x2128], R14 ;  /* 0x0021280e01007387 */ /* 0x0003e40000100800 */
[----:B------:R-:W-:Y:S01]  /*15abf0*/  IMAD.X R18, R19, 0x1, R0, P1 ;  /* 0x0000000113127824 */ /* 0x000fe200008e0600 */
[----:B------:R-:W-:-:S05]  /*15ac00*/  IADD3 R20, P4, R12, R3, RZ ;  /* 0x000000030c147210 */ /* 0x000fca0007f9e0ff */
[----:B------:R-:W-:Y:S01]  /*15ac10*/  STL [R1+0x2184], R20 ;  /* 0x0021841401007387 */ /* 0x000fe20000100800 */
[----:B------:R-:W3:Y:S02]  /*15ac20*/  LDL.LU.64 R146, [R1+0x1fb8] ;  /* 0x001fb80001927983 */ /* 0x000ee40000300a00 */
[----:B------:R4:W-:Y:S01]  /*15ac30*/  STL [R1+0x2178], R18 ;  /* 0x0021781201007387 */ /* 0x0009e20000100800 */
[----:B-1----:R-:W-:-:S05]  /*15ac40*/  IADD3 R14, P1, R16, R3, RZ ;  /* 0x00000003100e7210 */ /* 0x002fca0007f3e0ff */
[----:B------:R1:W-:Y:S04]  /*15ac50*/  STL [R1+0x218c], R14 ;  /* 0x00218c0e01007387 */ /* 0x0003e80000100800 */
[----:B----4-:R-:W4:Y:S01]  /*15ac60*/  LDL.LU.64 R18, [R1+0x1fb0] ;  /* 0x001fb00001127983 */ /* 0x010f220000300a00 */
[----:B------:R-:W-:-:S05]  /*15ac70*/  IADD3.X R12, R13, R0, RZ, P4, !PT ;  /* 0x000000000d0c7210 */ /* 0x000fca00027fe4ff */
[----:B------:R1:W-:Y:S02]  /*15ac80*/  STL [R1+0x2180], R12 ;  /* 0x0021800c01007387 */ /* 0x0003e40000100800 */
[----:B-1----:R-:W-:Y:S01]  /*15ac90*/  IMAD.X R14, R17, 0x1, R0, P1 ;  /* 0x00000001110e7824 */ /* 0x002fe200008e0600 */
[----:B------:R-:W-:Y:S01]  /*15aca0*/  IADD3 R20, P4, R10, R3, RZ ;  /* 0x000000030a147210 */ /* 0x000fe20007f9e0ff */
[----:B------:R-:W4:Y:S04]  /*15acb0*/  LDL.LU.64 R12, [R1+0x1fc8] ;  /* 0x001fc800010c7983 */ /* 0x000f280000300a00 */
[----:B------:R1:W-:Y:S01]  /*15acc0*/  STL [R1+0x2194], R20 ;  /* 0x0021941401007387 */ /* 0x0003e20000100800 */
[----:B------:R-:W4:Y:S01]  /*15acd0*/  LDL.LU.64 R22, [R1+0x2340] ;  /* 0x0023400001167983 */ /* 0x000f220000300a00 */
[----:B------:R-:W-:-:S02]  /*15ace0*/  IADD3.X R245, R11, R0, RZ, P4, !PT ;  /* 0x000000000bf57210 */ /* 0x000fc400027fe4ff */
[----:B-1----:R-:W4:Y:S01]  /*15acf0*/  LDL.LU.64 R20, [R1+0x2338] ;  /* 0x0023380001147983 */ /* 0x002f220000300a00 */
[----:B------:R2:W-:Y:S02]  /*15ad00*/  STL [R1+0x2188], R14 ;  /* 0x0021880e01007387 */ /* 0x0005e40000100800 */
[----:B------:R-:W4:Y:S02]  /*15ad10*/  LDL.LU R248, [R1+0x50] ;  /* 0x0000500001f87983 */ /* 0x000f240000300800 */
[----:B------:R-:W4:Y:S01]  /*15ad20*/  LDL.LU R249, [R1+0x54] ;  /* 0x0000540001f97983 */ /* 0x000f220000300800 */
[----:B------:R-:W4:Y:S01]  /*15ad30*/  LDL.LU R250, [R1+0x58] ;  /* 0x0000580001fa7983 */ /* 0x000f220000300800 */
[----:B------:R-:W4:Y:S02]  /*15ad40*/  LDL.LU R251, [R1+0x5c] ;  /* 0x00005c0001fb7983 */ /* 0x000f240000300800 */
[----:B------:R-:W4:Y:S01]  /*15ad50*/  LDL.LU.64 R16, [R1+0x2330] ;  /* 0x0023300001107983 */ /* 0x000f220000300a00 */
[----:B--2---:R-:W-:-:S05]  /*15ad60*/  IADD3 R14, P1, R246, R3, RZ ;  /* 0x00000003f60e7210 */ /* 0x004fca0007f3e0ff */
[----:B------:R-:W-:Y:S01]  /*15ad70*/  STL [R1+0x4120], R14 ;  /* 0x0041200e01007387 */ /* 0x000fe20000100800 */
[----:B------:R-:W2:Y:S02]  /*15ad80*/  LDL.LU.64 R10, [R1+0x2328] ;  /* 0x00232800010a7983 */ /* 0x000ea40000300a00 */
[----:B------:R1:W-:Y:S02]  /*15ad90*/  STL [R1+0x2190], R245 ;  /* 0x002190f501007387 */ /* 0x0003e40000100800 */
[----:B-1----:R-:W-:Y:S01]  /*15ada0*/  IMAD.X R245, R247, 0x1, R0, P1 ;  /* 0x00000001f7f57824 */ /* 0x002fe200008e0600 */
[----:B---3--:R-:W-:-:S05]  /*15adb0*/  IADD3 R14, P4, R146, R3, RZ ;  /* 0x00000003920e7210 */ /* 0x008fca0007f9e0ff */
[----:B------:R4:W-:Y:S01]  /*15adc0*/  STL [R1+0x4124], R14 ;  /* 0x0041240e01007387 */ /* 0x0009e20000100800 */
[----:B------:R-:W-:Y:S01]  /*15add0*/  IADD3.X R146, R147, R0, RZ, P4, !PT ;  /* 0x0000000093927210 */ /* 0x000fe200027fe4ff */
[----:B------:R-:W-:Y:S01]  /*15ade0*/  STL [R1+0x4070], R245 ;  /* 0x004070f501007387 */ /* 0x000fe20000100800 */
[----:B----4-:R-:W-:-:S05]  /*15adf0*/  IADD3 R14, P1, R18, R3, RZ ;  /* 0x00000003120e7210 */ /* 0x010fca0007f3e0ff */
[----:B------:R-:W-:Y:S01]  /*15ae00*/  STL [R1+0x4128], R14 ;  /* 0x0041280e01007387 */ /* 0x000fe20000100800 */
[----:B------:R1:W-:Y:S03]  /*15ae10*/  STL [R1+0x4074], R146 ;  /* 0x0040749201007387 */ /* 0x0003e60000100800 */
[----:B-1----:R-:W3:Y:S01]  /*15ae20*/  LDL.LU.64 R146, [R1+0x2310] ;  /* 0x0023100001927983 */ /* 0x002ee20000300a00 */
[-C--:B------:R-:W-:Y:S01]  /*15ae30*/  IADD3 R245, P4, R12, R3.reuse, RZ ;  /* 0x000000030cf57210 */ /* 0x080fe20007f9e0ff */
[----:B------:R-:W-:Y:S01]  /*15ae40*/  IMAD.X R14, R19, 0x1, R0, P1 ;  /* 0x00000001130e7824 */ /* 0x000fe200008e0600 */
[----:B------:R-:W-:-:S03]  /*15ae50*/  IADD3 R18, P1, R22, R3, RZ ;  /* 0x0000000316127210 */ /* 0x000fc60007f3e0ff */
[----:B------:R-:W-:Y:S01]  /*15ae60*/  STL [R1+0x412c], R245 ;  /* 0x00412cf501007387 */ /* 0x000fe20000100800 */
[----:B------:R1:W-:Y:S02]  /*15ae70*/  STL [R1+0x4078], R14 ;  /* 0x0040780e01007387 */ /* 0x0003e40000100800 */
[----:B------:R4:W-:Y:S01]  /*15ae80*/  STL [R1+0x1fb4], R18 ;  /* 0x001fb41201007387 */ /* 0x0009e20000100800 */
[-C--:B-1----:R-:W-:Y:S01]  /*15ae90*/  IADD3.X R14, R13, R0.reuse, RZ, P4, !PT ;  /* 0x000000000d0e7210 */ /* 0x082fe200027fe4ff */
[-C--:B------:R-:W-:Y:S01]  /*15aea0*/  IADD3 R12, P4, R20, R3.reuse, RZ ;  /* 0x00000003140c7210 */ /* 0x080fe20007f9e0ff */
[----:B------:R-:W3:Y:S03]  /*15aeb0*/  LDL.LU R13, [R1+0x68e4] ;  /* 0x0068e400010d7983 */ /* 0x000ee60000300800 */
[----:B------:R-:W-:Y:S02]  /*15aec0*/  STL [R1+0x407c], R14 ;  /* 0x00407c0e01007387 */ /* 0x000fe40000100800 */
[----:B------:R-:W3:Y:S01]  /*15aed0*/  LDL.LU R19, [R1+0x68dc] ;  /* 0x0068dc0001137983 */ /* 0x000ee20000300800 */
[----:B------:R1:W-:Y:S01]  /*15aee0*/  STL [R1+0x1fbc], R12 ;  /* 0x001fbc0c01007387 */ /* 0x0003e20000100800 */
[----:B----4-:R-:W-:Y:S01]  /*15aef0*/  IADD3 R18, P5, R16, R3, RZ ;  /* 0x0000000310127210 */ /* 0x010fe20007fbe0ff */
[----:B-1----:R-:W-:Y:S01]  /*15af00*/  IMAD.X R12, R23, 0x1, R0, P1 ;  /* 0x00000001170c7824 */ /* 0x002fe200008e0600 */
[----:B------:R-:W-:-:S04]  /*15af10*/  IADD3.X R14, R21, R0, RZ, P4, !PT ;  /* 0x00000000150e7210 */ /* 0x000fc800027fe4ff */
[----:B------:R-:W-:Y:S01]  /*15af20*/  STL [R1+0x1fb0], R12 ;  /* 0x001fb00c01007387 */ /* 0x000fe20000100800 */
[----:B------:R-:W-:Y:S02]  /*15af30*/  STL [R1+0x1fc4], R18 ;  /* 0x001fc41201007387 */ /* 0x000fe40000100800 */
[----:B------:R-:W4:Y:S02]  /*15af40*/  LDL.LU R20, [R1+0x40] ;  /* 0x0000400001147983 */ /* 0x000f240000300800 */
[----:B------:R1:W-:Y:S02]  /*15af50*/  STL [R1+0x1fb8], R14 ;  /* 0x001fb80e01007387 */ /* 0x0003e40000100800 */
[----:B-1----:R-:W-:Y:S01]  /*15af60*/  IMAD.X R14, R17, 0x1, R0, P5 ;  /* 0x00000001110e7824 */ /* 0x002fe200028e0600 */
[----:B--2---:R-:W-:-:S05]  /*15af70*/  IADD3 R12, P4, R10, R3, RZ ;  /* 0x000000030a0c7210 */ /* 0x004fca0007f9e0ff */
[----:B------:R3:W-:Y:S01]  /*15af80*/  STL [R1+0x1fcc], R12 ;  /* 0x001fcc0c01007387 */ /* 0x0007e20000100800 */
[----:B------:R-:W4:Y:S02]  /*15af90*/  LDL.LU R21, [R1+0x44] ;  /* 0x0000440001157983 */ /* 0x000f240000300800 */
[----:B------:R-:W4:Y:S02]  /*15afa0*/  LDL.LU R22, [R1+0x48] ;  /* 0x0000480001167983 */ /* 0x000f240000300800 */
[----:B------:R-:W4:Y:S01]  /*15afb0*/  LDL.LU R23, [R1+0x4c] ;  /* 0x00004c0001177983 */ /* 0x000f220000300800 */
[----:B------:R-:W-:Y:S01]  /*15afc0*/  IADD3.X R10, R11, R0, RZ, P4, !PT ;  /* 0x000000000b0a7210 */ /* 0x000fe200027fe4ff */
[----:B------:R-:W-:Y:S01]  /*15afd0*/  STL [R1+0x1fc0], R14 ;  /* 0x001fc00e01007387 */ /* 0x000fe20000100800 */
[----:B------:R-:W2:Y:S01]  /*15afe0*/  LDL.LU R17, [R1+0x68d8] ;  /* 0x0068d80001117983 */ /* 0x000ea20000300800 */
[----:B---3--:R-:W-:-:S05]  /*15aff0*/  IADD3 R12, P5, R146, R3, RZ ;  /* 0x00000003920c7210 */ /* 0x008fca0007fbe0ff */
[----:B------:R-:W-:Y:S01]  /*15b000*/  STL [R1+0x2134], R12 ;  /* 0x0021340c01007387 */ /* 0x000fe20000100800 */
[----:B------:R-:W3:Y:S02]  /*15b010*/  LDL.LU R246, [R1+0x68d0] ;  /* 0x0068d00001f67983 */ /* 0x000ee40000300800 */
[----:B------:R1:W-:Y:S02]  /*15b020*/  STL [R1+0x1fc8], R10 ;  /* 0x001fc80a01007387 */ /* 0x0003e40000100800 */
[----:B------:R-:W-:Y:S02]  /*15b030*/  IMAD.X R11, R147, 0x1, R0, P5 ;  /* 0x00000001930b7824 */ /* 0x000fe400028e0600 */
[----:B------:R-:W3:Y:S01]  /*15b040*/  LDL.LU.64 R146, [R1+0x84c0] ;  /* 0x0084c00001927983 */ /* 0x000ee20000300a00 */
[C---:B------:R-:W-:Y:S02]  /*15b050*/  ISETP.GT.AND P1, PT, R8.reuse, 0xf, PT ;  /* 0x0000000f0800780c */ /* 0x040fe40003f24270 */
[----:B------:R1:W-:Y:S02]  /*15b060*/  STL [R1+0x2130], R11 ;  /* 0x0021300b01007387 */ /* 0x0003e40000100800 */
[----:B-1----:R-:W-:Y:S01]  /*15b070*/  SEL R10, RZ, 0x4, !P1 ;  /* 0x00000004ff0a7807 */ /* 0x002fe20004800000 */
[----:B------:R-:W-:-:S04]  /*15b080*/  ISETP.GT.AND P1, PT, R8, 0x13, PT ;  /* 0x000000130800780c */ /* 0x000fc80003f24270 */
[----:B------:R-:W-:Y:S01]  /*15b090*/  SEL R11, RZ, 0x4, !P1 ;  /* 0x00000004ff0b7807 */ /* 0x000fe20004800000 */
[-C--:B------:R-:W-:Y:S01]  /*15b0a0*/  IADD3 R13, P1, R13, R244.reuse, RZ ;  /* 0x000000f40d0d7210 */ /* 0x080fe20007f3e0ff */
[----:B------:R-:W-:Y:S02]  /*15b0b0*/  IADD3 R19, P5, R19, R244, RZ ;  /* 0x000000f413137210 */ /* 0x000fe40007fbe0ff */
[----:B------:R-:W-:-:S04]  /*15b0c0*/  SEL R10, R10, RZ, !P3 ;  /* 0x000000ff0a0a7207 */ /* 0x000fc80005800000 */
[----:B------:R-:W-:Y:S01]  /*15b0d0*/  ISETP.NE.U32.AND P4, PT, R10, RZ, PT ;  /* 0x000000ff0a00720c */ /* 0x000fe20003f85070 */
[----:B------:R-:W-:Y:S01]  /*15b0e0*/  SEL R10, R11, RZ, !P3 ;  /* 0x000000ff0b0a7207 */ /* 0x000fe20005800000 */
[----:B------:R-:W-:Y:S01]  /*15b0f0*/  IADD3 R12, R9, 0x100000, RZ ;  /* 0x00100000090c7810 */ /* 0x000fe20007ffe0ff */
[----:B----4-:R-:W-:Y:S01]  /*15b100*/  HMMA.1688.F32.TF32 R20, R4, R150, R20 ;  /* 0x000000960414723c */ /* 0x010fe20000081014 */
[----:B--2---:R-:W-:Y:S01]  /*15b110*/  IADD3.X R17, R17, R2, RZ, P1, !PT ;  /* 0x0000000211117210 */ /* 0x004fe20000ffe4ff */
[----:B------:R-:W-:Y:S02]  /*15b120*/  ISETP.NE.U32.AND P1, PT, R10, RZ, PT ;  /* 0x000000ff0a00720c */ /* 0x000fe40003f25070 */
[----:B------:R-:W-:Y:S01]  /*15b130*/  IMAD.MOV.U32 R10, RZ, RZ, R13 ;  /* 0x000000ffff0a7224 */ /* 0x000fe200078e000d */
[----:B------:R-:W-:-:S05]  /*15b140*/  MOV R11, R17 ;  /* 0x00000011000b7202 */ /* 0x000fca0000000f00 */
[----:B------:R1:W-:Y:S02]  /*15b150*/  LDGSTS.E [R12+-0x7f900], [R10.64], P0 ;  /* 0x807000000a0c7fae */ /* 0x0003e40008121844 */
[----:B-1----:R-:W-:Y:S01]  /*15b160*/  IMAD.MOV.U32 R10, RZ, RZ, R19 ;  /* 0x000000ffff0a7224 */ /* 0x002fe200078e0013 */
[----:B---3--:R-:W-:Y:S01]  /*15b170*/  HMMA.1688.F32.TF32 R248, R4, R146, R248 ;  /* 0x0000009204f8723c */ /* 0x008fe200000810f8 */
[----:B------:R-:W-:Y:S11]  /*15b180*/  IMAD.X R246, R246, 0x1, R2, P5 ;  /* 0x00000001f6f67824 */ /* 0x000ff600028e0602 */
[----:B------:R-:W-:Y:S11]  /*15b190*/  @!UPT UIADD3 URZ, URZ, URZ, URZ ;  /* 0x0000003f3f3ff290 */ /* 0x000ff6000fffe03f */
[----:B------:R1:W-:Y:S01]  /*15b1a0*/  STL.64 [R1+0xd70], R248 ;  /* 0x000d70f801007387 */ /* 0x0003e20000100a00 */
[----:B------:R2:W-:Y:S03]  /*15b1b0*/  STL.64 [R1+0xd78], R250 ;  /* 0x000d78fa01007387 */ /* 0x0005e60000100a00 */
[----:B-1----:R-:W3:Y:S01]  /*15b1c0*/  LDL.LU R248, [R1+0x30] ;  /* 0x0000300001f87983 */ /* 0x002ee20000300800 */
[----:B------:R-:W3:Y:S02]  /*15b1d0*/  LDL.LU R249, [R1+0x34] ;  /* 0x0000340001f97983 */ /* 0x000ee40000300800 */
[----:B------:R-:W-:Y:S02]  /*15b1e0*/  STL [R1+0x68e4], R13 ;  /* 0x0068e40d01007387 */ /* 0x000fe40000100800 */
[----:B--2---:R-:W3:Y:S01]  /*15b1f0*/  LDL.LU R250, [R1+0x38] ;  /* 0x0000380001fa7983 */ /* 0x004ee20000300800 */
[----:B------:R-:W-:Y:S01]  /*15b200*/  STL [R1+0x68dc], R19 ;  /* 0x0068dc1301007387 */ /* 0x000fe20000100800 */
[----:B------:R-:W3:Y:S02]  /*15b210*/  LDL.LU R251, [R1+0x3c] ;  /* 0x00003c0001fb7983 */ /* 0x000ee40000300800 */
[----:B------:R-:W2:Y:S02]  /*15b220*/  LDL.LU R244, [R1+0x68a4] ;  /* 0x0068a40001f47983 */ /* 0x000ea40000300800 */
[----:B------:R-:W-:Y:S01]  /*15b230*/  STL [R1+0x68d8], R17 ;  /* 0x0068d81101007387 */ /* 0x000fe20000100800 */
[----:B------:R-:W-:Y:S01]  /*15b240*/  STL [R1+0x68d0], R246 ;  /* 0x0068d0f601007387 */ /* 0x000fe20000100800 */
[----:B------:R-:W-:Y:S02]  /*15b250*/  STL.64 [R1+0xd50], R20 ;  /* 0x000d501401007387 */ /* 0x000fe40000100a00 */
[----:B------:R1:W-:Y:S02]  /*15b260*/  STL.64 [R1+0xd58], R22 ;  /* 0x000d581601007387 */ /* 0x0003e40000100a00 */
[----:B-1----:R1:W5:Y:S01]  /*15b270*/  LDL.LU.64 R22, [R1+0x84b8] ;  /* 0x0084b80001167983 */ /* 0x0023620000300a00 */
[----:B------:R1:W5:Y:S02]  /*15b280*/  LDL.LU.64 R20, [R1+0x84b0] ;  /* 0x0084b00001147983 */ /* 0x0003640000300a00 */
[----:B------:R-:W4:Y:S02]  /*15b290*/  LDL.LU R245, [R1+0x6898] ;  /* 0x0068980001f57983 */ /* 0x000f240000300800 */
[----:B------:R-:W4:Y:S01]  /*15b2a0*/  LDL.LU R146, [R1+0x689c] ;  /* 0x00689c0001927983 */ /* 0x000f220000300800 */
[----:B------:R-:W4:Y:S01]  /*15b2b0*/  LDL.LU R16, [R1+0x6864] ;  /* 0x0068640001107983 */ /* 0x000f220000300800 */
[----:B------:R-:W4:Y:S02]  /*15b2c0*/  LDL.LU R147, [R1+0x6890] ;  /* 0x0068900001937983 */ /* 0x000f240000300800 */
[----:B------:R-:W4:Y:S02]  /*15b2d0*/  LDL.LU R18, [R1+0x6858] ;  /* 0x0068580001127983 */ /* 0x000f240000300800 */
[----:B------:R-:W4:Y:S01]  /*15b2e0*/  LDL.LU R17, [R1+0x685c] ;  /* 0x00685c0001117983 */ /* 0x000f220000300800 */
[----:B------:R-:W4:Y:S01]  /*15b2f0*/  LDL.LU R19, [R1+0x6850] ;  /* 0x0068500001137983 */ /* 0x000f220000300800 */
[----:B------:R-:W-:-:S02]  /*15b300*/  MOV R151, c[0x0][0x188] ;  /* 0x0000620000977a02 */ /* 0x000fc40000000f00 */
[----:B------:R-:W-:-:S03]  /*15b310*/  ISETP.GT.AND P5, PT, R8, 0x17, PT ;  /* 0x000000170800780c */ /* 0x000fc60003fa4270 */
[----:B------:R-:W-:Y:S01]  /*15b320*/  IMAD.SHL.U32 R151, R151, 0x80, RZ ;  /* 0x0000008097977824 */ /* 0x000fe200078e00ff */
[----:B------:R-:W-:-:S04]  /*15b330*/  SEL R14, RZ, 0x4, !P5 ;  /* 0x00000004ff0e7807 */ /* 0x000fc80006800000 */
[----:B------:R-:W-:Y:S02]  /*15b340*/  SHF.L.U32 R151, R151, 0x2, RZ ;  /* 0x0000000297977819 */ /* 0x000fe400000006ff */
[----:B------:R-:W-:Y:S02]  /*15b350*/  IADD3 R13, R9, 0x100000, RZ ;  /* 0x00100000090d7810 */ /* 0x000fe40007ffe0ff */
[----:B------:R-:W-:Y:S02]  /*15b360*/  MOV R11, R246 ;  /* 0x000000f6000b7202 */ /* 0x000fe40000000f00 */
[----:B------:R-:W-:-:S03]  /*15b370*/  SEL R12, R14, RZ, !P3 ;  /* 0x000000ff0e0c7207 */ /* 0x000fc60005800000 */
[----:B------:R1:W-:Y:S01]  /*15b380*/  LDGSTS.E [R13+-0x7f880], [R10.64], P0 ;  /* 0x807800000a0d7fae */ /* 0x0003e20008121844 */
[----:B------:R-:W-:Y:S01]  /*15b390*/  ISETP.NE.U32.AND P0, PT, R12, RZ, PT ;  /* 0x000000ff0c00720c */ /* 0x000fe20003f05070 */
[----:B------:R-:W-:Y:S01]  /*15b3a0*/  IADD3 R12, R9, 0x100000, RZ ;  /* 0x00100000090c7810 */ /* 0x000fe20007ffe0ff */
[----:B---3--:R-:W-:Y:S01]  /*15b3b0*/  HMMA.1688.F32.TF32 R248, R4, R154, R248 ;  /* 0x0000009a04f8723c */ /* 0x008fe200000810f8 */
[----:B--2---:R-:W-:-:S05]  /*15b3c0*/  IADD3 R244, P5, R244, R151, RZ ;  /* 0x00000097f4f47210 */ /* 0x004fca0007fbe0ff */
[----:B------:R2:W-:Y:S01]  /*15b3d0*/  STL [R1+0x68a4], R244 ;  /* 0x0068a4f401007387 */ /* 0x0005e20000100800 */
[--C-:B----4-:R-:W-:Y:S01]  /*15b3e0*/  IMAD.X R245, R245, 0x1, R2.reuse, P5 ;  /* 0x00000001f5f57824 */ /* 0x110fe200028e0602 */
[-C--:B------:R-:W-:Y:S02]  /*15b3f0*/  IADD3 R146, P6, R146, R151.reuse, RZ ;  /* 0x0000009792927210 */ /* 0x080fe40007fde0ff */
[-C--:B------:R-:W-:Y:S02]  /*15b400*/  IADD3 R16, P5, R16, R151.reuse, RZ ;  /* 0x0000009710107210 */ /* 0x080fe40007fbe0ff */
[-C--:B------:R-:W-:Y:S01]  /*15b410*/  IADD3.X R147, R147, R2.reuse, RZ, P6, !PT ;  /* 0x0000000293937210 */ /* 0x080fe200037fe4ff */
[----:B------:R-:W-:Y:S02]  /*15b420*/  STL [R1+0x689c], R146 ;  /* 0x00689c9201007387 */ /* 0x000fe40000100800 */
[----:B------:R-:W-:Y:S01]  /*15b430*/  IMAD.X R18, R18, 0x1, R2, P5 ;  /* 0x0000000112127824 */ /* 0x000fe200028e0602 */
[----:B------:R-:W-:Y:S01]  /*15b440*/  IADD3 R17, P5, R17, R151, RZ ;  /* 0x0000009711117210 */ /* 0x000fe20007fbe0ff */
[----:B------:R3:W-:Y:S06]  /*15b450*/  STL [R1+0x6898], R245 ;  /* 0x006898f501007387 */ /* 0x0007ec0000100800 */
[----:B------:R-:W-:Y:S01]  /*15b460*/  STL.64 [R1+0xa80], R248 ;  /* 0x000a80f801007387 */ /* 0x000fe20000100a00 */
[----:B------:R-:W-:Y:S02]  /*15b470*/  STL.64 [R1+0xa88], R250 ;  /* 0x000a88fa01007387 */ /* 0x000fe40000100a00 */
[----:B------:R-:W-:Y:S01]  /*15b480*/  STL [R1+0x6890], R147 ;  /* 0x0068909301007387 */ /* 0x000fe20000100800 */
[----:B------:R-:W-:Y:S01]  /*15b490*/  IADD3.X R19, R19, R2, RZ, P5, !PT ;  /* 0x0000000213137210 */ /* 0x000fe20002ffe4ff */
[----:B------:R-:W-:Y:S01]  /*15b4a0*/  STL [R1+0x6864], R16 ;  /* 0x0068641001007387 */ /* 0x000fe20000100800 */
[----:B------:R4:W-:Y:S02]  /*15b4b0*/  STL [R1+0x6858], R18 ;  /* 0x0068581201007387 */ /* 0x0009e40000100800 */
[----:B-1----:R-:W-:-:S02]  /*15b4c0*/  IMAD.MOV.U32 R10, RZ, RZ, R244 ;  /* 0x000000ffff0a7224 */ /* 0x002fc400078e00f4 */
[----:B------:R-:W-:Y:S01]  /*15b4d0*/  STL [R1+0x685c], R17 ;  /* 0x00685c1101007387 */ /* 0x000fe20000100800 */
[----:B--2---:R-:W2:Y:S01]  /*15b4e0*/  LDL.LU R244, [R1+0x20] ;  /* 0x0000200001f47983 */ /* 0x004ea20000300800 */
[----:B------:R-:W-:Y:S01]  /*15b4f0*/  MOV R11, R245 ;  /* 0x000000f5000b7202 */ /* 0x000fe20000000f00 */
[----:B------:R1:W-:Y:S02]  /*15b500*/  STL [R1+0x6850], R19 ;  /* 0x0068501301007387 */ /* 0x0003e40000100800 */
[----:B---3--:R-:W2:Y:S01]  /*15b510*/  LDL.LU R245, [R1+0x24] ;  /* 0x0000240001f57983 */ /* 0x008ea20000300800 */
[----:B------:R-:W2:Y:S01]  /*15b520*/  LDL.LU R246, [R1+0x28] ;  /* 0x0000280001f67983 */ /* 0x000ea20000300800 */
[----:B------:R-:W2:Y:S03]  /*15b530*/  LDL.LU R247, [R1+0x2c] ;  /* 0x00002c0001f77983 */ /* 0x000ea60000300800 */
[----:B------:R3:W-:Y:S02]  /*15b540*/  LDGSTS.E [R12+-0x7f500], [R10.64], P2 ;  /* 0x80b000000a0c7fae */ /* 0x0007e40009121844 */
[----:B---3--:R-:W-:Y:S01]  /*15b550*/  MOV R10, R146 ;  /* 0x00000092000a7202 */ /* 0x008fe20000000f00 */
[----:B------:R-:W-:-:S05]  /*15b560*/  IMAD.MOV.U32 R11, RZ, RZ, R147 ;  /* 0x000000ffff0b7224 */ /* 0x000fca00078e0093 */
[----:B------:R3:W-:Y:S02]  /*15b570*/  LDGSTS.E [R13+-0x7f480], [R10.64], P2 ;  /* 0x80b800000a0d7fae */ /* 0x0007e40009121844 */
[----:B---3--:R-:W-:Y:S01]  /*15b580*/  IMAD.MOV.U32 R10, RZ, RZ, R16 ;  /* 0x000000ffff0a7224 */ /* 0x008fe200078e0010 */
[----:B------:R-:W-:Y:S02]  /*15b590*/  MOV R11, R18 ;  /* 0x00000012000b7202 */ /* 0x000fe40000000f00 */
[----:B----4-:R-:W3:Y:S01]  /*15b5a0*/  LDL.LU R18, [R1+0x6824] ;  /* 0x0068240001127983 */ /* 0x010ee20000300800 */
[----:B------:R-:W4:Y:S03]  /*15b5b0*/  LDL.LU R16, [R1+0x681c] ;  /* 0x00681c0001107983 */ /* 0x000f260000300800 */
[----:B------:R1:W-:Y:S02]  /*15b5c0*/  LDGSTS.E [R12+-0x7f100], [R10.64], P4 ;  /* 0x80f000000a0c7fae */ /* 0x0003e4000a121844 */
[----:B-1----:R-:W-:-:S02]  /*15b5d0*/  MOV R11, R19 ;  /* 0x00000013000b7202 */ /* 0x002fc40000000f00 */
        /* <DEDUP_REMOVED lines=9> */
[----:B------:R-:W4:Y:S01]  /*15b670*/  LDL.LU R17, [R1+0x67dc] ;  /* 0x0067dc0001117983 */ /* 0x000f220000300800 */
[----:B------:R-:W-:-:S03]  /*15b680*/  ISETP.GT.AND P2, PT, R8, 0x1b, PT ;  /* 0x0000001b0800780c */ /* 0x000fc60003f44270 */
[----:B------:R1:W-:Y:S01]  /*15b690*/  LDGSTS.E [R13+-0x7f080], [R10.64], P4 ;  /* 0x80f800000a0d7fae */ /* 0x0003e2000a121844 */
[----:B------:R-:W-:Y:S01]  /*15b6a0*/  SEL R12, RZ, 0x4, !P2 ;  /* 0x00000004ff0c7807 */ /* 0x000fe20005000000 */
[----:B------:R-:W-:-:S04]  /*15b6b0*/  ISETP.GT.AND P2, PT, R8, 0x1f, PT ;  /* 0x0000001f0800780c */ /* 0x000fc80003f44270 */
[----:B-1----:R-:W-:Y:S02]  /*15b6c0*/  SEL R11, RZ, 0x4, !P2 ;  /* 0x00000004ff0b7807 */ /* 0x002fe40005000000 */
[----:B------:R-:W-:-:S04]  /*15b6d0*/  SEL R10, R12, RZ, !P3 ;  /* 0x000000ff0c0a7207 */ /* 0x000fc80005800000 */
[----:B------:R-:W-:Y:S01]  /*15b6e0*/  ISETP.NE.U32.AND P4, PT, R10, RZ, PT ;  /* 0x000000ff0a00720c */ /* 0x000fe20003f85070 */
[----:B------:R-:W-:Y:S01]  /*15b6f0*/  SEL R10, R11, RZ, !P3 ;  /* 0x000000ff0b0a7207 */ /* 0x000fe20005800000 */
[----:B------:R-:W-:Y:S01]  /*15b700*/  IADD3 R12, R9, 0x100000, RZ ;  /* 0x00100000090c7810 */ /* 0x000fe20007ffe0ff */
[----:B--2---:R-:W-:Y:S01]  /*15b710*/  HMMA.1688.F32.TF32 R244, R4, R158, R244 ;  /* 0x0000009e04f4723c */ /* 0x004fe200000810f4 */
[-C--:B---3--:R-:W-:Y:S02]  /*15b720*/  IADD3 R18, P2, R18, R151.reuse, RZ ;  /* 0x0000009712127210 */ /* 0x088fe40007f5e0ff */
[----:B----4-:R-:W-:-:S03]  /*15b730*/  IADD3 R16, P5, R16, R151, RZ ;  /* 0x0000009710107210 */ /* 0x010fc60007fbe0ff */
[----:B------:R-:W-:Y:S04]  /*15b740*/  STL [R1+0x6824], R18 ;  /* 0x0068241201007387 */ /* 0x000fe80000100800 */
[----:B------:R-:W-:Y:S01]  /*15b750*/  STL [R1+0x681c], R16 ;  /* 0x00681c1001007387 */ /* 0x000fe20000100800 */
[----:B------:R-:W-:Y:S01]  /*15b760*/  IMAD.X R19, R19, 0x1, R2, P2 ;  /* 0x0000000113137824 */ /* 0x000fe200010e0602 */
[----:B------:R-:W-:Y:S02]  /*15b770*/  IADD3.X R146, R146, R2, RZ, P5, !PT ;  /* 0x0000000292927210 */ /* 0x000fe40002ffe4ff */
[----:B------:R-:W-:Y:S02]  /*15b780*/  ISETP.NE.U32.AND P2, PT, R10, RZ, PT ;  /* 0x000000ff0a00720c */ /* 0x000fe40003f45070 */
[----:B------:R-:W-:Y:S01]  /*15b790*/  STL [R1+0x6818], R19 ;  /* 0x0068181301007387 */ /* 0x000fe20000100800 */
[----:B------:R-:W-:Y:S06]  /*15b7a0*/  STL [R1+0x6810], R146 ;  /* 0x0068109201007387 */ /* 0x000fec0000100800 */
[----:B------:R-:W-:Y:S02]  /*15b7b0*/  STL.64 [R1+0xa40], R244 ;  /* 0x000a40f401007387 */ /* 0x000fe40000100a00 */
[----:B------:R1:W-:Y:S02]  /*15b7c0*/  STL.64 [R1+0xa48], R246 ;  /* 0x000a48f601007387 */ /* 0x0003e40000100a00 */
[----:B------:R-:W-:Y:S01]  /*15b7d0*/  IMAD.MOV.U32 R10, RZ, RZ, R18 ;  /* 0x000000ffff0a7224 */ /* 0x000fe200078e0012 */
[----:B------:R-:W-:Y:S01]  /*15b7e0*/  MOV R11, R19 ;  /* 0x00000013000b7202 */ /* 0x000fe20000000f00 */
[----:B------:R-:W-:Y:S04]  /*15b7f0*/  HMMA.1688.F32.TF32 R248, R4, R162, R248 ;  /* 0x000000a204f8723c */ /* 0x000fe800000810f8 */
[----:B------:R2:W-:Y:S04]  /*15b800*/  LDGSTS.E [R12+-0x7ed00], [R10.64], P1 ;  /* 0x813000000a0c7fae */ /* 0x0005e80008921844 */
[----:B-1----:R-:W3:Y:S01]  /*15b810*/  LDL.LU.64 R246, [R1+0x84a8] ;  /* 0x0084a80001f67983 */ /* 0x002ee20000300a00 */
[----:B------:R-:W3:Y:S02]  /*15b820*/  LDL.LU.64 R244, [R1+0x84a0] ;  /* 0x0084a00001f47983 */ /* 0x000ee40000300a00 */
[----:B------:R-:W4:Y:S02]  /*15b830*/  LDL.LU R19, [R1+0x67d0] ;  /* 0x0067d00001137983 */ /* 0x000f240000300800 */
[----:B------:R-:W3:Y:S01]  /*15b840*/  LDL.LU R18, [R1+0x67a4] ;  /* 0x0067a40001127983 */ /* 0x000ee20000300800 */
[----:B------:R-:W-:-:S02]  /*15b850*/  ISETP.GT.AND P5, PT, R8, 0x23, PT ;  /* 0x000000230800780c */ /* 0x000fc40003fa4270 */
[----:B--2---:R-:W-:Y:S01]  /*15b860*/  MOV R11, R146 ;  /* 0x00000092000b7202 */ /* 0x004fe20000000f00 */
[----:B------:R-:W-:Y:S01]  /*15b870*/  IMAD.MOV.U32 R10, RZ, RZ, R16 ;  /* 0x000000ffff0a7224 */ /* 0x000fe200078e0010 */
[----:B------:R-:W2:Y:S01]  /*15b880*/  LDL.LU R146, [R1+0x6798] ;  /* 0x0067980001927983 */ /* 0x000ea20000300800 */
[----:B------:R-:W2:Y:S01]  /*15b890*/  LDL.LU R16, [R1+0x679c] ;  /* 0x00679c0001107983 */ /* 0x000ea20000300800 */
[----:B------:R-:W-:Y:S01]  /*15b8a0*/  SEL R14, RZ, 0x4, !P5 ;  /* 0x00000004ff0e7807 */ /* 0x000fe20006800000 */
[-C--:B------:R-:W-:Y:S01]  /*15b8b0*/  IADD3 R147, P5, R147, R151.reuse, RZ ;  /* 0x0000009793937210 */ /* 0x080fe20007fbe0ff */
[----:B------:R-:W-:Y:S02]  /*15b8c0*/  IADD3 R17, P6, R17, R151, RZ ;  /* 0x0000009711117210 */ /* 0x000fe40007fde0ff */
[----:B------:R-:W-:Y:S01]  /*15b8d0*/  MOV R163, c[0x0][0x188] ;  /* 0x0000620000a37a02 */ /* 0x000fe20000000f00 */
[----:B------:R1:W-:Y:S01]  /*15b8e0*/  LDGSTS.E [R13+-0x7ec80], [R10.64], P1 ;  /* 0x813800000a0d7fae */ /* 0x0003e20008921844 */
[----:B------:R-:W-:-:S03]  /*15b8f0*/  IMAD.X R150, R150, 0x1, R2, P5 ;  /* 0x0000000196967824 */ /* 0x000fc600028e0602 */
[----:B------:R-:W-:Y:S01]  /*15b900*/  STL [R1+0x67e4], R147 ;  /* 0x0067e49301007387 */ /* 0x000fe20000100800 */
[----:B------:R-:W-:Y:S01]  /*15b910*/  STL [R1+0x67dc], R17 ;  /* 0x0067dc1101007387 */ /* 0x000fe20000100800 */
[----:B------:R-:W-:Y:S02]  /*15b920*/  SEL R12, R14, RZ, !P3 ;  /* 0x000000ff0e0c7207 */ /* 0x000fe40005800000 */
[----:B------:R-:W-:Y:S01]  /*15b930*/  STL [R1+0x67d8], R150 ;  /* 0x0067d89601007387 */ /* 0x000fe20000100800 */
[----:B------:R2:W-:Y:S02]  /*15b940*/  STL.64 [R1+0x9e0], R248 ;  /* 0x0009e0f801007387 */ /* 0x0005e40000100a00 */
[----:B------:R2:W-:Y:S02]  /*15b950*/  STL.64 [R1+0x9e8], R250 ;  /* 0x0009e8fa01007387 */ /* 0x0005e40000100a00 */
[----:B------:R-:W2:Y:S02]  /*15b960*/  LDL.LU R14, [R1+0x6790] ;  /* 0x00679000010e7983 */ /* 0x000ea40000300800 */
[----:B------:R-:W-:-:S05]  /*15b970*/  IMAD.SHL.U32 R163, R163, 0x80, RZ ;  /* 0x00000080a3a37824 */ /* 0x000fca00078e00ff */
[----:B------:R-:W-:Y:S02]  /*15b980*/  SHF.L.U32 R163, R163, 0x2, RZ ;  /* 0x00000002a3a37819 */ /* 0x000fe400000006ff */
[----:B------:R-:W-:Y:S01]  /*15b990*/  ISETP.NE.U32.AND P1, PT, R12, RZ, PT ;  /* 0x000000ff0c00720c */ /* 0x000fe20003f25070 */
[----:B------:R-:W-:Y:S01]  /*15b9a0*/  IADD3 R12, R9, 0x100000, RZ ;  /* 0x00100000090c7810 */ /* 0x000fe20007ffe0ff */
[----:B-1----:R-:W-:Y:S01]  /*15b9b0*/  MOV R10, R147 ;  /* 0x00000093000a7202 */ /* 0x002fe20000000f00 */
[----:B------:R-:W-:-:S05]  /*15b9c0*/  IMAD.MOV.U32 R11, RZ, RZ, R150 ;  /* 0x000000ffff0b7224 */ /* 0x000fca00078e0096 */
[----:B------:R1:W-:Y:S02]  /*15b9d0*/  LDGSTS.E [R12+-0x7e900], [R10.64], P0 ;  /* 0x817000000a0c7fae */ /* 0x0003e40008121844 */
[----:B-1----:R-:W-:Y:S02]  /*15b9e0*/  IMAD.MOV.U32 R10, RZ, RZ, R17 ;  /* 0x000000ffff0a7224 */ /* 0x002fe400078e0011 */
[----:B----4-:R-:W-:Y:S01]  /*15b9f0*/  IMAD.X R19, R19, 0x1, R2, P6 ;  /* 0x0000000113137824 */ /* 0x010fe200030e0602 */
[----:B---3--:R-:W-:-:S04]  /*15ba00*/  IADD3 R18, P5, R18, R163, RZ ;  /* 0x000000a312127210 */ /* 0x008fc80007fbe0ff */
[----:B------:R1:W-:Y:S01]  /*15ba10*/  STL [R1+0x67d0], R19 ;  /* 0x0067d01301007387 */ /* 0x0003e20000100800 */
[----:B--2---:R-:W-:Y:S01]  /*15ba20*/  IADD3.X R146, R146, R2, RZ, P5, !PT ;  /* 0x0000000292927210 */ /* 0x004fe20002ffe4ff */
[----:B------:R-:W-:Y:S02]  /*15ba30*/  IADD3 R16, P5, R16, R163, RZ ;  /* 0x000000a310107210 */ /* 0x000fe40007fbe0ff */
[----:B------:R2:W-:Y:S01]  /*15ba40*/  STL [R1+0x67a4], R18 ;  /* 0x0067a41201007387 */ /* 0x0005e20000100800 */
[----:B------:R-:W3:Y:S02]  /*15ba50*/  LDL.LU R248, [R1] ;  /* 0x0000000001f87983 */ /* 0x000ee40000300800 */
[----:B------:R4:W-:Y:S02]  /*15ba60*/  STL [R1+0x6798], R146 ;  /* 0x0067989201007387 */ /* 0x0009e40000100800 */
[----:B------:R-:W3:Y:S01]  /*15ba70*/  LDL.LU R249, [R1+0x4] ;  /* 0x0000040001f97983 */ /* 0x000ee20000300800 */
[----:B------:R-:W-:Y:S01]  /*15ba80*/  STL [R1+0x679c], R16 ;  /* 0x00679c1001007387 */ /* 0x000fe20000100800 */
[----:B------:R-:W3:Y:S02]  /*15ba90*/  LDL.LU R250, [R1+0x8] ;  /* 0x0000080001fa7983 */ /* 0x000ee40000300800 */
[----:B------:R-:W3:Y:S01]  /*15baa0*/  LDL.LU R251, [R1+0xc] ;  /* 0x00000c0001fb7983 */ /* 0x000ee20000300800 */
[----:B------:R-:W-:Y:S01]  /*15bab0*/  MOV R11, R19 ;  /* 0x00000013000b7202 */ /* 0x000fe20000000f00 */
[----:B------:R-:W3:Y:S01]  /*15bac0*/  LDL.LU R17, [R1+0x6764] ;  /* 0x0067640001117983 */ /* 0x000ee20000300800 */
[----:B-1----:R-:W3:Y:S03]  /*15bad0*/  LDL.LU R19, [R1+0x675c] ;  /* 0x00675c0001137983 */ /* 0x002ee60000300800 */
[----:B------:R1:W-:Y:S01]  /*15bae0*/  LDGSTS.E [R13+-0x7e880], [R10.64], P0 ;  /* 0x817800000a0d7fae */ /* 0x0003e20008121844 */
[----:B------:R-:W-:Y:S01]  /*15baf0*/  IMAD.X R14, R14, 0x1, R2, P5 ;  /* 0x000000010e0e7824 */ /* 0x000fe200028e0602 */
[----:B-1----:R-:W-:-:S02]  /*15bb00*/  MOV R10, R18 ;  /* 0x00000012000a7202 */ /* 0x002fc40000000f00 */
[----:B--2---:R-:W2:Y:S02]  /*15bb10*/  LDL.LU R18, [R1+0x6758] ;  /* 0x0067580001127983 */ /* 0x004ea40000300800 */
[----:B------:R-:W-:Y:S02]  /*15bb20*/  STL [R1+0x6790], R14 ;  /* 0x0067900e01007387 */ /* 0x000fe40000100800 */
[----:B------:R-:W2:Y:S02]  /*15bb30*/  LDL.LU R154, [R1+0x6750] ;  /* 0x00675000019a7983 */ /* 0x000ea40000300800 */
[----:B------:R-:W-:Y:S01]  /*15bb40*/  IMAD.MOV.U32 R11, RZ, RZ, R146 ;  /* 0x000000ffff0b7224 */ /* 0x000fe200078e0092 */
[C---:B------:R-:W-:Y:S01]  /*15bb50*/  ISETP.GT.AND P0, PT, R8.reuse, 0x27, PT ;  /* 0x000000270800780c */ /* 0x040fe20003f04270 */
[----:B------:R-:W2:Y:S04]  /*15bb60*/  LDL.LU R150, [R1+0x6724] ;  /* 0x0067240001967983 */ /* 0x000ea80000300800 */
[----:B------:R1:W-:Y:S01]  /*15bb70*/  LDGSTS.E [R12+-0x7e500], [R10.64], P4 ;  /* 0x81b000000a0c7fae */ /* 0x0003e2000a121844 */
[----:B----4-:R-:W4:Y:S01]  /*15bb80*/  LDL.LU R146, [R1+0x671c] ;  /* 0x00671c0001927983 */ /* 0x010f220000300800 */
[----:B-1----:R-:W-:Y:S01]  /*15bb90*/  MOV R10, R16 ;  /* 0x00000010000a7202 */ /* 0x002fe20000000f00 */
[----:B------:R-:W-:Y:S01]  /*15bba0*/  IMAD.MOV.U32 R11, RZ, RZ, R14 ;  /* 0x000000ffff0b7224 */ /* 0x000fe200078e000e */
[----:B------:R-:W-:Y:S01]  /*15bbb0*/  SEL R12, RZ, 0x4, !P0 ;  /* 0x00000004ff0c7807 */ /* 0x000fe20004000000 */
[----:B------:R-:W-:-:S03]  /*15bbc0*/  ISETP.GT.AND P0, PT, R8, 0x2b, PT ;  /* 0x0000002b0800780c */ /* 0x000fc60003f04270 */
[----:B------:R1:W-:Y:S02]  /*15bbd0*/  LDGSTS.E [R13+-0x7e480], [R10.64], P4 ;  /* 0x81b800000a0d7fae */ /* 0x0003e4000a121844 */
[----:B-1----:R-:W-:Y:S02]  /*15bbe0*/  SEL R11, RZ, 0x4, !P0 ;  /* 0x00000004ff0b7807 */ /* 0x002fe40004000000 */
[----:B------:R-:W-:-:S04]  /*15bbf0*/  SEL R10, R12, RZ, !P3 ;  /* 0x000000ff0c0a7207 */ /* 0x000fc80005800000 */
[----:B------:R-:W-:Y:S01]  /*15bc00*/  ISETP.NE.U32.AND P5, PT, R10, RZ, PT ;  /* 0x000000ff0a00720c */ /* 0x000fe20003fa5070 */
[----:B------:R-:W-:Y:S01]  /*15bc10*/  SEL R10, R11, RZ, !P3 ;  /* 0x000000ff0b0a7207 */ /* 0x000fe20005800000 */
[----:B------:R-:W-:Y:S01]  /*15bc20*/  IADD3 R12, R9, 0x100000, RZ ;  /* 0x00100000090c7810 */ /* 0x000fe20007ffe0ff */
[----:B---3--:R-:W-:Y:S01]  /*15bc30*/  HMMA.1688.F32.TF32 R248, R4, R166, R248 ;  /* 0x000000a604f8723c */ /* 0x008fe200000810f8 */
[-C--:B------:R-:W-:Y:S02]  /*15bc40*/  IADD3 R17, P0, R17, R163.reuse, RZ ;  /* 0x000000a311117210 */ /* 0x080fe40007f1e0ff */
[----:B------:R-:W-:-:S03]  /*15bc50*/  IADD3 R19, P4, R19, R163, RZ ;  /* 0x000000a313137210 */ /* 0x000fc60007f9e0ff */
[----:B------:R-:W-:Y:S02]  /*15bc60*/  STL [R1+0x6764], R17 ;  /* 0x0067641101007387 */ /* 0x000fe40000100800 */
[----:B------:R-:W-:Y:S01]  /*15bc70*/  STL [R1+0x675c], R19 ;  /* 0x00675c1301007387 */ /* 0x000fe20000100800 */
[----:B--2---:R-:W-:Y:S01]  /*15bc80*/  IADD3.X R18, R18, R2, RZ, P0, !PT ;  /* 0x0000000212127210 */ /* 0x004fe200007fe4ff */
[----:B------:R-:W-:-:S04]  /*15bc90*/  IMAD.X R154, R154, 0x1, R2, P4 ;  /* 0x000000019a9a7824 */ /* 0x000fc800020e0602 */
[----:B------:R-:W-:Y:S01]  /*15bca0*/  STL [R1+0x6758], R18 ;  /* 0x0067581201007387 */ /* 0x000fe20000100800 */
[----:B------:R-:W-:Y:S08]  /*15bcb0*/  STL [R1+0x6750], R154 ;  /* 0x0067509a01007387 */ /* 0x000ff00000100800 */
[----:B------:R-:W-:Y:S02]  /*15bcc0*/  STL.64 [R1+0x9c0], R248 ;  /* 0x0009c0f801007387 */ /* 0x000fe40000100a00 */
[----:B------:R1:W-:Y:S02]  /*15bcd0*/  STL.64 [R1+0x9c8], R250 ;  /* 0x0009c8fa01007387 */ /* 0x0003e40000100a00 */
[----:B-1----:R-:W2:Y:S01]  /*15bce0*/  LDL.LU.64 R250, [R1+0x8498] ;  /* 0x0084980001fa7983 */ /* 0x002ea20000300a00 */
[----:B------:R-:W2:Y:S02]  /*15bcf0*/  LDL.LU.64 R248, [R1+0x8490] ;  /* 0x0084900001f87983 */ /* 0x000ea40000300a00 */
[----:B------:R-:W3:Y:S02]  /*15bd00*/  LDL.LU R151, [R1+0x6718] ;  /* 0x0067180001977983 */ /* 0x000ee40000300800 */
[----:B------:R-:W3:Y:S01]  /*15bd10*/  LDL.LU R16, [R1+0x66e4] ;  /* 0x0066e40001107983 */ /* 0x000ee20000300800 */
[----:B------:R-:W3:Y:S01]  /*15bd20*/  LDL.LU R147, [R1+0x6710] ;  /* 0x0067100001937983 */ /* 0x000ee20000300800 */
[----:B------:R-:W-:Y:S01]  /*15bd30*/  ISETP.NE.U32.AND P4, PT, R10, RZ, PT ;  /* 0x000000ff0a00720c */ /* 0x000fe20003f85070 */
[----:B------:R-:W-:-:S02]  /*15bd40*/  MOV R10, R17 ;  /* 0x00000011000a7202 */ /* 0x000fc40000000f00 */
[----:B------:R-:W-:Y:S02]  /*15bd50*/  IMAD.MOV.U32 R11, RZ, RZ, R18 ;  /* 0x000000ffff0b7224 */ /* 0x000fe400078e0012 */
[----:B------:R-:W3:Y:S01]  /*15bd60*/  LDL.LU R18, [R1+0x66d8] ;  /* 0x0066d80001127983 */ /* 0x000ee20000300800 */
[----:B------:R-:W3:Y:S03]  /*15bd70*/  LDL.LU R17, [R1+0x66dc] ;  /* 0x0066dc0001117983 */ /* 0x000ee60000300800 */
[----:B------:R1:W-:Y:S02]  /*15bd80*/  LDGSTS.E [R12+-0x7e100], [R10.64], P2 ;  /* 0x81f000000a0c7fae */ /* 0x0003e40009121844 */
[----:B-1----:R-:W-:Y:S02]  /*15bd90*/  MOV R10, R19 ;  /* 0x00000013000a7202 */ /* 0x002fe40000000f00 */
[----:B------:R-:W3:Y:S01]  /*15bda0*/  LDL.LU R19, [R1+0x66d0] ;  /* 0x0066d00001137983 */ /* 0x000ee20000300800 */
[----:B------:R-:W-:Y:S01]  /*15bdb0*/  ISETP.GT.AND P0, PT, R8, 0x2f, PT ;  /* 0x0000002f0800780c */ /* 0x000fe20003f04270 */
[----:B------:R-:W-:-:S03]  /*15bdc0*/  IMAD.MOV.U32 R11, RZ, RZ, R154 ;  /* 0x000000ffff0b7224 */ /* 0x000fc600078e009a */
[----:B------:R-:W-:Y:S01]  /*15bdd0*/  SEL R14, RZ, 0x4, !P0 ;  /* 0x00000004ff0e7807 */ /* 0x000fe20004000000 */
[-C--:B------:R-:W-:Y:S01]  /*15bde0*/  IADD3 R150, P0, R150, R163.reuse, RZ ;  /* 0x000000a396967210 */ /* 0x080fe20007f1e0ff */
[----:B------:R1:W-:Y:S01]  /*15bdf0*/  LDGSTS.E [R13+-0x7e080], [R10.64], P2 ;  /* 0x81f800000a0d7fae */ /* 0x0003e20009121844 */
[----:B----4-:R-:W-:Y:S02]  /*15be00*/  IADD3 R146, P2, R146, R163, RZ ;  /* 0x000000a392927210 */ /* 0x010fe40007f5e0ff */
[----:B------:R-:W-:Y:S01]  /*15be10*/  SEL R12, R14, RZ, !P3 ;  /* 0x000000ff0e0c7207 */ /* 0x000fe20005800000 */
[----:B------:R-:W-:Y:S02]  /*15be20*/  STL [R1+0x6724], R150 ;  /* 0x0067249601007387 */ /* 0x000fe40000100800 */
[----:B------:R-:W-:Y:S01]  /*15be30*/  STL [R1+0x671c], R146 ;  /* 0x00671c9201007387 */ /* 0x000fe20000100800 */
[----:B-1----:R-:W-:Y:S01]  /*15be40*/  MOV R10, R150 ;  /* 0x00000096000a7202 */ /* 0x002fe20000000f00 */
[----:B--2---:R-:W-:Y:S01]  /*15be50*/  HMMA.1688.F32.TF32 R248, R4, R170, R248 ;  /* 0x000000aa04f8723c */ /* 0x004fe200000810f8 */
[----:B---3--:R-:W-:Y:S01]  /*15be60*/  IADD3.X R151, R151, R2, RZ, P0, !PT ;  /* 0x0000000297977210 */ /* 0x008fe200007fe4ff */
[----:B------:R-:W-:-:S02]  /*15be70*/  ISETP.NE.U32.AND P0, PT, R12, RZ, PT ;  /* 0x000000ff0c00720c */ /* 0x000fc40003f05070 */
[----:B------:R-:W-:Y:S01]  /*15be80*/  IMAD.X R147, R147, 0x1, R2, P2 ;  /* 0x0000000193937824 */ /* 0x000fe200010e0602 */
[-C--:B------:R-:W-:Y:S02]  /*15be90*/  IADD3 R16, P2, R16, R163.reuse, RZ ;  /* 0x000000a310107210 */ /* 0x080fe40007f5e0ff */
[----:B------:R-:W-:Y:S01]  /*15bea0*/  IADD3 R12, R9, 0x100000, RZ ;  /* 0x00100000090c7810 */ /* 0x000fe20007ffe0ff */
[----:B------:R-:W-:Y:S01]  /*15beb0*/  IMAD.MOV.U32 R11, RZ, RZ, R151 ;  /* 0x000000ffff0b7224 */ /* 0x000fe200078e0097 */
[----:B------:R-:W-:Y:S01]  /*15bec0*/  IADD3.X R18, R18, R2, RZ, P2, !PT ;  /* 0x0000000212127210 */ /* 0x000fe200017fe4ff */
[----:B------:R-:W-:Y:S01]  /*15bed0*/  IADD3 R17, P2, R17, R163, RZ ;  /* 0x000000a311117210 */ /* 0x000fe20007f5e0ff */
[----:B------:R-:W-:Y:S04]  /*15bee0*/  STL [R1+0x6718], R151 ;  /* 0x0067189701007387 */ /* 0x000fe80000100800 */
[----:B------:R1:W-:Y:S02]  /*15bef0*/  LDGSTS.E [R12+-0x7dd00], [R10.64], P1 ;  /* 0x823000000a0c7fae */ /* 0x0003e40008921844 */
[----:B-1----:R-:W-:Y:S01]  /*15bf00*/  IMAD.MOV.U32 R10, RZ, RZ, R146 ;  /* 0x000000ffff0a7224 */ /* 0x002fe200078e0092 */
[----:B------:R-:W-:-:S05]  /*15bf10*/  MOV R11, R147 ;  /* 0x00000093000b7202 */ /* 0x000fca0000000f00 */
[----:B------:R-:W-:Y:S01]  /*15bf20*/  STL.64 [R1+0x770], R248 ;  /* 0x000770f801007387 */ /* 0x000fe20000100a00 */
[----:B------:R-:W-:Y:S02]  /*15bf30*/  STL.64 [R1+0x778], R250 ;  /* 0x000778fa01007387 */ /* 0x000fe40000100a00 */
[----:B------:R-:W-:Y:S02]  /*15bf40*/  STL [R1+0x6710], R147 ;  /* 0x0067109301007387 */ /* 0x000fe40000100800 */
[----:B------:R-:W-:Y:S01]  /*15bf50*/  IMAD.X R19, R19, 0x1, R2, P2 ;  /* 0x0000000113137824 */ /* 0x000fe200010e0602 */
[----:B------:R1:W-:Y:S04]  /*15bf60*/  STL [R1+0x66e4], R16 ;  /* 0x0066e41001007387 */ /* 0x0003e80000100800 */
[----:B------:R2:W-:Y:S01]  /*15bf70*/  LDGSTS.E [R13+-0x7dc80], [R10.64], P1 ;  /* 0x823800000a0d7fae */ /* 0x0005e20008921844 */
[----:B------:R3:W-:Y:S02]  /*15bf80*/  STL [R1+0x66d8], R18 ;  /* 0x0066d81201007387 */ /* 0x0007e40000100800 */
[----:B------:R-:W-:Y:S01]  /*15bf90*/  STL [R1+0x66dc], R17 ;  /* 0x0066dc1101007387 */ /* 0x000fe20000100800 */
[----:B--2---:R-:W-:Y:S01]  /*15bfa0*/  MOV R10, R16 ;  /* 0x00000010000a7202 */ /* 0x004fe20000000f00 */
[----:B------:R-:W-:Y:S01]  /*15bfb0*/  IMAD.MOV.U32 R11, RZ, RZ, R18 ;  /* 0x000000ffff0b7224 */ /* 0x000fe200078e0012 */
[----:B-1----:R-:W2:Y:S01]  /*15bfc0*/  LDL.LU R16, [R1+0x66a4] ;  /* 0x0066a40001107983 */ /* 0x002ea20000300800 */
[----:B------:R1:W-:Y:S02]  /*15bfd0*/  STL [R1+0x66d0], R19 ;  /* 0x0066d01301007387 */ /* 0x0003e40000100800 */
[----:B---3--:R-:W3:Y:S01]  /*15bfe0*/  LDL.LU R18, [R1+0x669c] ;  /* 0x00669c0001127983 */ /* 0x008ee20000300800 */
[----:B------:R4:W-:Y:S02]  /*15bff0*/  LDGSTS.E [R12+-0x7d900], [R10.64], P5 ;  /* 0x827000000a0c7fae */ /* 0x0009e4000a921844 */
[----:B----4-:R-:W-:-:S02]  /*15c000*/  IMAD.MOV.U32 R11, RZ, RZ, R19 ;  /* 0x000000ffff0b7224 */ /* 0x010fc400078e0013 */
[----:B-1----:R-:W4:Y:S01]  /*15c010*/  LDL.LU R19, [R1+0x6698] ;  /* 0x0066980001137983 */ /* 0x002f220000300800 */
[----:B------:R-:W4:Y:S01]  /*15c020*/  LDL.LU R154, [R1+0x6690] ;  /* 0x00669000019a7983 */ /* 0x000f220000300800 */
[C---:B------:R-:W-:Y:S01]  /*15c030*/  ISETP.GT.AND P1, PT, R8.reuse, 0x33, PT ;  /* 0x000000330800780c */ /* 0x040fe20003f24270 */
[----:B------:R-:W-:Y:S01]  /*15c040*/  HMMA.1688.F32.TF32 R244, R4, R174, R244 ;  /* 0x000000ae04f4723c */ /* 0x000fe200000810f4 */
[----:B------:R-:W-:Y:S01]  /*15c050*/  MOV R10, R17 ;  /* 0x00000011000a7202 */ /* 0x000fe20000000f00 */
[----:B------:R-:W4:Y:S01]  /*15c060*/  LDL.LU R248, [R1+0x900] ;  /* 0x0009000001f87983 */ /* 0x000f220000300800 */
[----:B------:R-:W-:Y:S01]  /*15c070*/  SEL R12, RZ, 0x4, !P1 ;  /* 0x00000004ff0c7807 */ /* 0x000fe20004800000 */
[----:B------:R-:W-:Y:S02]  /*15c080*/  ISETP.GT.AND P1, PT, R8, 0x37, PT ;  /* 0x000000370800780c */ /* 0x000fe40003f24270 */
[----:B------:R-:W4:Y:S01]  /*15c090*/  LDL.LU R249, [R1+0x904] ;  /* 0x0009040001f97983 */ /* 0x000f220000300800 */
[----:B------:R1:W-:Y:S04]  /*15c0a0*/  LDGSTS.E [R13+-0x7d880], [R10.64], P5 ;  /* 0x827800000a0d7fae */ /* 0x0003e8000a921844 */
[----:B------:R-:W4:Y:S01]  /*15c0b0*/  LDL.LU R250, [R1+0x908] ;  /* 0x0009080001fa7983 */ /* 0x000f220000300800 */
[----:B------:R-:W4:Y:S02]  /*15c0c0*/  LDL.LU R251, [R1+0x90c] ;  /* 0x00090c0001fb7983 */ /* 0x000f240000300800 */
[----:B------:R-:W4:Y:S02]  /*15c0d0*/  LDL.LU R150, [R1+0x6664] ;  /* 0x0066640001967983 */ /* 0x000f240000300800 */
[----:B------:R-:W4:Y:S01]  /*15c0e0*/  LDL.LU R146, [R1+0x665c] ;  /* 0x00665c0001927983 */ /* 0x000f220000300800 */
[----:B-1----:R-:W-:-:S02]  /*15c0f0*/  SEL R11, RZ, 0x4, !P1 ;  /* 0x00000004ff0b7807 */ /* 0x002fc40004800000 */
[----:B------:R-:W-:-:S04]  /*15c100*/  SEL R10, R12, RZ, !P3 ;  /* 0x000000ff0c0a7207 */ /* 0x000fc80005800000 */
[----:B------:R-:W-:Y:S01]  /*15c110*/  ISETP.NE.U32.AND P5, PT, R10, RZ, PT ;  /* 0x000000ff0a00720c */ /* 0x000fe20003fa5070 */
[----:B------:R-:W-:Y:S01]  /*15c120*/  SEL R10, R11, RZ, !P3 ;  /* 0x000000ff0b0a7207 */ /* 0x000fe20005800000 */
[----:B------:R-:W-:Y:S02]  /*15c130*/  IADD3 R12, R9, 0x100000, RZ ;  /* 0x00100000090c7810 */ /* 0x000fe40007ffe0ff */
[-C--:B--2---:R-:W-:Y:S02]  /*15c140*/  IADD3 R16, P1, R16, R163.reuse, RZ ;  /* 0x000000a310107210 */ /* 0x084fe40007f3e0ff */
[----:B---3--:R-:W-:-:S03]  /*15c150*/  IADD3 R18, P2, R18, R163, RZ ;  /* 0x000000a312127210 */ /* 0x008fc60007f5e0ff */
[----:B------:R-:W-:Y:S02]  /*15c160*/  STL [R1+0x66a4], R16 ;  /* 0x0066a41001007387 */ /* 0x000fe40000100800 */
[----:B------:R-:W-:Y:S01]  /*15c170*/  STL [R1+0x669c], R18 ;  /* 0x00669c1201007387 */ /* 0x000fe20000100800 */
[----:B----4-:R-:W-:Y:S01]  /*15c180*/  IADD3.X R19, R19, R2, RZ, P1, !PT ;  /* 0x0000000213137210 */ /* 0x010fe20000ffe4ff */
[----:B------:R-:W-:-:S04]  /*15c190*/  IMAD.X R154, R154, 0x1, R2, P2 ;  /* 0x000000019a9a7824 */ /* 0x000fc800010e0602 */
[----:B------:R1:W-:Y:S01]  /*15c1a0*/  STL [R1+0x6698], R19 ;  /* 0x0066981301007387 */ /* 0x0003e20000100800 */
[----:B------:R-:W-:Y:S02]  /*15c1b0*/  STL [R1+0x6690], R154 ;  /* 0x0066909a01007387 */ /* 0x000fe40000100800 */
[----:B------:R-:W2:Y:S02]  /*15c1c0*/  LDL.LU R151, [R1+0x6658] ;  /* 0x0066580001977983 */ /* 0x000ea40000300800 */
[----:B------:R-:W3:Y:S01]  /*15c1d0*/  LDL.LU R17, [R1+0x6624] ;  /* 0x0066240001117983 */ /* 0x000ee20000300800 */
[----:B------:R-:W-:Y:S01]  /*15c1e0*/  STL.64 [R1+0x660], R244 ;  /* 0x000660f401007387 */ /* 0x000fe20000100a00 */
[----:B------:R4:W-:Y:S02]  /*15c1f0*/  STL.64 [R1+0x668], R246 ;  /* 0x000668f601007387 */ /* 0x0009e40000100a00 */
[----:B------:R-:W3:Y:S01]  /*15c200*/  LDL.LU R147, [R1+0x6650] ;  /* 0x0066500001937983 */ /* 0x000ee20000300800 */
[----:B------:R-:W-:Y:S01]  /*15c210*/  ISETP.NE.U32.AND P1, PT, R10, RZ, PT ;  /* 0x000000ff0a00720c */ /* 0x000fe20003f25070 */
[----:B------:R-:W-:-:S02]  /*15c220*/  MOV R10, R16 ;  /* 0x00000010000a7202 */ /* 0x000fc40000000f00 */
[----:B------:R-:W-:Y:S02]  /*15c230*/  IMAD.MOV.U32 R11, RZ, RZ, R19 ;  /* 0x000000ffff0b7224 */ /* 0x000fe400078e0013 */
[----:B-1----:R-:W3:Y:S01]  /*15c240*/  LDL.LU R19, [R1+0x6618] ;  /* 0x0066180001137983 */ /* 0x002ee20000300800 */
[----:B------:R-:W3:Y:S03]  /*15c250*/  LDL.LU R16, [R1+0x661c] ;  /* 0x00661c0001107983 */ /* 0x000ee60000300800 */
[----:B------:R1:W-:Y:S02]  /*15c260*/  LDGSTS.E [R12+-0x7d500], [R10.64], P4 ;  /* 0x82b000000a0c7fae */ /* 0x0003e4000a121844 */
[----:B-1----:R-:W-:Y:S02]  /*15c270*/  MOV R10, R18 ;  /* 0x00000012000a7202 */ /* 0x002fe40000000f00 */
[----:B------:R-:W3:Y:S01]  /*15c280*/  LDL.LU R18, [R1+0x6610] ;  /* 0x0066100001127983 */ /* 0x000ee20000300800 */
[----:B----4-:R-:W-:Y:S01]  /*15c290*/  HMMA.1688.F32.TF32 R244, R4, R178, R248 ;  /* 0x000000b204f4723c */ /* 0x010fe200000810f8 */
[----:B------:R-:W-:Y:S01]  /*15c2a0*/  IMAD.MOV.U32 R11, RZ, RZ, R154 ;  /* 0x000000ffff0b7224 */ /* 0x000fe200078e009a */
[----:B------:R-:W-:-:S04]  /*15c2b0*/  ISETP.GT.AND P2, PT, R8, 0x3b, PT ;  /* 0x0000003b0800780c */ /* 0x000fc80003f44270 */
[----:B------:R1:W-:Y:S01]  /*15c2c0*/  LDGSTS.E [R13+-0x7d480], [R10.64], P4 ;  /* 0x82b800000a0d7fae */ /* 0x0003e2000a121844 */
[-C--:B------:R-:W-:Y:S02]  /*15c2d0*/  IADD3 R146, P4, R146, R163.reuse, RZ ;  /* 0x000000a392927210 */ /* 0x080fe40007f9e0ff */
[----:B------:R-:W-:Y:S01]  /*15c2e0*/  SEL R14, RZ, 0x4, !P2 ;  /* 0x00000004ff0e7807 */ /* 0x000fe20005000000 */
[----:B------:R-:W-:-:S05]  /*15c2f0*/  IADD3 R150, P2, R150, R163, RZ ;  /* 0x000000a396967210 */ /* 0x000fca0007f5e0ff */
[----:B------:R-:W-:Y:S01]  /*15c300*/  STL [R1+0x6664], R150 ;  /* 0x0066649601007387 */ /* 0x000fe20000100800 */
[----:B------:R-:W-:Y:S01]  /*15c310*/  STL [R1+0x665c], R146 ;  /* 0x00665c9201007387 */ /* 0x000fe20000100800 */
[----:B------:R-:W-:Y:S02]  /*15c320*/  SEL R12, R14, RZ, !P3 ;  /* 0x000000ff0e0c7207 */ /* 0x000fe40005800000 */
[----:B-1----:R-:W-:Y:S02]  /*15c330*/  MOV R10, R150 ;  /* 0x00000096000a7202 */ /* 0x002fe40000000f00 */
[----:B--2---:R-:W-:Y:S01]  /*15c340*/  IADD3.X R151, R151, R2, RZ, P2, !PT ;  /* 0x0000000297977210 */ /* 0x004fe200017fe4ff */
[----:B---3--:R-:W-:Y:S01]  /*15c350*/  IMAD.X R147, R147, 0x1, R2, P4 ;  /* 0x0000000193937824 */ /* 0x008fe200020e0602 */
[----:B------:R-:W-:-:S03]  /*15c360*/  IADD3 R17, P4, R17, R163, RZ ;  /* 0x000000a311117210 */ /* 0x000fc60007f9e0ff */
[----:B------:R-:W-:Y:S01]  /*15c370*/  STL [R1+0x6658], R151 ;  /* 0x0066589701007387 */ /* 0x000fe20000100800 */
[----:B------:R-:W-:Y:S01]  /*15c380*/  IADD3.X R19, R19, R2, RZ, P4, !PT ;  /* 0x0000000213137210 */ /* 0x000fe200027fe4ff */
[----:B------:R-:W-:Y:S02]  /*15c390*/  IADD3 R16, P4, R16, R163, RZ ;  /* 0x000000a310107210 */ /* 0x000fe40007f9e0ff */
[----:B------:R1:W-:Y:S01]  /*15c3a0*/  STL.64 [R1+0x620], R244 ;  /* 0x000620f401007387 */ /* 0x0003e20000100a00 */
[----:B------:R2:W-:Y:S02]  /*15c3b0*/  STL.64 [R1+0x628], R246 ;  /* 0x000628f601007387 */ /* 0x0005e40000100a00 */
[----:B------:R-:W-:Y:S02]  /*15c3c0*/  STL [R1+0x6650], R147 ;  /* 0x0066509301007387 */ /* 0x000fe40000100800 */
[----:B------:R3:W-:Y:S01]  /*15c3d0*/  STL [R1+0x6624], R17 ;  /* 0x0066241101007387 */ /* 0x0007e20000100800 */
[----:B------:R-:W-:Y:S01]  /*15c3e0*/  ISETP.NE.U32.AND P2, PT, R12, RZ, PT ;  /* 0x000000ff0c00720c */ /* 0x000fe20003f45070 */
[----:B------:R2:W-:Y:S01]  /*15c3f0*/  STL [R1+0x6618], R19 ;  /* 0x0066181301007387 */ /* 0x0005e20000100800 */
[----:B------:R-:W-:Y:S01]  /*15c400*/  IADD3 R12, R9, 0x100000, RZ ;  /* 0x00100000090c7810 */ /* 0x000fe20007ffe0ff */
[----:B------:R-:W-:-:S02]  /*15c410*/  IMAD.MOV.U32 R11, RZ, RZ, R151 ;  /* 0x000000ffff0b7224 */ /* 0x000fc400078e0097 */
[----:B------:R-:W-:Y:S01]  /*15c420*/  STL [R1+0x661c], R16 ;  /* 0x00661c1001007387 */ /* 0x000fe20000100800 */
[----:B-1----:R-:W4:Y:S04]  /*15c430*/  LDL.LU R244, [R1+0x910] ;  /* 0x0009100001f47983 */ /* 0x002f280000300800 */
[----:B------:R1:W-:Y:S01]  /*15c440*/  LDGSTS.E [R12+-0x7d100], [R10.64], P0 ;  /* 0x82f000000a0c7fae */ /* 0x0003e20008121844 */
[----:B------:R-:W-:-:S05]  /*15c450*/  IMAD.X R18, R18, 0x1, R2, P4 ;  /* 0x0000000112127824 */ /* 0x000fca00020e0602 */
[----:B------:R3:W-:Y:S01]  /*15c460*/  STL [R1+0x6610], R18 ;  /* 0x0066101201007387 */ /* 0x0007e20000100800 */
[----:B------:R-:W4:Y:S02]  /*15c470*/  LDL.LU R245, [R1+0x914] ;  /* 0x0009140001f57983 */ /* 0x000f240000300800 */
[----:B--2---:R-:W4:Y:S02]  /*15c480*/  LDL.LU R246, [R1+0x918] ;  /* 0x0009180001f67983 */ /* 0x004f240000300800 */
[----:B------:R-:W4:Y:S02]  /*15c490*/  LDL.LU R247, [R1+0x91c] ;  /* 0x00091c0001f77983 */ /* 0x000f240000300800 */
[----:B-1----:R-:W-:Y:S01]  /*15c4a0*/  IMAD.MOV.U32 R10, RZ, RZ, R146 ;  /* 0x000000ffff0a7224 */ /* 0x002fe200078e0092 */
[----:B------:R-:W-:-:S05]  /*15c4b0*/  MOV R11, R147 ;  /* 0x00000093000b7202 */ /* 0x000fca0000000f00 */
[----:B------:R1:W-:Y:S02]  /*15c4c0*/  LDGSTS.E [R13+-0x7d080], [R10.64], P0 ;  /* 0x82f800000a0d7fae */ /* 0x0003e40008121844 */
[----:B-1----:R-:W-:Y:S01]  /*15c4d0*/  MOV R10, R17 ;  /* 0x00000011000a7202 */ /* 0x002fe20000000f00 */
[----:B------:R-:W-:Y:S01]  /*15c4e0*/  IMAD.MOV.U32 R11, RZ, RZ, R19 ;  /* 0x000000ffff0b7224 */ /* 0x000fe200078e0013 */
[----:B---3--:R-:W2:Y:S01]  /*15c4f0*/  LDL.LU R17, [R1+0x65e4] ;  /* 0x0065e40001117983 */ /* 0x008ea20000300800 */
[----:B------:R-:W3:Y:S03]  /*15c500*/  LDL.LU R19, [R1+0x65dc] ;  /* 0x0065dc0001137983 */ /* 0x000ee60000300800 */
[----:B------:R1:W-:Y:S02]  /*15c510*/  LDGSTS.E [R12+-0x7cd00], [R10.64], P5 ;  /* 0x833000000a0c7fae */ /* 0x0003e4000a921844 */
[----:B-1----:R-:W-:-:S02]  /*15c520*/  IMAD.MOV.U32 R11, RZ, RZ, R18 ;  /* 0x000000ffff0b7224 */ /* 0x002fc400078e0012 */
[----:B------:R-:W3:Y:S01]  /*15c530*/  LDL.LU R18, [R1+0x65d8] ;  /* 0x0065d80001127983 */ /* 0x000ee20000300800 */
[----:B------:R-:W3:Y:S01]  /*15c540*/  LDL.LU R154, [R1+0x65d0] ;  /* 0x0065d000019a7983 */ /* 0x000ee20000300800 */
[C---:B------:R-:W-:Y:S02]  /*15c550*/  ISETP.GT.AND P0, PT, R8.reuse, 0x3f, PT ;  /* 0x0000003f0800780c */ /* 0x040fe40003f04270 */
[----:B------:R-:W-:Y:S01]  /*15c560*/  MOV R10, R16 ;  /* 0x00000010000a7202 */ /* 0x000fe20000000f00 */
[----:B------:R-:W3:Y:S01]  /*15c570*/  LDL.LU R248, [R1+0x920] ;  /* 0x0009200001f87983 */ /* 0x000ee20000300800 */
[----:B------:R-:W3:Y:S01]  /*15c580*/  LDL.LU R249, [R1+0x924] ;  /* 0x0009240001f97983 */ /* 0x000ee20000300800 */
[----:B------:R-:W-:Y:S01]  /*15c590*/  SEL R12, RZ, 0x4, !P0 ;  /* 0x00000004ff0c7807 */ /* 0x000fe20004000000 */
[----:B------:R-:W-:Y:S01]  /*15c5a0*/  ISETP.GT.AND P0, PT, R8, 0x43, PT ;  /* 0x000000430800780c */ /* 0x000fe20003f04270 */
[----:B------:R1:W-:Y:S04]  /*15c5b0*/  LDGSTS.E [R13+-0x7cc80], [R10.64], P5 ;  /* 0x833800000a0d7fae */ /* 0x0003e8000a921844 */
[----:B------:R-:W3:Y:S01]  /*15c5c0*/  LDL.LU R250, [R1+0x928] ;  /* 0x0009280001fa7983 */ /* 0x000ee20000300800 */
[----:B------:R-:W3:Y:S02]  /*15c5d0*/  LDL.LU R251, [R1+0x92c] ;  /* 0x00092c0001fb7983 */ /* 0x000ee40000300800 */
[----:B------:R-:W3:Y:S02]  /*15c5e0*/  LDL.LU R150, [R1+0x65a4] ;  /* 0x0065a40001967983 */ /* 0x000ee40000300800 */
[----:B------:R-:W3:Y:S01]  /*15c5f0*/  LDL.LU R146, [R1+0x659c] ;  /* 0x00659c0001927983 */ /* 0x000ee20000300800 */
[----:B-1----:R-:W-:-:S02]  /*15c600*/  SEL R11, RZ, 0x4, !P0 ;  /* 0x00000004ff0b7807 */ /* 0x002fc40004000000 */
[----:B------:R-:W-:-:S04]  /*15c610*/  SEL R10, R12, RZ, !P3 ;  /* 0x000000ff0c0a7207 */ /* 0x000fc80005800000 */
[----:B------:R-:W-:Y:S01]  /*15c620*/  ISETP.NE.U32.AND P5, PT, R10, RZ, PT ;  /* 0x000000ff0a00720c */ /* 0x000fe20003fa5070 */
[----:B------:R-:W-:Y:S01]  /*15c630*/  SEL R10, R11, RZ, !P3 ;  /* 0x000000ff0b0a7207 */ /* 0x000fe20005800000 */
[----:B------:R-:W-:Y:S01]  /*15c640*/  IADD3 R12, R9, 0x100000, RZ ;  /* 0x00100000090c7810 */ /* 0x000fe20007ffe0ff */
[----:B----4-:R-:W-:Y:S01]  /*15c650*/  HMMA.1688.F32.TF32 R244, R4, R182, R244 ;  /* 0x000000b604f4723c */ /* 0x010fe200000810f4 */
[-C--:B--2---:R-:W-:Y:S02]  /*15c660*/  IADD3 R17, P0, R17, R163.reuse, RZ ;  /* 0x000000a311117210 */ /* 0x084fe40007f1e0ff */
[----:B---3--:R-:W-:-:S03]  /*15c670*/  IADD3 R19, P4, R19, R163, RZ ;  /* 0x000000a313137210 */ /* 0x008fc60007f9e0ff */
[----:B------:R-:W-:Y:S04]  /*15c680*/  STL [R1+0x65e4], R17 ;  /* 0x0065e41101007387 */ /* 0x000fe80000100800 */
[----:B------:R-:W-:Y:S01]  /*15c690*/  STL [R1+0x65dc], R19 ;  /* 0x0065dc1301007387 */ /* 0x000fe20000100800 */
[----:B------:R-:W-:Y:S01]  /*15c6a0*/  IADD3.X R18, R18, R2, RZ, P0, !PT ;  /* 0x0000000212127210 */ /* 0x000fe200007fe4ff */
[----:B------:R-:W-:-:S04]  /*15c6b0*/  IMAD.X R154, R154, 0x1, R2, P4 ;  /* 0x000000019a9a7824 */ /* 0x000fc800020e0602 */
[----:B------:R1:W-:Y:S01]  /*15c6c0*/  STL [R1+0x65d8], R18 ;  /* 0x0065d81201007387 */ /* 0x0003e20000100800 */
[----:B------:R-:W-:Y:S02]  /*15c6d0*/  STL [R1+0x65d0], R154 ;  /* 0x0065d09a01007387 */ /* 0x000fe40000100800 */
[----:B------:R-:W2:Y:S02]  /*15c6e0*/  LDL.LU R151, [R1+0x6598] ;  /* 0x0065980001977983 */ /* 0x000ea40000300800 */
[----:B------:R-:W3:Y:S02]  /*15c6f0*/  LDL.LU R16, [R1+0x6564] ;  /* 0x0065640001107983 */ /* 0x000ee40000300800 */
        /* <DEDUP_REMOVED lines=156> */
[----:B------:R1:W-:Y:S04]  /*15d0c0*/  STL [R1+0x6464], R17 ;  /* 0x0064641101007387 */ /* 0x0003e80000100800 */
[----:B------:R-:W-:Y:S01]  /*15d0d0*/  STL [R1+0x645c], R19 ;  /* 0x00645c1301007387 */ /* 0x000fe20000100800 */
[----:B------:R-:W-:Y:S01]  /*15d0e0*/  IADD3.X R18, R18, R2, RZ, P0, !PT ;  /* 0x0000000212127210 */ /* 0x000fe200007fe4ff */
[----:B------:R-:W-:-:S04]  /*15d0f0*/  IMAD.X R154, R154, 0x1, R2, P4 ;  /* 0x000000019a9a7824 */ /* 0x000fc800020e0602 */
[----:B------:R2:W-:Y:S01]  /*15d100*/  STL [R1+0x6458], R18 ;  /* 0x0064581201007387 */ /* 0x0005e20000100800 */
[----:B------:R-:W-:Y:S02]  /*15d110*/  STL [R1+0x6450], R154 ;  /* 0x0064509a01007387 */ /* 0x000fe40000100800 */
[----:B------:R-:W3:Y:S02]  /*15d120*/  LDL.LU R151, [R1+0x6418] ;  /* 0x0064180001977983 */ /* 0x000ee40000300800 */
[----:B------:R-:W4:Y:S02]  /*15d130*/  LDL.LU R16, [R1+0x63e4] ;  /* 0x0063e40001107983 */ /* 0x000f240000300800 */
[----:B------:R-:W-:Y:S01]  /*15d140*/  STL.64 [R1+0x2e0], R244 ;  /* 0x0002e0f401007387 */ /* 0x000fe20000100a00 */
[----:B------:R2:W-:Y:S02]  /*15d150*/  STL.64 [R1+0x2e8], R246 ;  /* 0x0002e8f601007387 */ /* 0x0005e40000100a00 */
[----:B------:R-:W4:Y:S01]  /*15d160*/  LDL.LU R147, [R1+0x6410] ;  /* 0x0064100001937983 */ /* 0x000f220000300800 */
[----:B------:R-:W-:Y:S01]  /*15d170*/  ISETP.NE.U32.AND P4, PT, R10, RZ, PT ;  /* 0x000000ff0a00720c */ /* 0x000fe20003f85070 */
[----:B------:R-:W-:-:S02]  /*15d180*/  MOV R10, R17 ;  /* 0x00000011000a7202 */ /* 0x000fc40000000f00 */
[----:B------:R-:W-:Y:S01]  /*15d190*/  IMAD.MOV.U32 R11, RZ, RZ, R18 ;  /* 0x000000ffff0b7224 */ /* 0x000fe200078e0012 */
[----:B-1----:R-:W4:Y:S01]  /*15d1a0*/  LDL.LU R17, [R1+0x63d8] ;  /* 0x0063d80001117983 */ /* 0x002f220000300800 */
[----:B--2---:R-:W2:Y:S03]  /*15d1b0*/  LDL.LU R18, [R1+0x63dc] ;  /* 0x0063dc0001127983 */ /* 0x004ea60000300800 */
[----:B------:R1:W-:Y:S02]  /*15d1c0*/  LDGSTS.E [R12+-0x7b100], [R10.64], P1 ;  /* 0x84f000000a0c7fae */ /* 0x0003e40008921844 */
[----:B-1----:R-:W-:Y:S02]  /*15d1d0*/  MOV R10, R19 ;  /* 0x00000013000a7202 */ /* 0x002fe40000000f00 */
[----:B------:R-:W2:Y:S01]  /*15d1e0*/  LDL.LU R19, [R1+0x63d0] ;  /* 0x0063d00001137983 */ /* 0x000ea20000300800 */
[----:B------:R-:W-:Y:S01]  /*15d1f0*/  HMMA.1688.F32.TF32 R244, R4, R202, R248 ;  /* 0x000000ca04f4723c */ /* 0x000fe200000810f8 */
        /* <DEDUP_REMOVED lines=10> */
[----:B---3--:R-:W-:Y:S01]  /*15d2a0*/  IADD3.X R151, R151, R2, RZ, P0, !PT ;  /* 0x0000000297977210 */ /* 0x008fe200007fe4ff */
[----:B----4-:R-:W-:Y:S01]  /*15d2b0*/  IMAD.X R147, R147, 0x1, R2, P1 ;  /* 0x0000000193937824 */ /* 0x010fe200008e0602 */
[----:B------:R-:W-:-:S03]  /*15d2c0*/  IADD3 R16, P1, R16, R163, RZ ;  /* 0x000000a310107210 */ /* 0x000fc60007f3e0ff */
[----:B------:R-:W-:Y:S01]  /*15d2d0*/  STL [R1+0x6418], R151 ;  /* 0x0064189701007387 */ /* 0x000fe20000100800 */
[----:B------:R-:W-:Y:S01]  /*15d2e0*/  IADD3.X R17, R17, R2, RZ, P1, !PT ;  /* 0x0000000211117210 */ /* 0x000fe20000ffe4ff */
[----:B--2---:R-:W-:Y:S02]  /*15d2f0*/  IADD3 R18, P1, R18, R163, RZ ;  /* 0x000000a312127210 */ /* 0x004fe40007f3e0ff */
        /* <DEDUP_REMOVED lines=79> */
[----:B------:R1:W-:Y:S01]  /*15d7f0*/  STL [R1+0x6358], R151 ;  /* 0x0063589701007387 */ /* 0x0003e20000100800 */
[----:B------:R-:W-:Y:S01]  /*15d800*/  IADD3.X R19, R19, R2, RZ, P4, !PT ;  /* 0x0000000213137210 */ /* 0x000fe200027fe4ff */
[----:B------:R-:W-:Y:S02]  /*15d810*/  IADD3 R16, P4, R16, R163, RZ ;  /* 0x000000a310107210 */ /* 0x000fe40007f9e0ff */
[----:B------:R-:W-:Y:S01]  /*15d820*/  STL.64 [R1+0x100], R244 ;  /* 0x000100f401007387 */ /* 0x000fe20000100a00 */
[----:B------:R-:W-:Y:S02]  /*15d830*/  STL.64 [R1+0x108], R246 ;  /* 0x000108f601007387 */ /* 0x000fe40000100a00 */
[----:B------:R-:W-:Y:S02]  /*15d840*/  STL [R1+0x6350], R147 ;  /* 0x0063509301007387 */ /* 0x000fe40000100800 */
[----:B------:R-:W-:Y:S01]  /*15d850*/  STL [R1+0x6324], R18 ;  /* 0x0063241201007387 */ /* 0x000fe20000100800 */
[----:B------:R-:W-:Y:S01]  /*15d860*/  STL [R1+0x6318], R19 ;  /* 0x0063181301007387 */ /* 0x000fe20000100800 */
[----:B------:R2:W-:Y:S02]  /*15d870*/  STL [R1+0x631c], R16 ;  /* 0x00631c1001007387 */ /* 0x0005e40000100800 */
[----:B------:R-:W3:Y:S02]  /*15d880*/  LDL.LU R248, [R1+0xa10] ;  /* 0x000a100001f87983 */ /* 0x000ee40000300800 */
[----:B------:R-:W-:-:S05]  /*15d890*/  IMAD.X R17, R17, 0x1, R2, P4 ;  /* 0x0000000111117824 */ /* 0x000fca00020e0602 */
[----:B------:R4:W-:Y:S01]  /*15d8a0*/  STL [R1+0x6310], R17 ;  /* 0x0063101101007387 */ /* 0x0009e20000100800 */
[----:B------:R-:W3:Y:S02]  /*15d8b0*/  LDL.LU R249, [R1+0xa14] ;  /* 0x000a140001f97983 */ /* 0x000ee40000300800 */
[----:B------:R-:W3:Y:S02]  /*15d8c0*/  LDL.LU R250, [R1+0xa18] ;  /* 0x000a180001fa7983 */ /* 0x000ee40000300800 */
[----:B------:R-:W3:Y:S01]  /*15d8d0*/  LDL.LU R251, [R1+0xa1c] ;  /* 0x000a1c0001fb7983 */ /* 0x000ee20000300800 */
[----:B------:R-:W-:Y:S01]  /*15d8e0*/  ISETP.NE.U32.AND P2, PT, R12, RZ, PT ;  /* 0x000000ff0c00720c */ /* 0x000fe20003f45070 */
[----:B------:R-:W-:Y:S02]  /*15d8f0*/  IADD3 R12, R9, 0x100000, RZ ;  /* 0x00100000090c7810 */ /* 0x000fe40007ffe0ff */
[----:B------:R-:W-:Y:S02]  /*15d900*/  IMAD.MOV.U32 R11, RZ, RZ, R151 ;  /* 0x000000ffff0b7224 */ /* 0x000fe400078e0097 */
[----:B-1----:R-:W3:Y:S04]  /*15d910*/  LDL.LU R151, [R1+0x62e4] ;  /* 0x0062e40001977983 */ /* 0x002ee80000300800 */
[----:B------:R1:W-:Y:S02]  /*15d920*/  LDGSTS.E [R12+-0x7a100], [R10.64], P0 ;  /* 0x85f000000a0c7fae */ /* 0x0003e40008121844 */
[----:B-1----:R-:W-:-:S02]  /*15d930*/  IMAD.MOV.U32 R10, RZ, RZ, R146 ;  /* 0x000000ffff0a7224 */ /* 0x002fc400078e0092 */
[----:B------:R-:W3:Y:S01]  /*15d940*/  LDL.LU R146, [R1+0x62dc] ;  /* 0x0062dc0001927983 */ /* 0x000ee20000300800 */
[----:B------:R-:W3:Y:S02]  /*15d950*/  LDL.LU R154, [R1+0x62d8] ;  /* 0x0062d800019a7983 */ /* 0x000ee40000300800 */
[----:B------:R-:W3:Y:S01]  /*15d960*/  LDL.LU R150, [R1+0x62d0] ;  /* 0x0062d00001967983 */ /* 0x000ee20000300800 */
[----:B------:R-:W-:-:S05]  /*15d970*/  MOV R11, R147 ;  /* 0x00000093000b7202 */ /* 0x000fca0000000f00 */
[----:B------:R1:W-:Y:S02]  /*15d980*/  LDGSTS.E [R13+-0x7a080], [R10.64], P0 ;  /* 0x85f800000a0d7fae */ /* 0x0003e40008121844 */
[----:B-1----:R-:W-:Y:S01]  /*15d990*/  MOV R10, R18 ;  /* 0x00000012000a7202 */ /* 0x002fe20000000f00 */
[----:B------:R-:W-:-:S05]  /*15d9a0*/  IMAD.MOV.U32 R11, RZ, RZ, R19 ;  /* 0x000000ffff0b7224 */ /* 0x000fca00078e0013 */
[----:B------:R1:W-:Y:S02]  /*15d9b0*/  LDGSTS.E [R12+-0x79d00], [R10.64], P5 ;  /* 0x863000000a0c7fae */ /* 0x0003e4000a921844 */
[----:B-1----:R-:W-:Y:S01]  /*15d9c0*/  MOV R10, R16 ;  /* 0x00000010000a7202 */ /* 0x002fe20000000f00 */
[----:B------:R-:W-:Y:S01]  /*15d9d0*/  IMAD.MOV.U32 R11, RZ, RZ, R17 ;  /* 0x000000ffff0b7224 */ /* 0x000fe200078e0011 */
[----:B--2---:R-:W2:Y:S01]  /*15d9e0*/  LDL.LU R16, [R1+0xa50] ;  /* 0x000a500001107983 */ /* 0x004ea20000300800 */
[----:B----4-:R-:W2:Y:S02]  /*15d9f0*/  LDL.LU R17, [R1+0xa54] ;  /* 0x000a540001117983 */ /* 0x010ea40000300800 */
[----:B------:R-:W2:Y:S02]  /*15da00*/  LDL.LU R18, [R1+0xa58] ;  /* 0x000a580001127983 */ /* 0x000ea40000300800 */
[----:B------:R-:W2:Y:S01]  /*15da10*/  LDL.LU R19, [R1+0xa5c] ;  /* 0x000a5c0001137983 */ /* 0x000ea20000300800 */
[----:B------:R-:W2:Y:S01]  /*15da20*/  LDL.LU R155, [R1+0x6298] ;  /* 0x00629800019b7983 */ /* 0x000ea20000300800 */
[----:B------:R-:W2:Y:S02]  /*15da30*/  LDL.LU R147, [R1+0x62a4] ;  /* 0x0062a40001937983 */ /* 0x000ea40000300800 */
[----:B------:R-:W2:Y:S01]  /*15da40*/  LDL.LU R159, [R1+0x629c] ;  /* 0x00629c00019f7983 */ /* 0x000ea20000300800 */
[C---:B------:R-:W-:Y:S01]  /*15da50*/  ISETP.GT.AND P0, PT, R8.reuse, 0x6f, PT ;  /* 0x0000006f0800780c */ /* 0x040fe20003f04270 */
[----:B------:R1:W-:Y:S03]  /*15da60*/  LDGSTS.E [R13+-0x79c80], [R10.64], P5 ;  /* 0x863800000a0d7fae */ /* 0x0003e6000a921844 */
[----:B------:R-:W-:Y:S01]  /*15da70*/  SEL R12, RZ, 0x4, !P0 ;  /* 0x00000004ff0c7807 */ /* 0x000fe20004000000 */
[----:B------:R-:W-:-:S03]  /*15da80*/  ISETP.GT.AND P0, PT, R8, 0x73, PT ;  /* 0x000000730800780c */ /* 0x000fc60003f04270 */
[----:B-1----:R-:W-:Y:S02]  /*15da90*/  SEL R10, R12, RZ, !P3 ;  /* 0x000000ff0c0a7207 */ /* 0x002fe40005800000 */
[----:B------:R-:W-:Y:S02]  /*15daa0*/  SEL R11, RZ, 0x4, !P0 ;  /* 0x00000004ff0b7807 */ /* 0x000fe40004000000 */
[----:B------:R-:W-:Y:S02]  /*15dab0*/  ISETP.NE.U32.AND P0, PT, R10, RZ, PT ;  /* 0x000000ff0a00720c */ /* 0x000fe40003f05070 */
[----:B------:R-:W-:Y:S01]  /*15dac0*/  SEL R10, R11, RZ, !P3 ;  /* 0x000000ff0b0a7207 */ /* 0x000fe20005800000 */
[----:B------:R-:W-:Y:S01]  /*15dad0*/  IADD3 R12, R9, 0x100000, RZ ;  /* 0x00100000090c7810 */ /* 0x000fe20007ffe0ff */
[----:B---3--:R-:W-:Y:S01]  /*15dae0*/  HMMA.1688.F32.TF32 R244, R4, R214, R248 ;  /* 0x000000d604f4723c */ /* 0x008fe200000810f8 */
[----:B------:R-:W-:-:S05]  /*15daf0*/  IADD3 R151, P4, R151, R163, RZ ;  /* 0x000000a397977210 */ /* 0x000fca0007f9e0ff */
[----:B------:R-:W-:Y:S01]  /*15db00*/  STL [R1+0x62e4], R151 ;  /* 0x0062e49701007387 */ /* 0x000fe20000100800 */
[----:B------:R-:W-:Y:S02]  /*15db10*/  IADD3 R146, P5, R146, R163, RZ ;  /* 0x000000a392927210 */ /* 0x000fe40007fbe0ff */
[----:B------:R-:W-:Y:S01]  /*15db20*/  IADD3.X R154, R154, R2, RZ, P4, !PT ;  /* 0x000000029a9a7210 */ /* 0x000fe200027fe4ff */
[----:B------:R-:W-:Y:S02]  /*15db30*/  ISETP.NE.U32.AND P4, PT, R10, RZ, PT ;  /* 0x000000ff0a00720c */ /* 0x000fe40003f85070 */
[----:B------:R-:W-:Y:S01]  /*15db40*/  IMAD.X R150, R150, 0x1, R2, P5 ;  /* 0x0000000196967824 */ /* 0x000fe200028e0602 */
[----:B------:R-:W-:Y:S01]  /*15db50*/  STL [R1+0x62dc], R146 ;  /* 0x0062dc9201007387 */ /* 0x000fe20000100800 */
[----:B------:R-:W-:Y:S01]  /*15db60*/  MOV R10, R151 ;  /* 0x00000097000a7202 */ /* 0x000fe20000000f00 */
[----:B------:R-:W-:Y:S02]  /*15db70*/  IMAD.MOV.U32 R11, RZ, RZ, R154 ;  /* 0x000000ffff0b7224 */ /* 0x000fe400078e009a */
[----:B------:R-:W-:Y:S01]  /*15db80*/  STL [R1+0x62d8], R154 ;  /* 0x0062d89a01007387 */ /* 0x000fe20000100800 */
[----:B------:R1:W-:Y:S05]  /*15db90*/  STL [R1+0x62d0], R150 ;  /* 0x0062d09601007387 */ /* 0x0003ea0000100800 */
[----:B------:R-:W-:Y:S01]  /*15dba0*/  STL.64 [R1+0xc0], R244 ;  /* 0x0000c0f401007387 */ /* 0x000fe20000100a00 */
[----:B------:R-:W-:Y:S03]  /*15dbb0*/  STL.64 [R1+0xc8], R246 ;  /* 0x0000c8f601007387 */ /* 0x000fe60000100a00 */
[----:B------:R3:W-:Y:S01]  /*15dbc0*/  LDGSTS.E [R12+-0x79900], [R10.64], P1 ;  /* 0x867000000a0c7fae */ /* 0x0007e20008921844 */
[----:B------:R-:W4:Y:S02]  /*15dbd0*/  LDL.LU R162, [R1+0x6290] ;  /* 0x0062900001a27983 */ /* 0x000f240000300800 */
[----:B---3--:R-:W-:-:S02]  /*15dbe0*/  IMAD.MOV.U32 R11, RZ, RZ, R150 ;  /* 0x000000ffff0b7224 */ /* 0x008fc400078e0096 */
[----:B-1----:R-:W3:Y:S01]  /*15dbf0*/  LDL.LU R150, [R1+0x6264] ;  /* 0x0062640001967983 */ /* 0x002ee20000300800 */
[----:B------:R-:W-:Y:S01]  /*15dc00*/  ISETP.GT.AND P5, PT, R8, 0x77, PT ;  /* 0x000000770800780c */ /* 0x000fe20003fa4270 */
[----:B--2---:R-:W-:Y:S03]  /*15dc10*/  HMMA.1688.F32.TF32 R16, R4, R218, R16 ;  /* 0x000000da0410723c */ /* 0x004fe60000081010 */
[----:B------:R-:W-:Y:S01]  /*15dc20*/  SEL R14, RZ, 0x4, !P5 ;  /* 0x00000004ff0e7807 */ /* 0x000fe20006800000 */
[-C--:B------:R-:W-:Y:S01]  /*15dc30*/  IADD3 R147, P5, R147, R163.reuse, RZ ;  /* 0x000000a393937210 */ /* 0x080fe20007fbe0ff */
[----:B------:R-:W-:-:S03]  /*15dc40*/  IADD3 R159, P6, R159, R163, RZ ;  /* 0x000000a39f9f7210 */ /* 0x000fc60007fde0ff */
[----:B------:R-:W-:Y:S01]  /*15dc50*/  IADD3.X R155, R155, R2, RZ, P5, !PT ;  /* 0x000000029b9b7210 */ /* 0x000fe20002ffe4ff */
[----:B------:R-:W-:Y:S01]  /*15dc60*/  STL [R1+0x62a4], R147 ;  /* 0x0062a49301007387 */ /* 0x000fe20000100800 */
[----:B------:R-:W-:Y:S03]  /*15dc70*/  STL [R1+0x629c], R159 ;  /* 0x00629c9f01007387 */ /* 0x000fe60000100800 */
[----:B------:R-:W-:Y:S10]  /*15dc80*/  STL [R1+0x6298], R155 ;  /* 0x0062989b01007387 */ /* 0x000ff40000100800 */
[----:B------:R-:W-:Y:S01]  /*15dc90*/  STL.64 [R1+0x80], R16 ;  /* 0x0000801001007387 */ /* 0x000fe20000100a00 */
[----:B------:R1:W-:Y:S02]  /*15dca0*/  STL.64 [R1+0x88], R18 ;  /* 0x0000881201007387 */ /* 0x0003e40000100a00 */
[----:B------:R-:W2:Y:S01]  /*15dcb0*/  LDL.LU R151, [R1+0x6258] ;  /* 0x0062580001977983 */ /* 0x000ea20000300800 */
[----:B-1----:R-:W2:Y:S01]  /*15dcc0*/  LDL.LU R19, [R1+0x6250] ;  /* 0x0062500001137983 */ /* 0x002ea20000300800 */
[----:B------:R-:W2:Y:S02]  /*15dcd0*/  LDL.LU R18, [R1+0x625c] ;  /* 0x00625c0001127983 */ /* 0x000ea40000300800 */
[----:B------:R-:W2:Y:S02]  /*15dce0*/  LDL.LU R17, [R1+0x6218] ;  /* 0x0062180001117983 */ /* 0x000ea40000300800 */
[----:B------:R-:W2:Y:S01]  /*15dcf0*/  LDL.LU R16, [R1+0x6224] ;  /* 0x0062240001107983 */ /* 0x000ea20000300800 */
[----:B------:R-:W-:-:S02]  /*15dd00*/  SEL R12, R14, RZ, !P3 ;  /* 0x000000ff0e0c7207 */ /* 0x000fc40005800000 */
[----:B------:R-:W2:Y:S01]  /*15dd10*/  LDL.LU R14, [R1+0x621c] ;  /* 0x00621c00010e7983 */ /* 0x000ea20000300800 */
[----:B------:R-:W2:Y:S01]  /*15dd20*/  LDL.LU R154, [R1+0x61e4] ;  /* 0x0061e400019a7983 */ /* 0x000ea20000300800 */
[----:B------:R-:W-:Y:S02]  /*15dd30*/  MOV R10, R146 ;  /* 0x00000092000a7202 */ /* 0x000fe40000000f00 */
[----:B------:R-:W2:Y:S04]  /*15dd40*/  LDL.LU R146, [R1+0x61dc] ;  /* 0x0061dc0001927983 */ /* 0x000ea80000300800 */
[----:B------:R1:W-:Y:S01]  /*15dd50*/  LDGSTS.E [R13+-0x79880], [R10.64], P1 ;  /* 0x867800000a0d7fae */ /* 0x0003e20008921844 */
[----:B------:R-:W2:Y:S02]  /*15dd60*/  LDL.LU R158, [R1+0x6210] ;  /* 0x00621000019e7983 */ /* 0x000ea40000300800 */
[----:B-1----:R-:W-:Y:S01]  /*15dd70*/  IMAD.MOV.U32 R11, RZ, RZ, R155 ;  /* 0x000000ffff0b7224 */ /* 0x002fe200078e009b */
[----:B------:R-:W-:Y:S01]  /*15dd80*/  MOV R10, R147 ;  /* 0x00000093000a7202 */ /* 0x000fe20000000f00 */
[----:B----4-:R-:W-:-:S05]  /*15dd90*/  IMAD.X R162, R162, 0x1, R2, P6 ;  /* 0x00000001a2a27824 */ /* 0x010fca00030e0602 */
[----:B------:R-:W-:Y:S01]  /*15dda0*/  STL [R1+0x6290], R162 ;  /* 0x006290a201007387 */ /* 0x000fe20000100800 */
[----:B------:R-:W4:Y:S01]  /*15ddb0*/  LDL.LU R155, [R1+0x61d8] ;  /* 0x0061d800019b7983 */ /* 0x000f220000300800 */
[----:B---3--:R-:W-:-:S05]  /*15ddc0*/  IADD3 R150, P5, R150, R163, RZ ;  /* 0x000000a396967210 */ /* 0x008fca0007fbe0ff */
[----:B------:R-:W-:Y:S01]  /*15ddd0*/  STL [R1+0x6264], R150 ;  /* 0x0062649601007387 */ /* 0x000fe20000100800 */
[----:B------:R-:W3:Y:S01]  /*15dde0*/  LDL.LU R147, [R1+0x61d0] ;  /* 0x0061d00001937983 */ /* 0x000ee20000300800 */
[----:B------:R-:W-:Y:S01]  /*15ddf0*/  ISETP.NE.U32.AND P1, PT, R12, RZ, PT ;  /* 0x000000ff0c00720c */ /* 0x000fe20003f25070 */
[----:B------:R-:W-:-:S05]  /*15de00*/  IADD3 R12, R9, 0x100000, RZ ;  /* 0x00100000090c7810 */ /* 0x000fca0007ffe0ff */
[----:B------:R1:W-:Y:S02]  /*15de10*/  LDGSTS.E [R12+-0x79500], [R10.64], P2 ;  /* 0x86b000000a0c7fae */ /* 0x0003e40009121844 */
[----:B-1----:R-:W-:Y:S01]  /*15de20*/  IMAD.MOV.U32 R10, RZ, RZ, R159 ;  /* 0x000000ffff0a7224 */ /* 0x002fe200078e009f */
[----:B------:R-:W-:-:S05]  /*15de30*/  MOV R11, R162 ;  /* 0x000000a2000b7202 */ /* 0x000fca0000000f00 */
[----:B------:R1:W-:Y:S01]  /*15de40*/  LDGSTS.E [R13+-0x79480], [R10.64], P2 ;  /* 0x86b800000a0d7fae */ /* 0x0003e20009121844 */
[----:B--2---:R-:W-:Y:S02]  /*15de50*/  IADD3.X R151, R151, R2, RZ, P5, !PT ;  /* 0x0000000297977210 */ /* 0x004fe40002ffe4ff */
[----:B-1----:R-:W-:-:S03]  /*15de60*/  MOV R10, R150 ;  /* 0x00000096000a7202 */ /* 0x002fc60000000f00 */
[----:B------:R-:W-:-:S05]  /*15de70*/  IMAD.MOV.U32 R11, RZ, RZ, R151 ;  /* 0x000000ffff0b7224 */ /* 0x000fca00078e0097 */
[----:B------:R1:W-:Y:S01]  /*15de80*/  LDGSTS.E [R12+-0x79100], [R10.64], P0 ;  /* 0x86f000000a0c7fae */ /* 0x0003e20008121844 */
[----:B------:R-:W-:-:S05]  /*15de90*/  IADD3 R18, P5, R18, R163, RZ ;  /* 0x000000a312127210 */ /* 0x000fca0007fbe0ff */
[----:B------:R-:W-:Y:S01]  /*15dea0*/  IMAD.X R19, R19, 0x1, R2, P5 ;  /* 0x0000000113137824 */ /* 0x000fe200028e0602 */
[----:B------:R-:W-:Y:S01]  /*15deb0*/  IADD3 R16, P2, R16, R163, RZ ;  /* 0x000000a310107210 */ /* 0x000fe20007f5e0ff */
[----:B-1----:R-:W-:-:S03]  /*15dec0*/  IMAD.MOV.U32 R10, RZ, RZ, R18 ;  /* 0x000000ffff0a7224 */ /* 0x002fc600078e0012 */
[----:B------:R-:W-:Y:S01]  /*15ded0*/  MOV R11, R19 ;  /* 0x00000013000b7202 */ /* 0x000fe20000000f00 */
[----:B------:R1:W-:Y:S01]  /*15dee0*/  STL [R1+0x6258], R151 ;  /* 0x0062589701007387 */ /* 0x0003e20000100800 */
[----:B------:R-:W-:Y:S01]  /*15def0*/  IADD3.X R17, R17, R2, RZ, P2, !PT ;  /* 0x0000000211117210 */ /* 0x000fe200017fe4ff */
[----:B------:R-:W-:Y:S02]  /*15df00*/  STL [R1+0x625c], R18 ;  /* 0x00625c1201007387 */ /* 0x000fe40000100800 */
[----:B------:R2:W-:Y:S01]  /*15df10*/  STL [R1+0x6224], R16 ;  /* 0x0062241001007387 */ /* 0x0005e20000100800 */
[----:B------:R2:W-:Y:S01]  /*15df20*/  LDGSTS.E [R13+-0x79080], [R10.64], P0 ;  /* 0x86f800000a0d7fae */ /* 0x0005e20008121844 */
[----:B------:R-:W-:-:S03]  /*15df30*/  IADD3 R14, P0, R14, R163, RZ ;  /* 0x000000a30e0e7210 */ /* 0x000fc60007f1e0ff */
[----:B------:R-:W-:Y:S01]  /*15df40*/  STL [R1+0x6250], R19 ;  /* 0x0062501301007387 */ /* 0x000fe20000100800 */
[----:B------:R-:W-:-:S03]  /*15df50*/  IADD3 R154, P2, R154, R163, RZ ;  /* 0x000000a39a9a7210 */ /* 0x000fc60007f5e0ff */
[----:B-1----:R-:W3:Y:S01]  /*15df60*/  LDL.LU.64 R150, [R1+0x2318] ;  /* 0x0023180001967983 */ /* 0x002ee20000300a00 */
[----:B------:R1:W-:Y:S02]  /*15df70*/  STL [R1+0x6218], R17 ;  /* 0x0062181101007387 */ /* 0x0003e40000100800 */
[----:B--2---:R-:W-:Y:S01]  /*15df80*/  IMAD.MOV.U32 R10, RZ, RZ, R16 ;  /* 0x000000ffff0a7224 */ /* 0x004fe200078e0010 */
[----:B------:R-:W-:Y:S01]  /*15df90*/  MOV R11, R17 ;  /* 0x00000011000b7202 */ /* 0x000fe20000000f00 */
[----:B------:R-:W2:Y:S01]  /*15dfa0*/  LDL.LU R16, [R1+0xa60] ;  /* 0x000a600001107983 */ /* 0x000ea20000300800 */
[----:B------:R1:W-:Y:S02]  /*15dfb0*/  STL [R1+0x621c], R14 ;  /* 0x00621c0e01007387 */ /* 0x0003e40000100800 */
[----:B-1----:R-:W2:Y:S02]  /*15dfc0*/  LDL.LU R17, [R1+0xa64] ;  /* 0x000a640001117983 */ /* 0x002ea40000300800 */
[----:B------:R-:W-:Y:S01]  /*15dfd0*/  STL [R1+0x61e4], R154 ;  /* 0x0061e49a01007387 */ /* 0x000fe20000100800 */
[----:B------:R-:W2:Y:S01]  /*15dfe0*/  LDL.LU R18, [R1+0xa68] ;  /* 0x000a680001127983 */ /* 0x000ea20000300800 */
[----:B------:R-:W2:Y:S01]  /*15dff0*/  LDL.LU R19, [R1+0xa6c] ;  /* 0x000a6c0001137983 */ /* 0x000ea20000300800 */
[----:B------:R-:W-:Y:S01]  /*15e000*/  IADD3 R146, P5, R146, R163, RZ ;  /* 0x000000a392927210 */ /* 0x000fe20007fbe0ff */
[----:B------:R-:W-:Y:S01]  /*15e010*/  IMAD.X R158, R158, 0x1, R2, P0 ;  /* 0x000000019e9e7824 */ /* 0x000fe200000e0602 */
[----:B------:R1:W-:Y:S04]  /*15e020*/  LDGSTS.E [R12+-0x78d00], [R10.64], P4 ;  /* 0x873000000a0c7fae */ /* 0x0003e8000a121844 */
[----:B------:R-:W-:Y:S01]  /*15e030*/  STL [R1+0x61dc], R146 ;  /* 0x0061dc9201007387 */ /* 0x000fe20000100800 */
[----:B------:R-:W-:Y:S01]  /*15e040*/  STL [R1+0x6210], R158 ;  /* 0x0062109e01007387 */ /* 0x000fe20000100800 */
[----:B-1----:R-:W-:Y:S01]  /*15e050*/  MOV R10, R14 ;  /* 0x0000000e000a7202 */ /* 0x002fe20000000f00 */
[----:B------:R-:W-:-:S05]  /*15e060*/  IMAD.MOV.U32 R11, RZ, RZ, R158 ;  /* 0x000000ffff0b7224 */ /* 0x000fca00078e009e */
[----:B------:R1:W-:Y:S01]  /*15e070*/  LDGSTS.E [R12+-0x78c80], [R10.64], P4 ;  /* 0x873800000a0c7fae */ /* 0x0003e2000a121844 */
[----:B------:R-:W-:Y:S02]  /*15e080*/  IADD3 R14, R9, 0x100000, RZ ;  /* 0x00100000090e7810 */ /* 0x000fe40007ffe0ff */
[----:B-1----:R-:W-:Y:S02]  /*15e090*/  MOV R10, R154 ;  /* 0x0000009a000a7202 */ /* 0x002fe40000000f00 */
[----:B----4-:R-:W-:-:S05]  /*15e0a0*/  IADD3.X R155, R155, R2, RZ, P2, !PT ;  /* 0x000000029b9b7210 */ /* 0x010fca00017fe4ff */
[----:B------:R-:W-:Y:S01]  /*15e0b0*/  STL [R1+0x61d8], R155 ;  /* 0x0061d89b01007387 */ /* 0x000fe20000100800 */
[----:B---3--:R-:W-:-:S05]  /*15e0c0*/  IMAD.X R147, R147, 0x1, R2, P5 ;  /* 0x0000000193937824 */ /* 0x008fca00028e0602 */
[----:B------:R1:W-:Y:S01]  /*15e0d0*/  STL [R1+0x61d0], R147 ;  /* 0x0061d09301007387 */ /* 0x0003e20000100800 */
[----:B------:R-:W3:Y:S02]  /*15e0e0*/  LDL.LU R244, [R1+0xa90] ;  /* 0x000a900001f47983 */ /* 0x000ee40000300800 */
[----:B------:R-:W3:Y:S02]  /*15e0f0*/  LDL.LU R245, [R1+0xa94] ;  /* 0x000a940001f57983 */ /* 0x000ee40000300800 */
[----:B------:R-:W3:Y:S01]  /*15e100*/  LDL.LU R246, [R1+0xa98] ;  /* 0x000a980001f67983 */ /* 0x000ee20000300800 */
[----:B------:R-:W3:Y:S01]  /*15e110*/  LDL.LU R247, [R1+0xa9c] ;  /* 0x000a9c0001f77983 */ /* 0x000ee20000300800 */
[----:B------:R-:W-:-:S05]  /*15e120*/  IMAD.MOV.U32 R11, RZ, RZ, R155 ;  /* 0x000000ffff0b7224 */ /* 0x000fca00078e009b */
[----:B------:R4:W-:Y:S02]  /*15e130*/  LDGSTS.E [R13+-0x78900], [R10.64], P1 ;  /* 0x877000000a0d7fae */ /* 0x0009e40008921844 */
[----:B----4-:R-:W-:Y:S01]  /*15e140*/  MOV R10, R146 ;  /* 0x00000092000a7202 */ /* 0x010fe20000000f00 */
[----:B------:R-:W-:Y:S02]  /*15e150*/  IMAD.MOV.U32 R11, RZ, RZ, R147 ;  /* 0x000000ffff0b7224 */ /* 0x000fe400078e0093 */
[----:B-1----:R-:W4:Y:S01]  /*15e160*/  LDL.LU.64 R146, [R1+0x2320] ;  /* 0x0023200001927983 */ /* 0x002f220000300a00 */
[----:B------:R-:W4:Y:S03]  /*15e170*/  LDL.LU R12, [R1+0x61a4] ;  /* 0x0061a400010c7983 */ /* 0x000f260000300800 */
[----:B------:R1:W-:Y:S04]  /*15e180*/  LDGSTS.E [R14+-0x78880], [R10.64], P1 ;  /* 0x877800000a0e7fae */ /* 0x0003e80008921844 */
[----:B-1----:R-:W4:Y:S01]  /*15e190*/  LDL.LU R14, [R1+0x6198] ;  /* 0x00619800010e7983 */ /* 0x002f220000300800 */
[----:B--2---:R-:W-:Y:S11]  /*15e1a0*/  HMMA.1688.F32.TF32 R16, R4, R222, R16 ;  /* 0x000000de0410723c */ /* 0x004ff60000081010 */
[----:B------:R-:W-:Y:S11]  /*15e1b0*/  @!UPT UIADD3 URZ, URZ, URZ, URZ ;  /* 0x0000003f3f3ff290 */ /* 0x000ff6000fffe03f */
[----:B------:R-:W-:Y:S01]  /*15e1c0*/  @!UPT UIADD3 URZ, URZ, URZ, URZ ;  /* 0x0000003f3f3ff290 */ /* 0x000fe2000fffe03f */
[----:B------:R1:W-:Y:S01]  /*15e1d0*/  STL.64 [R1+0x70], R16 ;  /* 0x0000701001007387 */ /* 0x0003e20000100a00 */
[----:B------:R2:W-:Y:S03]  /*15e1e0*/  STL.64 [R1+0x78], R18 ;  /* 0x0000781201007387 */ /* 0x0005e60000100a00 */
[----:B-1----:R-:W4:Y:S01]  /*15e1f0*/  LDL.LU R16, [R1+0xac0] ;  /* 0x000ac00001107983 */ /* 0x002f220000300800 */
[----:B------:R-:W4:Y:S02]  /*15e200*/  LDL.LU R17, [R1+0xac4] ;  /* 0x000ac40001117983 */ /* 0x000f240000300800 */
[----:B--2---:R-:W2:Y:S02]  /*15e210*/  LDL.LU R18, [R1+0xac8] ;  /* 0x000ac80001127983 */ /* 0x004ea40000300800 */
[----:B------:R-:W2:Y:S01]  /*15e220*/  LDL.LU R19, [R1+0xacc] ;  /* 0x000acc0001137983 */ /* 0x000ea20000300800 */
[----:B------:R-:W2:Y:S01]  /*15e230*/  LDL.LU R158, [R1+0x619c] ;  /* 0x00619c00019e7983 */ /* 0x000ea20000300800 */
[----:B------:R-:W2:Y:S01]  /*15e240*/  LDL.LU R166, [R1+0x6190] ;  /* 0x0061900001a67983 */ /* 0x000ea20000300800 */
[----:B------:R-:W-:-:S04]  /*15e250*/  IADD3 R178, P4, R150, R3, RZ ;  /* 0x0000000396b27210 */ /* 0x000fc80007f9e0ff */
[----:B------:R-:W-:Y:S02]  /*15e260*/  IADD3.X R174, R151, R0, RZ, P4, !PT ;  /* 0x0000000097ae7210 */ /* 0x000fe400027fe4ff */
[----:B------:R-:W-:-:S04]  /*15e270*/  ISETP.GT.AND P6, PT, R8, 0x7f, PT ;  /* 0x0000007f0800780c */ /* 0x000fc80003fc4270 */
[----:B------:R-:W-:Y:S01]  /*15e280*/  SEL R10, RZ, 0x4, !P6 ;  /* 0x00000004ff0a7807 */ /* 0x000fe20007000000 */
[----:B---3--:R-:W-:Y:S01]  /*15e290*/  HMMA.1688.F32.TF32 R244, R4, R226, R244 ;  /* 0x000000e204f4723c */ /* 0x008fe200000810f4 */
[----:B----4-:R-:W-:-:S05]  /*15e2a0*/  IADD3 R12, P4, R12, R163, RZ ;  /* 0x000000a30c0c7210 */ /* 0x010fca0007f9e0ff */
[----:B------:R-:W-:Y:S01]  /*15e2b0*/  STL [R1+0x61a4], R12 ;  /* 0x0061a40c01007387 */ /* 0x000fe20000100800 */
[----:B------:R-:W-:-:S05]  /*15e2c0*/  IADD3.X R14, R14, R2, RZ, P4, !PT ;  /* 0x000000020e0e7210 */ /* 0x000fca00027fe4ff */
[----:B------:R-:W-:Y:S11]  /*15e2d0*/  STL [R1+0x6198], R14 ;  /* 0x0061980e01007387 */ /* 0x000ff60000100800 */
[----:B------:R1:W-:Y:S02]  /*15e2e0*/  STL.64 [R1+0x60], R244 ;  /* 0x000060f401007387 */ /* 0x0003e40000100a00 */
[----:B------:R3:W-:Y:S01]  /*15e2f0*/  STL.64 [R1+0x68], R246 ;  /* 0x000068f601007387 */ /* 0x0007e20000100a00 */
[----:B------:R-:W-:Y:S01]  /*15e300*/  IADD3 R175, P6, R146, R3, RZ ;  /* 0x0000000392af7210 */ /* 0x000fe20007fde0ff */
[----:B-1----:R-:W4:Y:S01]  /*15e310*/  LDL.LU R244, [R1+0xab0] ;  /* 0x000ab00001f47983 */ /* 0x002f220000300800 */
[----:B------:R-:W4:Y:S02]  /*15e320*/  LDL.LU R245, [R1+0xab4] ;  /* 0x000ab40001f57983 */ /* 0x000f240000300800 */
[----:B---3--:R-:W4:Y:S02]  /*15e330*/  LDL.LU R246, [R1+0xab8] ;  /* 0x000ab80001f67983 */ /* 0x008f240000300800 */
[----:B------:R-:W4:Y:S01]  /*15e340*/  LDL.LU R247, [R1+0xabc] ;  /* 0x000abc0001f77983 */ /* 0x000f220000300800 */
[----:B------:R-:W3:Y:S04]  /*15e350*/  LDL.LU R146, [R1+0x6164] ;  /* 0x0061640001927983 */ /* 0x000ee80000300800 */
[----:B------:R-:W1:Y:S04]  /*15e360*/  S2R R155, SR_TID.X ;  /* 0x00000000009b7919 */ /* 0x000e680000002100 */
[----:B------:R-:W1:Y:S04]  /*15e370*/  S2R R154, SR_TID.X ;  /* 0x00000000009a7919 */ /* 0x000e680000002100 */
[----:B------:R-:W1:Y:S01]  /*15e380*/  S2R R251, SR_TID.X ;  /* 0x0000000000fb7919 */ /* 0x000e620000002100 */
[----:B------:R-:W-:-:S04]  /*15e390*/  ISETP.GT.AND P1, PT, R8, 0x7b, PT ;  /* 0x0000007b0800780c */ /* 0x000fc80003f24270 */
[----:B------:R-:W-:Y:S02]  /*15e3a0*/  SEL R11, RZ, 0x4, !P1 ;  /* 0x00000004ff0b7807 */ /* 0x000fe40004800000 */
[----:B-1----:R-:W-:Y:S02]  /*15e3b0*/  LOP3.LUT R155, R155, 0x1f, RZ, 0xc0, !PT ;  /* 0x0000001f9b9b7812 */ /* 0x002fe400078ec0ff */
[----:B------:R-:W-:Y:S02]  /*15e3c0*/  LOP3.LUT R154, R154, 0x1f, RZ, 0xc0, !PT ;  /* 0x0000001f9a9a7812 */ /* 0x000fe400078ec0ff */
[----:B------:R-:W-:Y:S02]  /*15e3d0*/  LOP3.LUT R155, R155, 0x40, RZ, 0xfc, !PT ;  /* 0x000000409b9b7812 */ /* 0x000fe400078efcff */
[----:B------:R-:W-:Y:S02]  /*15e3e0*/  LOP3.LUT R162, R251, 0x1f, RZ, 0xc0, !PT ;  /* 0x0000001ffba27812 */ /* 0x000fe400078ec0ff */
[----:B------:R-:W-:Y:S01]  /*15e3f0*/  ISETP.GE.AND P2, PT, R155, R8, PT ;  /* 0x000000089b00720c */ /* 0x000fe20003f46270 */
[C---:B------:R-:W-:Y:S01]  /*15e400*/  LOP3.LUT R155, R154.reuse, 0x60, RZ, 0xfc, !PT ;  /* 0x000000609a9b7812 */ /* 0x040fe200078efcff */
[----:B------:R-:W-:-:S02]  /*15e410*/  LOP3.LUT R154, R154, 0x20, RZ, 0xfc, !PT ;  /* 0x000000209a9a7812 */ /* 0x000fc400078efcff */
[-C--:B------:R-:W-:Y:S02]  /*15e420*/  ISETP.GE.AND P1, PT, R162, R8.reuse, PT ;  /* 0x00000008a200720c */ /* 0x080fe40003f26270 */
[-C--:B------:R-:W-:Y:S02]  /*15e430*/  ISETP.GE.AND P0, PT, R155, R8.reuse, PT ;  /* 0x000000089b00720c */ /* 0x080fe40003f06270 */
[----:B------:R-:W-:Y:S01]  /*15e440*/  ISETP.GE.AND P5, PT, R154, R8, PT ;  /* 0x000000089a00720c */ /* 0x000fe20003fa6270 */
[----:B------:R-:W-:Y:S01]  /*15e450*/  SEL R8, R11, RZ, !P3 ;  /* 0x000000ff0b087207 */ /* 0x000fe20005800000 */
[----:B------:R-:W-:Y:S01]  /*15e460*/  SEL R10, R10, RZ, !P3 ;  /* 0x000000ff0a0a7207 */ /* 0x000fe20005800000 */
[----:B------:R-:W4:Y:S02]  /*15e470*/  LDL.LU R154, [R1+0x615c] ;  /* 0x00615c00019a7983 */ /* 0x000f240000300800 */
[----:B------:R-:W-:Y:S01]  /*15e480*/  ISETP.NE.U32.AND P4, PT, R8, RZ, PT ;  /* 0x000000ff0800720c */ /* 0x000fe20003f85070 */
[----:B------:R-:W-:Y:S01]  /*15e490*/  SEL R8, RZ, 0x4, P2 ;  /* 0x00000004ff087807 */ /* 0x000fe20001000000 */
[----:B--2---:R-:W-:Y:S01]  /*15e4a0*/  HMMA.1688.F32.TF32 R16, R4, R230, R16 ;  /* 0x000000e60410723c */ /* 0x004fe20000081010 */
[----:B------:R-:W-:Y:S01]  /*15e4b0*/  ISETP.NE.U32.AND P2, PT, R10, RZ, PT ;  /* 0x000000ff0a00720c */ /* 0x000fe20003f45070 */
[----:B------:R-:W-:Y:S01]  /*15e4c0*/  SEL R10, RZ, 0x4, P0 ;  /* 0x00000004ff0a7807 */ /* 0x000fe20000000000 */
[----:B------:R-:W-:-:S05]  /*15e4d0*/  IADD3 R158, P0, R158, R163, RZ ;  /* 0x000000a39e9e7210 */ /* 0x000fca0007f1e0ff */
[----:B------:R-:W-:Y:S01]  /*15e4e0*/  IMAD.X R166, R166, 0x1, R2, P0 ;  /* 0x00000001a6a67824 */ /* 0x000fe200000e0602 */
[----:B------:R-:W-:Y:S01]  /*15e4f0*/  STL [R1+0x619c], R158 ;  /* 0x00619c9e01007387 */ /* 0x000fe20000100800 */
[----:B------:R-:W-:Y:S01]  /*15e500*/  SEL R11, R8, RZ, !P3 ;  /* 0x000000ff080b7207 */ /* 0x000fe20005800000 */
[----:B------:R-:W-:Y:S02]  /*15e510*/  SEL R8, RZ, 0x4, P1 ;  /* 0x00000004ff087807 */ /* 0x000fe40000800000 */
[----:B------:R-:W-:Y:S01]  /*15e520*/  STL [R1+0x6190], R166 ;  /* 0x006190a601007387 */ /* 0x000fe20000100800 */
[----:B------:R-:W-:Y:S02]  /*15e530*/  ISETP.NE.U32.AND P1, PT, R11, RZ, PT ;  /* 0x000000ff0b00720c */ /* 0x000fe40003f25070 */
[----:B------:R-:W-:Y:S01]  /*15e540*/  SEL R10, R10, RZ, !P3 ;  /* 0x000000ff0a0a7207 */ /* 0x000fe20005800000 */
[----:B------:R-:W-:-:S06]  /*15e550*/  SEL R11, R8, RZ, !P3 ;  /* 0x000000ff080b7207 */ /* 0x000fcc0005800000 */
[----:B------:R-:W-:Y:S01]  /*15e560*/  STL.64 [R1+0x50], R16 ;  /* 0x0000501001007387 */ /* 0x000fe20000100a00 */
[----:B------:R1:W-:Y:S01]  /*15e570*/  STL.64 [R1+0x58], R18 ;  /* 0x0000581201007387 */ /* 0x0003e20000100a00 */
[----:B------:R-:W-:Y:S02]  /*15e580*/  SEL R8, RZ, 0x4, P5 ;  /* 0x00000004ff087807 */ /* 0x000fe40002800000 */
[----:B------:R-:W-:Y:S01]  /*15e590*/  ISETP.NE.U32.AND P0, PT, R10, RZ, PT ;  /* 0x000000ff0a00720c */ /* 0x000fe20003f05070 */
[----:B------:R-:W-:Y:S02]  /*15e5a0*/  ISETP.NE.U32.AND P5, PT, R11, RZ, PT ;  /* 0x000000ff0b00720c */ /* 0x000fe40003fa5070 */
[----:B------:R-:W-:Y:S01]  /*15e5b0*/  IMAD.X R167, R147, 0x1, R0, P6 ;  /* 0x0000000193a77824 */ /* 0x000fe200030e0600 */
[----:B-1----:R1:W5:Y:S01]  /*15e5c0*/  LDL.LU.64 R18, [R1+0x8488] ;  /* 0x0084880001127983 */ /* 0x0023620000300a00 */
[----:B------:R1:W5:Y:S02]  /*15e5d0*/  LDL.LU.64 R16, [R1+0x8480] ;  /* 0x0084800001107983 */ /* 0x0003640000300a00 */
[----:B------:R-:W3:Y:S02]  /*15e5e0*/  LDL.LU R159, [R1+0x6158] ;  /* 0x00615800019f7983 */ /* 0x000ee40000300800 */
[----:B------:R-:W3:Y:S01]  /*15e5f0*/  LDL.LU R155, [R1+0x6150] ;  /* 0x00615000019b7983 */ /* 0x000ee20000300800 */
[----:B------:R-:W-:Y:S01]  /*15e600*/  MOV R10, R12 ;  /* 0x0000000c000a7202 */ /* 0x000fe20000000f00 */
[----:B------:R-:W-:Y:S01]  /*15e610*/  IMAD.MOV.U32 R11, RZ, RZ, R14 ;  /* 0x000000ffff0b7224 */ /* 0x000fe200078e000e */
[----:B------:R-:W3:Y:S01]  /*15e620*/  LDL R150, [R1+0x1990] ;  /* 0x0019900001967983 */ /* 0x000ee20000100800 */
[----:B------:R-:W3:Y:S02]  /*15e630*/  LDL.LU R147, [R1+0x6148] ;  /* 0x0061480001937983 */ /* 0x000ee40000300800 */
[----:B------:R-:W3:Y:S01]  /*15e640*/  LDL.LU R14, [R1+0x6154] ;  /* 0x00615400010e7983 */ /* 0x000ee20000300800 */
[----:B------:R-:W-:Y:S01]  /*15e650*/  SEL R8, R8, RZ, !P3 ;  /* 0x000000ff08087207 */ /* 0x000fe20005800000 */
[----:B------:R1:W-:Y:S01]  /*15e660*/  LDGSTS.E [R13+-0x78500], [R10.64], P4 ;  /* 0x87b000000a0d7fae */ /* 0x0003e2000a121844 */
[----:B------:R-:W-:-:S03]  /*15e670*/  IADD3 R12, R9, 0x100000, RZ ;  /* 0x00100000090c7810 */ /* 0x000fc60007ffe0ff */
[----:B------:R-:W3:Y:S01]  /*15e680*/  LDL.LU R151, [R1+0x614c] ;  /* 0x00614c0001977983 */ /* 0x000ee20000300800 */
[----:B-1----:R-:W-:Y:S01]  /*15e690*/  MOV R10, R158 ;  /* 0x0000009e000a7202 */ /* 0x002fe20000000f00 */
[----:B------:R-:W-:Y:S02]  /*15e6a0*/  IMAD.MOV.U32 R11, RZ, RZ, R166 ;  /* 0x000000ffff0b7224 */ /* 0x000fe400078e00a6 */
[----:B------:R-:W3:Y:S04]  /*15e6b0*/  LDL.LU R158, [R1+0x6144] ;  /* 0x00614400019e7983 */ /* 0x000ee80000300800 */
[----:B------:R1:W-:Y:S01]  /*15e6c0*/  LDGSTS.E [R12+-0x78480], [R10.64], P4 ;  /* 0x87b800000a0c7fae */ /* 0x0003e2000a121844 */
[----:B---3--:R-:W-:-:S05]  /*15e6d0*/  IADD3 R146, P3, R146, R163, RZ ;  /* 0x000000a392927210 */ /* 0x008fca0007f7e0ff */
[----:B------:R3:W-:Y:S01]  /*15e6e0*/  STL [R1+0x6164], R146 ;  /* 0x0061649201007387 */ /* 0x0007e20000100800 */
[----:B-1----:R-:W2:Y:S01]  /*15e6f0*/  LDL.LU R10, [R1+0x6140] ;  /* 0x00614000010a7983 */ /* 0x002ea20000300800 */
[----:B----4-:R-:W-:Y:S07]  /*15e700*/  HMMA.1688.F32.TF32 R244, R4, R234, R244 ;  /* 0x000000ea04f4723c */ /* 0x010fee00000810f4 */
[C---:B------:R-:W-:Y:S02]  /*15e710*/  IADD3 R6, R9.reuse, 0x100000, RZ ;  /* 0x0010000009067810 */ /* 0x040fe40007ffe0ff */
[----:B------:R-:W-:Y:S01]  /*15e720*/  MOV R4, R146 ;  /* 0x0000009200047202 */ /* 0x000fe20000000f00 */
[----:B------:R-:W-:Y:S01]  /*15e730*/  IADD3 R9, R9, 0x100000, RZ ;  /* 0x0010000009097810 */ /* 0x000fe20007ffe0ff */
[----:B------:R-:W-:-:S05]  /*15e740*/  IADD3 R154, P4, R154, R163, RZ ;  /* 0x000000a39a9a7210 */ /* 0x000fca0007f9e0ff */
[----:B------:R1:W-:Y:S01]  /*15e750*/  STL [R1+0x615c], R154 ;  /* 0x00615c9a01007387 */ /* 0x0003e20000100800 */
[----:B---3--:R-:W-:Y:S01]  /*15e760*/  IMAD.SHL.U32 R146, R162, 0x4, RZ ;  /* 0x00000004a2927824 */ /* 0x008fe200078e00ff */
[----:B------:R-:W-:Y:S01]  /*15e770*/  IADD3.X R159, R159, R2, RZ, P3, !PT ;  /* 0x000000029f9f7210 */ /* 0x000fe20001ffe4ff */
[----:B------:R-:W-:-:S04]  /*15e780*/  IMAD.X R155, R155, 0x1, R2, P4 ;  /* 0x000000019b9b7824 */ /* 0x000fc800020e0602 */
[----:B------:R-:W-:Y:S01]  /*15e790*/  IMAD.MOV.U32 R5, RZ, RZ, R159 ;  /* 0x000000ffff057224 */ /* 0x000fe200078e009f */
[----:B------:R-:W-:-:S04]  /*15e7a0*/  IADD3 R14, P4, R14, R3, RZ ;  /* 0x000000030e0e7210 */ /* 0x000fc80007f9e0ff */
[----:B------:R3:W-:Y:S01]  /*15e7b0*/  LDGSTS.E [R6+-0x78100], [R4.64], P2 ;  /* 0x87f0000004067fae */ /* 0x0007e20009121844 */
[----:B------:R-:W-:Y:S01]  /*15e7c0*/  IADD3.X R147, R147, R0, RZ, P4, !PT ;  /* 0x0000000093937210 */ /* 0x000fe200027fe4ff */
[-C--:B------:R-:W-:Y:S02]  /*15e7d0*/  IADD3 R151, P4, R151, R3.reuse, RZ ;  /* 0x0000000397977210 */ /* 0x080fe40007f9e0ff */
[----:B------:R1:W-:Y:S01]  /*15e7e0*/  STL [R1+0x6158], R159 ;  /* 0x0061589f01007387 */ /* 0x0003e20000100800 */
[----:B------:R1:W-:Y:S02]  /*15e7f0*/  STL.64 [R1+0x40], R244 ;  /* 0x000040f401007387 */ /* 0x0003e40000100a00 */
[----:B------:R1:W-:Y:S01]  /*15e800*/  STL.64 [R1+0x48], R246 ;  /* 0x000048f601007387 */ /* 0x0003e20000100a00 */
[----:B---3--:R-:W-:Y:S01]  /*15e810*/  MOV R4, R154 ;  /* 0x0000009a00047202 */ /* 0x008fe20000000f00 */
[----:B------:R-:W-:Y:S01]  /*15e820*/  IMAD.MOV.U32 R5, RZ, RZ, R155 ;  /* 0x000000ffff057224 */ /* 0x000fe200078e009b */
[----:B------:R1:W-:Y:S01]  /*15e830*/  STL [R1+0x6150], R155 ;  /* 0x0061509b01007387 */ /* 0x0003e20000100800 */
[----:B------:R1:W-:Y:S03]  /*15e840*/  STL [R1+0x6154], R14 ;  /* 0x0061540e01007387 */ /* 0x0003e60000100800 */
[----:B------:R3:W-:Y:S01]  /*15e850*/  LDGSTS.E [R9+-0x78080], [R4.64], P2 ;  /* 0x87f8000004097fae */ /* 0x0007e20009121844 */
[----:B------:R-:W-:Y:S01]  /*15e860*/  IADD3 R158, P2, R158, R3, RZ ;  /* 0x000000039e9e7210 */ /* 0x000fe20007f5e0ff */
[----:B------:R1:W-:Y:S02]  /*15e870*/  STL [R1+0x6148], R147 ;  /* 0x0061489301007387 */ /* 0x0003e40000100800 */
[----:B------:R1:W-:Y:S02]  /*15e880*/  STL [R1+0x614c], R151 ;  /* 0x00614c9701007387 */ /* 0x0003e40000100800 */
[----:B------:R1:W-:Y:S01]  /*15e890*/  STL [R1+0x6144], R158 ;  /* 0x0061449e01007387 */ /* 0x0003e20000100800 */
[----:B------:R-:W-:-:S02]  /*15e8a0*/  ISETP.NE.U32.AND P3, PT, R8, RZ, PT ;  /* 0x000000ff0800720c */ /* 0x000fc40003f65070 */
[----:B------:R-:W-:Y:S01]  /*15e8b0*/  MOV R6, R14 ;  /* 0x0000000e00067202 */ /* 0x000fe20000000f00 */
[----:B------:R-:W-:Y:S01]  /*15e8c0*/  IMAD.MOV.U32 R7, RZ, RZ, R147 ;  /* 0x000000ffff077224 */ /* 0x000fe200078e0093 */
[----:B---3--:R-:W-:Y:S01]  /*15e8d0*/  LEA R4, R150, R146, 0x12 ;  /* 0x0000009296047211 */ /* 0x008fe200078e90ff */
[----:B--2---:R-:W-:-:S05]  /*15e8e0*/  IMAD.X R10, R10, 0x1, R0, P4 ;  /* 0x000000010a0a7824 */ /* 0x004fca00020e0600 */
[----:B------:R1:W-:Y:S03]  /*15e8f0*/  STL [R1+0x6140], R10 ;  /* 0x0061400a01007387 */ /* 0x0003e60000100800 */
[----:B------:R-:W2:Y:S04]  /*15e900*/  LDL.LU R11, [R1+0x6138] ;  /* 0x00613800010b7983 */ /* 0x000ea80000300800 */
[----:B-1----:R-:W3:Y:S04]  /*15e910*/  LDL.LU R155, [R1+0x6130] ;  /* 0x00613000019b7983 */ /* 0x002ee80000300800 */
        /* <DEDUP_REMOVED lines=11> */
[----:B------:R1:W-:Y:S04]  /*15e9d0*/  STL [R1+0x8850], R146 ;  /* 0x0088509201007387 */ /* 0x0003e80000100800 */
[----:B------:R-:W-:Y:S04]  /*15e9e0*/  STL [R1+0x8494], R178 ;  /* 0x008494b201007387 */ /* 0x000fe80000100800 */
[----:B------:R-:W-:Y:S04]  /*15e9f0*/  STL [R1+0x8490], R167 ;  /* 0x008490a701007387 */ /* 0x000fe80000100800 */
[----:B------:R-:W0:Y:S04]  /*15ea00*/  LDGDEPBAR ;  /* 0x00000000000079af */ /* 0x000e280000000000 */
[----:B------:R-:W-:Y:S04]  /*15ea10*/  STL [R1+0x848c], R2 ;  /* 0x00848c0201007387 */ /* 0x000fe80000100800 */
[----:B------:R1:W-:Y:S04]  /*15ea20*/  LDGSTS.E [R4], [R6.64], P5 ;  /* 0x0000000006047fae */ /* 0x0003e8000a921844 */
[----:B------:R-:W-:Y:S01]  /*15ea30*/  STL.64 [R1+0x8480], R174 ;  /* 0x008480ae01007387 */ /* 0x000fe20000100a00 */
[----:B-1----:R-:W-:Y:S01]  /*15ea40*/  IMAD.MOV.U32 R6, RZ, RZ, R151 ;  /* 0x000000ffff067224 */ /* 0x002fe200078e0097 */
[----:B------:R-:W-:-:S02]  /*15ea50*/  MOV R7, R10 ;  /* 0x0000000a00077202 */ /* 0x000fc40000000f00 */
[----:B------:R-:W3:Y:S04]  /*15ea60*/  LDL.LU R151, [R1+0x6030] ;  /* 0x0060300001977983 */ /* 0x000ee80000300800 */
[----:B------:R1:W-:Y:S02]  /*15ea70*/  LDGSTS.E [R4+0x80], [R6.64], P3 ;  /* 0x0008000006047fae */ /* 0x0003e40009921844 */
[----:B-1----:R-:W-:Y:S02]  /*15ea80*/  MOV R6, R158 ;  /* 0x0000009e00067202 */ /* 0x002fe40000000f00 */
[----:B--2---:R-:W-:Y:S02]  /*15ea90*/  IADD3.X R11, R11, R0, RZ, P2, !PT ;  /* 0x000000000b0b7210 */ /* 0x004fe400017fe4ff */
[----:B----4-:R-:W-:-:S03]  /*15eaa0*/  IADD3 R147, P4, R147, R3, RZ ;  /* 0x0000000393937210 */ /* 0x010fc60007f9e0ff */
[----:B------:R-:W-:Y:S02]  /*15eab0*/  IMAD.MOV.U32 R7, RZ, RZ, R11 ;  /* 0x000000ffff077224 */ /* 0x000fe400078e000b */
[----:B------:R-:W-:Y:S01]  /*15eac0*/  STL [R1+0x613c], R147 ;  /* 0x00613c9301007387 */ /* 0x000fe20000100800 */
[----:B---3--:R-:W-:Y:S01]  /*15ead0*/  IMAD.X R155, R155, 0x1, R0, P4 ;  /* 0x000000019b9b7824 */ /* 0x008fe200020e0600 */
[----:B------:R-:W-:Y:S02]  /*15eae0*/  IADD3 R13, P2, R13, R3, RZ ;  /* 0x000000030d0d7210 */ /* 0x000fe40007f5e0ff */
[----:B------:R1:W-:Y:S04]  /*15eaf0*/  STL [R1+0x6138], R11 ;  /* 0x0061380b01007387 */ /* 0x0003e80000100800 */
[----:B------:R-:W2:Y:S01]  /*15eb00*/  LDL.LU R10, [R1+0x5f4c] ;  /* 0x005f4c00010a7983 */ /* 0x000ea20000300800 */
[----:B------:R-:W-:-:S03]  /*15eb10*/  IADD3.X R150, R150, R0, RZ, P2, !PT ;  /* 0x0000000096967210 */ /* 0x000fc600017fe4ff */
[----:B------:R-:W3:Y:S01]  /*15eb20*/  LDL.LU R146, [R1+0x5f48] ;  /* 0x005f480001927983 */ /* 0x000ee20000300800 */
[----:B------:R-:W-:-:S03]  /*15eb30*/  IADD3 R14, P4, R14, R3, RZ ;  /* 0x000000030e0e7210 */ /* 0x000fc60007f9e0ff */
[----:B------:R-:W-:Y:S04]  /*15eb40*/  STL [R1+0x6054], R13 ;  /* 0x0060540d01007387 */ /* 0x000fe80000100800 */
[----:B------:R4:W-:Y:S04]  /*15eb50*/  STL [R1+0x6130], R155 ;  /* 0x0061309b01007387 */ /* 0x0009e80000100800 */
[----:B------:R4:W-:Y:S04]  /*15eb60*/  LDGSTS.E [R4+0x100], [R6.64], P1 ;  /* 0x0010000006047fae */ /* 0x0009e80008921844 */
[----:B-1----:R-:W3:Y:S01]  /*15eb70*/  LDL.LU R11, [R1+0x5f44] ;  /* 0x005f4400010b7983 */ /* 0x002ee20000300800 */
[----:B----4-:R-:W-:-:S03]  /*15eb80*/  IMAD.MOV.U32 R6, RZ, RZ, R147 ;  /* 0x000000ffff067224 */ /* 0x010fc600078e0093 */
[----:B------:R-:W4:Y:S01]  /*15eb90*/  LDL.LU R147, [R1+0x5f40] ;  /* 0x005f400001937983 */ /* 0x000f220000300800 */
[----:B------:R-:W-:-:S03]  /*15eba0*/  MOV R7, R155 ;  /* 0x0000009b00077202 */ /* 0x000fc60000000f00 */
[----:B------:R-:W-:Y:S04]  /*15ebb0*/  STL [R1+0x604c], R14 ;  /* 0x00604c0e01007387 */ /* 0x000fe80000100800 */
[----:B------:R1:W-:Y:S04]  /*15ebc0*/  STL [R1+0x6048], R150 ;  /* 0x0060489601007387 */ /* 0x0003e80000100800 */
[----:B------:R-:W4:Y:S04]  /*15ebd0*/  LDL.LU R2, [R1+0x5f3c] ;  /* 0x005f3c0001027983 */ /* 0x000f280000300800 */
[----:B------:R-:W4:Y:S01]  /*15ebe0*/  LDL.LU R155, [R1+0x5f38] ;  /* 0x005f3800019b7983 */ /* 0x000f220000300800 */
[-C--:B------:R-:W-:Y:S01]  /*15ebf0*/  IADD3 R8, P2, R8, R3.reuse, RZ ;  /* 0x0000000308087210 */ /* 0x080fe20007f5e0ff */
[----:B------:R-:W-:Y:S01]  /*15ec00*/  IMAD.X R5, R5, 0x1, R0, P4 ;  /* 0x0000000105057824 */ /* 0x000fe200020e0600 */
[----:B------:R-:W-:Y:S01]  /*15ec10*/  IADD3 R12, P4, R12, R3, RZ ;  /* 0x000000030c0c7210 */ /* 0x000fe20007f9e0ff */
[----:B------:R1:W-:Y:S01]  /*15ec20*/  LDGSTS.E [R4+0x180], [R6.64], P0 ;  /* 0x0018000006047fae */ /* 0x0003e20008121844 */
[----:B------:R-:W-:-:S03]  /*15ec30*/  IADD3.X R154, R154, R0, RZ, P2, !PT ;  /* 0x000000009a9a7210 */ /* 0x000fc600017fe4ff */
[----:B------:R-:W-:Y:S04]  /*15ec40*/  STL [R1+0x6044], R8 ;  /* 0x0060440801007387 */ /* 0x000fe80000100800 */
[----:B------:R1:W-:Y:S02]  /*15ec50*/  STL [R1+0x6040], R5 ;  /* 0x0060400501007387 */ /* 0x0003e40000100800 */
[----:B-1----:R-:W-:Y:S01]  /*15ec60*/  MOV R6, R13 ;  /* 0x0000000d00067202 */ /* 0x002fe20000000f00 */
[----:B------:R-:W-:Y:S01]  /*15ec70*/  IMAD.MOV.U32 R7, RZ, RZ, R150 ;  /* 0x000000ffff077224 */ /* 0x000fe200078e0096 */
[----:B------:R-:W4:Y:S04]  /*15ec80*/  LDL.LU R13, [R1+0x415c] ;  /* 0x00415c00010d7983 */ /* 0x000f280000300800 */
[----:B------:R-:W4:Y:S04]  /*15ec90*/  LDL.LU R150, [R1+0x5f30] ;  /* 0x005f300001967983 */ /* 0x000f280000300800 */
[----:B------:R1:W-:Y:S04]  /*15eca0*/  LDGSTS.E [R4+0x1000], [R6.64], P5 ;  /* 0x0100000006047fae */ /* 0x0003e8000a921844 */
[----:B------:R-:W-:Y:S04]  /*15ecb0*/  STL [R1+0x603c], R12 ;  /* 0x00603c0c01007387 */ /* 0x000fe80000100800 */
[----:B------:R1:W-:Y:S02]  /*15ecc0*/  STL [R1+0x6038], R154 ;  /* 0x0060389a01007387 */ /* 0x0003e40000100800 */
[----:B-1----:R-:W-:Y:S01]  /*15ecd0*/  IMAD.MOV.U32 R6, RZ, RZ, R14 ;  /* 0x000000ffff067224 */ /* 0x002fe200078e000e */
[----:B------:R-:W-:Y:S01]  /*15ece0*/  MOV R7, R5 ;  /* 0x0000000500077202 */ /* 0x000fe20000000f00 */
[----:B------:R-:W4:Y:S04]  /*15ecf0*/  LDL.LU R14, [R1+0x4158] ;  /* 0x00415800010e7983 */ /* 0x000f280000300800 */
[----:B------:R-:W4:Y:S01]  /*15ed00*/  LDL.LU R5, [R1+0x4164] ;  /* 0x0041640001057983 */ /* 0x000f220000300800 */
[----:B------:R-:W-:Y:S01]  /*15ed10*/  IADD3 R9, P2, R9, R3, RZ ;  /* 0x0000000309097210 */ /* 0x000fe20007f5e0ff */
[----:B------:R-:W-:-:S02]  /*15ed20*/  IMAD.X R151, R151, 0x1, R0, P4 ;  /* 0x0000000197977824 */ /* 0x000fc400020e0600 */
[----:B------:R1:W-:Y:S02]  /*15ed30*/  LDGSTS.E [R4+0x1080], [R6.64], P3 ;  /* 0x0108000006047fae */ /* 0x0003e40009921844 */
[----:B-1----:R-:W-:Y:S01]  /*15ed40*/  MOV R6, R8 ;  /* 0x0000000800067202 */ /* 0x002fe20000000f00 */
[----:B------:R-:W-:Y:S02]  /*15ed50*/  IMAD.MOV.U32 R7, RZ, RZ, R154 ;  /* 0x000000ffff077224 */ /* 0x000fe400078e009a */
[----:B------:R-:W4:Y:S04]  /*15ed60*/  LDL.LU R154, [R1+0x4160] ;  /* 0x00416000019a7983 */ /* 0x000f280000300800 */
[----:B------:R-:W-:Y:S04]  /*15ed70*/  STL [R1+0x5f54], R9 ;  /* 0x005f540901007387 */ /* 0x000fe80000100800 */
[----:B------:R1:W-:Y:S04]  /*15ed80*/  STL [R1+0x6030], R151 ;  /* 0x0060309701007387 */ /* 0x0003e80000100800 */
[----:B------:R1:W-:Y:S04]  /*15ed90*/  LDGSTS.E [R4+0x1100], [R6.64], P1 ;  /* 0x0110000006047fae */ /* 0x0003e80008921844 */
[----:B------:R-:W4:Y:S01]  /*15eda0*/  LDL.LU R8, [R1+0x416c] ;  /* 0x00416c0001087983 */ /* 0x000f220000300800 */
[----:B-1----:R-:W-:Y:S01]  /*15edb0*/  IMAD.MOV.U32 R6, RZ, RZ, R12 ;  /* 0x000000ffff067224 */ /* 0x002fe200078e000c */
[----:B------:R-:W-:-:S02]  /*15edc0*/  MOV R7, R151 ;  /* 0x0000009700077202 */ /* 0x000fc40000000f00 */
[----:B------:R-:W4:Y:S04]  /*15edd0*/  LDL.LU R151, [R1+0x4168] ;  /* 0x0041680001977983 */ /* 0x000f280000300800 */
[----:B------:R1:W-:Y:S02]  /*15ede0*/  LDGSTS.E [R4+0x1180], [R6.64], P0 ;  /* 0x0118000006047fae */ /* 0x0003e40008121844 */
[----:B-1----:R-:W-:Y:S02]  /*15edf0*/  MOV R6, R9 ;  /* 0x0000000900067202 */ /* 0x002fe40000000f00 */
[----:B--2---:R-:W-:Y:S02]  /*15ee00*/  IADD3 R10, P4, R10, R3, RZ ;  /* 0x000000030a0a7210 */ /* 0x004fe40007f9e0ff */
[----:B---3--:R-:W-:-:S03]  /*15ee10*/  IADD3.X R146, R146, R0, RZ, P2, !PT ;  /* 0x0000000092927210 */ /* 0x008fc600017fe4ff */
[----:B------:R-:W-:Y:S04]  /*15ee20*/  STL [R1+0x5f4c], R10 ;  /* 0x005f4c0a01007387 */ /* 0x000fe80000100800 */
[----:B------:R1:W-:Y:S01]  /*15ee30*/  STL [R1+0x5f48], R146 ;  /* 0x005f489201007387 */ /* 0x0003e20000100800 */
[----:B------:R-:W-:-:S03]  /*15ee40*/  IMAD.MOV.U32 R7, RZ, RZ, R146 ;  /* 0x000000ffff077224 */ /* 0x000fc600078e0092 */
[----:B------:R-:W2:Y:S04]  /*15ee50*/  LDL.LU R12, [R1+0x4174] ;  /* 0x00417400010c7983 */ /* 0x000ea80000300800 */
[----:B------:R3:W-:Y:S01]  /*15ee60*/  LDGSTS.E [R4+0x2000], [R6.64], P5 ;  /* 0x0200000006047fae */ /* 0x0007e2000a921844 */
[----:B------:R-:W-:-:S03]  /*15ee70*/  IADD3 R11, P2, R11, R3, RZ ;  /* 0x000000030b0b7210 */ /* 0x000fc60007f5e0ff */
[----:B-1----:R-:W2:Y:S04]  /*15ee80*/  LDL.LU R146, [R1+0x4170] ;  /* 0x0041700001927983 */ /* 0x002ea80000300800 */
[----:B------:R-:W-:Y:S01]  /*15ee90*/  STL [R1+0x5f44], R11 ;  /* 0x005f440b01007387 */ /* 0x000fe20000100800 */
[----:B----4-:R-:W-:-:S05]  /*15eea0*/  IMAD.X R147, R147, 0x1, R0, P4 ;  /* 0x0000000193937824 */ /* 0x010fca00020e0600 */
[----:B------:R1:W-:Y:S01]  /*15eeb0*/  STL [R1+0x5f40], R147 ;  /* 0x005f409301007387 */ /* 0x0003e20000100800 */
[----:B---3--:R-:W-:-:S03]  /*15eec0*/  MOV R7, R147 ;  /* 0x0000009300077202 */ /* 0x008fc60000000f00 */
[----:B------:R-:W3:Y:S01]  /*15eed0*/  LDL.LU R9, [R1+0x425c] ;  /* 0x00425c0001097983 */ /* 0x000ee20000300800 */
[----:B------:R-:W-:Y:S01]  /*15eee0*/  IADD3 R2, P4, R2, R3, RZ ;  /* 0x0000000302027210 */ /* 0x000fe20007f9e0ff */
[----:B------:R-:W-:Y:S02]  /*15eef0*/  IMAD.MOV.U32 R6, RZ, RZ, R10 ;  /* 0x000000ffff067224 */ /* 0x000fe400078e000a */
[----:B-1----:R-:W2:Y:S01]  /*15ef00*/  LDL.LU R147, [R1+0x4258] ;  /* 0x0042580001937983 */ /* 0x002ea20000300800 */
[----:B------:R-:W-:-:S03]  /*15ef10*/  IADD3.X R155, R155, R0, RZ, P2, !PT ;  /* 0x000000009b9b7210 */ /* 0x000fc600017fe4ff */
[----:B------:R-:W-:Y:S04]  /*15ef20*/  STL [R1+0x5f3c], R2 ;  /* 0x005f3c0201007387 */ /* 0x000fe80000100800 */
[----:B------:R-:W-:Y:S04]  /*15ef30*/  STL [R1+0x5f38], R155 ;  /* 0x005f389b01007387 */ /* 0x000fe80000100800 */
[----:B------:R-:W2:Y:S04]  /*15ef40*/  LDL.LU R10, [R1+0x4264] ;  /* 0x00426400010a7983 */ /* 0x000ea80000300800 */
[----:B------:R1:W-:Y:S01]  /*15ef50*/  LDGSTS.E [R4+0x2080], [R6.64], P3 ;  /* 0x0208000006047fae */ /* 0x0003e20009921844 */
[----:B------:R-:W-:Y:S01]  /*15ef60*/  IADD3 R13, P2, R13, R3, RZ ;  /* 0x000000030d0d7210 */ /* 0x000fe20007f5e0ff */
[----:B------:R-:W-:Y:S01]  /*15ef70*/  IMAD.X R150, R150, 0x1, R0, P4 ;  /* 0x0000000196967824 */ /* 0x000fe200020e0600 */
[----:B-1----:R-:W-:Y:S01]  /*15ef80*/  MOV R6, R11 ;  /* 0x0000000b00067202 */ /* 0x002fe20000000f00 */
[----:B------:R-:W-:Y:S01]  /*15ef90*/  IMAD.MOV.U32 R7, RZ, RZ, R155 ;  /* 0x000000ffff077224 */ /* 0x000fe200078e009b */
[----:B------:R-:W2:Y:S04]  /*15efa0*/  LDL.LU R11, [R1+0x426c] ;  /* 0x00426c00010b7983 */ /* 0x000ea80000300800 */
[----:B------:R1:W-:Y:S04]  /*15efb0*/  LDGSTS.E [R4+0x2100], [R6.64], P1 ;  /* 0x0210000006047fae */ /* 0x0003e80008921844 */
[----:B------:R-:W-:Y:S01]  /*15efc0*/  STL [R1+0x415c], R13 ;  /* 0x00415c0d01007387 */ /* 0x000fe20000100800 */
[----:B------:R-:W-:-:S03]  /*15efd0*/  IADD3.X R14, R14, R0, RZ, P2, !PT ;  /* 0x000000000e0e7210 */ /* 0x000fc600017fe4ff */
[----:B------:R1:W-:Y:S01]  /*15efe0*/  STL [R1+0x5f30], R150 ;  /* 0x005f309601007387 */ /* 0x0003e20000100800 */
[----:B------:R-:W-:Y:S01]  /*15eff0*/  IADD3 R5, P4, R5, R3, RZ ;  /* 0x0000000305057210 */ /* 0x000fe20007f9e0ff */
[----:B-1----:R-:W-:Y:S01]  /*15f000*/  IMAD.MOV.U32 R6, RZ, RZ, R2 ;  /* 0x000000ffff067224 */ /* 0x002fe200078e0002 */
[----:B------:R-:W-:Y:S02]  /*15f010*/  MOV R7, R150 ;  /* 0x0000009600077202 */ /* 0x000fe40000000f00 */
[----:B------:R-:W2:Y:S04]  /*15f020*/  LDL.LU R150, [R1+0x4260] ;  /* 0x0042600001967983 */ /* 0x000ea80000300800 */
[----:B------:R-:W-:Y:S04]  /*15f030*/  STL [R1+0x4164], R5 ;  /* 0x0041640501007387 */ /* 0x000fe80000100800 */
[----:B------:R1:W-:Y:S04]  /*15f040*/  STL [R1+0x4158], R14 ;  /* 0x0041580e01007387 */ /* 0x0003e80000100800 */
[----:B------:R1:W-:Y:S04]  /*15f050*/  LDGSTS.E [R4+0x2180], [R6.64], P0 ;  /* 0x0218000006047fae */ /* 0x0003e80008121844 */
[----:B------:R-:W2:Y:S01]  /*15f060*/  LDL.LU R2, [R1+0x4274] ;  /* 0x0042740001027983 */ /* 0x000ea20000300800 */
[----:B-1----:R-:W-:-:S03]  /*15f070*/  IMAD.MOV.U32 R7, RZ, RZ, R14 ;  /* 0x000000ffff077224 */ /* 0x002fc600078e000e */
[----:B------:R-:W2:Y:S01]  /*15f080*/  LDL.LU R14, [R1+0x4268] ;  /* 0x00426800010e7983 */ /* 0x000ea20000300800 */
[----:B------:R-:W-:Y:S01]  /*15f090*/  IMAD.X R154, R154, 0x1, R0, P4 ;  /* 0x000000019a9a7824 */ /* 0x000fe200020e0600 */
[----:B------:R-:W-:Y:S02]  /*15f0a0*/  IADD3 R8, P2, R8, R3, RZ ;  /* 0x0000000308087210 */ /* 0x000fe40007f5e0ff */
[----:B------:R-:W-:-:S03]  /*15f0b0*/  MOV R6, R13 ;  /* 0x0000000d00067202 */ /* 0x000fc60000000f00 */
[----:B------:R-:W-:Y:S04]  /*15f0c0*/  STL [R1+0x416c], R8 ;  /* 0x00416c0801007387 */ /* 0x000fe80000100800 */
[----:B------:R1:W-:Y:S01]  /*15f0d0*/  STL [R1+0x4160], R154 ;  /* 0x0041609a01007387 */ /* 0x0003e20000100800 */
[----:B------:R-:W-:-:S03]  /*15f0e0*/  IADD3.X R151, R151, R0, RZ, P2, !PT ;  /* 0x0000000097977210 */ /* 0x000fc600017fe4ff */
[----:B------:R1:W-:Y:S04]  /*15f0f0*/  LDGSTS.E [R4+0x3000], [R6.64], P5 ;  /* 0x0300000006047fae */ /* 0x0003e8000a921844 */
[----:B------:R-:W2:Y:S01]  /*15f100*/  LDL.LU R13, [R1+0x435c] ;  /* 0x00435c00010d7983 */ /* 0x000ea20000300800 */
[----:B-1----:R-:W-:-:S03]  /*15f110*/  MOV R7, R154 ;  /* 0x0000009a00077202 */ /* 0x002fc60000000f00 */
[----:B------:R-:W2:Y:S01]  /*15f120*/  LDL.LU R154, [R1+0x4270] ;  /* 0x00427000019a7983 */ /* 0x000ea20000300800 */
[----:B------:R-:W-:-:S05]  /*15f130*/  IMAD.MOV.U32 R6, RZ, RZ, R5 ;  /* 0x000000ffff067224 */ /* 0x000fca00078e0005 */
[----:B------:R1:W-:Y:S02]  /*15f140*/  LDGSTS.E [R4+0x3080], [R6.64], P3 ;  /* 0x0308000006047fae */ /* 0x0003e40009921844 */
[----:B-1----:R-:W-:Y:S01]  /*15f150*/  MOV R6, R8 ;  /* 0x0000000800067202 */ /* 0x002fe20000000f00 */
[----:B------:R-:W-:-:S05]  /*15f160*/  IMAD.MOV.U32 R7, RZ, RZ, R151 ;  /* 0x000000ffff077224 */ /* 0x000fca00078e0097 */
[----:B------:R1:W-:Y:S01]  /*15f170*/  LDGSTS.E [R4+0x3100], [R6.64], P1 ;  /* 0x0310000006047fae */ /* 0x0003e20008921844 */
[----:B--2---:R-:W-:-:S05]  /*15f180*/  IADD3 R12, P4, R12, R3, RZ ;  /* 0x000000030c0c7210 */ /* 0x004fca0007f9e0ff */
[----:B------:R-:W-:Y:S01]  /*15f190*/  STL [R1+0x4174], R12 ;  /* 0x0041740c01007387 */ /* 0x000fe20000100800 */
[----:B------:R-:W-:-:S03]  /*15f1a0*/  IMAD.X R146, R146, 0x1, R0, P4 ;  /* 0x0000000192927824 */ /* 0x000fc600020e0600 */
[----:B------:R2:W-:Y:S04]  /*15f1b0*/  STL [R1+0x4168], R151 ;  /* 0x0041689701007387 */ /* 0x0005e80000100800 */
[----:B------:R-:W4:Y:S04]  /*15f1c0*/  LDL.LU R5, [R1+0x4364] ;  /* 0x0043640001057983 */ /* 0x000f280000300800 */
[----:B------:R-:W4:Y:S01]  /*15f1d0*/  LDL.LU R155, [R1+0x4358] ;  /* 0x00435800019b7983 */ /* 0x000f220000300800 */
[----:B---3--:R-:W-:-:S05]  /*15f1e0*/  IADD3 R9, P2, R9, R3, RZ ;  /* 0x0000000309097210 */ /* 0x008fca0007f5e0ff */
[----:B------:R-:W-:Y:S01]  /*15f1f0*/  STL [R1+0x425c], R9 ;  /* 0x00425c0901007387 */ /* 0x000fe20000100800 */
[----:B--2---:R-:W-:-:S03]  /*15f200*/  IADD3.X R147, R147, R0, RZ, P2, !PT ;  /* 0x0000000093937210 */ /* 0x004fc600017fe4ff */
[----:B------:R2:W-:Y:S01]  /*15f210*/  STL [R1+0x4170], R146 ;  /* 0x0041709201007387 */ /* 0x0005e20000100800 */
[----:B-1----:R-:W-:-:S03]  /*15f220*/  MOV R7, R146 ;  /* 0x0000009200077202 */ /* 0x002fc60000000f00 */
[----:B------:R-:W3:Y:S01]  /*15f230*/  LDL.LU R8, [R1+0x436c] ;  /* 0x00436c0001087983 */ /* 0x000ee20000300800 */
[----:B------:R-:W-:-:S03]  /*15f240*/  IMAD.MOV.U32 R6, RZ, RZ, R12 ;  /* 0x000000ffff067224 */ /* 0x000fc600078e000c */
[----:B------:R-:W3:Y:S01]  /*15f250*/  LDL.LU R151, [R1+0x4360] ;  /* 0x0043600001977983 */ /* 0x000ee20000300800 */
[----:B------:R-:W-:-:S03]  /*15f260*/  IADD3 R10, P4, R10, R3, RZ ;  /* 0x000000030a0a7210 */ /* 0x000fc60007f9e0ff */
[----:B------:R1:W-:Y:S04]  /*15f270*/  LDGSTS.E [R4+0x3180], [R6.64], P0 ;  /* 0x0318000006047fae */ /* 0x0003e80008121844 */
[----:B------:R-:W-:Y:S04]  /*15f280*/  STL [R1+0x4264], R10 ;  /* 0x0042640a01007387 */ /* 0x000fe80000100800 */
[----:B------:R1:W-:Y:S04]  /*15f290*/  STL [R1+0x4258], R147 ;  /* 0x0042589301007387 */ /* 0x0003e80000100800 */
[----:B--2---:R-:W2:Y:S04]  /*15f2a0*/  LDL.LU R146, [R1+0x4368] ;  /* 0x0043680001927983 */ /* 0x004ea80000300800 */
[----:B------:R-:W2:Y:S01]  /*15f2b0*/  LDL.LU R12, [R1+0x4374] ;  /* 0x00437400010c7983 */ /* 0x000ea20000300800 */
[----:B------:R-:W-:Y:S01]  /*15f2c0*/  IADD3 R11, P2, R11, R3, RZ ;  /* 0x000000030b0b7210 */ /* 0x000fe20007f5e0ff */
[----:B-1----:R-:W-:Y:S01]  /*15f2d0*/  IMAD.MOV.U32 R7, RZ, RZ, R147 ;  /* 0x000000ffff077224 */ /* 0x002fe200078e0093 */
[----:B------:R-:W-:Y:S01]  /*15f2e0*/  MOV R6, R9 ;  /* 0x0000000900067202 */ /* 0x000fe20000000f00 */
[----:B------:R-:W2:Y:S04]  /*15f2f0*/  LDL.LU R147, [R1+0x4370] ;  /* 0x0043700001937983 */ /* 0x000ea80000300800 */
[----:B------:R-:W-:Y:S04]  /*15f300*/  STL [R1+0x426c], R11 ;  /* 0x00426c0b01007387 */ /* 0x000fe80000100800 */
[----:B------:R1:W-:Y:S01]  /*15f310*/  LDGSTS.E [R4+0x4000], [R6.64], P5 ;  /* 0x0400000006047fae */ /* 0x0003e2000a921844 */
[----:B------:R-:W-:-:S05]  /*15f320*/  IMAD.X R150, R150, 0x1, R0, P4 ;  /* 0x0000000196967824 */ /* 0x000fca00020e0600 */
[----:B------:R1:W-:Y:S02]  /*15f330*/  STL [R1+0x4260], R150 ;  /* 0x0042609601007387 */ /* 0x0003e40000100800 */
[----:B-1----:R-:W-:Y:S02]  /*15f340*/  MOV R7, R150 ;  /* 0x0000009600077202 */ /* 0x002fe40000000f00 */
[----:B------:R-:W2:Y:S01]  /*15f350*/  LDL.LU R9, [R1+0x445c] ;  /* 0x00445c0001097983 */ /* 0x000ea20000300800 */
[----:B------:R-:W-:-:S03]  /*15f360*/  IMAD.MOV.U32 R6, RZ, RZ, R10 ;  /* 0x000000ffff067224 */ /* 0x000fc600078e000a */
[----:B------:R-:W2:Y:S01]  /*15f370*/  LDL.LU R150, [R1+0x4458] ;  /* 0x0044580001967983 */ /* 0x000ea20000300800 */
[----:B------:R-:W-:-:S03]  /*15f380*/  IADD3 R2, P4, R2, R3, RZ ;  /* 0x0000000302027210 */ /* 0x000fc60007f9e0ff */
[----:B------:R1:W-:Y:S01]  /*15f390*/  LDGSTS.E [R4+0x4080], [R6.64], P3 ;  /* 0x0408000006047fae */ /* 0x0003e20009921844 */
[----:B------:R-:W-:-:S03]  /*15f3a0*/  IADD3.X R14, R14, R0, RZ, P2, !PT ;  /* 0x000000000e0e7210 */ /* 0x000fc600017fe4ff */
[----:B------:R-:W-:Y:S04]  /*15f3b0*/  STL [R1+0x4274], R2 ;  /* 0x0042740201007387 */ /* 0x000fe80000100800 */
[----:B------:R1:W-:Y:S04]  /*15f3c0*/  STL [R1+0x4268], R14 ;  /* 0x0042680e01007387 */ /* 0x0003e80000100800 */
[----:B------:R-:W2:Y:S01]  /*15f3d0*/  LDL.LU R10, [R1+0x4464] ;  /* 0x00446400010a7983 */ /* 0x000ea20000300800 */
[----:B-1----:R-:W-:Y:S01]  /*15f3e0*/  MOV R6, R11 ;  /* 0x0000000b00067202 */ /* 0x002fe20000000f00 */
[----:B------:R-:W-:-:S02]  /*15f3f0*/  IMAD.MOV.U32 R7, RZ, RZ, R14 ;  /* 0x000000ffff077224 */ /* 0x000fc400078e000e */
[----:B------:R-:W2:Y:S01]  /*15f400*/  LDL.LU R14, [R1+0x4460] ;  /* 0x00446000010e7983 */ /* 0x000ea20000300800 */
[----:B------:R-:W-:-:S03]  /*15f410*/  IADD3 R13, P2, R13, R3, RZ ;  /* 0x000000030d0d7210 */ /* 0x000fc60007f5e0ff */
[----:B------:R1:W-:Y:S01]  /*15f420*/  LDGSTS.E [R4+0x4100], [R6.64], P1 ;  /* 0x0410000006047fae */ /* 0x0003e20008921844 */
[----:B------:R-:W-:-:S03]  /*15f430*/  IMAD.X R154, R154, 0x1, R0, P4 ;  /* 0x000000019a9a7824 */ /* 0x000fc600020e0600 */
[----:B------:R-:W-:Y:S01]  /*15f440*/  STL [R1+0x435c], R13 ;  /* 0x00435c0d01007387 */ /* 0x000fe20000100800 */
[----:B-1----:R-:W-:Y:S01]  /*15f450*/  IMAD.MOV.U32 R6, RZ, RZ, R2 ;  /* 0x000000ffff067224 */ /* 0x002fe200078e0002 */
[----:B------:R-:W-:Y:S02]  /*15f460*/  MOV R7, R154 ;  /* 0x0000009a00077202 */ /* 0x000fe40000000f00 */
[----:B------:R1:W-:Y:S04]  /*15f470*/  STL [R1+0x4270], R154 ;  /* 0x0042709a01007387 */ /* 0x0003e80000100800 */
[----:B------:R-:W2:Y:S04]  /*15f480*/  LDL.LU R11, [R1+0x446c] ;  /* 0x00446c00010b7983 */ /* 0x000ea80000300800 */
[----:B------:R1:W-:Y:S04]  /*15f490*/  LDGSTS.E [R4+0x4180], [R6.64], P0 ;  /* 0x0418000006047fae */ /* 0x0003e80008121844 */
[----:B-1----:R-:W2:Y:S01]  /*15f4a0*/  LDL.LU R154, [R1+0x4468] ;  /* 0x00446800019a7983 */ /* 0x002ea20000300800 */
[----:B------:R-:W-:-:S02]  /*15f4b0*/  MOV R6, R13 ;  /* 0x0000000d00067202 */ /* 0x000fc40000000f00 */
[----:B----4-:R-:W-:Y:S02]  /*15f4c0*/  IADD3 R5, P4, R5, R3, RZ ;  /* 0x0000000305057210 */ /* 0x010fe40007f9e0ff */
[----:B------:R-:W-:-:S03]  /*15f4d0*/  IADD3.X R155, R155, R0, RZ, P2, !PT ;  /* 0x000000009b9b7210 */ /* 0x000fc600017fe4ff */
[----:B------:R-:W-:Y:S04]  /*15f4e0*/  STL [R1+0x4364], R5 ;  /* 0x0043640501007387 */ /* 0x000fe80000100800 */
[----:B------:R-:W-:Y:S01]  /*15f4f0*/  STL [R1+0x4358], R155 ;  /* 0x0043589b01007387 */ /* 0x000fe20000100800 */
[----:B------:R-:W-:-:S03]  /*15f500*/  IMAD.MOV.U32 R7, RZ, RZ, R155 ;  /* 0x000000ffff077224 */ /* 0x000fc600078e009b */
[----:B------:R-:W4:Y:S04]  /*15f510*/  LDL.LU R2, [R1+0x4474] ;  /* 0x0044740001027983 */ /* 0x000f280000300800 */
[----:B------:R1:W-:Y:S04]  /*15f520*/  LDGSTS.E [R4+0x5000], [R6.64], P5 ;  /* 0x0500000006047fae */ /* 0x0003e8000a921844 */
[----:B------:R-:W4:Y:S01]  /*15f530*/  LDL.LU R13, [R1+0x4544] ;  /* 0x00454400010d7983 */ /* 0x000f220000300800 */
[----:B---3--:R-:W-:Y:S01]  /*15f540*/  IADD3 R8, P2, R8, R3, RZ ;  /* 0x0000000308087210 */ /* 0x008fe20007f5e0ff */
[----:B------:R-:W-:-:S04]  /*15f550*/  IMAD.X R151, R151, 0x1, R0, P4 ;  /* 0x0000000197977824 */ /* 0x000fc800020e0600 */
[----:B------:R-:W-:Y:S01]  /*15f560*/  STL [R1+0x436c], R8 ;  /* 0x00436c0801007387 */ /* 0x000fe20000100800 */
[----:B-1----:R-:W-:Y:S01]  /*15f570*/  IMAD.MOV.U32 R6, RZ, RZ, R5 ;  /* 0x000000ffff067224 */ /* 0x002fe200078e0005 */
[----:B------:R-:W-:Y:S02]  /*15f580*/  MOV R7, R151 ;  /* 0x0000009700077202 */ /* 0x000fe40000000f00 */
[----:B------:R1:W-:Y:S04]  /*15f590*/  STL [R1+0x4360], R151 ;  /* 0x0043609701007387 */ /* 0x0003e80000100800 */
[----:B------:R3:W-:Y:S01]  /*15f5a0*/  LDGSTS.E [R4+0x5080], [R6.64], P3 ;  /* 0x0508000006047fae */ /* 0x0007e20009921844 */
[----:B--2---:R-:W-:-:S03]  /*15f5b0*/  IADD3.X R146, R146, R0, RZ, P2, !PT ;  /* 0x0000000092927210 */ /* 0x004fc600017fe4ff */
[----:B-1----:R-:W2:Y:S01]  /*15f5c0*/  LDL.LU R151, [R1+0x4470] ;  /* 0x0044700001977983 */ /* 0x002ea20000300800 */
[----:B------:R-:W-:Y:S01]  /*15f5d0*/  IADD3 R12, P4, R12, R3, RZ ;  /* 0x000000030c0c7210 */ /* 0x000fe20007f9e0ff */
[----:B---3--:R-:W-:-:S04]  /*15f5e0*/  IMAD.MOV.U32 R7, RZ, RZ, R146 ;  /* 0x000000ffff077224 */ /* 0x008fc800078e0092 */
[----:B------:R-:W-:Y:S04]  /*15f5f0*/  STL [R1+0x4374], R12 ;  /* 0x0043740c01007387 */ /* 0x000fe80000100800 */
[----:B------:R1:W-:Y:S04]  /*15f600*/  STL [R1+0x4368], R146 ;  /* 0x0043689201007387 */ /* 0x0003e80000100800 */
[----:B------:R-:W2:Y:S04]  /*15f610*/  LDL.LU R5, [R1+0x454c] ;  /* 0x00454c0001057983 */ /* 0x000ea80000300800 */
[----:B-1----:R-:W2:Y:S01]  /*15f620*/  LDL.LU R146, [R1+0x4540] ;  /* 0x0045400001927983 */ /* 0x002ea20000300800 */
[----:B------:R-:W-:Y:S01]  /*15f630*/  IMAD.X R147, R147, 0x1, R0, P4 ;  /* 0x0000000193937824 */ /* 0x000fe200020e0600 */
[----:B------:R-:W-:-:S05]  /*15f640*/  MOV R6, R8 ;  /* 0x0000000800067202 */ /* 0x000fca0000000f00 */
[----:B------:R1:W-:Y:S01]  /*15f650*/  LDGSTS.E [R4+0x5100], [R6.64], P1 ;  /* 0x0510000006047fae */ /* 0x0003e20008921844 */
[----:B------:R-:W-:-:S05]  /*15f660*/  IADD3 R9, P2, R9, R3, RZ ;  /* 0x0000000309097210 */ /* 0x000fca0007f5e0ff */
[----:B------:R-:W-:Y:S01]  /*15f670*/  STL [R1+0x445c], R9 ;  /* 0x00445c0901007387 */ /* 0x000fe20000100800 */
[----:B------:R-:W-:Y:S02]  /*15f680*/  IADD3.X R150, R150, R0, RZ, P2, !PT ;  /* 0x0000000096967210 */ /* 0x000fe400017fe4ff */
[----:B-1----:R-:W-:Y:S01]  /*15f690*/  MOV R7, R147 ;  /* 0x0000009300077202 */ /* 0x002fe20000000f00 */
[----:B------:R1:W-:Y:S01]  /*15f6a0*/  STL [R1+0x4370], R147 ;  /* 0x0043709301007387 */ /* 0x0003e20000100800 */
[----:B------:R-:W-:-:S03]  /*15f6b0*/  IMAD.MOV.U32 R6, RZ, RZ, R12 ;  /* 0x000000ffff067224 */ /* 0x000fc600078e000c */
[----:B------:R-:W2:Y:S04]  /*15f6c0*/  LDL.LU R8, [R1+0x4554] ;  /* 0x0045540001087983 */ /* 0x000ea80000300800 */
[----:B------:R1:W-:Y:S04]  /*15f6d0*/  LDGSTS.E [R4+0x5180], [R6.64], P0 ;  /* 0x0518000006047fae */ /* 0x0003e80008121844 */
[----:B-1----:R-:W2:Y:S01]  /*15f6e0*/  LDL.LU R147, [R1+0x4548] ;  /* 0x0045480001937983 */ /* 0x002ea20000300800 */
[----:B------:R-:W-:-:S05]  /*15f6f0*/  IADD3 R10, P4, R10, R3, RZ ;  /* 0x000000030a0a7210 */ /* 0x000fca0007f9e0ff */
[----:B------:R-:W-:Y:S04]  /*15f700*/  STL [R1+0x4464], R10 ;  /* 0x0044640a01007387 */ /* 0x000fe80000100800 */
[----:B------:R1:W-:Y:S04]  /*15f710*/  STL [R1+0x4458], R150 ;  /* 0x0044589601007387 */ /* 0x0003e80000100800 */
[----:B------:R-:W2:Y:S04]  /*15f720*/  LDL.LU R12, [R1+0x455c] ;  /* 0x00455c00010c7983 */ /* 0x000ea80000300800 */
[----:B------:R-:W2:Y:S01]  /*15f730*/  LDL.LU R155, [R1+0x4550] ;  /* 0x00455000019b7983 */ /* 0x000ea20000300800 */
[----:B------:R-:W-:Y:S01]  /*15f740*/  MOV R6, R9 ;  /* 0x0000000900067202 */ /* 0x000fe20000000f00 */
[----:B------:R-:W-:-:S02]  /*15f750*/  IMAD.MOV.U32 R7, RZ, RZ, R150 ;  /* 0x000000ffff077224 */ /* 0x000fc400078e0096 */
[----:B------:R-:W-:-:S03]  /*15f760*/  IMAD.X R14, R14, 0x1, R0, P4 ;  /* 0x000000010e0e7824 */ /* 0x000fc600020e0600 */
[----:B------:R1:W-:Y:S01]  /*15f770*/  LDGSTS.E [R4+0x6000], [R6.64], P5 ;  /* 0x0600000006047fae */ /* 0x0003e2000a921844 */
[----:B------:R-:W-:-:S05]  /*15f780*/  IADD3 R11, P2, R11, R3, RZ ;  /* 0x000000030b0b7210 */ /* 0x000fca0007f5e0ff */
[----:B------:R-:W-:Y:S01]  /*15f790*/  STL [R1+0x446c], R11 ;  /* 0x00446c0b01007387 */ /* 0x000fe20000100800 */
[----:B-1----:R-:W-:Y:S01]  /*15f7a0*/  IMAD.MOV.U32 R6, RZ, RZ, R10 ;  /* 0x000000ffff067224 */ /* 0x002fe200078e000a */
[----:B------:R-:W-:Y:S02]  /*15f7b0*/  MOV R7, R14 ;  /* 0x0000000e00077202 */ /* 0x000fe40000000f00 */
[----:B------:R-:W-:Y:S01]  /*15f7c0*/  IADD3.X R154, R154, R0, RZ, P2, !PT ;  /* 0x000000009a9a7210 */ /* 0x000fe200017fe4ff */
[----:B------:R1:W-:Y:S04]  /*15f7d0*/  STL [R1+0x4460], R14 ;  /* 0x0044600e01007387 */ /* 0x0003e80000100800 */
[----:B------:R-:W2:Y:S04]  /*15f7e0*/  LDL.LU R9, [R1+0x4644] ;  /* 0x0046440001097983 */ /* 0x000ea80000300800 */
[----:B------:R-:W2:Y:S04]  /*15f7f0*/  LDL.LU R150, [R1+0x4558] ;  /* 0x0045580001967983 */ /* 0x000ea80000300800 */
[----:B------:R1:W-:Y:S02]  /*15f800*/  LDGSTS.E [R4+0x6080], [R6.64], P3 ;  /* 0x0608000006047fae */ /* 0x0003e40009921844 */
[----:B-1----:R-:W-:Y:S01]  /*15f810*/  MOV R6, R11 ;  /* 0x0000000b00067202 */ /* 0x002fe20000000f00 */
[----:B------:R-:W-:-:S05]  /*15f820*/  IMAD.MOV.U32 R7, RZ, RZ, R154 ;  /* 0x000000ffff077224 */ /* 0x000fca00078e009a */
[----:B------:R1:W-:Y:S01]  /*15f830*/  LDGSTS.E [R4+0x6100], [R6.64], P1 ;  /* 0x0610000006047fae */ /* 0x0003e20008921844 */
[----:B----4-:R-:W-:-:S05]  /*15f840*/  IADD3 R2, P4, R2, R3, RZ ;  /* 0x0000000302027210 */ /* 0x010fca0007f9e0ff */
[----:B------:R-:W-:Y:S01]  /*15f850*/  STL [R1+0x4474], R2 ;  /* 0x0044740201007387 */ /* 0x000fe20000100800 */
[----:B------:R-:W-:-:S03]  /*15f860*/  IADD3 R13, P2, R13, R3, RZ ;  /* 0x000000030d0d7210 */ /* 0x000fc60007f5e0ff */
[----:B------:R4:W-:Y:S04]  /*15f870*/  STL [R1+0x4468], R154 ;  /* 0x0044689a01007387 */ /* 0x0009e80000100800 */
[----:B------:R-:W3:Y:S04]  /*15f880*/  LDL.LU R14, [R1+0x4640] ;  /* 0x00464000010e7983 */ /* 0x000ee80000300800 */
[----:B------:R-:W3:Y:S04]  /*15f890*/  LDL.LU R10, [R1+0x464c] ;  /* 0x00464c00010a7983 */ /* 0x000ee80000300800 */
[----:B----4-:R-:W4:Y:S04]  /*15f8a0*/  LDL.LU R154, [R1+0x4648] ;  /* 0x00464800019a7983 */ /* 0x010f280000300800 */
[----:B------:R-:W-:Y:S01]  /*15f8b0*/  STL [R1+0x4544], R13 ;  /* 0x0045440d01007387 */ /* 0x000fe20000100800 */
[----:B--2---:R-:W-:-:S05]  /*15f8c0*/  IMAD.X R151, R151, 0x1, R0, P4 ;  /* 0x0000000197977824 */ /* 0x004fca00020e0600 */
[----:B------:R2:W-:Y:S01]  /*15f8d0*/  STL [R1+0x4470], R151 ;  /* 0x0044709701007387 */ /* 0x0005e20000100800 */
[----:B-1----:R-:W-:-:S03]  /*15f8e0*/  MOV R7, R151 ;  /* 0x0000009700077202 */ /* 0x002fc60000000f00 */
[----:B------:R-:W4:Y:S01]  /*15f8f0*/  LDL.LU R11, [R1+0x4654] ;  /* 0x00465400010b7983 */ /* 0x000f220000300800 */
[----:B------:R-:W-:-:S03]  /*15f900*/  IMAD.MOV.U32 R6, RZ, RZ, R2 ;  /* 0x000000ffff067224 */ /* 0x000fc600078e0002 */
[----:B--2---:R-:W2:Y:S01]  /*15f910*/  LDL.LU R151, [R1+0x4650] ;  /* 0x0046500001977983 */ /* 0x004ea20000300800 */
        /* <DEDUP_REMOVED lines=8> */
[----:B------:R-:W2:Y:S04]  /*15f9a0*/  LDL.LU R146, [R1+0x4658] ;  /* 0x0046580001927983 */ /* 0x000ea80000300800 */
[----:B------:R1:W-:Y:S01]  /*15f9b0*/  LDGSTS.E [R4+0x7000], [R6.64], P5 ;  /* 0x0700000006047fae */ /* 0x0003e2000a921844 */
[----:B------:R-:W-:Y:S01]  /*15f9c0*/  IADD3 R8, P2, R8, R3, RZ ;  /* 0x0000000308087210 */ /* 0x000fe20007f5e0ff */
[----:B------:R-:W-:-:S04]  /*15f9d0*/  IMAD.X R147, R147, 0x1, R0, P4 ;  /* 0x0000000193937824 */ /* 0x000fc800020e0600 */
[----:B------:R-:W-:Y:S04]  /*15f9e0*/  STL [R1+0x4554], R8 ;  /* 0x0045540801007387 */ /* 0x000fe80000100800 */
        /* <DEDUP_REMOVED lines=9> */
[----:B------:R-:W-:Y:S04]  /*15fa80*/  STL [R1+0x4550], R155 ;  /* 0x0045509b01007387 */ /* 0x000fe80000100800 */
[----:B------:R-:W2:Y:S01]  /*15fa90*/  LDL.LU R5, [R1+0x474c] ;  /* 0x00474c0001057983 */ /* 0x000ea20000300800 */
[----:B-1----:R-:W-:Y:S01]  /*15faa0*/  MOV R6, R8 ;  /* 0x0000000800067202 */ /* 0x002fe20000000f00 */
[----:B------:R-:W-:-:S02]  /*15fab0*/  IMAD.MOV.U32 R7, RZ, RZ, R155 ;  /* 0x000000ffff077224 */ /* 0x000fc400078e009b */
[----:B------:R-:W2:Y:S04]  /*15fac0*/  LDL.LU R8, [R1+0x4754] ;  /* 0x0047540001087983 */ /* 0x000ea80000300800 */
[----:B------:R1:W-:Y:S01]  /*15fad0*/  LDGSTS.E [R4+0x7100], [R6.64], P1 ;  /* 0x0710000006047fae */ /* 0x0003e20008921844 */
[----:B------:R-:W-:Y:S01]  /*15fae0*/  IADD3 R9, P2, R9, R3, RZ ;  /* 0x0000000309097210 */ /* 0x000fe20007f5e0ff */
[----:B------:R-:W-:-:S04]  /*15faf0*/  IMAD.X R150, R150, 0x1, R0, P4 ;  /* 0x0000000196967824 */ /* 0x000fc800020e0600 */
[----:B------:R-:W-:Y:S01]  /*15fb00*/  STL [R1+0x4644], R9 ;  /* 0x0046440901007387 */ /* 0x000fe20000100800 */
[----:B-1----:R-:W-:-:S03]  /*15fb10*/  IMAD.MOV.U32 R6, RZ, RZ, R12 ;  /* 0x000000ffff067224 */ /* 0x002fc600078e000c */
[----:B------:R1:W-:Y:S01]  /*15fb20*/  STL [R1+0x4558], R150 ;  /* 0x0045589601007387 */ /* 0x0003e20000100800 */
[----:B------:R-:W-:-:S05]  /*15fb30*/  MOV R7, R150 ;  /* 0x0000009600077202 */ /* 0x000fca0000000f00 */
[----:B------:R1:W-:Y:S04]  /*15fb40*/  LDGSTS.E [R4+0x7180], [R6.64], P0 ;  /* 0x0718000006047fae */ /* 0x0003e80008121844 */
[----:B-1----:R-:W2:Y:S01]  /*15fb50*/  LDL.LU R150, [R1+0x4748] ;  /* 0x0047480001967983 */ /* 0x002ea20000300800 */
[----:B------:R-:W-:Y:S02]  /*15fb60*/  MOV R6, R9 ;  /* 0x0000000900067202 */ /* 0x000fe40000000f00 */
[----:B---3--:R-:W-:Y:S02]  /*15fb70*/  IADD3.X R14, R14, R0, RZ, P2, !PT ;  /* 0x000000000e0e7210 */ /* 0x008fe400017fe4ff */
[----:B------:R-:W-:-:S03]  /*15fb80*/  IADD3 R10, P4, R10, R3, RZ ;  /* 0x000000030a0a7210 */ /* 0x000fc60007f9e0ff */
[----:B------:R-:W-:Y:S02]  /*15fb90*/  IMAD.MOV.U32 R7, RZ, RZ, R14 ;  /* 0x000000ffff077224 */ /* 0x000fe400078e000e */
[----:B------:R-:W-:Y:S01]  /*15fba0*/  STL [R1+0x464c], R10 ;  /* 0x00464c0a01007387 */ /* 0x000fe20000100800 */
[----:B----4-:R-:W-:-:S03]  /*15fbb0*/  IMAD.X R154, R154, 0x1, R0, P4 ;  /* 0x000000019a9a7824 */ /* 0x010fc600020e0600 */
[----:B------:R1:W-:Y:S04]  /*15fbc0*/  STL [R1+0x4640], R14 ;  /* 0x0046400e01007387 */ /* 0x0003e80000100800 */
[----:B------:R-:W3:Y:S04]  /*15fbd0*/  LDL.LU R12, [R1+0x475c] ;  /* 0x00475c00010c7983 */ /* 0x000ee80000300800 */
[----:B------:R4:W-:Y:S04]  /*15fbe0*/  LDGSTS.E [R4+0x8000], [R6.64], P5 ;  /* 0x0800000006047fae */ /* 0x0009e8000a921844 */
[----:B-1----:R-:W3:Y:S01]  /*15fbf0*/  LDL.LU R14, [R1+0x4750] ;  /* 0x00475000010e7983 */ /* 0x002ee20000300800 */
[----:B------:R-:W-:-:S02]  /*15fc00*/  IADD3 R11, P2, R11, R3, RZ ;  /* 0x000000030b0b7210 */ /* 0x000fc40007f5e0ff */
[----:B----4-:R-:W-:-:S03]  /*15fc10*/  MOV R7, R154 ;  /* 0x0000009a00077202 */ /* 0x010fc60000000f00 */
[----:B------:R-:W-:Y:S01]  /*15fc20*/  STL [R1+0x4654], R11 ;  /* 0x0046540b01007387 */ /* 0x000fe20000100800 */
[----:B--2---:R-:W-:-:S03]  /*15fc30*/  IADD3.X R151, R151, R0, RZ, P2, !PT ;  /* 0x0000000097977210 */ /* 0x004fc600017fe4ff */
        /* <DEDUP_REMOVED lines=10> */
[----:B------:R-:W-:Y:S01]  /*15fce0*/  IMAD.X R146, R146, 0x1, R0, P4 ;  /* 0x0000000192927824 */ /* 0x000fe200020e0600 */
[----:B----4-:R-:W-:Y:S01]  /*15fcf0*/  MOV R6, R11 ;  /* 0x0000000b00067202 */ /* 0x010fe20000000f00 */
[----:B------:R-:W-:-:S05]  /*15fd00*/  IMAD.MOV.U32 R7, RZ, RZ, R151 ;  /* 0x000000ffff077224 */ /* 0x000fca00078e0097 */
[----:B------:R4:W-:Y:S01]  /*15fd10*/  LDGSTS.E [R4+0x8100], [R6.64], P1 ;  /* 0x0810000006047fae */ /* 0x0009e20008921844 */
[----:B------:R-:W-:-:S05]  /*15fd20*/  IADD3 R13, P2, R13, R3, RZ ;  /* 0x000000030d0d7210 */ /* 0x000fca0007f5e0ff */
[----:B------:R-:W-:Y:S01]  /*15fd30*/  STL [R1+0x4744], R13 ;  /* 0x0047440d01007387 */ /* 0x000fe20000100800 */
[----:B------:R-:W-:-:S03]  /*15fd40*/  IADD3.X R147, R147, R0, RZ, P2, !PT ;  /* 0x0000000093937210 */ /* 0x000fc600017fe4ff */
[----:B------:R1:W-:Y:S01]  /*15fd50*/  STL [R1+0x4658], R146 ;  /* 0x0046589201007387 */ /* 0x0003e20000100800 */
[----:B----4-:R-:W-:-:S03]  /*15fd60*/  MOV R7, R146 ;  /* 0x0000009200077202 */ /* 0x010fc60000000f00 */
[----:B------:R-:W4:Y:S01]  /*15fd70*/  LDL.LU R11, [R1+0x4854] ;  /* 0x00485400010b7983 */ /* 0x000f220000300800 */
[----:B------:R-:W-:-:S03]  /*15fd80*/  IMAD.MOV.U32 R6, RZ, RZ, R2 ;  /* 0x000000ffff067224 */ /* 0x000fc600078e0002 */
[----:B-1----:R-:W4:Y:S04]  /*15fd90*/  LDL.LU R151, [R1+0x4848] ;  /* 0x0048480001977983 */ /* 0x002f280000300800 */
[----:B------:R1:W-:Y:S01]  /*15fda0*/  LDGSTS.E [R4+0x8180], [R6.64], P0 ;  /* 0x0818000006047fae */ /* 0x0003e20008121844 */
[----:B------:R-:W-:-:S05]  /*15fdb0*/  IADD3 R5, P4, R5, R3, RZ ;  /* 0x0000000305057210 */ /* 0x000fca0007f9e0ff */
[----:B------:R-:W-:Y:S04]  /*15fdc0*/  STL [R1+0x474c], R5 ;  /* 0x00474c0501007387 */ /* 0x000fe80000100800 */
[----:B------:R1:W-:Y:S04]  /*15fdd0*/  STL [R1+0x4740], R147 ;  /* 0x0047409301007387 */ /* 0x0003e80000100800 */
[----:B------:R-:W4:Y:S04]  /*15fde0*/  LDL.LU R146, [R1+0x4850] ;  /* 0x0048500001927983 */ /* 0x000f280000300800 */
[----:B------:R-:W4:Y:S01]  /*15fdf0*/  LDL.LU R2, [R1+0x485c] ;  /* 0x00485c0001027983 */ /* 0x000f220000300800 */
[----:B------:R-:W-:Y:S01]  /*15fe00*/  IADD3 R8, P2, R8, R3, RZ ;  /* 0x0000000308087210 */ /* 0x000fe20007f5e0ff */
[----:B-1----:R-:W-:Y:S01]  /*15fe10*/  IMAD.MOV.U32 R7, RZ, RZ, R147 ;  /* 0x000000ffff077224 */ /* 0x002fe200078e0093 */
[----:B------:R-:W-:Y:S01]  /*15fe20*/  MOV R6, R13 ;  /* 0x0000000d00067202 */ /* 0x000fe20000000f00 */
[----:B------:R-:W4:Y:S04]  /*15fe30*/  LDL.LU R147, [R1+0x4858] ;  /* 0x0048580001937983 */ /* 0x000f280000300800 */
[----:B------:R-:W-:Y:S04]  /*15fe40*/  STL [R1+0x4754], R8 ;  /* 0x0047540801007387 */ /* 0x000fe80000100800 */
[----:B------:R1:W-:Y:S01]  /*15fe50*/  LDGSTS.E [R4+0x9000], [R6.64], P5 ;  /* 0x0900000006047fae */ /* 0x0003e2000a921844 */
[----:B------:R-:W-:-:S02]  /*15fe60*/  IMAD.X R150, R150, 0x1, R0, P4 ;  /* 0x0000000196967824 */ /* 0x000fc400020e0600 */
[----:B-1----:R-:W-:-:S03]  /*15fe70*/  IMAD.MOV.U32 R6, RZ, RZ, R5 ;  /* 0x000000ffff067224 */ /* 0x002fc600078e0005 */
[----:B------:R1:W-:Y:S01]  /*15fe80*/  STL [R1+0x4748], R150 ;  /* 0x0047489601007387 */ /* 0x0003e20000100800 */
[----:B------:R-:W-:-:S03]  /*15fe90*/  MOV R7, R150 ;  /* 0x0000009600077202 */ /* 0x000fc60000000f00 */
[----:B------:R-:W4:Y:S04]  /*15fea0*/  LDL.LU R13, [R1+0x4944] ;  /* 0x00494400010d7983 */ /* 0x000f280000300800 */
[----:B------:R1:W-:Y:S04]  /*15feb0*/  LDGSTS.E [R4+0x9080], [R6.64], P3 ;  /* 0x0908000006047fae */ /* 0x0003e80009921844 */
[----:B-1----:R-:W4:Y:S01]  /*15fec0*/  LDL.LU R150, [R1+0x4940] ;  /* 0x0049400001967983 */ /* 0x002f220000300800 */
[----:B------:R-:W-:Y:S02]  /*15fed0*/  MOV R6, R8 ;  /* 0x0000000800067202 */ /* 0x000fe40000000f00 */
[----:B---3--:R-:W-:-:S02]  /*15fee0*/  IADD3 R12, P4, R12, R3, RZ ;  /* 0x000000030c0c7210 */ /* 0x008fc40007f9e0ff */
[----:B------:R-:W-:-:S03]  /*15fef0*/  IADD3.X R14, R14, R0, RZ, P2, !PT ;  /* 0x000000000e0e7210 */ /* 0x000fc600017fe4ff */
[----:B------:R-:W-:Y:S04]  /*15ff00*/  STL [R1+0x475c], R12 ;  /* 0x00475c0c01007387 */ /* 0x000fe80000100800 */
[----:B------:R1:W-:Y:S01]  /*15ff10*/  STL [R1+0x4750], R14 ;  /* 0x0047500e01007387 */ /* 0x0003e20000100800 */
[----:B------:R-:W-:-:S03]  /*15ff20*/  IMAD.MOV.U32 R7, RZ, RZ, R14 ;  /* 0x000000ffff077224 */ /* 0x000fc600078e000e */
[----:B------:R-:W3:Y:S04]  /*15ff30*/  LDL.LU R5, [R1+0x494c] ;  /* 0x00494c0001057983 */ /* 0x000ee80000300800 */
[----:B------:R2:W-:Y:S04]  /*15ff40*/  LDGSTS.E [R4+0x9100], [R6.64], P1 ;  /* 0x0910000006047fae */ /* 0x0005e80008921844 */
[----:B-1----:R-:W3:Y:S01]  /*15ff50*/  LDL.LU R14, [R1+0x4948] ;  /* 0x00494800010e7983 */ /* 0x002ee20000300800 */
[----:B--2---:R-:W-:Y:S01]  /*15ff60*/  IADD3 R9, P2, R9, R3, RZ ;  /* 0x0000000309097210 */ /* 0x004fe20007f5e0ff */
[----:B------:R-:W-:-:S04]  /*15ff70*/  IMAD.X R154, R154, 0x1, R0, P4 ;  /* 0x000000019a9a7824 */ /* 0x000fc800020e0600 */
[----:B------:R-:W-:Y:S04]  /*15ff80*/  STL [R1+0x4844], R9 ;  /* 0x0048440901007387 */ /* 0x000fe80000100800 */
[----:B------:R1:W-:Y:S01]  /*15ff90*/  STL [R1+0x4758], R154 ;  /* 0x0047589a01007387 */ /* 0x0003e20000100800 */
[----:B------:R-:W-:-:S03]  /*15ffa0*/  MOV R7, R154 ;  /* 0x0000009a00077202 */ /* 0x000fc60000000f00 */
[----:B------:R-:W2:Y:S01]  /*15ffb0*/  LDL.LU R8, [R1+0x4954] ;  /* 0x0049540001087983 */ /* 0x000ea20000300800 */
[----:B------:R-:W-:-:S03]  /*15ffc0*/  IADD3 R10, P4, R10, R3, RZ ;  /* 0x000000030a0a7210 */ /* 0x000fc60007f9e0ff */
[----:B-1----:R-:W2:Y:S01]  /*15ffd0*/  LDL.LU R154, [R1+0x4950] ;  /* 0x00495000019a7983 */ /* 0x002ea20000300800 */
[----:B------:R-:W-:-:S03]  /*15ffe0*/  IADD3.X R155, R155, R0, RZ, P2, !PT ;  /* 0x000000009b9b7210 */ /* 0x000fc600017fe4ff */
[----:B------:R-:W-:Y:S01]  /*15fff0*/  STL [R1+0x484c], R10 ;  /* 0x00484c0a01007387 */ /* 0x000fe20000100800 */
[----:B------:R-:W-:-:S03]  /*160000*/  IMAD.MOV.U32 R6, RZ, RZ, R12 ;  /* 0x000000ffff067224 */ /* 0x000fc600078e000c */
[----:B------:R-:W-:Y:S04]  /*160010*/  STL [R1+0x4840], R155 ;  /* 0x0048409b01007387 */ /* 0x000fe80000100800 */
[----:B------:R-:W2:Y:S04]  /*160020*/  LDL.LU R12, [R1+0x495c] ;  /* 0x00495c00010c7983 */ /* 0x000ea80000300800 */
[----:B------:R1:W-:Y:S02]  /*160030*/  LDGSTS.E [R4+0x9180], [R6.64], P0 ;  /* 0x0918000006047fae */ /* 0x0003e40008121844 */
[----:B-1----:R-:W-:Y:S01]  /*160040*/  MOV R6, R9 ;  /* 0x0000000900067202 */ /* 0x002fe20000000f00 */
[----:B------:R-:W-:Y:S01]  /*160050*/  IMAD.MOV.U32 R7, RZ, RZ, R155 ;  /* 0x000000ffff077224 */ /* 0x000fe200078e009b */
[----:B------:R-:W2:Y:S01]  /*160060*/  LDL.LU R9, [R1+0x4a44] ;  /* 0x004a440001097983 */ /* 0x000ea20000300800 */
[----:B----4-:R-:W-:-:S03]  /*160070*/  IADD3 R11, P2, R11, R3, RZ ;  /* 0x000000030b0b7210 */ /* 0x010fc60007f5e0ff */
[----:B------:R1:W-:Y:S01]  /*160080*/  LDGSTS.E [R4+0xa000], [R6.64], P5 ;  /* 0x0a00000006047fae */ /* 0x0003e2000a921844 */
[----:B------:R-:W-:-:S03]  /*160090*/  IMAD.X R151, R151, 0x1, R0, P4 ;  /* 0x0000000197977824 */ /* 0x000fc600020e0600 */
[----:B------:R-:W-:Y:S04]  /*1600a0*/  STL [R1+0x4854], R11 ;  /* 0x0048540b01007387 */ /* 0x000fe80000100800 */
[----:B------:R4:W-:Y:S01]  /*1600b0*/  STL [R1+0x4848], R151 ;  /* 0x0048489701007387 */ /* 0x0009e20000100800 */
[----:B-1----:R-:W-:Y:S01]  /*1600c0*/  IMAD.MOV.U32 R6, RZ, RZ, R10 ;  /* 0x000000ffff067224 */ /* 0x002fe200078e000a */
[----:B------:R-:W-:Y:S02]  /*1600d0*/  MOV R7, R151 ;  /* 0x0000009700077202 */ /* 0x000fe40000000f00 */
[----:B----4-:R-:W2:Y:S01]  /*1600e0*/  LDL.LU R151, [R1+0x4958] ;  /* 0x0049580001977983 */ /* 0x010ea20000300800 */
[----:B------:R-:W-:-:S03]  /*1600f0*/  IADD3.X R146, R146, R0, RZ, P2, !PT ;  /* 0x0000000092927210 */ /* 0x000fc600017fe4ff */
[----:B------:R1:W-:Y:S01]  /*160100*/  LDGSTS.E [R4+0xa080], [R6.64], P3 ;  /* 0x0a08000006047fae */ /* 0x0003e20009921844 */
[----:B------:R-:W-:-:S05]  /*160110*/  IADD3 R2, P4, R2, R3, RZ ;  /* 0x0000000302027210 */ /* 0x000fca0007f9e0ff */
[----:B------:R-:W-:Y:S04]  /*160120*/  STL [R1+0x485c], R2 ;  /* 0x00485c0201007387 */ /* 0x000fe80000100800 */
[----:B------:R1:W-:Y:S02]  /*160130*/  STL [R1+0x4850], R146 ;  /* 0x0048509201007387 */ /* 0x0003e40000100800 */
[----:B-1----:R-:W-:Y:S02]  /*160140*/  IMAD.MOV.U32 R7, RZ, RZ, R146 ;  /* 0x000000ffff077224 */ /* 0x002fe400078e0092 */
[----:B------:R-:W2:Y:S04]  /*160150*/  LDL.LU R10, [R1+0x4a4c] ;  /* 0x004a4c00010a7983 */ /* 0x000ea80000300800 */
[----:B------:R-:W2:Y:S01]  /*160160*/  LDL.LU R146, [R1+0x4a40] ;  /* 0x004a400001927983 */ /* 0x000ea20000300800 */
[----:B------:R-:W-:Y:S01]  /*160170*/  IMAD.X R147, R147, 0x1, R0, P4 ;  /* 0x0000000193937824 */ /* 0x000fe200020e0600 */
[----:B------:R-:W-:-:S05]  /*160180*/  MOV R6, R11 ;  /* 0x0000000b00067202 */ /* 0x000fca0000000f00 */
[----:B------:R1:W-:Y:S01]  /*160190*/  LDGSTS.E [R4+0xa100], [R6.64], P1 ;  /* 0x0a10000006047fae */ /* 0x0003e20008921844 */
[----:B------:R-:W-:-:S05]  /*1601a0*/  IADD3 R13, P2, R13, R3, RZ ;  /* 0x000000030d0d7210 */ /* 0x000fca0007f5e0ff */
[----:B------:R-:W-:Y:S01]  /*1601b0*/  STL [R1+0x4944], R13 ;  /* 0x0049440d01007387 */ /* 0x000fe20000100800 */
[----:B------:R-:W-:-:S03]  /*1601c0*/  IADD3.X R150, R150, R0, RZ, P2, !PT ;  /* 0x0000000096967210 */ /* 0x000fc600017fe4ff */
[----:B------:R1:W-:Y:S02]  /*1601d0*/  STL [R1+0x4858], R147 ;  /* 0x0048589301007387 */ /* 0x0003e40000100800 */
[----:B-1----:R-:W-:Y:S02]  /*1601e0*/  MOV R7, R147 ;  /* 0x0000009300077202 */ /* 0x002fe40000000f00 */
[----:B------:R-:W2:Y:S01]  /*1601f0*/  LDL.LU R11, [R1+0x4a54] ;  /* 0x004a5400010b7983 */ /* 0x000ea20000300800 */
[----:B------:R-:W-:-:S03]  /*160200*/  IMAD.MOV.U32 R6, RZ, RZ, R2 ;  /* 0x000000ffff067224 */ /* 0x000fc600078e0002 */
[----:B------:R-:W2:Y:S04]  /*160210*/  LDL.LU R147, [R1+0x4a48] ;  /* 0x004a480001937983 */ /* 0x000ea80000300800 */
[----:B------:R1:W-:Y:S02]  /*160220*/  LDGSTS.E [R4+0xa180], [R6.64], P0 ;  /* 0x0a18000006047fae */ /* 0x0003e40008121844 */
[----:B-1----:R-:W-:Y:S01]  /*160230*/  MOV R6, R13 ;  /* 0x0000000d00067202 */ /* 0x002fe20000000f00 */
[----:B------:R-:W-:-:S05]  /*160240*/  IMAD.MOV.U32 R7, RZ, RZ, R150 ;  /* 0x000000ffff077224 */ /* 0x000fca00078e0096 */
[----:B------:R1:W-:Y:S01]  /*160250*/  LDGSTS.E [R4+0xb000], [R6.64], P5 ;  /* 0x0b00000006047fae */ /* 0x0003e2000a921844 */
[----:B---3--:R-:W-:-:S05]  /*160260*/  IADD3 R5, P4, R5, R3, RZ ;  /* 0x0000000305057210 */ /* 0x008fca0007f9e0ff */
[----:B------:R-:W-:Y:S01]  /*160270*/  STL [R1+0x494c], R5 ;  /* 0x00494c0501007387 */ /* 0x000fe20000100800 */
[----:B------:R-:W-:-:S03]  /*160280*/  IMAD.X R14, R14, 0x1, R0, P4 ;  /* 0x000000010e0e7824 */ /* 0x000fc600020e0600 */
[----:B------:R3:W-:Y:S04]  /*160290*/  STL [R1+0x4940], R150 ;  /* 0x0049409601007387 */ /* 0x0007e80000100800 */
[----:B------:R-:W4:Y:S04]  /*1602a0*/  LDL.LU R2, [R1+0x4a5c] ;  /* 0x004a5c0001027983 */ /* 0x000f280000300800 */
[----:B------:R-:W4:Y:S01]  /*1602b0*/  LDL.LU R155, [R1+0x4a50] ;  /* 0x004a5000019b7983 */ /* 0x000f220000300800 */
[----:B--2---:R-:W-:-:S05]  /*1602c0*/  IADD3 R8, P2, R8, R3, RZ ;  /* 0x0000000308087210 */ /* 0x004fca0007f5e0ff */
[----:B------:R-:W-:Y:S01]  /*1602d0*/  STL [R1+0x4954], R8 ;  /* 0x0049540801007387 */ /* 0x000fe20000100800 */
[----:B------:R-:W-:-:S03]  /*1602e0*/  IADD3.X R154, R154, R0, RZ, P2, !PT ;  /* 0x000000009a9a7210 */ /* 0x000fc600017fe4ff */
[----:B------:R2:W-:Y:S01]  /*1602f0*/  STL [R1+0x4948], R14 ;  /* 0x0049480e01007387 */ /* 0x0005e20000100800 */
[----:B-1----:R-:W-:-:S03]  /*160300*/  MOV R7, R14 ;  /* 0x0000000e00077202 */ /* 0x002fc60000000f00 */
[----:B------:R-:W4:Y:S01]  /*160310*/  LDL.LU R13, [R1+0x4b44] ;  /* 0x004b4400010d7983 */ /* 0x000f220000300800 */
[----:B------:R-:W-:-:S03]  /*160320*/  IMAD.MOV.U32 R6, RZ, RZ, R5 ;  /* 0x000000ffff067224 */ /* 0x000fc600078e0005 */
[----:B---3--:R-:W3:Y:S01]  /*160330*/  LDL.LU R150, [R1+0x4a58] ;  /* 0x004a580001967983 */ /* 0x008ee20000300800 */
        /* <DEDUP_REMOVED lines=46> */
[----:B------:R-:W-:Y:S01]  /*160620*/  IADD3 R13, P2, R13, R3, RZ ;  /* 0x000000030d0d7210 */ /* 0x000fe20007f5e0ff */
[----:B---3--:R-:W-:-:S04]  /*160630*/  IMAD.X R150, R150, 0x1, R0, P4 ;  /* 0x0000000196967824 */ /* 0x008fc800020e0600 */
[----:B------:R-:W-:Y:S01]  /*160640*/  STL [R1+0x4b44], R13 ;  /* 0x004b440d01007387 */ /* 0x000fe20000100800 */
[----:B-1----:R-:W-:Y:S01]  /*160650*/  IMAD.MOV.U32 R6, RZ, RZ, R2 ;  /* 0x000000ffff067224 */ /* 0x002fe200078e0002 */
[----:B------:R-:W-:Y:S02]  /*160660*/  MOV R7, R150 ;  /* 0x0000009600077202 */ /* 0x000fe40000000f00 */
[----:B------:R1:W-:Y:S04]  /*160670*/  STL [R1+0x4a58], R150 ;  /* 0x004a589601007387 */ /* 0x0003e80000100800 */
[----:B------:R3:W-:Y:S01]  /*160680*/  LDGSTS.E [R4+0xc180], [R6.64], P0 ;  /* 0x0c18000006047fae */ /* 0x0007e20008121844 */
[----:B--2---:R-:W-:-:S03]  /*160690*/  IADD3.X R14, R14, R0, RZ, P2, !PT ;  /* 0x000000000e0e7210 */ /* 0x004fc600017fe4ff */
[----:B-1----:R-:W2:Y:S01]  /*1606a0*/  LDL.LU R150, [R1+0x4c48] ;  /* 0x004c480001967983 */ /* 0x002ea20000300800 */
[----:B------:R-:W-:Y:S02]  /*1606b0*/  IADD3 R5, P4, R5, R3, RZ ;  /* 0x0000000305057210 */ /* 0x000fe40007f9e0ff */
[----:B---3--:R-:W-:-:S03]  /*1606c0*/  MOV R6, R13 ;  /* 0x0000000d00067202 */ /* 0x008fc60000000f00 */
[----:B------:R-:W-:Y:S04]  /*1606d0*/  STL [R1+0x4b4c], R5 ;  /* 0x004b4c0501007387 */ /* 0x000fe80000100800 */
[----:B------:R1:W-:Y:S04]  /*1606e0*/  STL [R1+0x4b40], R14 ;  /* 0x004b400e01007387 */ /* 0x0003e80000100800 */
[----:B------:R-:W2:Y:S04]  /*1606f0*/  LDL.LU R2, [R1+0x4c5c] ;  /* 0x004c5c0001027983 */ /* 0x000ea80000300800 */
[----:B------:R-:W2:Y:S01]  /*160700*/  LDL.LU R13, [R1+0x4c50] ;  /* 0x004c5000010d7983 */ /* 0x000ea20000300800 */
[----:B------:R-:W-:-:S02]  /*160710*/  IMAD.X R154, R154, 0x1, R0, P4 ;  /* 0x000000019a9a7824 */ /* 0x000fc400020e0600 */
[----:B------:R-:W-:-:S05]  /*160720*/  IMAD.MOV.U32 R7, RZ, RZ, R14 ;  /* 0x000000ffff077224 */ /* 0x000fca00078e000e */
        /* <DEDUP_REMOVED lines=129> */
[----:B------:R-:W-:-:S05]  /*160f40*/  IMAD.X R151, R151, 0x1, R0, P4 ;  /* 0x0000000197977824 */ /* 0x000fca00020e0600 */
[----:B------:R1:W-:Y:S02]  /*160f50*/  STL [R1+0x4e58], R151 ;  /* 0x004e589701007387 */ /* 0x0003e40000100800 */
[----:B-1----:R-:W-:Y:S01]  /*160f60*/  IMAD.MOV.U32 R6, RZ, RZ, R2 ;  /* 0x000000ffff067224 */ /* 0x002fe200078e0002 */
[----:B------:R-:W-:Y:S01]  /*160f70*/  MOV R7, R151 ;  /* 0x0000009700077202 */ /* 0x000fe20000000f00 */
[----:B------:R-:W4:Y:S04]  /*160f80*/  LDL.LU R11, [R1+0x5054] ;  /* 0x00505400010b7983 */ /* 0x000f280000300800 */
[----:B------:R1:W-:Y:S04]  /*160f90*/  LDGSTS.E [R4+0x10180], [R6.64], P0 ;  /* 0x1018000006047fae */ /* 0x0003e80008121844 */
[----:B------:R-:W4:Y:S01]  /*160fa0*/  LDL.LU R151, [R1+0x5050] ;  /* 0x0050500001977983 */ /* 0x000f220000300800 */
[----:B-1----:R-:W-:-:S02]  /*160fb0*/  MOV R6, R14 ;  /* 0x0000000e00067202 */ /* 0x002fc40000000f00 */
[----:B---3--:R-:W-:Y:S02]  /*160fc0*/  IADD3 R5, P4, R5, R3, RZ ;  /* 0x0000000305057210 */ /* 0x008fe40007f9e0ff */
[----:B------:R-:W-:-:S03]  /*160fd0*/  IADD3.X R146, R146, R0, RZ, P2, !PT ;  /* 0x0000000092927210 */ /* 0x000fc600017fe4ff */
[----:B------:R-:W-:Y:S04]  /*160fe0*/  STL [R1+0x4f4c], R5 ;  /* 0x004f4c0501007387 */ /* 0x000fe80000100800 */
[----:B------:R1:W-:Y:S01]  /*160ff0*/  STL [R1+0x4f40], R146 ;  /* 0x004f409201007387 */ /* 0x0003e20000100800 */
[----:B------:R-:W-:-:S03]  /*161000*/  IMAD.MOV.U32 R7, RZ, RZ, R146 ;  /* 0x000000ffff077224 */ /* 0x000fc600078e0092 */
[----:B------:R-:W3:Y:S04]  /*161010*/  LDL.LU R2, [R1+0x505c] ;  /* 0x00505c0001027983 */ /* 0x000ee80000300800 */
[----:B------:R-:W3:Y:S04]  /*161020*/  LDL.LU R14, [R1+0x5058] ;  /* 0x00505800010e7983 */ /* 0x000ee80000300800 */
[----:B------:R1:W-:Y:S01]  /*161030*/  LDGSTS.E [R4+0x11000], [R6.64], P5 ;  /* 0x1100000006047fae */ /* 0x0003e2000a921844 */
[----:B--2---:R-:W-:Y:S01]  /*161040*/  IADD3 R8, P2, R8, R3, RZ ;  /* 0x0000000308087210 */ /* 0x004fe20007f5e0ff */
[----:B------:R-:W-:-:S04]  /*161050*/  IMAD.X R147, R147, 0x1, R0, P4 ;  /* 0x0000000193937824 */ /* 0x000fc800020e0600 */
[----:B------:R-:W-:Y:S04]  /*161060*/  STL [R1+0x4f54], R8 ;  /* 0x004f540801007387 */ /* 0x000fe80000100800 */
[----:B------:R2:W-:Y:S01]  /*161070*/  STL [R1+0x4f48], R147 ;  /* 0x004f489301007387 */ /* 0x0005e20000100800 */
[----:B-1----:R-:W-:-:S03]  /*161080*/  MOV R7, R147 ;  /* 0x0000009300077202 */ /* 0x002fc60000000f00 */
[----:B------:R-:W3:Y:S01]  /*161090*/  LDL.LU R146, [R1+0x5144] ;  /* 0x0051440001927983 */ /* 0x000ee20000300800 */
[----:B------:R-:W-:-:S03]  /*1610a0*/  IADD3 R12, P4, R12, R3, RZ ;  /* 0x000000030c0c7210 */ /* 0x000fc60007f9e0ff */
[----:B--2---:R-:W2:Y:S01]  /*1610b0*/  LDL.LU R147, [R1+0x5140] ;  /* 0x0051400001937983 */ /* 0x004ea20000300800 */
        /* <DEDUP_REMOVED lines=46> */
[----:B------:R-:W-:-:S05]  /*1613a0*/  IADD3 R146, P2, R146, R3, RZ ;  /* 0x0000000392927210 */ /* 0x000fca0007f5e0ff */
[----:B------:R-:W-:Y:S01]  /*1613b0*/  STL [R1+0x5144], R146 ;  /* 0x0051449201007387 */ /* 0x000fe20000100800 */
[----:B--2---:R-:W-:-:S03]  /*1613c0*/  IADD3.X R147, R147, R0, RZ, P2, !PT ;  /* 0x0000000093937210 */ /* 0x004fc600017fe4ff */
        /* <DEDUP_REMOVED lines=13> */
[----:B------:R-:W-:-:S02]  /*1614a0*/  MOV R6, R146 ;  /* 0x0000009200067202 */ /* 0x000fc40000000f00 */
        /* <DEDUP_REMOVED lines=66> */
[----:B------:R-:W-:Y:S04]  /*1618d0*/  STL [R1+0x5340], R150 ;  /* 0x0053409601007387 */ /* 0x000fe80000100800 */
        /* <DEDUP_REMOVED lines=8> */
[----:B------:R-:W-:-:S03]  /*161960*/  IADD3.X R154, R154, R0, RZ, P2, !PT ;  /* 0x000000009a9a7210 */ /* 0x000fc600017fe4ff */
[----:B------:R1:W-:Y:S02]  /*161970*/  STL [R1+0x5348], R13 ;  /* 0x0053480d01007387 */ /* 0x0003e40000100800 */
[----:B-1----:R-:W-:Y:S01]  /*161980*/  IMAD.MOV.U32 R6, RZ, RZ, R5 ;  /* 0x000000ffff067224 */ /* 0x002fe200078e0005 */
[----:B------:R-:W-:Y:S01]  /*161990*/  MOV R7, R13 ;  /* 0x0000000d00077202 */ /* 0x000fe20000000f00 */
[----:B------:R-:W2:Y:S04]  /*1619a0*/  LDL.LU R147, [R1+0x5554] ;  /* 0x0055540001937983 */ /* 0x000ea80000300800 */
[----:B------:R1:W-:Y:S04]  /*1619b0*/  LDGSTS.E [R4+0x15080], [R6.64], P3 ;  /* 0x1508000006047fae */ /* 0x0003e80009921844 */
[----:B------:R-:W2:Y:S01]  /*1619c0*/  LDL.LU R13, [R1+0x5468] ;  /* 0x00546800010d7983 */ /* 0x000ea20000300800 */
        /* <DEDUP_REMOVED lines=61> */
[----:B------:R-:W4:Y:S04]  /*161da0*/  LDL.LU R147, [R1+0x5660] ;  /* 0x0056600001937983 */ /* 0x000f280000300800 */
[----:B------:R1:W-:Y:S01]  /*161db0*/  LDGSTS.E [R4+0x17000], [R6.64], P5 ;  /* 0x1700000006047fae */ /* 0x0003e2000a921844 */
[----:B------:R-:W-:-:S05]  /*161dc0*/  IADD3 R8, P2, R8, R3, RZ ;  /* 0x0000000308087210 */ /* 0x000fca0007f5e0ff */
[----:B------:R-:W-:Y:S01]  /*161dd0*/  STL [R1+0x5564], R8 ;  /* 0x0055640801007387 */ /* 0x000fe20000100800 */
[----:B--2---:R-:W-:Y:S02]  /*161de0*/  IADD3.X R151, R151, R0, RZ, P2, !PT ;  /* 0x0000000097977210 */ /* 0x004fe400017fe4ff */
[----:B-1----:R-:W-:Y:S01]  /*161df0*/  MOV R7, R154 ;  /* 0x0000009a00077202 */ /* 0x002fe20000000f00 */
[----:B------:R1:W-:Y:S01]  /*161e00*/  STL [R1+0x5558], R154 ;  /* 0x0055589a01007387 */ /* 0x0003e20000100800 */
[----:B------:R-:W-:-:S03]  /*161e10*/  IMAD.MOV.U32 R6, RZ, RZ, R5 ;  /* 0x000000ffff067224 */ /* 0x000fc600078e0005 */
[----:B------:R-:W2:Y:S04]  /*161e20*/  LDL.LU R150, [R1+0x5754] ;  /* 0x0057540001967983 */ /* 0x000ea80000300800 */
[----:B------:R1:W-:Y:S04]  /*161e30*/  LDGSTS.E [R4+0x17080], [R6.64], P3 ;  /* 0x1708000006047fae */ /* 0x0003e80009921844 */
[----:B-1----:R-:W2:Y:S01]  /*161e40*/  LDL.LU R154, [R1+0x5668] ;  /* 0x00566800019a7983 */ /* 0x002ea20000300800 */
[----:B------:R-:W-:-:S05]  /*161e50*/  IADD3 R12, P4, R12, R3, RZ ;  /* 0x000000030c0c7210 */ /* 0x000fca0007f9e0ff */
[----:B------:R1:W-:Y:S04]  /*161e60*/  STL [R1+0x556c], R12 ;  /* 0x00556c0c01007387 */ /* 0x0003e80000100800 */
[----:B------:R1:W-:Y:S04]  /*161e70*/  STL [R1+0x5560], R151 ;  /* 0x0055609701007387 */ /* 0x0003e80000100800 */
[----:B------:R-:W2:Y:S04]  /*161e80*/  LDL.LU R5, [R1+0x575c] ;  /* 0x00575c0001057983 */ /* 0x000ea80000300800 */
[----:B------:R-:W2:Y:S01]  /*161e90*/  LDL.LU R155, [R1+0x5750] ;  /* 0x00575000019b7983 */ /* 0x000ea20000300800 */
[----:B------:R-:W-:Y:S01]  /*161ea0*/  IMAD.X R14, R14, 0x1, R0, P4 ;  /* 0x000000010e0e7824 */ /* 0x000fe200020e0600 */
[----:B------:R-:W-:Y:S01]  /*161eb0*/  MOV R6, R8 ;  /* 0x0000000800067202 */ /* 0x000fe20000000f00 */
[----:B------:R-:W-:-:S05]  /*161ec0*/  IMAD.MOV.U32 R7, RZ, RZ, R151 ;  /* 0x000000ffff077224 */ /* 0x000fca00078e0097 */
[----:B------:R1:W-:Y:S01]  /*161ed0*/  LDGSTS.E [R4+0x17100], [R6.64], P1 ;  /* 0x1710000006047fae */ /* 0x0003e20008921844 */
[----:B------:R-:W-:-:S05]  /*161ee0*/  IADD3 R9, P2, R9, R3, RZ ;  /* 0x0000000309097210 */ /* 0x000fca0007f5e0ff */
[----:B------:R-:W-:Y:S01]  /*161ef0*/  STL [R1+0x5654], R9 ;  /* 0x0056540901007387 */ /* 0x000fe20000100800 */
[----:B------:R-:W-:Y:S01]  /*161f00*/  IADD3.X R146, R146, R0, RZ, P2, !PT ;  /* 0x0000000092927210 */ /* 0x000fe200017fe4ff */
[----:B-1----:R-:W-:Y:S02]  /*161f10*/  IMAD.MOV.U32 R6, RZ, RZ, R12 ;  /* 0x000000ffff067224 */ /* 0x002fe400078e000c */
[----:B------:R1:W-:Y:S04]  /*161f20*/  STL [R1+0x5568], R14 ;  /* 0x0055680e01007387 */ /* 0x0003e80000100800 */
[----:B------:R-:W2:Y:S01]  /*161f30*/  LDL.LU R8, [R1+0x5764] ;  /* 0x0057640001087983 */ /* 0x000ea20000300800 */
[----:B------:R-:W-:-:S03]  /*161f40*/  MOV R7, R14 ;  /* 0x0000000e00077202 */ /* 0x000fc60000000f00 */
[----:B------:R-:W2:Y:S04]  /*161f50*/  LDL.LU R12, [R1+0x5758] ;  /* 0x00575800010c7983 */ /* 0x000ea80000300800 */
[----:B------:R1:W-:Y:S01]  /*161f60*/  LDGSTS.E [R4+0x17180], [R6.64], P0 ;  /* 0x1718000006047fae */ /* 0x0003e20008121844 */
[----:B------:R-:W-:-:S05]  /*161f70*/  IADD3 R10, P4, R10, R3, RZ ;  /* 0x000000030a0a7210 */ /* 0x000fca0007f9e0ff */
[----:B------:R-:W-:Y:S04]  /*161f80*/  STL [R1+0x565c], R10 ;  /* 0x00565c0a01007387 */ /* 0x000fe80000100800 */
[----:B------:R1:W-:Y:S04]  /*161f90*/  STL [R1+0x5650], R146 ;  /* 0x0056509201007387 */ /* 0x0003e80000100800 */
[----:B------:R-:W2:Y:S04]  /*161fa0*/  LDL.LU R151, [R1+0x5760] ;  /* 0x0057600001977983 */ /* 0x000ea80000300800 */
[----:B-1----:R-:W2:Y:S01]  /*161fb0*/  LDL.LU R14, [R1+0x576c] ;  /* 0x00576c00010e7983 */ /* 0x002ea20000300800 */
[----:B------:R-:W-:Y:S01]  /*161fc0*/  IADD3 R11, P2, R11, R3, RZ ;  /* 0x000000030b0b7210 */ /* 0x000fe20007f5e0ff */
[----:B------:R-:W-:Y:S01]  /*161fd0*/  IMAD.MOV.U32 R7, RZ, RZ, R146 ;  /* 0x000000ffff077224 */ /* 0x000fe200078e0092 */
[----:B------:R-:W-:Y:S01]  /*161fe0*/  MOV R6, R9 ;  /* 0x0000000900067202 */ /* 0x000fe20000000f00 */
[----:B------:R-:W2:Y:S04]  /*161ff0*/  LDL.LU R146, [R1+0x5768] ;  /* 0x0057680001927983 */ /* 0x000ea80000300800 */
[----:B------:R-:W-:Y:S04]  /*162000*/  STL [R1+0x5664], R11 ;  /* 0x0056640b01007387 */ /* 0x000fe80000100800 */
[----:B------:R1:W-:Y:S01]  /*162010*/  LDGSTS.E [R4+0x18000], [R6.64], P5 ;  /* 0x1800000006047fae */ /* 0x0003e2000a921844 */
[----:B------:R-:W-:-:S05]  /*162020*/  IMAD.X R13, R13, 0x1, R0, P4 ;  /* 0x000000010d0d7824 */ /* 0x000fca00020e0600 */
[----:B------:R1:W-:Y:S02]  /*162030*/  STL [R1+0x5658], R13 ;  /* 0x0056580d01007387 */ /* 0x0003e40000100800 */
[----:B-1----:R-:W-:Y:S01]  /*162040*/  IMAD.MOV.U32 R6, RZ, RZ, R10 ;  /* 0x000000ffff067224 */ /* 0x002fe200078e000a */
[----:B------:R-:W-:Y:S01]  /*162050*/  MOV R7, R13 ;  /* 0x0000000d00077202 */ /* 0x000fe20000000f00 */
[----:B------:R-:W2:Y:S04]  /*162060*/  LDL.LU R9, [R1+0x5774] ;  /* 0x0057740001097983 */ /* 0x000ea80000300800 */
[----:B------:R1:W-:Y:S04]  /*162070*/  LDGSTS.E [R4+0x18080], [R6.64], P3 ;  /* 0x1808000006047fae */ /* 0x0003e80009921844 */
[----:B------:R-:W2:Y:S01]  /*162080*/  LDL.LU R13, [R1+0x5770] ;  /* 0x00577000010d7983 */ /* 0x000ea20000300800 */
[----:B-1----:R-:W-:-:S02]  /*162090*/  MOV R6, R11 ;  /* 0x0000000b00067202 */ /* 0x002fc40000000f00 */
[----:B---3--:R-:W-:Y:S02]  /*1620a0*/  IADD3 R2, P4, R2, R3, RZ ;  /* 0x0000000302027210 */ /* 0x008fe40007f9e0ff */
[----:B----4-:R-:W-:-:S03]  /*1620b0*/  IADD3.X R147, R147, R0, RZ, P2, !PT ;  /* 0x0000000093937210 */ /* 0x010fc600017fe4ff */
[----:B------:R-:W-:Y:S04]  /*1620c0*/  STL [R1+0x566c], R2 ;  /* 0x00566c0201007387 */ /* 0x000fe80000100800 */
[----:B------:R1:W-:Y:S01]  /*1620d0*/  STL [R1+0x5660], R147 ;  /* 0x0056609301007387 */ /* 0x0003e20000100800 */
[----:B------:R-:W-:-:S03]  /*1620e0*/  IMAD.MOV.U32 R7, RZ, RZ, R147 ;  /* 0x000000ffff077224 */ /* 0x000fc600078e0093 */
[----:B------:R-:W3:Y:S04]  /*1620f0*/  LDL.LU R10, [R1+0x577c] ;  /* 0x00577c00010a7983 */ /* 0x000ee80000300800 */
[----:B------:R-:W4:Y:S04]  /*162100*/  LDL.LU R11, [R1+0x5778] ;  /* 0x00577800010b7983 */ /* 0x000f280000300800 */
[----:B------:R1:W-:Y:S01]  /*162110*/  LDGSTS.E [R4+0x18100], [R6.64], P1 ;  /* 0x1810000006047fae */ /* 0x0003e20008921844 */
[----:B--2---:R-:W-:Y:S01]  /*162120*/  IADD3 R150, P2, R150, R3, RZ ;  /* 0x0000000396967210 */ /* 0x004fe20007f5e0ff */
[----:B------:R-:W-:-:S04]  /*162130*/  IMAD.X R154, R154, 0x1, R0, P4 ;  /* 0x000000019a9a7824 */ /* 0x000fc800020e0600 */
[----:B------:R-:W-:Y:S04]  /*162140*/  STL [R1+0x5754], R150 ;  /* 0x0057549601007387 */ /* 0x000fe80000100800 */
[----:B------:R2:W-:Y:S01]  /*162150*/  STL [R1+0x5668], R154 ;  /* 0x0056689a01007387 */ /* 0x0005e20000100800 */
[----:B-1----:R-:W-:-:S03]  /*162160*/  MOV R7, R154 ;  /* 0x0000009a00077202 */ /* 0x002fc60000000f00 */
[----:B------:R-:W4:Y:S01]  /*162170*/  LDL.LU R147, [R1+0x5784] ;  /* 0x0057840001937983 */ /* 0x000f220000300800 */
        /* <DEDUP_REMOVED lines=11> */
[----:B------:R-:W-:-:S03]  /*162230*/  IADD3 R8, P2, R8, R3, RZ ;  /* 0x0000000308087210 */ /* 0x000fc60007f5e0ff */
[----:B------:R1:W-:Y:S01]  /*162240*/  LDGSTS.E [R4+0x19000], [R6.64], P5 ;  /* 0x1900000006047fae */ /* 0x0003e2000a921844 */
[----:B------:R-:W-:-:S03]  /*162250*/  IMAD.X R12, R12, 0x1, R0, P4 ;  /* 0x000000010c0c7824 */ /* 0x000fc600020e0600 */
[----:B------:R-:W-:Y:S04]  /*162260*/  STL [R1+0x5764], R8 ;  /* 0x0057640801007387 */ /* 0x000fe80000100800 */
[----:B------:R1:W-:Y:S02]  /*162270*/  STL [R1+0x5758], R12 ;  /* 0x0057580c01007387 */ /* 0x0003e40000100800 */
[----:B-1----:R-:W-:Y:S01]  /*162280*/  MOV R7, R12 ;  /* 0x0000000c00077202 */ /* 0x002fe20000000f00 */
[----:B------:R-:W-:Y:S01]  /*162290*/  IMAD.MOV.U32 R6, RZ, RZ, R5 ;  /* 0x000000ffff067224 */ /* 0x000fe200078e0005 */
[----:B------:R-:W2:Y:S01]  /*1622a0*/  LDL.LU R12, [R1+0x5788] ;  /* 0x00578800010c7983 */ /* 0x000ea20000300800 */
[----:B------:R-:W-:-:S03]  /*1622b0*/  IADD3.X R151, R151, R0, RZ, P2, !PT ;  /* 0x0000000097977210 */ /* 0x000fc600017fe4ff */
[----:B------:R1:W-:Y:S01]  /*1622c0*/  LDGSTS.E [R4+0x19080], [R6.64], P3 ;  /* 0x1908000006047fae */ /* 0x0003e20009921844 */
[----:B------:R-:W-:-:S05]  /*1622d0*/  IADD3 R14, P4, R14, R3, RZ ;  /* 0x000000030e0e7210 */ /* 0x000fca0007f9e0ff */
[----:B------:R-:W-:Y:S04]  /*1622e0*/  STL [R1+0x576c], R14 ;  /* 0x00576c0e01007387 */ /* 0x000fe80000100800 */
[----:B------:R-:W-:Y:S04]  /*1622f0*/  STL [R1+0x5760], R151 ;  /* 0x0057609701007387 */ /* 0x000fe80000100800 */
[----:B------:R-:W2:Y:S04]  /*162300*/  LDL.LU R5, [R1+0x579c] ;  /* 0x00579c0001057983 */ /* 0x000ea80000300800 */
[----:B------:R-:W2:Y:S01]  /*162310*/  LDL.LU R158, [R1+0x5790] ;  /* 0x00579000019e7983 */ /* 0x000ea20000300800 */
[----:B------:R-:W-:Y:S01]  /*162320*/  IMAD.X R146, R146, 0x1, R0, P4 ;  /* 0x0000000192927824 */ /* 0x000fe200020e0600 */
[----:B-1----:R-:W-:Y:S01]  /*162330*/  MOV R6, R8 ;  /* 0x0000000800067202 */ /* 0x002fe20000000f00 */
[----:B------:R-:W-:-:S05]  /*162340*/  IMAD.MOV.U32 R7, RZ, RZ, R151 ;  /* 0x000000ffff077224 */ /* 0x000fca00078e0097 */
        /* <DEDUP_REMOVED lines=10> */
[----:B-1----:R-:W-:Y:S01]  /*1623f0*/  IMAD.MOV.U32 R7, RZ, RZ, R13 ;  /* 0x000000ffff077224 */ /* 0x002fe200078e000d */
[----:B------:R-:W-:-:S05]  /*162400*/  MOV R6, R9 ;  /* 0x0000000900067202 */ /* 0x000fca0000000f00 */
[----:B------:R1:W-:Y:S01]  /*162410*/  LDGSTS.E [R4+0x1a000], [R6.64], P5 ;  /* 0x1a00000006047fae */ /* 0x0003e2000a921844 */
[----:B---3--:R-:W-:-:S05]  /*162420*/  IADD3 R10, P4, R10, R3, RZ ;  /* 0x000000030a0a7210 */ /* 0x008fca0007f9e0ff */
[----:B------:R-:W-:Y:S01]  /*162430*/  STL [R1+0x577c], R10 ;  /* 0x00577c0a01007387 */ /* 0x000fe20000100800 */
[----:B----4-:R-:W-:-:S03]  /*162440*/  IMAD.X R11, R11, 0x1, R0, P4 ;  /* 0x000000010b0b7824 */ /* 0x010fc600020e0600 */
[----:B------:R3:W-:Y:S04]  /*162450*/  STL [R1+0x5770], R13 ;  /* 0x0057700d01007387 */ /* 0x0007e80000100800 */
[----:B------:R-:W4:Y:S04]  /*162460*/  LDL.LU R14, [R1+0x57ac] ;  /* 0x0057ac00010e7983 */ /* 0x000f280000300800 */
[----:B---3--:R-:W3:Y:S01]  /*162470*/  LDL.LU R13, [R1+0x57a0] ;  /* 0x0057a000010d7983 */ /* 0x008ee20000300800 */
[----:B-1----:R-:W-:Y:S01]  /*162480*/  IMAD.MOV.U32 R6, RZ, RZ, R10 ;  /* 0x000000ffff067224 */ /* 0x002fe200078e000a */
[----:B------:R-:W-:-:S05]  /*162490*/  IADD3 R147, P2, R147, R3, RZ ;  /* 0x0000000393937210 */ /* 0x000fca0007f5e0ff */
[----:B------:R-:W-:Y:S01]  /*1624a0*/  STL [R1+0x5784], R147 ;  /* 0x0057849301007387 */ /* 0x000fe20000100800 */
[----:B--2---:R-:W-:-:S03]  /*1624b0*/  IADD3.X R154, R154, R0, RZ, P2, !PT ;  /* 0x000000009a9a7210 */ /* 0x004fc600017fe4ff */
[----:B------:R1:W-:Y:S01]  /*1624c0*/  STL [R1+0x5778], R11 ;  /* 0x0057780b01007387 */ /* 0x0003e20000100800 */
[----:B------:R-:W-:-:S03]  /*1624d0*/  MOV R7, R11 ;  /* 0x0000000b00077202 */ /* 0x000fc60000000f00 */
[----:B------:R-:W2:Y:S04]  /*1624e0*/  LDL.LU R9, [R1+0x57b4] ;  /* 0x0057b40001097983 */ /* 0x000ea80000300800 */
[----:B------:R-:W2:Y:S01]  /*1624f0*/  LDL.LU R155, [R1+0x57a8] ;  /* 0x0057a800019b7983 */ /* 0x000ea20000300800 */
[----:B------:R-:W-:-:S03]  /*162500*/  IADD3 R2, P4, R2, R3, RZ ;  /* 0x0000000302027210 */ /* 0x000fc60007f9e0ff */
[----:B------:R1:W-:Y:S04]  /*162510*/  LDGSTS.E [R4+0x1a080], [R6.64], P3 ;  /* 0x1a08000006047fae */ /* 0x0003e80009921844 */
[----:B------:R-:W-:Y:S04]  /*162520*/  STL [R1+0x578c], R2 ;  /* 0x00578c0201007387 */ /* 0x000fe80000100800 */
[----:B------:R1:W-:Y:S04]  /*162530*/  STL [R1+0x5780], R154 ;  /* 0x0057809a01007387 */ /* 0x0003e80000100800 */
[----:B------:R-:W2:Y:S04]  /*162540*/  LDL.LU R10, [R1+0x57b0] ;  /* 0x0057b000010a7983 */ /* 0x000ea80000300800 */
[----:B------:R-:W2:Y:S01]  /*162550*/  LDL.LU R151, [R1+0x57bc] ;  /* 0x0057bc0001977983 */ /* 0x000ea20000300800 */
[----:B-1----:R-:W-:-:S03]  /*162560*/  IMAD.MOV.U32 R7, RZ, RZ, R154 ;  /* 0x000000ffff077224 */ /* 0x002fc600078e009a */
[----:B------:R-:W2:Y:S01]  /*162570*/  LDL.LU R11, [R1+0x57c4] ;  /* 0x0057c400010b7983 */ /* 0x000ea20000300800 */
[----:B------:R-:W-:-:S03]  /*162580*/  IADD3 R150, P2, R150, R3, RZ ;  /* 0x0000000396967210 */ /* 0x000fc60007f5e0ff */
[----:B------:R-:W2:Y:S01]  /*162590*/  LDL.LU R154, [R1+0x57b8] ;  /* 0x0057b800019a7983 */ /* 0x000ea20000300800 */
[----:B------:R-:W-:-:S03]  /*1625a0*/  MOV R6, R147 ;  /* 0x0000009300067202 */ /* 0x000fc60000000f00 */
[----:B------:R-:W-:Y:S04]  /*1625b0*/  STL [R1+0x5794], R150 ;  /* 0x0057949601007387 */ /* 0x000fe80000100800 */
[----:B------:R1:W-:Y:S01]  /*1625c0*/  LDGSTS.E [R4+0x1a100], [R6.64], P1 ;  /* 0x1a10000006047fae */ /* 0x0003e20008921844 */
[----:B------:R-:W-:-:S05]  /*1625d0*/  IMAD.X R12, R12, 0x1, R0, P4 ;  /* 0x000000010c0c7824 */ /* 0x000fca00020e0600 */
[----:B------:R1:W-:Y:S02]  /*1625e0*/  STL [R1+0x5788], R12 ;  /* 0x0057880c01007387 */ /* 0x0003e40000100800 */
[----:B-1----:R-:W-:Y:S01]  /*1625f0*/  MOV R7, R12 ;  /* 0x0000000c00077202 */ /* 0x002fe20000000f00 */
[----:B------:R-:W-:-:S05]  /*162600*/  IMAD.MOV.U32 R6, RZ, RZ, R2 ;  /* 0x000000ffff067224 */ /* 0x000fca00078e0002 */
[----:B------:R1:W-:Y:S04]  /*162610*/  LDGSTS.E [R4+0x1a180], [R6.64], P0 ;  /* 0x1a18000006047fae */ /* 0x0003e80008121844 */
[----:B------:R-:W2:Y:S01]  /*162620*/  LDL.LU R12, [R1+0x57c0] ;  /* 0x0057c000010c7983 */ /* 0x000ea20000300800 */
[----:B------:R-:W-:Y:S02]  /*162630*/  IADD3 R5, P4, R5, R3, RZ ;  /* 0x0000000305057210 */ /* 0x000fe40007f9e0ff */
[----:B------:R-:W-:-:S03]  /*162640*/  IADD3.X R158, R158, R0, RZ, P2, !PT ;  /* 0x000000009e9e7210 */ /* 0x000fc600017fe4ff */
[----:B------:R-:W-:Y:S04]  /*162650*/  STL [R1+0x579c], R5 ;  /* 0x00579c0501007387 */ /* 0x000fe80000100800 */
[----:B------:R-:W-:Y:S04]  /*162660*/  STL [R1+0x5790], R158 ;  /* 0x0057909e01007387 */ /* 0x000fe80000100800 */
[----:B------:R-:W2:Y:S01]  /*162670*/  LDL.LU R147, [R1+0x57cc] ;  /* 0x0057cc0001937983 */ /* 0x000ea20000300800 */
[----:B-1----:R-:W-:-:S03]  /*162680*/  MOV R6, R150 ;  /* 0x0000009600067202 */ /* 0x002fc60000000f00 */
[----:B------:R-:W2:Y:S04]  /*162690*/  LDL.LU R2, [R1+0x57d4] ;  /* 0x0057d40001027983 */ /* 0x000ea80000300800 */
[----:B------:R-:W2:Y:S01]  /*1626a0*/  LDL.LU R150, [R1+0x57c8] ;  /* 0x0057c80001967983 */ /* 0x000ea20000300800 */
[----:B------:R-:W-:-:S05]  /*1626b0*/  IMAD.MOV.U32 R7, RZ, RZ, R158 ;  /* 0x000000ffff077224 */ /* 0x000fca00078e009e */
[----:B------:R1:W-:Y:S01]  /*1626c0*/  LDGSTS.E [R4+0x1b000], [R6.64], P5 ;  /* 0x1b00000006047fae */ /* 0x0003e2000a921844 */
[----:B------:R-:W-:Y:S01]  /*1626d0*/  IADD3 R8, P2, R8, R3, RZ ;  /* 0x0000000308087210 */ /* 0x000fe20007f5e0ff */
[----:B------:R-:W-:Y:S02]  /*1626e0*/  IMAD.X R146, R146, 0x1, R0, P4 ;  /* 0x0000000192927824 */ /* 0x000fe400020e0600 */
[----:B-1----:R-:W-:-:S03]  /*1626f0*/  IMAD.MOV.U32 R6, RZ, RZ, R5 ;  /* 0x000000ffff067224 */ /* 0x002fc600078e0005 */
[----:B------:R-:W-:Y:S01]  /*162700*/  MOV R7, R146 ;  /* 0x0000009200077202 */ /* 0x000fe20000000f00 */
[----:B------:R-:W-:Y:S04]  /*162710*/  STL [R1+0x57a4], R8 ;  /* 0x0057a40801007387 */ /* 0x000fe80000100800 */
[----:B------:R1:W-:Y:S04]  /*162720*/  LDGSTS.E [R4+0x1b080], [R6.64], P3 ;  /* 0x1b08000006047fae */ /* 0x0003e80009921844 */
[----:B------:R1:W-:Y:S02]  /*162730*/  STL [R1+0x5798], R146 ;  /* 0x0057989201007387 */ /* 0x0003e40000100800 */
[----:B-1----:R-:W-:-:S02]  /*162740*/  MOV R6, R8 ;  /* 0x0000000800067202 */ /* 0x002fc40000000f00 */
[----:B------:R-:W2:Y:S01]  /*162750*/  LDL.LU R146, [R1+0x57d0] ;  /* 0x0057d00001927983 */ /* 0x000ea20000300800 */
[----:B----4-:R-:W-:Y:S02]  /*162760*/  IADD3 R14, P4, R14, R3, RZ ;  /* 0x000000030e0e7210 */ /* 0x010fe40007f9e0ff */
[----:B---3--:R-:W-:-:S03]  /*162770*/  IADD3.X R13, R13, R0, RZ, P2, !PT ;  /* 0x000000000d0d7210 */ /* 0x008fc600017fe4ff */
[----:B------:R-:W-:Y:S02]  /*162780*/  STL [R1+0x57ac], R14 ;  /* 0x0057ac0e01007387 */ /* 0x000fe40000100800 */
[----:B------:R-:W-:Y:S02]  /*162790*/  IMAD.MOV.U32 R7, RZ, RZ, R13 ;  /* 0x000000ffff077224 */ /* 0x000fe400078e000d */
[----:B------:R1:W-:Y:S04]  /*1627a0*/  STL [R1+0x57a0], R13 ;  /* 0x0057a00d01007387 */ /* 0x0003e80000100800 */
[----:B------:R3:W-:Y:S04]  /*1627b0*/  LDGSTS.E [R4+0x1b100], [R6.64], P1 ;  /* 0x1b10000006047fae */ /* 0x0007e80008921844 */
[----:B------:R-:W4:Y:S04]  /*1627c0*/  LDL.LU R5, [R1+0x57dc] ;  /* 0x0057dc0001057983 */ /* 0x000f280000300800 */
[----:B-1----:R-:W4:Y:S01]  /*1627d0*/  LDL.LU R13, [R1+0x57d8] ;  /* 0x0057d800010d7983 */ /* 0x002f220000300800 */
[----:B--2---:R-:W-:Y:S01]  /*1627e0*/  IADD3 R9, P2, R9, R3, RZ ;  /* 0x0000000309097210 */ /* 0x004fe20007f5e0ff */
[----:B------:R-:W-:-:S02]  /*1627f0*/  IMAD.X R155, R155, 0x1, R0, P4 ;  /* 0x000000019b9b7824 */ /* 0x000fc400020e0600 */
[----:B---3--:R-:W-:Y:S02]  /*162800*/  IMAD.MOV.U32 R6, RZ, RZ, R14 ;  /* 0x000000ffff067224 */ /* 0x008fe400078e000e */
[----:B------:R-:W-:Y:S01]  /*162810*/  STL [R1+0x57b4], R9 ;  /* 0x0057b40901007387 */ /* 0x000fe20000100800 */
[----:B------:R-:W-:-:S03]  /*162820*/  MOV R7, R155 ;  /* 0x0000009b00077202 */ /* 0x000fc60000000f00 */
[----:B------:R-:W-:Y:S04]  /*162830*/  STL [R1+0x57a8], R155 ;  /* 0x0057a89b01007387 */ /* 0x000fe80000100800 */
[----:B------:R-:W2:Y:S04]  /*162840*/  LDL.LU R8, [R1+0x57e4] ;  /* 0x0057e40001087983 */ /* 0x000ea80000300800 */
[----:B------:R1:W-:Y:S01]  /*162850*/  LDGSTS.E [R4+0x1b180], [R6.64], P0 ;  /* 0x1b18000006047fae */ /* 0x0003e20008121844 */
[----:B------:R-:W-:Y:S02]  /*162860*/  IADD3.X R10, R10, R0, RZ, P2, !PT ;  /* 0x000000000a0a7210 */ /* 0x000fe400017fe4ff */
[----:B------:R-:W-:-:S02]  /*162870*/  IADD3 R151, P4, R151, R3, RZ ;  /* 0x0000000397977210 */ /* 0x000fc40007f9e0ff */
[----:B------:R-:W-:-:S03]  /*162880*/  IADD3 R11, P2, R11, R3, RZ ;  /* 0x000000030b0b7210 */ /* 0x000fc60007f5e0ff */
[----:B------:R-:W-:Y:S01]  /*162890*/  STL [R1+0x57bc], R151 ;  /* 0x0057bc9701007387 */ /* 0x000fe20000100800 */
[----:B------:R-:W-:-:S03]  /*1628a0*/  IMAD.X R154, R154, 0x1, R0, P4 ;  /* 0x000000019a9a7824 */ /* 0x000fc600020e0600 */
[----:B------:R3:W-:Y:S01]  /*1628b0*/  STL [R1+0x57b0], R10 ;  /* 0x0057b00a01007387 */ /* 0x0007e20000100800 */
[----:B-1----:R-:W-:Y:S01]  /*1628c0*/  IMAD.MOV.U32 R7, RZ, RZ, R10 ;  /* 0x000000ffff077224 */ /* 0x002fe200078e000a */
[----:B------:R-:W-:-:S05]  /*1628d0*/  MOV R6, R9 ;  /* 0x0000000900067202 */ /* 0x000fca0000000f00 */
[----:B------:R1:W-:Y:S04]  /*1628e0*/  LDGSTS.E [R4+0x1c000], [R6.64], P5 ;  /* 0x1c00000006047fae */ /* 0x0003e8000a921844 */
[----:B---3--:R-:W2:Y:S04]  /*1628f0*/  LDL.LU R10, [R1+0x57e0] ;  /* 0x0057e000010a7983 */ /* 0x008ea80000300800 */
[----:B------:R-:W-:Y:S04]  /*162900*/  STL [R1+0x57c4], R11 ;  /* 0x0057c40b01007387 */ /* 0x000fe80000100800 */
[----:B------:R-:W-:Y:S04]  /*162910*/  STL [R1+0x57b8], R154 ;  /* 0x0057b89a01007387 */ /* 0x000fe80000100800 */
[----:B------:R-:W2:Y:S04]  /*162920*/  LDL.LU R9, [R1+0x57ec] ;  /* 0x0057ec0001097983 */ /* 0x000ea80000300800 */
[----:B------:R-:W2:Y:S01]  /*162930*/  LDL.LU R14, [R1+0x6134] ;  /* 0x00613400010e7983 */ /* 0x000ea20000300800 */
[----:B-1----:R-:W-:Y:S01]  /*162940*/  IMAD.MOV.U32 R6, RZ, RZ, R151 ;  /* 0x000000ffff067224 */ /* 0x002fe200078e0097 */
[----:B------:R-:W-:-:S02]  /*162950*/  MOV R7, R154 ;  /* 0x0000009a00077202 */ /* 0x000fc40000000f00 */
[----:B------:R-:W-:Y:S01]  /*162960*/  IADD3.X R12, R12, R0, RZ, P2, !PT ;  /* 0x000000000c0c7210 */ /* 0x000fe200017fe4ff */
[----:B------:R-:W2:Y:S04]  /*162970*/  LDL.LU R171, [R1+0x612c] ;  /* 0x00612c0001ab7983 */ /* 0x000ea80000300800 */
[----:B------:R1:W-:Y:S01]  /*162980*/  LDGSTS.E [R4+0x1c080], [R6.64], P3 ;  /* 0x1c08000006047fae */ /* 0x0003e20009921844 */
[-C--:B------:R-:W-:Y:S02]  /*162990*/  IADD3 R147, P4, R147, R3.reuse, RZ ;  /* 0x0000000393937210 */ /* 0x080fe40007f9e0ff */
[----:B------:R-:W-:-:S03]  /*1629a0*/  IADD3 R2, P2, R2, R3, RZ ;  /* 0x0000000302027210 */ /* 0x000fc60007f5e0ff */
[----:B------:R-:W-:Y:S01]  /*1629b0*/  STL [R1+0x57cc], R147 ;  /* 0x0057cc9301007387 */ /* 0x000fe20000100800 */
[----:B-1----:R-:W-:Y:S02]  /*1629c0*/  IMAD.MOV.U32 R7, RZ, RZ, R12 ;  /* 0x000000ffff077224 */ /* 0x002fe400078e000c */
[----:B------:R-:W-:Y:S01]  /*1629d0*/  IMAD.X R150, R150, 0x1, R0, P4 ;  /* 0x0000000196967824 */ /* 0x000fe200020e0600 */
[----:B------:R1:W-:Y:S01]  /*1629e0*/  STL [R1+0x57c0], R12 ;  /* 0x0057c00c01007387 */ /* 0x0003e20000100800 */
[----:B------:R-:W-:-:S05]  /*1629f0*/  MOV R6, R11 ;  /* 0x0000000b00067202 */ /* 0x000fca0000000f00 */
[----:B------:R1:W-:Y:S04]  /*162a00*/  LDGSTS.E [R4+0x1c100], [R6.64], P1 ;  /* 0x1c10000006047fae */ /* 0x0003e80008921844 */
[----:B-1----:R-:W2:Y:S04]  /*162a10*/  LDL.LU R12, [R1+0x57e8] ;  /* 0x0057e800010c7983 */ /* 0x002ea80000300800 */
[----:B------:R-:W-:Y:S04]  /*162a20*/  STL [R1+0x57d4], R2 ;  /* 0x0057d40201007387 */ /* 0x000fe80000100800 */
[----:B------:R-:W-:Y:S04]  /*162a30*/  STL [R1+0x57c8], R150 ;  /* 0x0057c89601007387 */ /* 0x000fe80000100800 */
[----:B------:R-:W2:Y:S04]  /*162a40*/  LDL.LU R11, [R1+0x57f4] ;  /* 0x0057f400010b7983 */ /* 0x000ea80000300800 */
[----:B------:R-:W2:Y:S01]  /*162a50*/  LDL.LU R175, [R1+0x6128] ;  /* 0x0061280001af7983 */ /* 0x000ea20000300800 */
[----:B------:R-:W-:Y:S01]  /*162a60*/  IMAD.MOV.U32 R6, RZ, RZ, R147 ;  /* 0x000000ffff067224 */ /* 0x000fe200078e0093 */
[----:B------:R-:W-:-:S02]  /*162a70*/  MOV R7, R150 ;  /* 0x0000009600077202 */ /* 0x000fc40000000f00 */
[----:B------:R-:W2:Y:S04]  /*162a80*/  LDL.LU R174, [R1+0x6120] ;  /* 0x0061200001ae7983 */ /* 0x000ea80000300800 */
[----:B------:R1:W-:Y:S01]  /*162a90*/  LDGSTS.E [R4+0x1c180], [R6.64], P0 ;  /* 0x1c18000006047fae */ /* 0x0003e20008121844 */
[----:B------:R-:W-:-:S05]  /*162aa0*/  IADD3.X R146, R146, R0, RZ, P2, !PT ;  /* 0x0000000092927210 */ /* 0x000fca00017fe4ff */
[----:B-1----:R-:W-:Y:S01]  /*162ab0*/  IMAD.MOV.U32 R7, RZ, RZ, R146 ;  /* 0x000000ffff077224 */ /* 0x002fe200078e0092 */
[----:B------:R-:W-:-:S05]  /*162ac0*/  MOV R6, R2 ;  /* 0x0000000200067202 */ /* 0x000fca0000000f00 */
[----:B------:R1:W-:Y:S01]  /*162ad0*/  LDGSTS.E [R4+0x1d000], [R6.64], P5 ;  /* 0x1d00000006047fae */ /* 0x0003e2000a921844 */
[----:B----4-:R-:W-:-:S05]  /*162ae0*/  IADD3 R5, P4, R5, R3, RZ ;  /* 0x0000000305057210 */ /* 0x010fca0007f9e0ff */
[----:B------:R-:W-:Y:S01]  /*162af0*/  IMAD.X R13, R13, 0x1, R0, P4 ;  /* 0x000000010d0d7824 */ /* 0x000fe200020e0600 */
[----:B------:R-:W-:Y:S04]  /*162b00*/  STL [R1+0x57dc], R5 ;  /* 0x0057dc0501007387 */ /* 0x000fe80000100800 */
[----:B------:R4:W-:Y:S04]  /*162b10*/  STL [R1+0x57d0], R146 ;  /* 0x0057d09201007387 */ /* 0x0009e80000100800 */
[----:B------:R-:W3:Y:S04]  /*162b20*/  LDL.LU R166, [R1+0x6124] ;  /* 0x0061240001a67983 */ /* 0x000ee80000300800 */
[----:B----4-:R-:W4:Y:S01]  /*162b30*/  LDL.LU R146, [R1+0x57f0] ;  /* 0x0057f00001927983 */ /* 0x010f220000300800 */
[----:B--2---:R-:W-:-:S03]  /*162b40*/  IADD3 R8, P4, R8, R3, RZ ;  /* 0x0000000308087210 */ /* 0x004fc60007f9e0ff */
[----:B------:R2:W-:Y:S04]  /*162b50*/  STL [R1+0x57d8], R13 ;  /* 0x0057d80d01007387 */ /* 0x0005e80000100800 */
[----:B------:R-:W4:Y:S04]  /*162b60*/  LDL.LU R2, [R1+0x57fc] ;  /* 0x0057fc0001027983 */ /* 0x000f280000300800 */
[----:B------:R-:W-:Y:S01]  /*162b70*/  STL [R1+0x57e4], R8 ;  /* 0x0057e40801007387 */ /* 0x000fe20000100800 */
[----:B-1----:R-:W-:Y:S01]  /*162b80*/  IMAD.MOV.U32 R7, RZ, RZ, R13 ;  /* 0x000000ffff077224 */ /* 0x002fe200078e000d */
[----:B------:R-:W-:-:S05]  /*162b90*/  MOV R6, R5 ;  /* 0x0000000500067202 */ /* 0x000fca0000000f00 */
[----:B------:R1:W-:Y:S01]  /*162ba0*/  LDGSTS.E [R4+0x1d080], [R6.64], P3 ;  /* 0x1d08000006047fae */ /* 0x0003e20009921844 */
[----:B------:R-:W-:-:S05]  /*162bb0*/  IADD3 R14, P2, R14, R3, RZ ;  /* 0x000000030e0e7210 */ /* 0x000fca0007f5e0ff */
[----:B------:R-:W-:Y:S04]  /*162bc0*/  STL [R1+0x6134], R14 ;  /* 0x0061340e01007387 */ /* 0x000fe80000100800 */
[----:B------:R-:W4:Y:S04]  /*162bd0*/  LDL.LU R170, [R1+0x6118] ;  /* 0x0061180001aa7983 */ /* 0x000f280000300800 */
[----:B------:R-:W4:Y:S01]  /*162be0*/  LDL.LU R162, [R1+0x611c] ;  /* 0x00611c0001a27983 */ /* 0x000f220000300800 */
[----:B------:R-:W-:Y:S01]  /*162bf0*/  IMAD.X R10, R10, 0x1, R0, P4 ;  /* 0x000000010a0a7824 */ /* 0x000fe200020e0600 */
[----:B------:R-:W-:-:S02]  /*162c00*/  IADD3 R9, P4, R9, R3, RZ ;  /* 0x0000000309097210 */ /* 0x000fc40007f9e0ff */
[----:B------:R-:W-:Y:S02]  /*162c10*/  IADD3.X R175, R175, R0, RZ, P2, !PT ;  /* 0x00000000afaf7210 */ /* 0x000fe400017fe4ff */
[----:B------:R-:W-:-:S03]  /*162c20*/  IADD3 R171, P2, R171, R3, RZ ;  /* 0x00000003abab7210 */ /* 0x000fc60007f5e0ff */
[----:B------:R-:W-:Y:S04]  /*162c30*/  STL [R1+0x6128], R175 ;  /* 0x006128af01007387 */ /* 0x000fe80000100800 */
[----:B------:R1:W-:Y:S04]  /*162c40*/  STL [R1+0x57e0], R10 ;  /* 0x0057e00a01007387 */ /* 0x0003e80000100800 */
[----:B--2---:R-:W2:Y:S04]  /*162c50*/  LDL.LU R13, [R1+0x57f8] ;  /* 0x0057f800010d7983 */ /* 0x004ea80000300800 */
[----:B------:R-:W-:Y:S04]  /*162c60*/  STL [R1+0x57ec], R9 ;  /* 0x0057ec0901007387 */ /* 0x000fe80000100800 */
[----:B------:R-:W2:Y:S04]  /*162c70*/  LDL.LU R5, [R1+0x5804] ;  /* 0x0058040001057983 */ /* 0x000ea80000300800 */
[----:B------:R-:W-:Y:S04]  /*162c80*/  STL [R1+0x612c], R171 ;  /* 0x00612cab01007387 */ /* 0x000fe80000100800 */
[----:B------:R-:W2:Y:S04]  /*162c90*/  LDL.LU R163, [R1+0x6110] ;  /* 0x0061100001a37983 */ /* 0x000ea80000300800 */
[----:B------:R-:W2:Y:S01]  /*162ca0*/  LDL.LU R158, [R1+0x6114] ;  /* 0x00611400019e7983 */ /* 0x000ea20000300800 */
[----:B------:R-:W-:Y:S01]  /*162cb0*/  IADD3.X R174, R174, R0, RZ, P2, !PT ;  /* 0x00000000aeae7210 */ /* 0x000fe200017fe4ff */
[----:B------:R-:W-:Y:S01]  /*162cc0*/  IMAD.X R12, R12, 0x1, R0, P4 ;  /* 0x000000010c0c7824 */ /* 0x000fe200020e0600 */
[----:B------:R-:W-:-:S03]  /*162cd0*/  IADD3 R11, P4, R11, R3, RZ ;  /* 0x000000030b0b7210 */ /* 0x000fc60007f9e0ff */
[----:B------:R-:W-:Y:S01]  /*162ce0*/  STL [R1+0x6120], R174 ;  /* 0x006120ae01007387 */ /* 0x000fe20000100800 */
[----:B-1----:R-:W-:-:S03]  /*162cf0*/  IMAD.MOV.U32 R7, RZ, RZ, R10 ;  /* 0x000000ffff077224 */ /* 0x002fc600078e000a */
[----:B------:R-:W-:Y:S01]  /*162d00*/  STL.64 [R1+0x8bd8], R174 ;  /* 0x008bd8ae01007387 */ /* 0x000fe20000100a00 */
[----:B------:R-:W-:-:S03]  /*162d10*/  MOV R6, R8 ;  /* 0x0000000800067202 */ /* 0x000fc60000000f00 */
[----:B------:R1:W-:Y:S04]  /*162d20*/  STL [R1+0x57e8], R12 ;  /* 0x0057e80c01007387 */ /* 0x0003e80000100800 */
[----:B------:R-:W-:Y:S04]  /*162d30*/  STL [R1+0x57f4], R11 ;  /* 0x0057f40b01007387 */ /* 0x000fe80000100800 */
[----:B------:R-:W2:Y:S04]  /*162d40*/  LDL.LU R10, [R1+0x5800] ;  /* 0x00580000010a7983 */ /* 0x000ea80000300800 */
[----:B------:R-:W2:Y:S04]  /*162d50*/  LDL.LU R8, [R1+0x580c] ;  /* 0x00580c0001087983 */ /* 0x000ea80000300800 */
[----:B------:R1:W-:Y:S02]  /*162d60*/  LDGSTS.E [R4+0x1d100], [R6.64], P1 ;  /* 0x1d10000006047fae */ /* 0x0003e40008921844 */
[----:B-1----:R-:W-:Y:S01]  /*162d70*/  IMAD.MOV.U32 R7, RZ, RZ, R12 ;  /* 0x000000ffff077224 */ /* 0x002fe200078e000c */
[----:B------:R-:W-:-:S05]  /*162d80*/  MOV R6, R9 ;  /* 0x0000000900067202 */ /* 0x000fca0000000f00 */
[----:B------:R1:W-:Y:S02]  /*162d90*/  LDGSTS.E [R4+0x1d180], [R6.64], P0 ;  /* 0x1d18000006047fae */ /* 0x0003e40008121844 */
[----:B-1----:R-:W-:Y:S02]  /*162da0*/  MOV R6, R11 ;  /* 0x0000000b00067202 */ /* 0x002fe40000000f00 */
[----:B---3--:R-:W-:-:S05]  /*162db0*/  IADD3 R166, P2, R166, R3, RZ ;  /* 0x00000003a6a67210 */ /* 0x008fca0007f5e0ff */
[----:B------:R-:W-:Y:S01]  /*162dc0*/  STL [R1+0x6124], R166 ;  /* 0x006124a601007387 */ /* 0x000fe20000100800 */
[----:B----4-:R-:W-:-:S03]  /*162dd0*/  IMAD.X R146, R146, 0x1, R0, P4 ;  /* 0x0000000192927824 */ /* 0x010fc600020e0600 */
[----:B------:R-:W3:Y:S04]  /*162de0*/  LDL.LU R159, [R1+0x6108] ;  /* 0x00610800019f7983 */ /* 0x000ee80000300800 */
[----:B------:R-:W4:Y:S01]  /*162df0*/  LDL.LU R154, [R1+0x610c] ;  /* 0x00610c00019a7983 */ /* 0x000f220000300800 */
[----:B------:R-:W-:Y:S01]  /*162e00*/  IADD3 R2, P4, R2, R3, RZ ;  /* 0x0000000302027210 */ /* 0x000fe20007f9e0ff */
[----:B------:R-:W-:-:S05]  /*162e10*/  IMAD.MOV.U32 R7, RZ, RZ, R146 ;  /* 0x000000ffff077224 */ /* 0x000fca00078e0092 */
[----:B------:R1:W-:Y:S01]  /*162e20*/  LDGSTS.E [R4+0x1e000], [R6.64], P5 ;  /* 0x1e00000006047fae */ /* 0x0003e2000a921844 */
[----:B------:R-:W-:Y:S02]  /*162e30*/  IADD3.X R170, R170, R0, RZ, P2, !PT ;  /* 0x00000000aaaa7210 */ /* 0x000fe400017fe4ff */
[----:B------:R-:W-:-:S03]  /*162e40*/  IADD3 R162, P2, R162, R3, RZ ;  /* 0x00000003a2a27210 */ /* 0x000fc60007f5e0ff */
[----:B------:R-:W-:Y:S04]  /*162e50*/  STL [R1+0x6118], R170 ;  /* 0x006118aa01007387 */ /* 0x000fe80000100800 */
[----:B------:R-:W-:Y:S04]  /*162e60*/  STL.64 [R1+0x8be0], R170 ;  /* 0x008be0aa01007387 */ /* 0x000fe80000100a00 */
[----:B------:R-:W-:Y:S04]  /*162e70*/  STL [R1+0x57f0], R146 ;  /* 0x0057f09201007387 */ /* 0x000fe80000100800 */
[----:B------:R-:W-:Y:S04]  /*162e80*/  STL [R1+0x57fc], R2 ;  /* 0x0057fc0201007387 */ /* 0x000fe80000100800 */
[----:B------:R-:W4:Y:S04]  /*162e90*/  LDL.LU R12, [R1+0x5808] ;  /* 0x00580800010c7983 */ /* 0x000f280000300800 */
[----:B------:R-:W4:Y:S04]  /*162ea0*/  LDL.LU R9, [R1+0x5814] ;  /* 0x0058140001097983 */ /* 0x000f280000300800 */
[----:B------:R-:W-:Y:S04]  /*162eb0*/  STL [R1+0x611c], R162 ;  /* 0x00611ca201007387 */ /* 0x000fe80000100800 */
[----:B------:R-:W4:Y:S04]  /*162ec0*/  LDL.LU R155, [R1+0x6100] ;  /* 0x00610000019b7983 */ /* 0x000f280000300800 */
[----:B------:R-:W4:Y:S01]  /*162ed0*/  LDL.LU R150, [R1+0x6104] ;  /* 0x0061040001967983 */ /* 0x000f220000300800 */
[----:B--2---:R-:W-:Y:S01]  /*162ee0*/  IMAD.X R13, R13, 0x1, R0, P4 ;  /* 0x000000010d0d7824 */ /* 0x004fe200020e0600 */
[----:B------:R-:W-:-:S02]  /*162ef0*/  IADD3 R5, P4, R5, R3, RZ ;  /* 0x0000000305057210 */ /* 0x000fc40007f9e0ff */
[----:B------:R-:W-:Y:S02]  /*162f00*/  IADD3.X R163, R163, R0, RZ, P2, !PT ;  /* 0x00000000a3a37210 */ /* 0x000fe400017fe4ff */
[----:B------:R-:W-:-:S03]  /*162f10*/  IADD3 R158, P2, R158, R3, RZ ;  /* 0x000000039e9e7210 */ /* 0x000fc60007f5e0ff */
[----:B------:R-:W-:Y:S04]  /*162f20*/  STL [R1+0x6110], R163 ;  /* 0x006110a301007387 */ /* 0x000fe80000100800 */
[----:B------:R2:W-:Y:S04]  /*162f30*/  STL.64 [R1+0x8be8], R162 ;  /* 0x008be8a201007387 */ /* 0x0005e80000100a00 */
[----:B------:R1:W-:Y:S04]  /*162f40*/  STL [R1+0x57f8], R13 ;  /* 0x0057f80d01007387 */ /* 0x0003e80000100800 */
[----:B------:R1:W-:Y:S04]  /*162f50*/  STL [R1+0x5804], R5 ;  /* 0x0058040501007387 */ /* 0x0003e80000100800 */
[----:B--2---:R-:W2:Y:S04]  /*162f60*/  LDL.LU R162, [R1+0x5810] ;  /* 0x0058100001a27983 */ /* 0x004ea80000300800 */
[----:B------:R-:W2:Y:S04]  /*162f70*/  LDL.LU R11, [R1+0x581c] ;  /* 0x00581c00010b7983 */ /* 0x000ea80000300800 */
[----:B------:R-:W-:Y:S04]  /*162f80*/  STL [R1+0x6114], R158 ;  /* 0x0061149e01007387 */ /* 0x000fe80000100800 */
[----:B------:R-:W2:Y:S04]  /*162f90*/  LDL.LU R151, [R1+0x60f8] ;  /* 0x0060f80001977983 */ /* 0x000ea80000300800 */
[----:B------:R-:W2:Y:S01]  /*162fa0*/  LDL.LU R146, [R1+0x60fc] ;  /* 0x0060fc0001927983 */ /* 0x000ea20000300800 */
[----:B------:R-:W-:Y:S01]  /*162fb0*/  IMAD.X R10, R10, 0x1, R0, P4 ;  /* 0x000000010a0a7824 */ /* 0x000fe200020e0600 */
[----:B------:R-:W-:Y:S01]  /*162fc0*/  IADD3 R8, P4, R8, R3, RZ ;  /* 0x0000000308087210 */ /* 0x000fe20007f9e0ff */
[----:B-1----:R-:W-:Y:S01]  /*162fd0*/  IMAD.MOV.U32 R7, RZ, RZ, R13 ;  /* 0x000000ffff077224 */ /* 0x002fe200078e000d */
[----:B------:R-:W-:-:S05]  /*162fe0*/  MOV R6, R2 ;  /* 0x0000000200067202 */ /* 0x000fca0000000f00 */
[----:B------:R1:W-:Y:S02]  /*162ff0*/  LDGSTS.E [R4+0x1e080], [R6.64], P3 ;  /* 0x1e08000006047fae */ /* 0x0003e40009921844 */
[----:B-1----:R-:W-:Y:S01]  /*163000*/  MOV R6, R5 ;  /* 0x0000000500067202 */ /* 0x002fe20000000f00 */
[----:B------:R-:W-:-:S05]  /*163010*/  IMAD.MOV.U32 R7, RZ, RZ, R10 ;  /* 0x000000ffff077224 */ /* 0x000fca00078e000a */
[----:B------:R1:W-:Y:S02]  /*163020*/  LDGSTS.E [R4+0x1e100], [R6.64], P1 ;  /* 0x1e10000006047fae */ /* 0x0003e40008921844 */
[----:B-1----:R-:W-:Y:S02]  /*163030*/  MOV R6, R8 ;  /* 0x0000000800067202 */ /* 0x002fe40000000f00 */
[----:B---3--:R-:W-:Y:S02]  /*163040*/  IADD3.X R159, R159, R0, RZ, P2, !PT ;  /* 0x000000009f9f7210 */ /* 0x008fe400017fe4ff */
[----:B----4-:R-:W-:-:S03]  /*163050*/  IADD3 R154, P2, R154, R3, RZ ;  /* 0x000000039a9a7210 */ /* 0x010fc60007f5e0ff */
[----:B------:R-:W-:Y:S04]  /*163060*/  STL [R1+0x6108], R159 ;  /* 0x0061089f01007387 */ /* 0x000fe80000100800 */
[----:B------:R-:W-:Y:S04]  /*163070*/  STL.64 [R1+0x8a80], R158 ;  /* 0x008a809e01007387 */ /* 0x000fe80000100a00 */
[----:B------:R1:W-:Y:S04]  /*163080*/  STL [R1+0x5800], R10 ;  /* 0x0058000a01007387 */ /* 0x0003e80000100800 */
[----:B------:R-:W-:Y:S04]  /*163090*/  STL [R1+0x580c], R8 ;  /* 0x00580c0801007387 */ /* 0x000fe80000100800 */
[----:B------:R-:W3:Y:S04]  /*1630a0*/  LDL.LU R13, [R1+0x5818] ;  /* 0x00581800010d7983 */ /* 0x000ee80000300800 */
[----:B------:R-:W4:Y:S04]  /*1630b0*/  LDL.LU R2, [R1+0x5824] ;  /* 0x0058240001027983 */ /* 0x000f280000300800 */
        /* <DEDUP_REMOVED lines=8> */
[----:B------:R-:W-:Y:S04]  /*163140*/  STL.64 [R1+0x8a88], R154 ;  /* 0x008a889a01007387 */ /* 0x000fe80000100a00 */
[----:B------:R1:W-:Y:S04]  /*163150*/  STL [R1+0x5808], R12 ;  /* 0x0058080c01007387 */ /* 0x0003e80000100800 */
[----:B------:R2:W-:Y:S04]  /*163160*/  STL [R1+0x5814], R9 ;  /* 0x0058140901007387 */ /* 0x0005e80000100800 */
[----:B------:R-:W4:Y:S04]  /*163170*/  LDL.LU R5, [R1+0x5820] ;  /* 0x0058200001057983 */ /* 0x000f280000300800 */
[----:B-1----:R-:W4:Y:S04]  /*163180*/  LDL.LU R10, [R1+0x582c] ;  /* 0x00582c00010a7983 */ /* 0x002f280000300800 */
[----:B------:R-:W-:Y:S04]  /*163190*/  STL [R1+0x6104], R150 ;  /* 0x0061049601007387 */ /* 0x000fe80000100800 */
[----:B------:R-:W4:Y:S04]  /*1631a0*/  LDL.LU R245, [R1+0x60e8] ;  /* 0x0060e80001f57983 */ /* 0x000f280000300800 */
[----:B------:R-:W4:Y:S01]  /*1631b0*/  LDL.LU R234, [R1+0x60ec] ;  /* 0x0060ec0001ea7983 */ /* 0x000f220000300800 */
[----:B------:R-:W-:-:S05]  /*1631c0*/  IMAD.MOV.U32 R7, RZ, RZ, R12 ;  /* 0x000000ffff077224 */ /* 0x000fca00078e000c */
[----:B------:R1:W-:Y:S01]  /*1631d0*/  LDGSTS.E [R4+0x1e180], [R6.64], P0 ;  /* 0x1e18000006047fae */ /* 0x0003e20008121844 */
[----:B--2---:R-:W-:Y:S01]  /*1631e0*/  IMAD.X R162, R162, 0x1, R0, P4 ;  /* 0x00000001a2a27824 */ /* 0x004fe200020e0600 */
[-C--:B------:R-:W-:Y:S02]  /*1631f0*/  IADD3 R11, P4, R11, R3.reuse, RZ ;  /* 0x000000030b0b7210 */ /* 0x080fe40007f9e0ff */
[----:B------:R-:W-:Y:S02]  /*163200*/  IADD3.X R151, R151, R0, RZ, P2, !PT ;  /* 0x0000000097977210 */ /* 0x000fe400017fe4ff */
[----:B------:R-:W-:-:S03]  /*163210*/  IADD3 R146, P2, R146, R3, RZ ;  /* 0x0000000392927210 */ /* 0x000fc60007f5e0ff */
[----:B------:R-:W-:Y:S04]  /*163220*/  STL [R1+0x60f8], R151 ;  /* 0x0060f89701007387 */ /* 0x000fe80000100800 */
[----:B------:R2:W-:Y:S04]  /*163230*/  STL.64 [R1+0x8a90], R150 ;  /* 0x008a909601007387 */ /* 0x0005e80000100a00 */
[----:B------:R-:W-:Y:S04]  /*163240*/  STL [R1+0x5810], R162 ;  /* 0x005810a201007387 */ /* 0x000fe80000100800 */
[----:B------:R-:W-:Y:S04]  /*163250*/  STL [R1+0x581c], R11 ;  /* 0x00581c0b01007387 */ /* 0x000fe80000100800 */
[----:B------:R-:W4:Y:S04]  /*163260*/  LDL.LU R12, [R1+0x5828] ;  /* 0x00582800010c7983 */ /* 0x000f280000300800 */
[----:B------:R-:W4:Y:S04]  /*163270*/  LDL.LU R8, [R1+0x5834] ;  /* 0x0058340001087983 */ /* 0x000f280000300800 */
[----:B------:R-:W-:Y:S04]  /*163280*/  STL [R1+0x60fc], R146 ;  /* 0x0060fc9201007387 */ /* 0x000fe80000100800 */
[----:B------:R-:W4:Y:S04]  /*163290*/  LDL.LU R235, [R1+0x60e0] ;  /* 0x0060e00001eb7983 */ /* 0x000f280000300800 */
[----:B------:R-:W4:Y:S01]  /*1632a0*/  LDL.LU R230, [R1+0x60e4] ;  /* 0x0060e40001e67983 */ /* 0x000f220000300800 */
[----:B-1----:R-:W-:Y:S01]  /*1632b0*/  MOV R6, R9 ;  /* 0x0000000900067202 */ /* 0x002fe20000000f00 */
[----:B------:R-:W-:-:S05]  /*1632c0*/  IMAD.MOV.U32 R7, RZ, RZ, R162 ;  /* 0x000000ffff077224 */ /* 0x000fca00078e00a2 */
[----:B------:R1:W-:Y:S02]  /*1632d0*/  LDGSTS.E [R4+0x1f000], [R6.64], P5 ;  /* 0x1f00000006047fae */ /* 0x0003e4000a921844 */
[----:B-1----:R-:W-:Y:S01]  /*1632e0*/  MOV R6, R11 ;  /* 0x0000000b00067202 */ /* 0x002fe20000000f00 */
[----:B---3--:R-:W-:Y:S01]  /*1632f0*/  IMAD.X R13, R13, 0x1, R0, P4 ;  /* 0x000000010d0d7824 */ /* 0x008fe200020e0600 */
[-C--:B----4-:R-:W-:Y:S02]  /*163300*/  IADD3 R2, P4, R2, R3.reuse, RZ ;  /* 0x0000000302027210 */ /* 0x090fe40007f9e0ff */
[----:B------:R-:W-:Y:S02]  /*163310*/  IADD3.X R147, R147, R0, RZ, P2, !PT ;  /* 0x0000000093937210 */ /* 0x000fe400017fe4ff */
[----:B------:R-:W-:-:S03]  /*163320*/  IADD3 R244, P2, R244, R3, RZ ;  /* 0x00000003f4f47210 */ /* 0x000fc60007f5e0ff */
[----:B------:R-:W-:Y:S04]  /*163330*/  STL [R1+0x60f0], R147 ;  /* 0x0060f09301007387 */ /* 0x000fe80000100800 */
[----:B------:R1:W-:Y:S04]  /*163340*/  STL.64 [R1+0x8a98], R146 ;  /* 0x008a989201007387 */ /* 0x0003e80000100a00 */
[----:B------:R-:W-:Y:S04]  /*163350*/  STL [R1+0x5818], R13 ;  /* 0x0058180d01007387 */ /* 0x000fe80000100800 */
[----:B------:R-:W-:Y:S04]  /*163360*/  STL [R1+0x5824], R2 ;  /* 0x0058240201007387 */ /* 0x000fe80000100800 */
[----:B------:R-:W3:Y:S04]  /*163370*/  LDL.LU R9, [R1+0x5830] ;  /* 0x0058300001097983 */ /* 0x000ee80000300800 */
[----:B--2---:R-:W2:Y:S04]  /*163380*/  LDL.LU R151, [R1+0x583c] ;  /* 0x00583c0001977983 */ /* 0x004ea80000300800 */
[----:B------:R-:W-:Y:S04]  /*163390*/  STL [R1+0x60f4], R244 ;  /* 0x0060f4f401007387 */ /* 0x000fe80000100800 */
[----:B------:R-:W4:Y:S04]  /*1633a0*/  LDL.LU R231, [R1+0x60d8] ;  /* 0x0060d80001e77983 */ /* 0x000f280000300800 */
[----:B------:R-:W4:Y:S01]  /*1633b0*/  LDL.LU R226, [R1+0x60dc] ;  /* 0x0060dc0001e27983 */ /* 0x000f220000300800 */
[----:B------:R-:W-:-:S05]  /*1633c0*/  IMAD.MOV.U32 R7, RZ, RZ, R13 ;  /* 0x000000ffff077224 */ /* 0x000fca00078e000d */
[----:B------:R1:W-:Y:S01]  /*1633d0*/  LDGSTS.E [R4+0x1f080], [R6.64], P3 ;  /* 0x1f08000006047fae */ /* 0x0003e20009921844 */
[----:B------:R-:W-:Y:S01]  /*1633e0*/  IMAD.X R5, R5, 0x1, R0, P4 ;  /* 0x0000000105057824 */ /* 0x000fe200020e0600 */
[-C--:B------:R-:W-:Y:S02]  /*1633f0*/  IADD3 R10, P4, R10, R3.reuse, RZ ;  /* 0x000000030a0a7210 */ /* 0x080fe40007f9e0ff */
[----:B------:R-:W-:Y:S02]  /*163400*/  IADD3.X R245, R245, R0, RZ, P2, !PT ;  /* 0x00000000f5f57210 */ /* 0x000fe400017fe4ff */
[----:B------:R-:W-:-:S03]  /*163410*/  IADD3 R234, P2, R234, R3, RZ ;  /* 0x00000003eaea7210 */ /* 0x000fc60007f5e0ff */
[----:B------:R-:W-:Y:S04]  /*163420*/  STL [R1+0x60e8], R245 ;  /* 0x0060e8f501007387 */ /* 0x000fe80000100800 */
[----:B------:R-:W-:Y:S04]  /*163430*/  STL.64 [R1+0x8858], R244 ;  /* 0x008858f401007387 */ /* 0x000fe80000100a00 */
[----:B------:R1:W-:Y:S04]  /*163440*/  STL [R1+0x5820], R5 ;  /* 0x0058200501007387 */ /* 0x0003e80000100800 */
[----:B------:R-:W-:Y:S04]  /*163450*/  STL [R1+0x582c], R10 ;  /* 0x00582c0a01007387 */ /* 0x000fe80000100800 */
[----:B------:R-:W4:Y:S04]  /*163460*/  LDL.LU R154, [R1+0x5838] ;  /* 0x00583800019a7983 */ /* 0x000f280000300800 */
[----:B-1----:R-:W4:Y:S04]  /*163470*/  LDL.LU R147, [R1+0x5844] ;  /* 0x0058440001937983 */ /* 0x002f280000300800 */
[----:B------:R-:W-:Y:S04]  /*163480*/  STL [R1+0x60ec], R234 ;  /* 0x0060ecea01007387 */ /* 0x000fe80000100800 */
[----:B------:R-:W4:Y:S04]  /*163490*/  LDL.LU R227, [R1+0x60d0] ;  /* 0x0060d00001e37983 */ /* 0x000f280000300800 */
[----:B------:R-:W4:Y:S01]  /*1634a0*/  LDL.LU R178, [R1+0x60d4] ;  /* 0x0060d40001b27983 */ /* 0x000f220000300800 */
[----:B------:R-:W-:-:S02]  /*1634b0*/  IMAD.MOV.U32 R7, RZ, RZ, R5 ;  /* 0x000000ffff077224 */ /* 0x000fc400078e0005 */
[----:B------:R-:W-:Y:S01]  /*1634c0*/  IMAD.X R12, R12, 0x1, R0, P4 ;  /* 0x000000010c0c7824 */ /* 0x000fe200020e0600 */
[----:B------:R-:W-:Y:S02]  /*1634d0*/  IADD3 R8, P4, R8, R3, RZ ;  /* 0x0000000308087210 */ /* 0x000fe40007f9e0ff */
[----:B------:R-:W-:-:S05]  /*1634e0*/  IADD3.X R235, R235, R0, RZ, P2, !PT ;  /* 0x00000000ebeb7210 */ /* 0x000fca00017fe4ff */
[----:B------:R-:W-:Y:S04]  /*1634f0*/  STL [R1+0x60e0], R235 ;  /* 0x0060e0eb01007387 */ /* 0x000fe80000100800 */
[----:B------:R-:W-:Y:S04]  /*163500*/  STL.64 [R1+0x8860], R234 ;  /* 0x008860ea01007387 */ /* 0x000fe80000100a00 */
[----:B------:R1:W-:Y:S04]  /*163510*/  STL [R1+0x5828], R12 ;  /* 0x0058280c01007387 */ /* 0x0003e80000100800 */
[----:B------:R-:W-:Y:S04]  /*163520*/  STL [R1+0x5834], R8 ;  /* 0x0058340801007387 */ /* 0x000fe80000100800 */
[----:B------:R-:W4:Y:S01]  /*163530*/  LDL.LU R5, [R1+0x60c8] ;  /* 0x0060c80001057983 */ /* 0x000f220000300800 */
[----:B------:R-:W-:-:S02]  /*163540*/  IADD3 R230, P2, R230, R3, RZ ;  /* 0x00000003e6e67210 */ /* 0x000fc40007f5e0ff */
[----:B------:R-:W-:Y:S01]  /*163550*/  MOV R6, R2 ;  /* 0x0000000200067202 */ /* 0x000fe20000000f00 */
[----:B------:R-:W4:Y:S04]  /*163560*/  LDL.LU R150, [R1+0x5840] ;  /* 0x0058400001967983 */ /* 0x000f280000300800 */
[----:B------:R-:W4:Y:S04]  /*163570*/  LDL.LU R11, [R1+0x584c] ;  /* 0x00584c00010b7983 */ /* 0x000f280000300800 */
[----:B------:R-:W-:Y:S04]  /*163580*/  STL [R1+0x60e4], R230 ;  /* 0x0060e4e601007387 */ /* 0x000fe80000100800 */
[----:B------:R-:W4:Y:S04]  /*163590*/  LDL.LU R2, [R1+0x60cc] ;  /* 0x0060cc0001027983 */ /* 0x000f280000300800 */
[----:B------:R1:W-:Y:S02]  /*1635a0*/  LDGSTS.E [R4+0x1f100], [R6.64], P1 ;  /* 0x1f10000006047fae */ /* 0x0003e40008921844 */
[----:B-1----:R-:W-:Y:S01]  /*1635b0*/  IMAD.MOV.U32 R7, RZ, RZ, R12 ;  /* 0x000000ffff077224 */ /* 0x002fe200078e000c */
[----:B------:R-:W-:-:S05]  /*1635c0*/  MOV R6, R10 ;  /* 0x0000000a00067202 */ /* 0x000fca0000000f00 */
[----:B------:R1:W-:Y:S02]  /*1635d0*/  LDGSTS.E [R4+0x1f180], [R6.64], P0 ;  /* 0x1f18000006047fae */ /* 0x0003e40008121844 */
[----:B-1----:R-:W-:Y:S01]  /*1635e0*/  MOV R6, R8 ;  /* 0x0000000800067202 */ /* 0x002fe20000000f00 */
[----:B---3--:R-:W-:Y:S01]  /*1635f0*/  IMAD.X R9, R9, 0x1, R0, P4 ;  /* 0x0000000109097824 */ /* 0x008fe200020e0600 */
[-C--:B--2---:R-:W-:Y:S02]  /*163600*/  IADD3 R151, P4, R151, R3.reuse, RZ ;  /* 0x0000000397977210 */ /* 0x084fe40007f9e0ff */
[----:B----4-:R-:W-:Y:S02]  /*163610*/  IADD3.X R231, R231, R0, RZ, P2, !PT ;  /* 0x00000000e7e77210 */ /* 0x010fe400017fe4ff */
[----:B------:R-:W-:-:S03]  /*163620*/  IADD3 R226, P2, R226, R3, RZ ;  /* 0x00000003e2e27210 */ /* 0x000fc60007f5e0ff */
[----:B------:R-:W-:Y:S04]  /*163630*/  STL [R1+0x60d8], R231 ;  /* 0x0060d8e701007387 */ /* 0x000fe80000100800 */
[----:B------:R-:W-:Y:S04]  /*163640*/  STL.64 [R1+0x8868], R230 ;  /* 0x008868e601007387 */ /* 0x000fe80000100a00 */
[----:B------:R1:W-:Y:S04]  /*163650*/  STL [R1+0x5830], R9 ;  /* 0x0058300901007387 */ /* 0x0003e80000100800 */
[----:B------:R-:W-:Y:S04]  /*163660*/  STL [R1+0x583c], R151 ;  /* 0x00583c9701007387 */ /* 0x000fe80000100800 */
[----:B------:R-:W2:Y:S04]  /*163670*/  LDL.LU R12, [R1+0x5848] ;  /* 0x00584800010c7983 */ /* 0x000ea80000300800 */
[----:B------:R-:W-:Y:S04]  /*163680*/  STL [R1+0x60dc], R226 ;  /* 0x0060dce201007387 */ /* 0x000fe80000100800 */
[----:B------:R-:W3:Y:S04]  /*163690*/  LDL.LU R167, [R1+0x60c0] ;  /* 0x0060c00001a77983 */ /* 0x000ee80000300800 */
        /* <DEDUP_REMOVED lines=15> */
[----:B------:R-:W-:Y:S04]  /*163790*/  STL [R1+0x8aa0], R178 ;  /* 0x008aa0b201007387 */ /* 0x000fe80000100800 */
[----:B------:R-:W4:Y:S04]  /*1637a0*/  LDL.LU R219, [R1+0x60b8] ;  /* 0x0060b80001db7983 */ /* 0x000f280000300800 */
[----:B------:R-:W4:Y:S04]  /*1637b0*/  LDL.LU R223, [R1+0x60b0] ;  /* 0x0060b00001df7983 */ /* 0x000f280000300800 */
[----:B------:R-:W4:Y:S04]  /*1637c0*/  LDL.LU R10, [R1+0x60a8] ;  /* 0x0060a800010a7983 */ /* 0x000f280000300800 */
[----:B-1----:R-:W4:Y:S04]  /*1637d0*/  LDL.LU R9, [R1+0x60a4] ;  /* 0x0060a40001097983 */ /* 0x002f280000300800 */
[----:B------:R-:W4:Y:S01]  /*1637e0*/  LDL.LU R8, [R1+0x60a0] ;  /* 0x0060a00001087983 */ /* 0x000f220000300800 */
[----:B------:R-:W-:-:S05]  /*1637f0*/  IADD3.X R5, R5, R0, RZ, P2, !PT ;  /* 0x0000000005057210 */ /* 0x000fca00017fe4ff */
[----:B------:R1:W-:Y:S04]  /*163800*/  STL [R1+0x60c8], R5 ;  /* 0x0060c80501007387 */ /* 0x0003e80000100800 */
[----:B-1----:R-:W4:Y:S01]  /*163810*/  LDL.LU R5, [R1+0x609c] ;  /* 0x00609c0001057983 */ /* 0x002f220000300800 */
[-C--:B------:R-:W-:Y:S01]  /*163820*/  IADD3 R2, P2, R2, R3.reuse, RZ ;  /* 0x0000000302027210 */ /* 0x080fe20007f5e0ff */
[----:B------:R-:W-:Y:S01]  /*163830*/  IMAD.X R150, R150, 0x1, R0, P4 ;  /* 0x0000000196967824 */ /* 0x000fe200020e0600 */
[----:B------:R-:W-:-:S03]  /*163840*/  IADD3 R11, P4, R11, R3, RZ ;  /* 0x000000030b0b7210 */ /* 0x000fc60007f9e0ff */
[----:B------:R-:W-:Y:S01]  /*163850*/  STL [R1+0x60cc], R2 ;  /* 0x0060cc0201007387 */ /* 0x000fe20000100800 */
[----:B------:R-:W-:Y:S01]  /*163860*/  MOV R6, R151 ;  /* 0x0000009700067202 */ /* 0x000fe20000000f00 */
[----:B------:R-:W-:Y:S02]  /*163870*/  IMAD.MOV.U32 R7, RZ, RZ, R154 ;  /* 0x000000ffff077224 */ /* 0x000fe400078e009a */
[----:B------:R-:W-:Y:S04]  /*163880*/  STL [R1+0x5840], R150 ;  /* 0x0058409601007387 */ /* 0x000fe80000100800 */
[----:B------:R-:W-:Y:S04]  /*163890*/  STL [R1+0x584c], R11 ;  /* 0x00584c0b01007387 */ /* 0x000fe80000100800 */
[----:B------:R1:W-:Y:S02]  /*1638a0*/  LDGSTS.E [R4+0x20080], [R6.64], P3 ;  /* 0x2008000006047fae */ /* 0x0003e40009921844 */
[----:B-1----:R-:W-:Y:S01]  /*1638b0*/  MOV R6, R147 ;  /* 0x0000009300067202 */ /* 0x002fe20000000f00 */
[----:B------:R-:W-:-:S05]  /*1638c0*/  IMAD.MOV.U32 R7, RZ, RZ, R150 ;  /* 0x000000ffff077224 */ /* 0x000fca00078e0096 */
[----:B------:R1:W-:Y:S02]  /*1638d0*/  LDGSTS.E [R4+0x20100], [R6.64], P1 ;  /* 0x2010000006047fae */ /* 0x0003e40008921844 */
[----:B-1----:R-:W-:Y:S01]  /*1638e0*/  MOV R6, R11 ;  /* 0x0000000b00067202 */ /* 0x002fe20000000f00 */
[----:B--2---:R-:W-:Y:S01]  /*1638f0*/  IMAD.X R12, R12, 0x1, R0, P4 ;  /* 0x000000010c0c7824 */ /* 0x004fe200020e0600 */
[----:B---3--:R-:W-:Y:S02]  /*163900*/  IADD3.X R167, R167, R0, RZ, P2, !PT ;  /* 0x00000000a7a77210 */ /* 0x008fe400017fe4ff */
[----:B----4-:R-:W-:-:S03]  /*163910*/  IADD3 R218, P2, R218, R3, RZ ;  /* 0x00000003dada7210 */ /* 0x010fc60007f5e0ff */
[----:B------:R-:W-:Y:S01]  /*163920*/  STL [R1+0x60c0], R167 ;  /* 0x0060c0a701007387 */ /* 0x000fe20000100800 */
[----:B------:R-:W-:-:S03]  /*163930*/  IADD3 R222, P4, R222, R3, RZ ;  /* 0x00000003dede7210 */ /* 0x000fc60007f9e0ff */
[----:B------:R-:W-:Y:S04]  /*163940*/  STL [R1+0x8aa4], R167 ;  /* 0x008aa4a701007387 */ /* 0x000fe80000100800 */
[----:B------:R-:W-:Y:S04]  /*163950*/  STL [R1+0x5848], R12 ;  /* 0x0058480c01007387 */ /* 0x000fe80000100800 */
[----:B------:R-:W-:Y:S04]  /*163960*/  STL [R1+0x8bf0], R166 ;  /* 0x008bf0a601007387 */ /* 0x000fe80000100800 */
[----:B------:R-:W-:Y:S04]  /*163970*/  STL [R1+0x60c4], R218 ;  /* 0x0060c4da01007387 */ /* 0x000fe80000100800 */
[----:B------:R-:W-:Y:S01]  /*163980*/  STL [R1+0x60bc], R222 ;  /* 0x0060bcde01007387 */ /* 0x000fe20000100800 */
[----:B------:R-:W-:-:S05]  /*163990*/  IMAD.MOV.U32 R7, RZ, RZ, R12 ;  /* 0x000000ffff077224 */ /* 0x000fca00078e000c */
[----:B------:R1:W-:Y:S02]  /*1639a0*/  LDGSTS.E [R4+0x20180], [R6.64], P0 ;  /* 0x2018000006047fae */ /* 0x0003e40008121844 */
[----:B-1---5:R-:W-:Y:S01]  /*1639b0*/  MOV R6, R18 ;  /* 0x0000001200067202 */ /* 0x022fe20000000f00 */
[----:B------:R-:W-:Y:S01]  /*1639c0*/  IMAD.MOV.U32 R7, RZ, RZ, R17 ;  /* 0x000000ffff077224 */ /* 0x000fe200078e0011 */
[-C--:B------:R-:W-:Y:S02]  /*1639d0*/  IADD3.X R219, R219, R0.reuse, RZ, P2, !PT ;  /* 0x00000000dbdb7210 */ /* 0x080fe400017fe4ff */
[-C--:B------:R-:W-:Y:S01]  /*1639e0*/  IADD3 R146, P2, R146, R3.reuse, RZ ;  /* 0x0000000392927210 */ /* 0x080fe20007f5e0ff */
[----:B------:R-:W-:Y:S01]  /*1639f0*/  IMAD.X R223, R223, 0x1, R0, P4 ;  /* 0x00000001dfdf7824 */ /* 0x000fe200020e0600 */
[----:B------:R-:W-:Y:S01]  /*163a00*/  IADD3 R13, P4, R13, R3, RZ ;  /* 0x000000030d0d7210 */ /* 0x000fe20007f9e0ff */
[----:B------:R-:W-:Y:S01]  /*163a10*/  STL [R1+0x60b8], R219 ;  /* 0x0060b8db01007387 */ /* 0x000fe20000100800 */
[----:B------:R-:W-:-:S03]  /*163a20*/  IADD3.X R10, R10, R0, RZ, P2, !PT ;  /* 0x000000000a0a7210 */ /* 0x000fc600017fe4ff */
[----:B------:R-:W-:Y:S01]  /*163a30*/  STL.64 [R1+0x8498], R218 ;  /* 0x008498da01007387 */ /* 0x000fe20000100a00 */
[----:B------:R-:W-:-:S03]  /*163a40*/  IADD3 R9, P2, R9, R3, RZ ;  /* 0x0000000309097210 */ /* 0x000fc60007f5e0ff */
[----:B------:R-:W-:Y:S01]  /*163a50*/  STL [R1+0x60b4], R146 ;  /* 0x0060b49201007387 */ /* 0x000fe20000100800 */
[----:B------:R-:W-:-:S03]  /*163a60*/  IMAD.X R8, R8, 0x1, R0, P4 ;  /* 0x0000000108087824 */ /* 0x000fc600020e0600 */
[----:B------:R-:W-:Y:S04]  /*163a70*/  STL [R1+0x60b0], R223 ;  /* 0x0060b0df01007387 */ /* 0x000fe80000100800 */
[----:B------:R-:W-:Y:S04]  /*163a80*/  STL [R1+0x60ac], R13 ;  /* 0x0060ac0d01007387 */ /* 0x000fe80000100800 */
[----:B------:R-:W-:Y:S04]  /*163a90*/  STL.64 [R1+0x84a0], R222 ;  /* 0x0084a0de01007387 */ /* 0x000fe80000100a00 */
[----:B------:R-:W-:Y:S04]  /*163aa0*/  STL [R1+0x60a8], R10 ;  /* 0x0060a80a01007387 */ /* 0x000fe80000100800 */
[----:B------:R1:W-:Y:S01]  /*163ab0*/  STL.64 [R1+0x8bf8], R2 ;  /* 0x008bf80201007387 */ /* 0x0003e20000100a00 */
[----:B------:R-:W-:-:S03]  /*163ac0*/  IADD3 R5, P4, R5, R3, RZ ;  /* 0x0000000305057210 */ /* 0x000fc60007f9e0ff */
[----:B------:R-:W-:Y:S04]  /*163ad0*/  STL [R1+0x60a4], R9 ;  /* 0x0060a40901007387 */ /* 0x000fe80000100800 */
[----:B------:R2:W-:Y:S01]  /*163ae0*/  STL [R1+0x60a0], R8 ;  /* 0x0060a00801007387 */ /* 0x0005e20000100800 */
[----:B-1----:R-:W-:Y:S01]  /*163af0*/  MOV R2, R16 ;  /* 0x0000001000027202 */ /* 0x002fe20000000f00 */
[----:B------:R-:W-:Y:S02]  /*163b00*/  IMAD.MOV.U32 R3, RZ, RZ, R15 ;  /* 0x000000ffff037224 */ /* 0x000fe400078e000f */
[----:B------:R-:W-:Y:S04]  /*163b10*/  STL [R1+0x8c00], R14 ;  /* 0x008c000e01007387 */ /* 0x000fe80000100800 */
[----:B------:R-:W-:Y:S01]  /*163b20*/  STL [R1+0x609c], R5 ;  /* 0x00609c0501007387 */ /* 0x000fe20000100800 */
[----:B--2---:R-:W-:-:S03]  /*163b30*/  MOV R8, R22 ;  /* 0x0000001600087202 */ /* 0x004fc60000000f00 */
[----:B------:R1:W-:Y:S01]  /*163b40*/  STL.64 [R1+0x3498], R2 ;  /* 0x0034980201007387 */ /* 0x0003e20000100a00 */
[----:B------:R-:W-:-:S03]  /*163b50*/  IMAD.MOV.U32 R9, RZ, RZ, R21 ;  /* 0x000000ffff097224 */ /* 0x000fc600078e0015 */
[----:B------:R2:W-:Y:S01]  /*163b60*/  STL.64 [R1+0x3490], R6 ;  /* 0x0034900601007387 */ /* 0x0005e20000100a00 */
[----:B-1----:R-:W-:Y:S01]  /*163b70*/  MOV R2, R20 ;  /* 0x0000001400027202 */ /* 0x002fe20000000f00 */
[----:B------:R-:W-:Y:S01]  /*163b80*/  IMAD.MOV.U32 R3, RZ, RZ, R19 ;  /* 0x000000ffff037224 */ /* 0x000fe200078e0013 */
[----:B--2---:R-:W-:Y:S01]  /*163b90*/  MOV R6, R24 ;  /* 0x0000001800067202 */ /* 0x004fe20000000f00 */
[----:B------:R-:W-:-:S03]  /*163ba0*/  IMAD.MOV.U32 R7, RZ, RZ, R23 ;  /* 0x000000ffff077224 */ /* 0x000fc600078e0017 */
[----:B------:R1:W-:Y:S04]  /*163bb0*/  STL.64 [R1+0x3488], R2 ;  /* 0x0034880201007387 */ /* 0x0003e80000100a00 */
[----:B------:R2:W-:Y:S04]  /*163bc0*/  STL.64 [R1+0x3480], R8 ;  /* 0x0034800801007387 */ /* 0x0005e80000100a00 */
[----:B------:R3:W-:Y:S01]  /*163bd0*/  STL.64 [R1+0x3478], R6 ;  /* 0x0034780601007387 */ /* 0x0007e20000100a00 */
[----:B-1----:R-:W-:Y:S01]  /*163be0*/  MOV R2, R26 ;  /* 0x0000001a00027202 */ /* 0x002fe20000000f00 */
[----:B------:R-:W-:Y:S01]  /*163bf0*/  IMAD.MOV.U32 R3, RZ, RZ, R25 ;  /* 0x000000ffff037224 */ /* 0x000fe200078e0019 */
[----:B--2---:R-:W-:Y:S01]  /*163c00*/  MOV R8, R28 ;  /* 0x0000001c00087202 */ /* 0x004fe20000000f00 */
[----:B------:R-:W-:-:S03]  /*163c10*/  IMAD.MOV.U32 R9, RZ, RZ, R27 ;  /* 0x000000ffff097224 */ /* 0x000fc600078e001b */
[----:B------:R1:W-:Y:S01]  /*163c20*/  STL.64 [R1+0x3470], R2 ;  /* 0x0034700201007387 */ /* 0x0003e20000100a00 */
[----:B---3--:R-:W-:Y:S01]  /*163c30*/  MOV R6, R30 ;  /* 0x0000001e00067202 */ /* 0x008fe20000000f00 */
[----:B------:R-:W-:Y:S02]  /*163c40*/  IMAD.MOV.U32 R7, RZ, RZ, R29 ;  /* 0x000000ffff077224 */ /* 0x000fe400078e001d */
        /* <DEDUP_REMOVED lines=99> */
[----:B------:R-:W-:Y:S04]  /*164280*/  STL.64 [R1+0x3360], R8 ;  /* 0x0033600801007387 */ /* 0x000fe80000100a00 */
[----:B------:R-:W2:Y:S01]  /*164290*/  LDL.LU R12, [R1+0x330] ;  /* 0x00033000010c7983 */ /* 0x000ea20000300800 */
[----:B-1----:R-:W-:Y:S01]  /*1642a0*/  MOV R2, R98 ;  /* 0x0000006200027202 */ /* 0x002fe20000000f00 */
[----:B------:R-:W-:-:S02]  /*1642b0*/  IMAD.MOV.U32 R3, RZ, RZ, R97 ;  /* 0x000000ffff037224 */ /* 0x000fc400078e0061 */
[----:B------:R-:W-:Y:S04]  /*1642c0*/  STL.64 [R1+0x3358], R6 ;  /* 0x0033580601007387 */ /* 0x000fe80000100a00 */
[----:B------:R-:W3:Y:S04]  /*1642d0*/  LDL.LU R10, [R1+0x334] ;  /* 0x00033400010a7983 */ /* 0x000ee80000300800 */
[----:B------:R1:W-:Y:S04]  /*1642e0*/  STL.64 [R1+0x3350], R2 ;  /* 0x0033500201007387 */ /* 0x0003e80000100a00 */
[----:B------:R-:W4:Y:S04]  /*1642f0*/  LDL.LU R11, [R1+0x338] ;  /* 0x00033800010b7983 */ /* 0x000f280000300800 */
[----:B------:R-:W4:Y:S01]  /*164300*/  LDL.LU R13, [R1+0x33c] ;  /* 0x00033c00010d7983 */ /* 0x000f220000300800 */
[----:B------:R-:W-:-:S03]  /*164310*/  MOV R14, R100 ;  /* 0x00000064000e7202 */ /* 0x000fc60000000f00 */
[----:B------:R-:W4:Y:S01]  /*164320*/  LDL.LU R18, [R1+0x340] ;  /* 0x0003400001127983 */ /* 0x000f220000300800 */
[----:B------:R-:W-:-:S03]  /*164330*/  IMAD.MOV.U32 R15, RZ, RZ, R99 ;  /* 0x000000ffff0f7224 */ /* 0x000fc600078e0063 */
[----:B------:R-:W4:Y:S01]  /*164340*/  LDL.LU R17, [R1+0x344] ;  /* 0x0003440001117983 */ /* 0x000f220000300800 */
[----:B-1----:R-:W-:Y:S01]  /*164350*/  MOV R2, R102 ;  /* 0x0000006600027202 */ /* 0x002fe20000000f00 */
[----:B------:R-:W-:Y:S02]  /*164360*/  IMAD.MOV.U32 R3, RZ, RZ, R101 ;  /* 0x000000ffff037224 */ /* 0x000fe400078e0065 */
[----:B------:R-:W4:Y:S01]  /*164370*/  LDL.LU R16, [R1+0x348] ;  /* 0x0003480001107983 */ /* 0x000f220000300800 */
[----:B------:R-:W-:Y:S01]  /*164380*/  MOV R166, R104 ;  /* 0x0000006800a67202 */ /* 0x000fe20000000f00 */
[----:B------:R-:W-:Y:S02]  /*164390*/  IMAD.MOV.U32 R167, RZ, RZ, R103 ;  /* 0x000000ffffa77224 */ /* 0x000fe400078e0067 */
[----:B------:R-:W4:Y:S01]  /*1643a0*/  LDL.LU R6, [R1+0x34c] ;  /* 0x00034c0001067983 */ /* 0x000f220000300800 */
[----:B------:R-:W-:Y:S01]  /*1643b0*/  MOV R162, R106 ;  /* 0x0000006a00a27202 */ /* 0x000fe20000000f00 */
[----:B------:R-:W-:-:S02]  /*1643c0*/  IMAD.MOV.U32 R163, RZ, RZ, R105 ;  /* 0x000000ffffa37224 */ /* 0x000fc400078e0069 */
[----:B------:R-:W4:Y:S01]  /*1643d0*/  LDL.LU R7, [R1+0x350] ;  /* 0x0003500001077983 */ /* 0x000f220000300800 */
[----:B------:R-:W-:Y:S01]  /*1643e0*/  MOV R170, R108 ;  /* 0x0000006c00aa7202 */ /* 0x000fe20000000f00 */
        /* <DEDUP_REMOVED lines=8> */
[----:B------:R-:W-:-:S03]  /*164470*/  MOV R112, R114 ;  /* 0x0000007200707202 */ /* 0x000fc60000000f00 */
[----:B------:R1:W-:Y:S01]  /*164480*/  STL.64 [R1+0x3348], R14 ;  /* 0x0033480e01007387 */ /* 0x0003e20000100a00 */
[----:B------:R-:W-:Y:S01]  /*164490*/  IMAD.MOV.U32 R110, RZ, RZ, R116 ;  /* 0x000000ffff6e7224 */ /* 0x000fe200078e0074 */
[----:B------:R-:W-:Y:S02]  /*1644a0*/  MOV R111, R115 ;  /* 0x00000073006f7202 */ /* 0x000fe40000000f00 */
[----:B------:R1:W-:Y:S01]  /*1644b0*/  STL.64 [R1+0x3340], R2 ;  /* 0x0033400201007387 */ /* 0x0003e20000100a00 */
[----:B------:R-:W-:Y:S01]  /*1644c0*/  IMAD.MOV.U32 R108, RZ, RZ, R118 ;  /* 0x000000ffff6c7224 */ /* 0x000fe200078e0076 */
[----:B------:R-:W-:Y:S02]  /*1644d0*/  MOV R109, R117 ;  /* 0x00000075006d7202 */ /* 0x000fe40000000f00 */
[----:B------:R1:W-:Y:S01]  /*1644e0*/  STL.64 [R1+0x3338], R166 ;  /* 0x003338a601007387 */ /* 0x0003e20000100a00 */
[----:B------:R-:W-:Y:S01]  /*1644f0*/  IMAD.MOV.U32 R106, RZ, RZ, R120 ;  /* 0x000000ffff6a7224 */ /* 0x000fe200078e0078 */
[----:B------:R-:W-:-:S02]  /*164500*/  MOV R107, R119 ;  /* 0x00000077006b7202 */ /* 0x000fc40000000f00 */
        /* <DEDUP_REMOVED lines=12> */
[----:B------:R-:W-:Y:S01]  /*1645d0*/  STL.64 [R1+0x3310], R112 ;  /* 0x0033107001007387 */ /* 0x000fe20000100a00 */
[----:B------:R-:W-:Y:S01]  /*1645e0*/  IMAD.MOV.U32 R96, RZ, RZ, R130 ;  /* 0x000000ffff607224 */ /* 0x000fe200078e0082 */
[----:B------:R-:W-:Y:S02]  /*1645f0*/  MOV R97, R129 ;  /* 0x0000008100617202 */ /* 0x000fe40000000f00 */
[----:B------:R-:W-:Y:S01]  /*164600*/  STL.64 [R1+0x3308], R110 ;  /* 0x0033086e01007387 */ /* 0x000fe20000100a00 */
[----:B------:R-:W-:Y:S01]  /*164610*/  IMAD.MOV.U32 R94, RZ, RZ, R132 ;  /* 0x000000ffff5e7224 */ /* 0x000fe200078e0084 */
[----:B------:R-:W-:-:S02]  /*164620*/  MOV R95, R131 ;  /* 0x00000083005f7202 */ /* 0x000fc40000000f00 */
[----:B------:R-:W-:Y:S01]  /*164630*/  STL.64 [R1+0x3300], R108 ;  /* 0x0033006c01007387 */ /* 0x000fe20000100a00 */
        /* <DEDUP_REMOVED lines=89> */
[----:B------:R-:W-:Y:S04]  /*164bd0*/  STL.64 [R1+0x3210], R206 ;  /* 0x003210ce01007387 */ /* 0x000fe80000100a00 */
[----:B------:R-:W-:Y:S01]  /*164be0*/  STL.64 [R1+0x3208], R202 ;  /* 0x003208ca01007387 */ /* 0x000fe20000100a00 */
[----:B------:R-:W-:-:S03]  /*164bf0*/  IMAD.MOV.U32 R158, RZ, RZ, R240 ;  /* 0x000000ffff9e7224 */ /* 0x000fc600078e00f0 */
[----:B------:R-:W-:Y:S01]  /*164c00*/  STL.64 [R1+0x3200], R198 ;  /* 0x003200c601007387 */ /* 0x000fe20000100a00 */
[----:B------:R-:W-:-:S03]  /*164c10*/  MOV R159, R239 ;  /* 0x000000ef009f7202 */ /* 0x000fc60000000f00 */
[----:B------:R-:W-:Y:S04]  /*164c20*/  STL.64 [R1+0x31f8], R194 ;  /* 0x0031f8c201007387 */ /* 0x000fe80000100a00 */
[----:B------:R-:W-:Y:S04]  /*164c30*/  STL.64 [R1+0x31f0], R190 ;  /* 0x0031f0be01007387 */ /* 0x000fe80000100a00 */
[----:B------:R-:W-:Y:S04]  /*164c40*/  STL.64 [R1+0x31e8], R186 ;  /* 0x0031e8ba01007387 */ /* 0x000fe80000100a00 */
[----:B------:R-:W-:Y:S04]  /*164c50*/  STL.64 [R1+0x31e0], R182 ;  /* 0x0031e0b601007387 */ /* 0x000fe80000100a00 */
[----:B------:R-:W-:Y:S01]  /*164c60*/  STL.64 [R1+0x31d8], R178 ;  /* 0x0031d8b201007387 */ /* 0x000fe20000100a00 */
[----:B--2---:R-:W-:-:S03]  /*164c70*/  MOV R147, R12 ;  /* 0x0000000c00937202 */ /* 0x004fc60000000f00 */
[----:B------:R-:W2:Y:S01]  /*164c80*/  LDL.LU R12, [R1+0x360] ;  /* 0x00036000010c7983 */ /* 0x000ea20000300800 */
[----:B---3--:R-:W-:-:S03]  /*164c90*/  IMAD.MOV.U32 R146, RZ, RZ, R10 ;  /* 0x000000ffff927224 */ /* 0x008fc600078e000a */
[----:B------:R-:W3:Y:S04]  /*164ca0*/  LDL.LU R10, [R1+0x364] ;  /* 0x00036400010a7983 */ /* 0x000ee80000300800 */
[----:B------:R-:W-:Y:S01]  /*164cb0*/  STL.64 [R1+0x31d0], R158 ;  /* 0x0031d09e01007387 */ /* 0x000fe20000100a00 */
[----:B----4-:R-:W-:-:S03]  /*164cc0*/  MOV R69, R11 ;  /* 0x0000000b00457202 */ /* 0x010fc60000000f00 */
[----:B------:R-:W4:Y:S01]  /*164cd0*/  LDL.LU R11, [R1+0x368] ;  /* 0x00036800010b7983 */ /* 0x000f220000300800 */
[----:B------:R-:W-:-:S03]  /*164ce0*/  IMAD.MOV.U32 R68, RZ, RZ, R13 ;  /* 0x000000ffff447224 */ /* 0x000fc600078e000d */
[----:B------:R-:W4:Y:S01]  /*164cf0*/  LDL.LU R13, [R1+0x36c] ;  /* 0x00036c00010d7983 */ /* 0x000f220000300800 */
[----:B------:R-:W-:Y:S01]  /*164d00*/  IMAD.MOV.U32 R154, RZ, RZ, R242 ;  /* 0x000000ffff9a7224 */ /* 0x000fe200078e00f2 */
[----:B------:R-:W-:Y:S01]  /*164d10*/  MOV R155, R241 ;  /* 0x000000f1009b7202 */ /* 0x000fe20000000f00 */
[----:B------:R-:W-:Y:S01]  /*164d20*/  IMAD.MOV.U32 R150, RZ, RZ, R252 ;  /* 0x000000ffff967224 */ /* 0x000fe200078e00fc */
[----:B------:R-:W-:-:S03]  /*164d30*/  MOV R151, R243 ;  /* 0x000000f300977202 */ /* 0x000fc60000000f00 */
        /* <DEDUP_REMOVED lines=15> */
[----:B------:R-:W4:Y:S01]  /*164e30*/  LDL.LU R24, [R1+0x538] ;  /* 0x0005380001187983 */ /* 0x000f220000300800 */
[----:B------:R-:W-:Y:S01]  /*164e40*/  MOV R67, R18 ;  /* 0x0000001200437202 */ /* 0x000fe20000000f00 */
[----:B------:R-:W-:Y:S02]  /*164e50*/  IMAD.MOV.U32 R46, RZ, RZ, R9 ;  /* 0x000000ffff2e7224 */ /* 0x000fe400078e0009 */
[----:B------:R-:W4:Y:S01]  /*164e60*/  LDL.LU R23, [R1+0x53c] ;  /* 0x00053c0001177983 */ /* 0x000f220000300800 */
[----:B------:R-:W-:-:S03]  /*164e70*/  IMAD.MOV.U32 R62, RZ, RZ, R8 ;  /* 0x000000ffff3e7224 */ /* 0x000fc600078e0008 */
[----:B------:R-:W4:Y:S01]  /*164e80*/  LDL.LU R22, [R1+0x540] ;  /* 0x0005400001167983 */ /* 0x000f220000300800 */
[----:B------:R-:W-:-:S03]  /*164e90*/  IMAD.MOV.U32 R64, RZ, RZ, R6 ;  /* 0x000000ffff407224 */ /* 0x000fc600078e0006 */
[----:B------:R-:W4:Y:S01]  /*164ea0*/  LDL.LU R21, [R1+0x544] ;  /* 0x0005440001157983 */ /* 0x000f220000300800 */
[----:B------:R-:W-:-:S03]  /*164eb0*/  MOV R65, R16 ;  /* 0x0000001000417202 */ /* 0x000fc60000000f00 */
[----:B------:R-:W4:Y:S04]  /*164ec0*/  LDL.LU R9, [R1+0x548] ;  /* 0x0005480001097983 */ /* 0x000f280000300800 */
[----:B------:R-:W4:Y:S04]  /*164ed0*/  LDL.LU R8, [R1+0x54c] ;  /* 0x00054c0001087983 */ /* 0x000f280000300800 */
[----:B------:R-:W4:Y:S04]  /*164ee0*/  LDL.LU R20, [R1+0x550] ;  /* 0x0005500001147983 */ /* 0x000f280000300800 */
[----:B------:R-:W4:Y:S04]  /*164ef0*/  LDL.LU R19, [R1+0x554] ;  /* 0x0005540001137983 */ /* 0x000f280000300800 */
[----:B------:R-:W-:Y:S04]  /*164f00*/  STL.64 [R1+0x31a8], R66 ;  /* 0x0031a84201007387 */ /* 0x000fe80000100a00 */
[----:B------:R-:W4:Y:S04]  /*164f10*/  LDL.LU R18, [R1+0x558] ;  /* 0x0005580001127983 */ /* 0x000f280000300800 */
[----:B------:R-:W4:Y:S01]  /*164f20*/  LDL.LU R17, [R1+0x55c] ;  /* 0x00055c0001117983 */ /* 0x000f220000300800 */
[----:B------:R-:W-:-:S03]  /*164f30*/  MOV R47, R7 ;  /* 0x00000007002f7202 */ /* 0x000fc60000000f00 */
[----:B------:R-:W-:Y:S01]  /*164f40*/  STL.64 [R1+0x31a0], R64 ;  /* 0x0031a04001007387 */ /* 0x000fe20000100a00 */
[----:B------:R-:W-:Y:S02]  /*164f50*/  MOV R63, R5 ;  /* 0x00000005003f7202 */ /* 0x000fe40000000f00 */
[----:B--2---:R-:W-:Y:S02]  /*164f60*/  MOV R61, R12 ;  /* 0x0000000c003d7202 */ /* 0x004fe40000000f00 */
[----:B------:R-:W2:Y:S01]  /*164f70*/  LDL.LU R12, [R1+0x560] ;  /* 0x00056000010c7983 */ /* 0x000ea20000300800 */
[----:B---3--:R-:W-:Y:S02]  /*164f80*/  IMAD.MOV.U32 R60, RZ, RZ, R10 ;  /* 0x000000ffff3c7224 */ /* 0x008fe400078e000a */
[----:B----4-:R-:W-:Y:S02]  /*164f90*/  IMAD.MOV.U32 R58, RZ, RZ, R13 ;  /* 0x000000ffff3a7224 */ /* 0x010fe400078e000d */
[----:B------:R-:W2:Y:S04]  /*164fa0*/  LDL.LU R13, [R1+0x564] ;  /* 0x00056400010d7983 */ /* 0x000ea80000300800 */
[----:B------:R-:W3:Y:S01]  /*164fb0*/  LDL.LU R6, [R1+0x568] ;  /* 0x0005680001067983 */ /* 0x000ee20000300800 */
[----:B------:R-:W-:-:S03]  /*164fc0*/  MOV R59, R11 ;  /* 0x0000000b003b7202 */ /* 0x000fc60000000f00 */
[----:B------:R-:W3:Y:S04]  /*164fd0*/  LDL.LU R7, [R1+0x56c] ;  /* 0x00056c0001077983 */ /* 0x000ee80000300800 */
[----:B------:R-:W4:Y:S04]  /*164fe0*/  LDL.LU R16, [R1+0x570] ;  /* 0x0005700001107983 */ /* 0x000f280000300800 */
[----:B------:R-:W2:Y:S04]  /*164ff0*/  LDL.LU R5, [R1+0x574] ;  /* 0x0005740001057983 */ /* 0x000ea80000300800 */
[----:B------:R-:W2:Y:S04]  /*165000*/  LDL.LU R10, [R1+0x578] ;  /* 0x00057800010a7983 */ /* 0x000ea80000300800 */
[----:B------:R-:W3:Y:S01]  /*165010*/  LDL.LU R11, [R1+0x57c] ;  /* 0x00057c00010b7983 */ /* 0x000ee20000300800 */
[----:B------:R-:W-:Y:S01]  /*165020*/  IMAD.MOV.U32 R56, RZ, RZ, R33 ;  /* 0x000000ffff387224 */ /* 0x000fe200078e0021 */
[----:B------:R-:W-:-:S02]  /*165030*/  MOV R57, R34 ;  /* 0x0000002200397202 */ /* 0x000fc40000000f00 */
[----:B------:R1:W-:Y:S01]  /*165040*/  STL.64 [R1+0x3198], R46 ;  /* 0x0031982e01007387 */ /* 0x0003e20000100a00 */
[----:B------:R-:W-:-:S03]  /*165050*/  MOV R55, R32 ;  /* 0x0000002000377202 */ /* 0x000fc60000000f00 */
[----:B------:R-:W-:Y:S01]  /*165060*/  STL.64 [R1+0x3190], R62 ;  /* 0x0031903e01007387 */ /* 0x000fe20000100a00 */
[----:B------:R-:W-:-:S03]  /*165070*/  IMAD.MOV.U32 R54, RZ, RZ, R31 ;  /* 0x000000ffff367224 */ /* 0x000fc600078e001f */
[----:B------:R-:W-:Y:S01]  /*165080*/  STL.64 [R1+0x3188], R60 ;  /* 0x0031883c01007387 */ /* 0x000fe20000100a00 */
[----:B------:R-:W-:Y:S01]  /*165090*/  MOV R53, R30 ;  /* 0x0000001e00357202 */ /* 0x000fe20000000f00 */
[----:B------:R-:W-:Y:S02]  /*1650a0*/  IMAD.MOV.U32 R52, RZ, RZ, R29 ;  /* 0x000000ffff347224 */ /* 0x000fe400078e001d */
[----:B------:R-:W-:Y:S01]  /*1650b0*/  STL.64 [R1+0x3180], R58 ;  /* 0x0031803a01007387 */ /* 0x000fe20000100a00 */
[----:B------:R-:W-:-:S03]  /*1650c0*/  MOV R51, R28 ;  /* 0x0000001c00337202 */ /* 0x000fc60000000f00 */
[----:B------:R-:W-:Y:S01]  /*1650d0*/  STL.64 [R1+0x3178], R56 ;  /* 0x0031783801007387 */ /* 0x000fe20000100a00 */
[----:B------:R-:W-:-:S03]  /*1650e0*/  IMAD.MOV.U32 R50, RZ, RZ, R27 ;  /* 0x000000ffff327224 */ /* 0x000fc600078e001b */
        /* <DEDUP_REMOVED lines=8> */
[----:B------:R-:W3:Y:S01]  /*165170*/  LDL.LU R23, [R1+0x580] ;  /* 0x0005800001177983 */ /* 0x000ee20000300800 */
[----:B------:R-:W-:-:S03]  /*165180*/  MOV R43, R22 ;  /* 0x00000016002b7202 */ /* 0x000fc60000000f00 */
[----:B------:R-:W3:Y:S01]  /*165190*/  LDL.LU R22, [R1+0x584] ;  /* 0x0005840001167983 */ /* 0x000ee20000300800 */
[----:B------:R-:W-:-:S03]  /*1651a0*/  IMAD.MOV.U32 R42, RZ, RZ, R21 ;  /* 0x000000ffff2a7224 */ /* 0x000fc600078e0015 */
[----:B------:R-:W-:Y:S04]  /*1651b0*/  STL.64 [R1+0x3150], R44 ;  /* 0x0031502c01007387 */ /* 0x000fe80000100a00 */
[----:B------:R-:W3:Y:S01]  /*1651c0*/  LDL.LU R21, [R1+0x588] ;  /* 0x0005880001157983 */ /* 0x000ee20000300800 */
[----:B------:R-:W-:-:S03]  /*1651d0*/  MOV R41, R20 ;  /* 0x0000001400297202 */ /* 0x000fc60000000f00 */
[----:B------:R-:W3:Y:S01]  /*1651e0*/  LDL.LU R20, [R1+0x58c] ;  /* 0x00058c0001147983 */ /* 0x000ee20000300800 */
[----:B------:R-:W-:-:S03]  /*1651f0*/  IMAD.MOV.U32 R40, RZ, RZ, R19 ;  /* 0x000000ffff287224 */ /* 0x000fc600078e0013 */
[----:B------:R-:W-:Y:S01]  /*165200*/  STL.64 [R1+0x3148], R42 ;  /* 0x0031482a01007387 */ /* 0x000fe20000100a00 */
[----:B------:R-:W-:-:S03]  /*165210*/  IMAD.MOV.U32 R19, RZ, RZ, R18 ;  /* 0x000000ffff137224 */ /* 0x000fc600078e0012 */
[----:B------:R1:W-:Y:S01]  /*165220*/  STL.64 [R1+0x3140], R8 ;  /* 0x0031400801007387 */ /* 0x0003e20000100a00 */
[----:B------:R-:W-:-:S03]  /*165230*/  MOV R18, R17 ;  /* 0x0000001100127202 */ /* 0x000fc60000000f00 */
[----:B------:R-:W-:Y:S04]  /*165240*/  STL.64 [R1+0x3138], R40 ;  /* 0x0031382801007387 */ /* 0x000fe80000100a00 */
[----:B------:R1:W-:Y:S04]  /*165250*/  STL.64 [R1+0x3130], R18 ;  /* 0x0031301201007387 */ /* 0x0003e80000100a00 */
[----:B------:R-:W3:Y:S01]  /*165260*/  LDL.LU R17, [R1+0x590] ;  /* 0x0005900001117983 */ /* 0x000ee20000300800 */
[----:B----4-:R-:W-:-:S03]  /*165270*/  MOV R39, R16 ;  /* 0x0000001000277202 */ /* 0x010fc60000000f00 */
[----:B------:R-:W4:Y:S01]  /*165280*/  LDL.LU R16, [R1+0x594] ;  /* 0x0005940001107983 */ /* 0x000f220000300800 */
[----:B--2---:R-:W-:-:S03]  /*165290*/  MOV R37, R10 ;  /* 0x0000000a00257202 */ /* 0x004fc60000000f00 */
[----:B------:R-:W2:Y:S01]  /*1652a0*/  LDL.LU R10, [R1+0x598] ;  /* 0x00059800010a7983 */ /* 0x000ea20000300800 */
[----:B---3--:R-:W-:-:S03]  /*1652b0*/  IMAD.MOV.U32 R36, RZ, RZ, R11 ;  /* 0x000000ffff247224 */ /* 0x008fc600078e000b */
        /* <DEDUP_REMOVED lines=14> */
[----:B------:R-:W-:-:S02]  /*1653a0*/  LOP3.LUT R13, R13, R12, RZ, 0x3c, !PT ;  /* 0x0000000c0d0d7212 */ /* 0x000fc400078e3cff */
[----:B------:R-:W-:Y:S01]  /*1653b0*/  LOP3.LUT R7, R7, R6, RZ, 0x3c, !PT ;  /* 0x0000000607077212 */ /* 0x000fe200078e3cff */
[----:B------:R-:W3:Y:S01]  /*1653c0*/  LDL.64 R134, [R1+0x3498] ;  /* 0x0034980001867983 */ /* 0x000ee20000100a00 */
[----:B------:R-:W-:Y:S02]  /*1653d0*/  LOP3.LUT R12, R13, R12, RZ, 0x3c, !PT ;  /* 0x0000000c0d0c7212 */ /* 0x000fe400078e3cff */
[----:B------:R-:W-:Y:S02]  /*1653e0*/  LOP3.LUT R6, R7, R6, RZ, 0x3c, !PT ;  /* 0x0000000607067212 */ /* 0x000fe400078e3cff */
[----:B------:R-:W-:Y:S02]  /*1653f0*/  LOP3.LUT R13, R13, R12, RZ, 0x3c, !PT ;  /* 0x0000000c0d0d7212 */ /* 0x000fe400078e3cff */
[----:B------:R-:W-:-:S03]  /*165400*/  LOP3.LUT R7, R7, R6, RZ, 0x3c, !PT ;  /* 0x0000000607077212 */ /* 0x000fc600078e3cff */
[----:B------:R1:W-:Y:S04]  /*165410*/  STL.64 [R1+0x3128], R12 ;  /* 0x0031280c01007387 */ /* 0x0003e80000100a00 */
[----:B------:R-:W3:Y:S04]  /*165420*/  LDL.64 R132, [R1+0x3490] ;  /* 0x0034900001847983 */ /* 0x000ee80000100a00 */
[----:B------:R-:W3:Y:S04]  /*165430*/  LDL.64 R130, [R1+0x3488] ;  /* 0x0034880001827983 */ /* 0x000ee80000100a00 */
[----:B------:R1:W-:Y:S04]  /*165440*/  STL.64 [R1+0x3120], R6 ;  /* 0x0031200601007387 */ /* 0x0003e80000100a00 */
        /* <DEDUP_REMOVED lines=8> */
[----:B------:R-:W-:Y:S04]  /*1654d0*/  STL.64 [R1+0x3118], R38 ;  /* 0x0031182601007387 */ /* 0x000fe80000100a00 */
[----:B------:R-:W-:Y:S04]  /*1654e0*/  STL.64 [R1+0x3110], R36 ;  /* 0x0031102401007387 */ /* 0x000fe80000100a00 */
[----:B------:R1:W-:Y:S04]  /*1654f0*/  STL.64 [R1+0x3108], R22 ;  /* 0x0031081601007387 */ /* 0x0003e80000100a00 */
[----:B------:R1:W-:Y:S04]  /*165500*/  STL.64 [R1+0x3100], R20 ;  /* 0x0031001401007387 */ /* 0x0003e80000100a00 */
[----:B----4-:R4:W-:Y:S01]  /*165510*/  STL.64 [R1+0x30f8], R16 ;  /* 0x0030f81001007387 */ /* 0x0109e20000100a00 */
[----:B--2---:R-:W-:Y:S01]  /*165520*/  LOP3.LUT R11, R11, R10, RZ, 0x3c, !PT ;  /* 0x0000000a0b0b7212 */ /* 0x004fe200078e3cff */
[----:B---3--:R-:W-:-:S03]  /*165530*/  IMAD.MOV.U32 R35, RZ, RZ, R34 ;  /* 0x000000ffff237224 */ /* 0x008fc600078e0022 */
[C---:B------:R-:W-:Y:S02]  /*165540*/  LOP3.LUT R10, R11.reuse, R10, RZ, 0x3c, !PT ;  /* 0x0000000a0b0a7212 */ /* 0x040fe400078e3cff */
[----:B------:R-:W-:Y:S01]  /*165550*/  MOV R34, R33 ;  /* 0x0000002100227202 */ /* 0x000fe20000000f00 */
[----:B------:R-:W-:Y:S01]  /*165560*/  IMAD.MOV.U32 R33, RZ, RZ, R32 ;  /* 0x000000ffff217224 */ /* 0x000fe200078e0020 */
[----:B------:R-:W-:Y:S02]  /*165570*/  LOP3.LUT R11, R11, R10, RZ, 0x3c, !PT ;  /* 0x0000000a0b0b7212 */ /* 0x000fe400078e3cff */
[----:B------:R-:W-:Y:S01]  /*165580*/  MOV R32, R31 ;  /* 0x0000001f00207202 */ /* 0x000fe20000000f00 */
[----:B------:R-:W-:Y:S01]  /*165590*/  IMAD.MOV.U32 R31, RZ, RZ, R30 ;  /* 0x000000ffff1f7224 */ /* 0x000fe200078e001e */
[----:B------:R-:W-:Y:S01]  /*1655a0*/  MOV R30, R29 ;  /* 0x0000001d001e7202 */ /* 0x000fe20000000f00 */
[----:B------:R-:W-:Y:S01]  /*1655b0*/  IMAD.MOV.U32 R29, RZ, RZ, R28 ;  /* 0x000000ffff1d7224 */ /* 0x000fe200078e001c */
[----:B------:R2:W-:Y:S01]  /*1655c0*/  STL.64 [R1+0x30f0], R10 ;  /* 0x0030f00a01007387 */ /* 0x0005e20000100a00 */
        /* <DEDUP_REMOVED lines=9> */
[----:B------:R-:W-:Y:S04]  /*165660*/  STL.64 [R1+0x30c8], R26 ;  /* 0x0030c81a01007387 */ /* 0x000fe80000100a00 */
[----:B------:R-:W-:Y:S04]  /*165670*/  STL.64 [R1+0x30c0], R24 ;  /* 0x0030c01801007387 */ /* 0x000fe80000100a00 */
[----:B------:R-:W3:Y:S04]  /*165680*/  LDL.64 R204, [R1+0x3440] ;  /* 0x0034400001cc7983 */ /* 0x000ee80000100a00 */
[----:B------:R-:W2:Y:S04]  /*165690*/  LDL.64 R200, [R1+0x3438] ;  /* 0x0034380001c87983 */ /* 0x000ea80000100a00 */
        /* <DEDUP_REMOVED lines=40> */
[----:B---3--:R1:W-:Y:S04]  /*165920*/  LDGSTS.E [R4+0x23180], [R204.64], P0 ;  /* 0x23180000cc047fae */ /* 0x0083e80008121844 */
[----:B--2---:R1:W-:Y:S04]  /*165930*/  LDGSTS.E [R4+0x24000], [R200.64], P5 ;  /* 0x24000000c8047fae */ /* 0x0043e8000a921844 */
        /* <DEDUP_REMOVED lines=88> */
[----:B--2---:R-:W2:Y:S04]  /*165ec0*/  LDL.LU R14, [R1+0x8c00] ;  /* 0x008c0000010e7983 */ /* 0x004ea80000300800 */
[----:B------:R1:W-:Y:S04]  /*165ed0*/  LDGSTS.E [R4+0x3a080], [R54.64], P3 ;  /* 0x3a08000036047fae */ /* 0x0003e80009921844 */
[----:B---3--:R-:W3:Y:S04]  /*165ee0*/  LDL.LU.64 R2, [R1+0x8bf8] ;  /* 0x008bf80001027983 */ /* 0x008ee80000300a00 */
[----:B------:R1:W-:Y:S04]  /*165ef0*/  LDGSTS.E [R4+0x3a100], [R52.64], P1 ;  /* 0x3a10000034047fae */ /* 0x0003e80008921844 */
[----:B----4-:R-:W4:Y:S04]  /*165f00*/  LDL.LU R166, [R1+0x8bf0] ;  /* 0x008bf00001a67983 */ /* 0x010f280000300800 */
[----:B------:R2:W-:Y:S04]  /*165f10*/  LDGSTS.E [R4+0x3a180], [R50.64], P0 ;  /* 0x3a18000032047fae */ /* 0x0005e80008121844 */
[----:B-1----:R-:W2:Y:S04]  /*165f20*/  LDL.LU.64 R162, [R1+0x8be8] ;  /* 0x008be80001a27983 */ /* 0x002ea80000300a00 */
[----:B------:R2:W-:Y:S04]  /*165f30*/  LDGSTS.E [R4+0x3b000], [R48.64], P5 ;  /* 0x3b00000030047fae */ /* 0x0005e8000a921844 */
[----:B------:R-:W2:Y:S04]  /*165f40*/  LDL.LU.64 R170, [R1+0x8be0] ;  /* 0x008be00001aa7983 */ /* 0x000ea80000300a00 */
[----:B------:R2:W-:Y:S04]  /*165f50*/  LDGSTS.E [R4+0x3b080], [R44.64], P3 ;  /* 0x3b0800002c047fae */ /* 0x0005e80009921844 */
[----:B------:R-:W2:Y:S04]  /*165f60*/  LDL.LU.64 R174, [R1+0x8bd8] ;  /* 0x008bd80001ae7983 */ /* 0x000ea80000300a00 */
[----:B------:R2:W-:Y:S04]  /*165f70*/  LDGSTS.E [R4+0x3b100], [R42.64], P1 ;  /* 0x3b1000002a047fae */ /* 0x0005e80008921844 */
[----:B------:R-:W2:Y:S04]  /*165f80*/  LDL.LU R251, [R1+0x8bd0] ;  /* 0x008bd00001fb7983 */ /* 0x000ea80000300800 */
[----:B------:R1:W-:Y:S04]  /*165f90*/  LDGSTS.E [R4+0x3b180], [R8.64], P0 ;  /* 0x3b18000008047fae */ /* 0x0003e80008121844 */
[----:B------:R-:W2:Y:S04]  /*165fa0*/  LDL R47, [R1+0x1990] ;  /* 0x00199000012f7983 */ /* 0x000ea80000100800 */
[----:B------:R2:W-:Y:S04]  /*165fb0*/  LDGSTS.E [R4+0x3c000], [R40.64], P5 ;  /* 0x3c00000028047fae */ /* 0x0005e8000a921844 */
[----:B-1----:R-:W2:Y:S04]  /*165fc0*/  LDL.LU R9, [R1+0x6098] ;  /* 0x0060980001097983 */ /* 0x002ea80000300800 */
[----:B------:R1:W-:Y:S04]  /*165fd0*/  LDGSTS.E [R4+0x3c080], [R18.64], P3 ;  /* 0x3c08000012047fae */ /* 0x0003e80009921844 */
[----:B------:R1:W-:Y:S04]  /*165fe0*/  LDGSTS.E [R4+0x3c100], [R12.64], P1 ;  /* 0x3c1000000c047fae */ /* 0x0003e80008921844 */
[----:B------:R1:W-:Y:S04]  /*165ff0*/  LDGSTS.E [R4+0x3c180], [R6.64], P0 ;  /* 0x3c18000006047fae */ /* 0x0003e80008121844 */
[----:B-1----:R-:W3:Y:S04]  /*166000*/  LDL.LU R18, [R1+0x6094] ;  /* 0x0060940001127983 */ /* 0x002ee80000300800 */
[----:B------:R-:W4:Y:S04]  /*166010*/  LDL.LU R13, [R1+0x6090] ;  /* 0x00609000010d7983 */ /* 0x000f280000300800 */
[----:B------:R-:W4:Y:S04]  /*166020*/  LDL.LU R7, [R1+0x608c] ;  /* 0x00608c0001077983 */ /* 0x000f280000300800 */
[----:B------:R-:W4:Y:S04]  /*166030*/  LDL.LU R6, [R1+0x6088] ;  /* 0x0060880001067983 */ /* 0x000f280000300800 */
[----:B------:R-:W4:Y:S04]  /*166040*/  LDL.LU R5, [R1+0x6084] ;  /* 0x0060840001057983 */ /* 0x000f280000300800 */
[----:B------:R1:W-:Y:S04]  /*166050*/  LDGSTS.E [R4+0x3d000], [R38.64], P5 ;  /* 0x3d00000026047fae */ /* 0x0003e8000a921844 */
[----:B------:R1:W-:Y:S04]  /*166060*/  LDGSTS.E [R4+0x3d080], [R36.64], P3 ;  /* 0x3d08000024047fae */ /* 0x0003e80009921844 */
[----:B------:R1:W-:Y:S04]  /*166070*/  LDGSTS.E [R4+0x3d100], [R22.64], P1 ;  /* 0x3d10000016047fae */ /* 0x0003e80008921844 */
[----:B------:R1:W-:Y:S04]  /*166080*/  LDGSTS.E [R4+0x3d180], [R20.64], P0 ;  /* 0x3d18000014047fae */ /* 0x0003e80008121844 */
[----:B------:R1:W-:Y:S04]  /*166090*/  LDGSTS.E [R4+0x3e000], [R16.64], P5 ;  /* 0x3e00000010047fae */ /* 0x0003e8000a921844 */
[----:B-1----:R-:W4:Y:S04]  /*1660a0*/  LDL.LU R22, [R1+0x6080] ;  /* 0x0060800001167983 */ /* 0x002f280000300800 */
[----:B------:R-:W4:Y:S04]  /*1660b0*/  LDL.LU R21, [R1+0x607c] ;  /* 0x00607c0001157983 */ /* 0x000f280000300800 */
[----:B------:R1:W-:Y:S04]  /*1660c0*/  LDGSTS.E [R4+0x3e080], [R10.64], P3 ;  /* 0x3e0800000a047fae */ /* 0x0003e80009921844 */
[----:B------:R-:W4:Y:S04]  /*1660d0*/  LDL.LU R16, [R1+0x6078] ;  /* 0x0060780001107983 */ /* 0x000f280000300800 */
[----:B------:R2:W-:Y:S04]  /*1660e0*/  LDGSTS.E [R4+0x3e100], [R34.64], P1 ;  /* 0x3e10000022047fae */ /* 0x0005e80008921844 */
[----:B-1----:R-:W4:Y:S04]  /*1660f0*/  LDL.LU R11, [R1+0x6074] ;  /* 0x00607400010b7983 */ /* 0x002f280000300800 */
[----:B------:R-:W4:Y:S04]  /*166100*/  LDL.LU R8, [R1+0x6034] ;  /* 0x0060340001087983 */ /* 0x000f280000300800 */
[----:B------:R-:W4:Y:S04]  /*166110*/  LDL.LU R10, [R1+0x6070] ;  /* 0x00607000010a7983 */ /* 0x000f280000300800 */
        /* <DEDUP_REMOVED lines=8> */
[----:B------:R1:W-:Y:S01]  /*1661a0*/  LDGSTS.E [R4+0x3f180], [R24.64], P0 ;  /* 0x3f18000018047fae */ /* 0x0003e20008121844 */
[----:B--2---:R-:W-:-:S05]  /*1661b0*/  IMAD.X R9, R9, 0x1, R0, P2 ;  /* 0x0000000109097824 */ /* 0x004fca00010e0600 */
[----:B------:R2:W-:Y:S04]  /*1661c0*/  STL [R1+0x6098], R9 ;  /* 0x0060980901007387 */ /* 0x0005e80000100800 */
[----:B--2---:R-:W2:Y:S01]  /*1661d0*/  LDL.LU R9, [R1+0x602c] ;  /* 0x00602c0001097983 */ /* 0x004ea20000300800 */
[----:B---3--:R-:W-:Y:S01]  /*1661e0*/  IADD3 R18, P2, R18, R3, RZ ;  /* 0x0000000312127210 */ /* 0x008fe20007f5e0ff */
[----:B----4-:R-:W-:-:S05]  /*1661f0*/  IMAD.X R13, R13, 0x1, R0, P4 ;  /* 0x000000010d0d7824 */ /* 0x010fca00020e0600 */
[----:B------:R3:W-:Y:S04]  /*166200*/  STL [R1+0x6090], R13 ;  /* 0x0060900d01007387 */ /* 0x0007e80000100800 */
[----:B---3--:R-:W3:Y:S04]  /*166210*/  LDL.LU R13, [R1+0x6028] ;  /* 0x00602800010d7983 */ /* 0x008ee80000300800 */
[----:B------:R4:W-:Y:S01]  /*166220*/  STL [R1+0x6094], R18 ;  /* 0x0060941201007387 */ /* 0x0009e20000100800 */
[----:B------:R-:W-:-:S03]  /*166230*/  LOP3.LUT R251, R251, 0x1f, RZ, 0xc0, !PT ;  /* 0x0000001ffbfb7812 */ /* 0x000fc600078ec0ff */
[----:B----4-:R-:W4:Y:S01]  /*166240*/  LDL.LU R18, [R1+0x6058] ;  /* 0x0060580001127983 */ /* 0x010f220000300800 */
[----:B------:R-:W-:Y:S01]  /*166250*/  SHF.L.U32 R251, R251, 0x2, RZ ;  /* 0x00000002fbfb7819 */ /* 0x000fe200000006ff */
[----:B------:R-:W-:Y:S01]  /*166260*/  IMAD.X R6, R6, 0x1, R0, P2 ;  /* 0x0000000106067824 */ /* 0x000fe200010e0600 */
[-C--:B------:R-:W-:Y:S02]  /*166270*/  IADD3 R7, P4, R7, R3.reuse, RZ ;  /* 0x0000000307077210 */ /* 0x080fe40007f9e0ff */
[----:B------:R-:W-:Y:S02]  /*166280*/  IADD3 R5, P2, R5, R3, RZ ;  /* 0x0000000305057210 */ /* 0x000fe40007f5e0ff */
[----:B------:R-:W-:Y:S01]  /*166290*/  LOP3.LUT R17, R251, 0x10, RZ, 0x3c, !PT ;  /* 0x00000010fb117812 */ /* 0x000fe200078e3cff */
[----:B------:R-:W-:Y:S04]  /*1662a0*/  STL [R1+0x608c], R7 ;  /* 0x00608c0701007387 */ /* 0x000fe80000100800 */
[----:B------:R1:W-:Y:S02]  /*1662b0*/  STL [R1+0x6084], R5 ;  /* 0x0060840501007387 */ /* 0x0003e40000100800 */
[----:B-1----:R-:W-:-:S02]  /*1662c0*/  LEA R4, R47, R17, 0x12 ;  /* 0x000000112f047211 */ /* 0x002fc400078e90ff */
[----:B------:R1:W-:Y:S04]  /*1662d0*/  STL [R1+0x6088], R6 ;  /* 0x0060880601007387 */ /* 0x0003e80000100800 */
[----:B------:R-:W4:Y:S04]  /*1662e0*/  LDL.LU R5, [R1+0x6024] ;  /* 0x0060240001057983 */ /* 0x000f280000300800 */
[----:B------:R-:W4:Y:S01]  /*1662f0*/  LDL.LU R17, [R1+0x605c] ;  /* 0x00605c0001117983 */ /* 0x000f220000300800 */
[----:B-1----:R-:W-:-:S03]  /*166300*/  MOV R6, R14 ;  /* 0x0000000e00067202 */ /* 0x002fc60000000f00 */
[----:B------:R-:W4:Y:S01]  /*166310*/  LDL.LU R14, [R1+0x6020] ;  /* 0x00602000010e7983 */ /* 0x000f220000300800 */
[-C--:B------:R-:W-:Y:S01]  /*166320*/  IADD3.X R22, R22, R0.reuse, RZ, P4, !PT ;  /* 0x0000000016167210 */ /* 0x080fe200027fe4ff */
[----:B------:R-:W-:Y:S01]  /*166330*/  IMAD.X R16, R16, 0x1, R0, P2 ;  /* 0x0000000110107824 */ /* 0x000fe200010e0600 */
[-C--:B------:R-:W-:Y:S02]  /*166340*/  IADD3 R11, P2, R11, R3.reuse, RZ ;  /* 0x000000030b0b7210 */ /* 0x080fe40007f5e0ff */
[-C--:B------:R-:W-:Y:S01]  /*166350*/  IADD3 R21, P4, R21, R3.reuse, RZ ;  /* 0x0000000315157210 */ /* 0x080fe20007f9e0ff */
[----:B------:R-:W-:Y:S03]  /*166360*/  STL [R1+0x6080], R22 ;  /* 0x0060801601007387 */ /* 0x000fe60000100800 */
[----:B------:R-:W-:Y:S01]  /*166370*/  IADD3.X R10, R10, R0, RZ, P4, !PT ;  /* 0x000000000a0a7210 */ /* 0x000fe200027fe4ff */
[----:B------:R1:W-:Y:S01]  /*166380*/  STL [R1+0x6074], R11 ;  /* 0x0060740b01007387 */ /* 0x0003e20000100800 */
[----:B------:R-:W-:-:S03]  /*166390*/  IADD3 R20, P4, R20, R3, RZ ;  /* 0x0000000314147210 */ /* 0x000fc60007f9e0ff */
[----:B------:R-:W-:Y:S01]  /*1663a0*/  STL [R1+0x607c], R21 ;  /* 0x00607c1501007387 */ /* 0x000fe20000100800 */
[----:B------:R-:W-:-:S03]  /*1663b0*/  IMAD.X R19, R19, 0x1, R0, P2 ;  /* 0x0000000113137824 */ /* 0x000fc600010e0600 */
[----:B-1----:R-:W4:Y:S04]  /*1663c0*/  LDL.LU R11, [R1+0x601c] ;  /* 0x00601c00010b7983 */ /* 0x002f280000300800 */
[----:B------:R1:W-:Y:S01]  /*1663d0*/  STL [R1+0x6078], R16 ;  /* 0x0060781001007387 */ /* 0x0003e20000100800 */
[-C--:B------:R-:W-:Y:S02]  /*1663e0*/  IADD3 R8, P6, R8, R3.reuse, RZ ;  /* 0x0000000308087210 */ /* 0x080fe40007fde0ff */
[----:B------:R-:W-:Y:S01]  /*1663f0*/  IADD3.X R15, R15, R0, RZ, P4, !PT ;  /* 0x000000000f0f7210 */ /* 0x000fe200027fe4ff */
[----:B-1----:R-:W4:Y:S04]  /*166400*/  LDL.LU R16, [R1+0x6050] ;  /* 0x0060500001107983 */ /* 0x002f280000300800 */
[----:B------:R1:W-:Y:S01]  /*166410*/  STL [R1+0x6070], R10 ;  /* 0x0060700a01007387 */ /* 0x0003e20000100800 */
[----:B------:R-:W-:-:S03]  /*166420*/  IADD3 R12, P2, R12, R3, RZ ;  /* 0x000000030c0c7210 */ /* 0x000fc60007f5e0ff */
[----:B-1----:R-:W4:Y:S04]  /*166430*/  LDL.LU R10, [R1+0x6018] ;  /* 0x00601800010a7983 */ /* 0x002f280000300800 */
[----:B------:R-:W-:Y:S04]  /*166440*/  STL [R1+0x606c], R20 ;  /* 0x00606c1401007387 */ /* 0x000fe80000100800 */
[----:B------:R-:W-:Y:S04]  /*166450*/  STL [R1+0x6068], R19 ;  /* 0x0060681301007387 */ /* 0x000fe80000100800 */
[----:B------:R-:W-:Y:S04]  /*166460*/  STL [R1+0x6034], R8 ;  /* 0x0060340801007387 */ /* 0x000fe80000100800 */
[----:B------:R1:W-:Y:S01]  /*166470*/  STL [R1+0x6060], R15 ;  /* 0x0060600f01007387 */ /* 0x0003e20000100800 */
[----:B------:R-:W-:-:S05]  /*166480*/  IMAD.MOV.U32 R7, RZ, RZ, R175 ;  /* 0x000000ffff077224 */ /* 0x000fca00078e00af */
[----:B------:R1:W-:Y:S04]  /*166490*/  LDGSTS.E [R4+0x200], [R6.64], P5 ;  /* 0x0020000006047fae */ /* 0x0003e8000a921844 */
[----:B-1----:R-:W4:Y:S04]  /*1664a0*/  LDL.LU R15, [R1+0x6010] ;  /* 0x00601000010f7983 */ /* 0x002f280000300800 */
[----:B------:R1:W-:Y:S04]  /*1664b0*/  STL [R1+0x6064], R12 ;  /* 0x0060640c01007387 */ /* 0x0003e80000100800 */
[----:B-1----:R-:W4:Y:S04]  /*1664c0*/  LDL.LU R12, [R1+0x5f34] ;  /* 0x005f3400010c7983 */ /* 0x002f280000300800 */
[----:B------:R-:W4:Y:S01]  /*1664d0*/  LDL.LU R74, [R1+0x6014] ;  /* 0x00601400014a7983 */ /* 0x000f220000300800 */
[----:B------:R-:W-:Y:S01]  /*1664e0*/  MOV R6, R171 ;  /* 0x000000ab00067202 */ /* 0x000fe20000000f00 */
[----:B------:R-:W-:-:S05]  /*1664f0*/  IMAD.MOV.U32 R7, RZ, RZ, R174 ;  /* 0x000000ffff077224 */ /* 0x000fca00078e00ae */
[----:B------:R1:W-:Y:S02]  /*166500*/  LDGSTS.E [R4+0x280], [R6.64], P3 ;  /* 0x0028000006047fae */ /* 0x0003e40009921844 */
[----:B-1----:R-:W-:Y:S01]  /*166510*/  MOV R6, R166 ;  /* 0x000000a600067202 */ /* 0x002fe20000000f00 */
[----:B------:R-:W-:-:S05]  /*166520*/  IMAD.MOV.U32 R7, RZ, RZ, R170 ;  /* 0x000000ffff077224 */ /* 0x000fca00078e00aa */
[----:B------:R1:W-:Y:S02]  /*166530*/  LDGSTS.E [R4+0x300], [R6.64], P1 ;  /* 0x0030000006047fae */ /* 0x0003e40008921844 */
[----:B-1----:R-:W-:Y:S01]  /*166540*/  MOV R6, R162 ;  /* 0x000000a200067202 */ /* 0x002fe20000000f00 */
[----:B------:R-:W-:-:S05]  /*166550*/  IMAD.MOV.U32 R7, RZ, RZ, R163 ;  /* 0x000000ffff077224 */ /* 0x000fca00078e00a3 */
[----:B------:R1:W-:Y:S02]  /*166560*/  LDGSTS.E [R4+0x380], [R6.64], P0 ;  /* 0x0038000006047fae */ /* 0x0003e40008121844 */
[----:B-1----:R-:W-:Y:S02]  /*166570*/  MOV R6, R8 ;  /* 0x0000000800067202 */ /* 0x002fe40000000f00 */
[----:B--2---:R-:W-:Y:S01]  /*166580*/  IADD3 R9, P4, R9, R3, RZ ;  /* 0x0000000309097210 */ /* 0x004fe20007f9e0ff */
[----:B---3--:R-:W-:-:S05]  /*166590*/  IMAD.X R13, R13, 0x1, R0, P6 ;  /* 0x000000010d0d7824 */ /* 0x008fca00030e0600 */
[----:B------:R1:W-:Y:S04]  /*1665a0*/  STL [R1+0x6028], R13 ;  /* 0x0060280d01007387 */ /* 0x0003e80000100800 */
[----:B------:R-:W-:Y:S04]  /*1665b0*/  STL [R1+0x602c], R9 ;  /* 0x00602c0901007387 */ /* 0x000fe80000100800 */
[----:B------:R-:W2:Y:S01]  /*1665c0*/  LDL.LU R72, [R1+0x600c] ;  /* 0x00600c0001487983 */ /* 0x000ea20000300800 */
[----:B----4-:R-:W-:-:S05]  /*1665d0*/  IADD3.X R18, R18, R0, RZ, P2, !PT ;  /* 0x0000000012127210 */ /* 0x010fca00017fe4ff */
[----:B------:R-:W-:Y:S04]  /*1665e0*/  STL [R1+0x6058], R18 ;  /* 0x0060581201007387 */ /* 0x000fe80000100800 */
[----:B------:R-:W3:Y:S01]  /*1665f0*/  LDL.LU R75, [R1+0x6008] ;  /* 0x00600800014b7983 */ /* 0x000ee20000300800 */
[----:B------:R-:W-:-:S05]  /*166600*/  IMAD.MOV.U32 R7, RZ, RZ, R13 ;  /* 0x000000ffff077224 */ /* 0x000fca00078e000d */
[----:B------:R4:W-:Y:S01]  /*166610*/  LDGSTS.E [R4+0x1200], [R6.64], P5 ;  /* 0x0120000006047fae */ /* 0x0009e2000a921844 */
[-C--:B------:R-:W-:Y:S01]  /*166620*/  IADD3 R17, P2, R17, R3.reuse, RZ ;  /* 0x0000000311117210 */ /* 0x080fe20007f5e0ff */
[----:B------:R-:W-:Y:S01]  /*166630*/  IMAD.X R14, R14, 0x1, R0, P4 ;  /* 0x000000010e0e7824 */ /* 0x000fe200020e0600 */
[----:B------:R-:W-:-:S03]  /*166640*/  IADD3 R5, P4, R5, R3, RZ ;  /* 0x0000000305057210 */ /* 0x000fc60007f9e0ff */
[----:B------:R-:W-:Y:S04]  /*166650*/  STL [R1+0x605c], R17 ;  /* 0x00605c1101007387 */ /* 0x000fe80000100800 */
[----:B-1----:R-:W3:Y:S04]  /*166660*/  LDL.LU R13, [R1+0x5f28] ;  /* 0x005f2800010d7983 */ /* 0x002ee80000300800 */
[----:B------:R1:W-:Y:S04]  /*166670*/  STL [R1+0x6020], R14 ;  /* 0x0060200e01007387 */ /* 0x0003e80000100800 */
[----:B------:R-:W3:Y:S04]  /*166680*/  LDL.LU R8, [R1+0x5f2c] ;  /* 0x005f2c0001087983 */ /* 0x000ee80000300800 */
[----:B------:R-:W-:Y:S04]  /*166690*/  STL [R1+0x6024], R5 ;  /* 0x0060240501007387 */ /* 0x000fe80000100800 */
[----:B------:R-:W3:Y:S04]  /*1666a0*/  LDL.LU R73, [R1+0x6000] ;  /* 0x0060000001497983 */ /* 0x000ee80000300800 */
[----:B------:R-:W3:Y:S01]  /*1666b0*/  LDL.LU R24, [R1+0x6004] ;  /* 0x0060040001187983 */ /* 0x000ee20000300800 */
[----:B----4-:R-:W-:Y:S01]  /*1666c0*/  IMAD.MOV.U32 R7, RZ, RZ, R14 ;  /* 0x000000ffff077224 */ /* 0x010fe200078e000e */
[----:B------:R-:W-:-:S02]  /*1666d0*/  IADD3.X R16, R16, R0, RZ, P2, !PT ;  /* 0x0000000010107210 */ /* 0x000fc400017fe4ff */
[----:B------:R-:W-:-:S03]  /*1666e0*/  IADD3 R11, P2, R11, R3, RZ ;  /* 0x000000030b0b7210 */ /* 0x000fc60007f5e0ff */
[----:B------:R-:W-:Y:S01]  /*1666f0*/  STL [R1+0x6050], R16 ;  /* 0x0060501001007387 */ /* 0x000fe20000100800 */
[----:B------:R-:W-:-:S03]  /*166700*/  MOV R6, R9 ;  /* 0x0000000900067202 */ /* 0x000fc60000000f00 */
[----:B------:R-:W-:Y:S04]  /*166710*/  STL [R1+0x601c], R11 ;  /* 0x00601c0b01007387 */ /* 0x000fe80000100800 */
[----:B------:R4:W-:Y:S01]  /*166720*/  LDGSTS.E [R4+0x1280], [R6.64], P3 ;  /* 0x0128000006047fae */ /* 0x0009e20009921844 */
[----:B------:R-:W-:-:S05]  /*166730*/  IMAD.X R10, R10, 0x1, R0, P4 ;  /* 0x000000010a0a7824 */ /* 0x000fca00020e0600 */
[----:B------:R4:W-:Y:S04]  /*166740*/  STL [R1+0x6018], R10 ;  /* 0x0060180a01007387 */ /* 0x0009e80000100800 */
[----:B-1----:R-:W3:Y:S04]  /*166750*/  LDL.LU R14, [R1+0x5f20] ;  /* 0x005f2000010e7983 */ /* 0x002ee80000300800 */
[----:B------:R-:W3:Y:S04]  /*166760*/  LDL.LU R9, [R1+0x5f24] ;  /* 0x005f240001097983 */ /* 0x000ee80000300800 */
[----:B------:R-:W3:Y:S04]  /*166770*/  LDL.LU R71, [R1+0x5ff8] ;  /* 0x005ff80001477983 */ /* 0x000ee80000300800 */
[----:B------:R-:W3:Y:S01]  /*166780*/  LDL.LU R69, [R1+0x5ffc] ;  /* 0x005ffc0001457983 */ /* 0x000ee20000300800 */
[----:B------:R-:W-:Y:S01]  /*166790*/  IADD3.X R15, R15, R0, RZ, P2, !PT ;  /* 0x000000000f0f7210 */ /* 0x000fe200017fe4ff */
[----:B----4-:R-:W-:Y:S01]  /*1667a0*/  IMAD.MOV.U32 R7, RZ, RZ, R10 ;  /* 0x000000ffff077224 */ /* 0x010fe200078e000a */
[----:B------:R-:W-:-:S05]  /*1667b0*/  MOV R6, R5 ;  /* 0x0000000500067202 */ /* 0x000fca0000000f00 */
[----:B------:R1:W-:Y:S01]  /*1667c0*/  LDGSTS.E [R4+0x1300], [R6.64], P1 ;  /* 0x0130000006047fae */ /* 0x0003e20008921844 */
[----:B------:R-:W-:-:S05]  /*1667d0*/  IADD3 R74, P4, R74, R3, RZ ;  /* 0x000000034a4a7210 */ /* 0x000fca0007f9e0ff */
[----:B------:R-:W-:Y:S04]  /*1667e0*/  STL [R1+0x6014], R74 ;  /* 0x0060144a01007387 */ /* 0x000fe80000100800 */
[----:B------:R4:W-:Y:S04]  /*1667f0*/  STL [R1+0x6010], R15 ;  /* 0x0060100f01007387 */ /* 0x0009e80000100800 */
[----:B------:R-:W3:Y:S04]  /*166800*/  LDL.LU R10, [R1+0x5f18] ;  /* 0x005f1800010a7983 */ /* 0x000ee80000300800 */
[----:B------:R-:W3:Y:S01]  /*166810*/  LDL.LU R5, [R1+0x5f1c] ;  /* 0x005f1c0001057983 */ /* 0x000ee20000300800 */
[----:B-1----:R-:W-:Y:S01]  /*166820*/  IMAD.MOV.U32 R7, RZ, RZ, R15 ;  /* 0x000000ffff077224 */ /* 0x002fe200078e000f */
[----:B------:R-:W-:-:S05]  /*166830*/  MOV R6, R11 ;  /* 0x0000000b00067202 */ /* 0x000fca0000000f00 */
[----:B------:R1:W-:Y:S01]  /*166840*/  LDGSTS.E [R4+0x1380], [R6.64], P0 ;  /* 0x0138000006047fae */ /* 0x0003e20008121844 */
[-C--:B--2---:R-:W-:Y:S01]  /*166850*/  IADD3 R72, P2, R72, R3.reuse, RZ ;  /* 0x0000000348487210 */ /* 0x084fe20007f5e0ff */
[----:B---3--:R-:W-:Y:S01]  /*166860*/  IMAD.X R75, R75, 0x1, R0, P4 ;  /* 0x000000014b4b7824 */ /* 0x008fe200020e0600 */
[----:B------:R-:W-:-:S05]  /*166870*/  IADD3 R12, P4, R12, R3, RZ ;  /* 0x000000030c0c7210 */ /* 0x000fca0007f9e0ff */
[----:B------:R-:W-:Y:S04]  /*166880*/  STL [R1+0x5f34], R12 ;  /* 0x005f340c01007387 */ /* 0x000fe80000100800 */
[----:B------:R-:W-:Y:S04]  /*166890*/  STL [R1+0x600c], R72 ;  /* 0x00600c4801007387 */ /* 0x000fe80000100800 */
[----:B------:R-:W-:Y:S04]  /*1668a0*/  STL [R1+0x6008], R75 ;  /* 0x0060084b01007387 */ /* 0x000fe80000100800 */
[----:B------:R-:W-:Y:S04]  /*1668b0*/  STL.64 [R1+0x8aa8], R74 ;  /* 0x008aa84a01007387 */ /* 0x000fe80000100a00 */
[----:B------:R-:W2:Y:S04]  /*1668c0*/  LDL.LU R70, [R1+0x5ff0] ;  /* 0x005ff00001467983 */ /* 0x000ea80000300800 */
[----:B------:R-:W3:Y:S01]  /*1668d0*/  LDL.LU R134, [R1+0x5ff4] ;  /* 0x005ff40001867983 */ /* 0x000ee20000300800 */
[----:B------:R-:W-:Y:S01]  /*1668e0*/  IMAD.X R13, R13, 0x1, R0, P4 ;  /* 0x000000010d0d7824 */ /* 0x000fe200020e0600 */
[----:B------:R-:W-:-:S02]  /*1668f0*/  IADD3 R8, P4, R8, R3, RZ ;  /* 0x0000000308087210 */ /* 0x000fc40007f9e0ff */
[----:B------:R-:W-:Y:S02]  /*166900*/  IADD3.X R73, R73, R0, RZ, P2, !PT ;  /* 0x0000000049497210 */ /* 0x000fe400017fe4ff */
[----:B------:R-:W-:-:S03]  /*166910*/  IADD3 R24, P2, R24, R3, RZ ;  /* 0x0000000318187210 */ /* 0x000fc60007f5e0ff */
[----:B------:R-:W-:Y:S04]  /*166920*/  STL [R1+0x6000], R73 ;  /* 0x0060004901007387 */ /* 0x000fe80000100800 */
[----:B------:R-:W-:Y:S04]  /*166930*/  STL.64 [R1+0x8ab0], R72 ;  /* 0x008ab04801007387 */ /* 0x000fe80000100a00 */
[----:B------:R1:W-:Y:S04]  /*166940*/  STL [R1+0x5f28], R13 ;  /* 0x005f280d01007387 */ /* 0x0003e80000100800 */
[----:B------:R-:W-:Y:S04]  /*166950*/  STL [R1+0x5f2c], R8 ;  /* 0x005f2c0801007387 */ /* 0x000fe80000100800 */
[----:B----4-:R-:W4:Y:S04]  /*166960*/  LDL.LU R15, [R1+0x5f10] ;  /* 0x005f1000010f7983 */ /* 0x010f280000300800 */
[----:B------:R-:W4:Y:S04]  /*166970*/  LDL.LU R11, [R1+0x417c] ;  /* 0x00417c00010b7983 */ /* 0x000f280000300800 */
[----:B------:R-:W-:Y:S04]  /*166980*/  STL [R1+0x6004], R24 ;  /* 0x0060041801007387 */ /* 0x000fe80000100800 */
[----:B------:R-:W4:Y:S04]  /*166990*/  LDL.LU R135, [R1+0x5fe8] ;  /* 0x005fe80001877983 */ /* 0x000f280000300800 */
[----:B------:R-:W4:Y:S01]  /*1669a0*/  LDL.LU R132, [R1+0x5fec] ;  /* 0x005fec0001847983 */ /* 0x000f220000300800 */
[----:B------:R-:W-:Y:S01]  /*1669b0*/  IMAD.X R14, R14, 0x1, R0, P4 ;  /* 0x000000010e0e7824 */ /* 0x000fe200020e0600 */
[----:B------:R-:W-:-:S02]  /*1669c0*/  IADD3 R9, P4, R9, R3, RZ ;  /* 0x0000000309097210 */ /* 0x000fc40007f9e0ff */
[----:B------:R-:W-:Y:S01]  /*1669d0*/  IADD3.X R71, R71, R0, RZ, P2, !PT ;  /* 0x0000000047477210 */ /* 0x000fe200017fe4ff */
[----:B-1----:R-:W-:Y:S01]  /*1669e0*/  IMAD.MOV.U32 R7, RZ, RZ, R13 ;  /* 0x000000ffff077224 */ /* 0x002fe200078e000d */
[----:B------:R-:W-:-:S03]  /*1669f0*/  IADD3 R69, P2, R69, R3, RZ ;  /* 0x0000000345457210 */ /* 0x000fc60007f5e0ff */
[----:B------:R-:W-:Y:S01]  /*166a00*/  STL [R1+0x5ff8], R71 ;  /* 0x005ff84701007387 */ /* 0x000fe20000100800 */
[----:B------:R-:W-:-:S03]  /*166a10*/  MOV R6, R12 ;  /* 0x0000000c00067202 */ /* 0x000fc60000000f00 */
[----:B------:R1:W-:Y:S04]  /*166a20*/  STL [R1+0x5f20], R14 ;  /* 0x005f200e01007387 */ /* 0x0003e80000100800 */
[----:B------:R-:W4:Y:S04]  /*166a30*/  LDL.LU R13, [R1+0x4178] ;  /* 0x00417800010d7983 */ /* 0x000f280000300800 */
[----:B------:R-:W-:Y:S04]  /*166a40*/  STL [R1+0x5f24], R9 ;  /* 0x005f240901007387 */ /* 0x000fe80000100800 */
[----:B------:R-:W4:Y:S04]  /*166a50*/  LDL.LU R12, [R1+0x4184] ;  /* 0x00418400010c7983 */ /* 0x000f280000300800 */
[----:B------:R-:W-:Y:S04]  /*166a60*/  STL [R1+0x5ffc], R69 ;  /* 0x005ffc4501007387 */ /* 0x000fe80000100800 */
[----:B------:R-:W4:Y:S04]  /*166a70*/  LDL.LU R133, [R1+0x5fe0] ;  /* 0x005fe00001857983 */ /* 0x000f280000300800 */
[----:B------:R-:W4:Y:S04]  /*166a80*/  LDL.LU R130, [R1+0x5fe4] ;  /* 0x005fe40001827983 */ /* 0x000f280000300800 */
[----:B------:R1:W-:Y:S01]  /*166a90*/  LDGSTS.E [R4+0x2200], [R6.64], P5 ;  /* 0x0220000006047fae */ /* 0x0003e2000a921844 */
[----:B------:R-:W-:Y:S01]  /*166aa0*/  IMAD.X R10, R10, 0x1, R0, P4 ;  /* 0x000000010a0a7824 */ /* 0x000fe200020e0600 */
[----:B------:R-:W-:Y:S01]  /*166ab0*/  IADD3 R5, P4, R5, R3, RZ ;  /* 0x0000000305057210 */ /* 0x000fe20007f9e0ff */
[----:B-1----:R-:W-:Y:S01]  /*166ac0*/  IMAD.MOV.U32 R7, RZ, RZ, R14 ;  /* 0x000000ffff077224 */ /* 0x002fe200078e000e */
[----:B------:R-:W-:-:S05]  /*166ad0*/  MOV R6, R8 ;  /* 0x0000000800067202 */ /* 0x000fca0000000f00 */
[----:B------:R1:W-:Y:S02]  /*166ae0*/  LDGSTS.E [R4+0x2280], [R6.64], P3 ;  /* 0x0228000006047fae */ /* 0x0003e40009921844 */
[----:B-1----:R-:W-:Y:S01]  /*166af0*/  IMAD.MOV.U32 R7, RZ, RZ, R10 ;  /* 0x000000ffff077224 */ /* 0x002fe200078e000a */
[----:B------:R-:W-:-:S05]  /*166b00*/  MOV R6, R9 ;  /* 0x0000000900067202 */ /* 0x000fca0000000f00 */
[----:B------:R1:W-:Y:S01]  /*166b10*/  LDGSTS.E [R4+0x2300], [R6.64], P1 ;  /* 0x0230000006047fae */ /* 0x0003e20008921844 */
[----:B--2---:R-:W-:Y:S02]  /*166b20*/  IADD3.X R70, R70, R0, RZ, P2, !PT ;  /* 0x0000000046467210 */ /* 0x004fe400017fe4ff */
[----:B---3--:R-:W-:-:S03]  /*166b30*/  IADD3 R134, P2, R134, R3, RZ ;  /* 0x0000000386867210 */ /* 0x008fc60007f5e0ff */
[----:B------:R-:W-:Y:S04]  /*166b40*/  STL [R1+0x5ff0], R70 ;  /* 0x005ff04601007387 */ /* 0x000fe80000100800 */
[----:B------:R-:W-:Y:S04]  /*166b50*/  STL.64 [R1+0x8ab8], R70 ;  /* 0x008ab84601007387 */ /* 0x000fe80000100a00 */
[----:B------:R2:W-:Y:S04]  /*166b60*/  STL [R1+0x5f18], R10 ;  /* 0x005f180a01007387 */ /* 0x0005e80000100800 */
[----:B------:R-:W-:Y:S04]  /*166b70*/  STL [R1+0x5f1c], R5 ;  /* 0x005f1c0501007387 */ /* 0x000fe80000100800 */
[----:B------:R-:W3:Y:S04]  /*166b80*/  LDL.LU R14, [R1+0x4180] ;  /* 0x00418000010e7983 */ /* 0x000ee80000300800 */
[----:B------:R-:W3:Y:S04]  /*166b90*/  LDL.LU R8, [R1+0x418c] ;  /* 0x00418c0001087983 */ /* 0x000ee80000300800 */
[----:B------:R-:W-:Y:S04]  /*166ba0*/  STL [R1+0x5ff4], R134 ;  /* 0x005ff48601007387 */ /* 0x000fe80000100800 */
[----:B------:R-:W3:Y:S04]  /*166bb0*/  LDL.LU R131, [R1+0x5fd8] ;  /* 0x005fd80001837983 */ /* 0x000ee80000300800 */
[----:B------:R-:W3:Y:S01]  /*166bc0*/  LDL.LU R128, [R1+0x5fdc] ;  /* 0x005fdc0001807983 */ /* 0x000ee20000300800 */
[----:B----4-:R-:W-:Y:S01]  /*166bd0*/  IMAD.X R15, R15, 0x1, R0, P4 ;  /* 0x000000010f0f7824 */ /* 0x010fe200020e0600 */
[----:B------:R-:W-:-:S02]  /*166be0*/  IADD3 R11, P4, R11, R3, RZ ;  /* 0x000000030b0b7210 */ /* 0x000fc40007f9e0ff */
[----:B------:R-:W-:Y:S02]  /*166bf0*/  IADD3.X R135, R135, R0, RZ, P2, !PT ;  /* 0x0000000087877210 */ /* 0x000fe400017fe4ff */
[----:B------:R-:W-:-:S03]  /*166c00*/  IADD3 R132, P2, R132, R3, RZ ;  /* 0x0000000384847210 */ /* 0x000fc60007f5e0ff */
[----:B------:R-:W-:Y:S04]  /*166c10*/  STL [R1+0x5fe8], R135 ;  /* 0x005fe88701007387 */ /* 0x000fe80000100800 */
[----:B------:R-:W-:Y:S04]  /*166c20*/  STL.64 [R1+0x8878], R134 ;  /* 0x0088788601007387 */ /* 0x000fe80000100a00 */
[----:B------:R4:W-:Y:S04]  /*166c30*/  STL [R1+0x5f10], R15 ;  /* 0x005f100f01007387 */ /* 0x0009e80000100800 */
[----:B------:R1:W-:Y:S04]  /*166c40*/  STL [R1+0x417c], R11 ;  /* 0x00417c0b01007387 */ /* 0x0003e80000100800 */
[----:B--2---:R-:W2:Y:S04]  /*166c50*/  LDL.LU R10, [R1+0x4188] ;  /* 0x00418800010a7983 */ /* 0x004ea80000300800 */
[----:B------:R-:W2:Y:S04]  /*166c60*/  LDL.LU R9, [R1+0x4194] ;  /* 0x0041940001097983 */ /* 0x000ea80000300800 */
[----:B------:R-:W-:Y:S04]  /*166c70*/  STL [R1+0x5fec], R132 ;  /* 0x005fec8401007387 */ /* 0x000fe80000100800 */
[----:B------:R-:W2:Y:S04]  /*166c80*/  LDL.LU R129, [R1+0x5fd0] ;  /* 0x005fd00001817983 */ /* 0x000ea80000300800 */
[----:B------:R-:W2:Y:S01]  /*166c90*/  LDL.LU R46, [R1+0x5fd4] ;  /* 0x005fd400012e7983 */ /* 0x000ea20000300800 */
[----:B------:R-:W-:Y:S01]  /*166ca0*/  IADD3.X R133, R133, R0, RZ, P2, !PT ;  /* 0x0000000085857210 */ /* 0x000fe200017fe4ff */
[----:B------:R-:W-:Y:S01]  /*166cb0*/  IMAD.X R13, R13, 0x1, R0, P4 ;  /* 0x000000010d0d7824 */ /* 0x000fe200020e0600 */
[----:B------:R-:W-:-:S02]  /*166cc0*/  IADD3 R12, P4, R12, R3, RZ ;  /* 0x000000030c0c7210 */ /* 0x000fc40007f9e0ff */
[----:B------:R-:W-:Y:S01]  /*166cd0*/  IADD3 R130, P2, R130, R3, RZ ;  /* 0x0000000382827210 */ /* 0x000fe20007f5e0ff */
[----:B------:R-:W-:Y:S01]  /*166ce0*/  STL [R1+0x5fe0], R133 ;  /* 0x005fe08501007387 */ /* 0x000fe20000100800 */
[----:B-1----:R-:W-:-:S03]  /*166cf0*/  IMAD.MOV.U32 R7, RZ, RZ, R15 ;  /* 0x000000ffff077224 */ /* 0x002fc600078e000f */
[----:B------:R-:W-:Y:S01]  /*166d00*/  STL.64 [R1+0x8880], R132 ;  /* 0x0088808401007387 */ /* 0x000fe20000100a00 */
[----:B------:R-:W-:-:S03]  /*166d10*/  MOV R6, R5 ;  /* 0x0000000500067202 */ /* 0x000fc60000000f00 */
[----:B------:R1:W-:Y:S04]  /*166d20*/  STL [R1+0x4178], R13 ;  /* 0x0041780d01007387 */ /* 0x0003e80000100800 */
[----:B------:R-:W-:Y:S04]  /*166d30*/  STL [R1+0x4184], R12 ;  /* 0x0041840c01007387 */ /* 0x000fe80000100800 */
[----:B----4-:R-:W4:Y:S04]  /*166d40*/  LDL.LU R15, [R1+0x4190] ;  /* 0x00419000010f7983 */ /* 0x010f280000300800 */
[----:B------:R-:W4:Y:S04]  /*166d50*/  LDL.LU R5, [R1+0x427c] ;  /* 0x00427c0001057983 */ /* 0x000f280000300800 */
[----:B------:R-:W-:Y:S04]  /*166d60*/  STL [R1+0x5fe4], R130 ;  /* 0x005fe48201007387 */ /* 0x000fe80000100800 */
[----:B------:R-:W4:Y:S04]  /*166d70*/  LDL.LU R212, [R1+0x5fc8] ;  /* 0x005fc80001d47983 */ /* 0x000f280000300800 */
[----:B------:R-:W4:Y:S04]  /*166d80*/  LDL.LU R214, [R1+0x5fcc] ;  /* 0x005fcc0001d67983 */ /* 0x000f280000300800 */
[----:B------:R1:W-:Y:S02]  /*166d90*/  LDGSTS.E [R4+0x2380], [R6.64], P0 ;  /* 0x0238000006047fae */ /* 0x0003e40008121844 */
[----:B-1----:R-:W-:Y:S01]  /*166da0*/  MOV R6, R11 ;  /* 0x0000000b00067202 */ /* 0x002fe20000000f00 */
[----:B------:R-:W-:-:S05]  /*166db0*/  IMAD.MOV.U32 R7, RZ, RZ, R13 ;  /* 0x000000ffff077224 */ /* 0x000fca00078e000d */
[----:B------:R1:W-:Y:S02]  /*166dc0*/  LDGSTS.E [R4+0x3200], [R6.64], P5 ;  /* 0x0320000006047fae */ /* 0x0003e4000a921844 */
[----:B-1----:R-:W-:Y:S01]  /*166dd0*/  MOV R6, R12 ;  /* 0x0000000c00067202 */ /* 0x002fe20000000f00 */
[----:B---3--:R-:W-:Y:S01]  /*166de0*/  IMAD.X R14, R14, 0x1, R0, P4 ;  /* 0x000000010e0e7824 */ /* 0x008fe200020e0600 */
[-C--:B------:R-:W-:Y:S02]  /*166df0*/  IADD3 R8, P4, R8, R3.reuse, RZ ;  /* 0x0000000308087210 */ /* 0x080fe40007f9e0ff */
[----:B------:R-:W-:Y:S02]  /*166e00*/  IADD3.X R131, R131, R0, RZ, P2, !PT ;  /* 0x0000000083837210 */ /* 0x000fe400017fe4ff */
[----:B------:R-:W-:-:S03]  /*166e10*/  IADD3 R128, P2, R128, R3, RZ ;  /* 0x0000000380807210 */ /* 0x000fc60007f5e0ff */
[----:B------:R-:W-:Y:S04]  /*166e20*/  STL [R1+0x5fd8], R131 ;  /* 0x005fd88301007387 */ /* 0x000fe80000100800 */
[----:B------:R-:W-:Y:S04]  /*166e30*/  STL.64 [R1+0x8888], R130 ;  /* 0x0088888201007387 */ /* 0x000fe80000100a00 */
[----:B------:R1:W-:Y:S04]  /*166e40*/  STL [R1+0x4180], R14 ;  /* 0x0041800e01007387 */ /* 0x0003e80000100800 */
[----:B------:R2:W-:Y:S04]  /*166e50*/  STL [R1+0x418c], R8 ;  /* 0x00418c0801007387 */ /* 0x0005e80000100800 */
[----:B------:R-:W3:Y:S04]  /*166e60*/  LDL.LU R11, [R1+0x4278] ;  /* 0x00427800010b7983 */ /* 0x000ee80000300800 */
[----:B------:R-:W3:Y:S04]  /*166e70*/  LDL.LU R13, [R1+0x4284] ;  /* 0x00428400010d7983 */ /* 0x000ee80000300800 */
[----:B------:R-:W-:Y:S04]  /*166e80*/  STL [R1+0x5fdc], R128 ;  /* 0x005fdc8001007387 */ /* 0x000fe80000100800 */
[----:B------:R-:W3:Y:S04]  /*166e90*/  LDL.LU R215, [R1+0x5fc0] ;  /* 0x005fc00001d77983 */ /* 0x000ee80000300800 */
[----:B------:R-:W3:Y:S04]  /*166ea0*/  LDL.LU R44, [R1+0x5fc4] ;  /* 0x005fc400012c7983 */ /* 0x000ee80000300800 */
[----:B------:R-:W3:Y:S01]  /*166eb0*/  LDL.LU R41, [R1+0x5fbc] ;  /* 0x005fbc0001297983 */ /* 0x000ee20000300800 */
[----:B--2---:R-:W-:Y:S01]  /*166ec0*/  IMAD.X R10, R10, 0x1, R0, P4 ;  /* 0x000000010a0a7824 */ /* 0x004fe200020e0600 */
[----:B------:R-:W-:-:S02]  /*166ed0*/  IADD3 R9, P4, R9, R3, RZ ;  /* 0x0000000309097210 */ /* 0x000fc40007f9e0ff */
[----:B------:R-:W-:Y:S01]  /*166ee0*/  IADD3.X R129, R129, R0, RZ, P2, !PT ;  /* 0x0000000081817210 */ /* 0x000fe200017fe4ff */
[----:B------:R-:W-:Y:S01]  /*166ef0*/  IMAD.MOV.U32 R7, RZ, RZ, R14 ;  /* 0x000000ffff077224 */ /* 0x000fe200078e000e */
[----:B------:R-:W-:-:S03]  /*166f00*/  IADD3 R46, P2, R46, R3, RZ ;  /* 0x000000032e2e7210 */ /* 0x000fc60007f5e0ff */
[----:B------:R-:W-:Y:S04]  /*166f10*/  STL [R1+0x5fd0], R129 ;  /* 0x005fd08101007387 */ /* 0x000fe80000100800 */
[----:B------:R-:W-:Y:S04]  /*166f20*/  STL.64 [R1+0x8890], R128 ;  /* 0x0088908001007387 */ /* 0x000fe80000100a00 */
[----:B------:R2:W-:Y:S04]  /*166f30*/  STL [R1+0x4188], R10 ;  /* 0x0041880a01007387 */ /* 0x0005e80000100800 */
[----:B------:R2:W-:Y:S04]  /*166f40*/  STL [R1+0x4194], R9 ;  /* 0x0041940901007387 */ /* 0x0005e80000100800 */
[----:B-1----:R-:W3:Y:S04]  /*166f50*/  LDL.LU R14, [R1+0x4280] ;  /* 0x00428000010e7983 */ /* 0x002ee80000300800 */
[----:B------:R-:W3:Y:S04]  /*166f60*/  LDL.LU R12, [R1+0x428c] ;  /* 0x00428c00010c7983 */ /* 0x000ee80000300800 */
[----:B------:R-:W-:Y:S04]  /*166f70*/  STL [R1+0x5fd4], R46 ;  /* 0x005fd42e01007387 */ /* 0x000fe80000100800 */
[----:B------:R-:W-:Y:S04]  /*166f80*/  STL.64 [R1+0x8ac0], R46 ;  /* 0x008ac02e01007387 */ /* 0x000fe80000100a00 */
[----:B------:R-:W3:Y:S01]  /*166f90*/  LDL.LU R45, [R1+0x5fb8] ;  /* 0x005fb800012d7983 */ /* 0x000ee20000300800 */
[----:B----4-:R-:W-:Y:S01]  /*166fa0*/  IADD3.X R212, R212, R0, RZ, P2, !PT ;  /* 0x00000000d4d47210 */ /* 0x010fe200017fe4ff */
[----:B------:R-:W-:Y:S01]  /*166fb0*/  IMAD.X R15, R15, 0x1, R0, P4 ;  /* 0x000000010f0f7824 */ /* 0x000fe200020e0600 */
[----:B------:R-:W-:Y:S01]  /*166fc0*/  IADD3 R5, P4, R5, R3, RZ ;  /* 0x0000000305057210 */ /* 0x000fe20007f9e0ff */
[----:B------:R-:W4:Y:S04]  /*166fd0*/  LDL.LU R42, [R1+0x5fb0] ;  /* 0x005fb000012a7983 */ /* 0x000f280000300800 */
[----:B------:R-:W-:Y:S04]  /*166fe0*/  STL [R1+0x5fc8], R212 ;  /* 0x005fc8d401007387 */ /* 0x000fe80000100800 */
[----:B------:R-:W-:Y:S04]  /*166ff0*/  STL [R1+0x84a8], R212 ;  /* 0x0084a8d401007387 */ /* 0x000fe80000100800 */
[----:B------:R1:W-:Y:S04]  /*167000*/  LDGSTS.E [R4+0x3280], [R6.64], P3 ;  /* 0x0328000006047fae */ /* 0x0003e80009921844 */
[----:B------:R2:W-:Y:S04]  /*167010*/  STL [R1+0x4190], R15 ;  /* 0x0041900f01007387 */ /* 0x0005e80000100800 */
[----:B------:R2:W-:Y:S01]  /*167020*/  STL [R1+0x427c], R5 ;  /* 0x00427c0501007387 */ /* 0x0005e20000100800 */
[----:B-1----:R-:W-:-:S03]  /*167030*/  MOV R6, R8 ;  /* 0x0000000800067202 */ /* 0x002fc60000000f00 */
[----:B------:R-:W4:Y:S01]  /*167040*/  LDL.LU R8, [R1+0x5fb4] ;  /* 0x005fb40001087983 */ /* 0x000f220000300800 */
[----:B------:R-:W-:Y:S01]  /*167050*/  IADD3 R214, P2, R214, R3, RZ ;  /* 0x00000003d6d67210 */ /* 0x000fe20007f5e0ff */
[----:B------:R-:W-:Y:S02]  /*167060*/  IMAD.MOV.U32 R7, RZ, RZ, R10 ;  /* 0x000000ffff077224 */ /* 0x000fe400078e000a */
[----:B------:R-:W4:Y:S04]  /*167070*/  LDL.LU R22, [R1+0x4288] ;  /* 0x0042880001167983 */ /* 0x000f280000300800 */
[----:B--2---:R-:W2:Y:S04]  /*167080*/  LDL.LU R10, [R1+0x4294] ;  /* 0x00429400010a7983 */ /* 0x004ea80000300800 */
[----:B------:R-:W-:Y:S04]  /*167090*/  STL [R1+0x5fcc], R214 ;  /* 0x005fccd601007387 */ /* 0x000fe80000100800 */
[----:B------:R1:W-:Y:S02]  /*1670a0*/  LDGSTS.E [R4+0x3300], [R6.64], P1 ;  /* 0x0330000006047fae */ /* 0x0003e40008921844 */
[----:B-1----:R-:W-:Y:S01]  /*1670b0*/  MOV R6, R9 ;  /* 0x0000000900067202 */ /* 0x002fe20000000f00 */
[----:B------:R-:W-:-:S05]  /*1670c0*/  IMAD.MOV.U32 R7, RZ, RZ, R15 ;  /* 0x000000ffff077224 */ /* 0x000fca00078e000f */
[----:B------:R1:W-:Y:S02]  /*1670d0*/  LDGSTS.E [R4+0x3380], [R6.64], P0 ;  /* 0x0338000006047fae */ /* 0x0003e40008121844 */
[----:B-1----:R-:W-:Y:S01]  /*1670e0*/  MOV R6, R5 ;  /* 0x0000000500067202 */ /* 0x002fe20000000f00 */
[----:B---3--:R-:W-:Y:S01]  /*1670f0*/  IMAD.X R11, R11, 0x1, R0, P4 ;  /* 0x000000010b0b7824 */ /* 0x008fe200020e0600 */
[----:B------:R-:W-:Y:S02]  /*167100*/  IADD3 R13, P4, R13, R3, RZ ;  /* 0x000000030d0d7210 */ /* 0x000fe40007f9e0ff */
[----:B------:R-:W-:-:S05]  /*167110*/  IADD3.X R215, R215, R0, RZ, P2, !PT ;  /* 0x00000000d7d77210 */ /* 0x000fca00017fe4ff */
[----:B------:R-:W-:Y:S04]  /*167120*/  STL [R1+0x5fc0], R215 ;  /* 0x005fc0d701007387 */ /* 0x000fe80000100800 */
[----:B------:R-:W-:Y:S04]  /*167130*/  STL.64 [R1+0x84b0], R214 ;  /* 0x0084b0d601007387 */ /* 0x000fe80000100a00 */
[----:B------:R1:W-:Y:S04]  /*167140*/  STL [R1+0x4278], R11 ;  /* 0x0042780b01007387 */ /* 0x0003e80000100800 */
[----:B------:R-:W-:Y:S04]  /*167150*/  STL [R1+0x4284], R13 ;  /* 0x0042840d01007387 */ /* 0x000fe80000100800 */
[----:B------:R-:W3:Y:S04]  /*167160*/  LDL.LU R20, [R1+0x5fa8] ;  /* 0x005fa80001147983 */ /* 0x000ee80000300800 */
[----:B------:R-:W3:Y:S01]  /*167170*/  LDL.LU R9, [R1+0x5fac] ;  /* 0x005fac0001097983 */ /* 0x000ee20000300800 */
[----:B------:R-:W-:-:S03]  /*167180*/  IADD3 R44, P2, R44, R3, RZ ;  /* 0x000000032c2c7210 */ /* 0x000fc60007f5e0ff */
[----:B------:R-:W3:Y:S04]  /*167190*/  LDL.LU R16, [R1+0x4290] ;  /* 0x0042900001107983 */ /* 0x000ee80000300800 */
[----:B------:R-:W3:Y:S04]  /*1671a0*/  LDL.LU R17, [R1+0x437c] ;  /* 0x00437c0001117983 */ /* 0x000ee80000300800 */
[----:B------:R-:W3:Y:S01]  /*1671b0*/  LDL.LU R18, [R1+0x4384] ;  /* 0x0043840001127983 */ /* 0x000ee20000300800 */
[----:B------:R-:W-:-:S03]  /*1671c0*/  IMAD.X R14, R14, 0x1, R0, P4 ;  /* 0x000000010e0e7824 */ /* 0x000fc600020e0600 */
[----:B------:R-:W-:Y:S01]  /*1671d0*/  STL [R1+0x5fc4], R44 ;  /* 0x005fc42c01007387 */ /* 0x000fe20000100800 */
[----:B------:R-:W-:Y:S02]  /*1671e0*/  IADD3 R12, P4, R12, R3, RZ ;  /* 0x000000030c0c7210 */ /* 0x000fe40007f9e0ff */
[----:B------:R-:W-:-:S05]  /*1671f0*/  IADD3.X R45, R45, R0, RZ, P2, !PT ;  /* 0x000000002d2d7210 */ /* 0x000fca00017fe4ff */
[----:B------:R-:W-:Y:S04]  /*167200*/  STL [R1+0x5fb8], R45 ;  /* 0x005fb82d01007387 */ /* 0x000fe80000100800 */
[----:B------:R-:W-:Y:S04]  /*167210*/  STL.64 [R1+0x84b8], R44 ;  /* 0x0084b82c01007387 */ /* 0x000fe80000100a00 */
[----:B------:R-:W-:Y:S01]  /*167220*/  STL [R1+0x4280], R14 ;  /* 0x0042800e01007387 */ /* 0x000fe20000100800 */
[----:B------:R-:W-:-:S03]  /*167230*/  IADD3 R41, P2, R41, R3, RZ ;  /* 0x0000000329297210 */ /* 0x000fc60007f5e0ff */
[----:B------:R-:W-:Y:S04]  /*167240*/  STL [R1+0x428c], R12 ;  /* 0x00428c0c01007387 */ /* 0x000fe80000100800 */
[----:B------:R-:W3:Y:S04]  /*167250*/  LDL.LU R15, [R1+0x5fa0] ;  /* 0x005fa000010f7983 */ /* 0x000ee80000300800 */
[----:B------:R-:W3:Y:S01]  /*167260*/  LDL.LU R5, [R1+0x5fa4] ;  /* 0x005fa40001057983 */ /* 0x000ee20000300800 */
[----:B------:R-:W-:-:S03]  /*167270*/  IMAD.MOV.U32 R7, RZ, RZ, R11 ;  /* 0x000000ffff077224 */ /* 0x000fc600078e000b */
[----:B------:R-:W3:Y:S04]  /*167280*/  LDL.LU R21, [R1+0x4378] ;  /* 0x0043780001157983 */ /* 0x000ee80000300800 */
[----:B------:R-:W3:Y:S04]  /*167290*/  LDL.LU R19, [R1+0x438c] ;  /* 0x00438c0001137983 */ /* 0x000ee80000300800 */
[----:B------:R-:W-:Y:S04]  /*1672a0*/  STL [R1+0x5fbc], R41 ;  /* 0x005fbc2901007387 */ /* 0x000fe80000100800 */
[----:B-1----:R-:W3:Y:S01]  /*1672b0*/  LDL.LU R11, [R1+0x5f98] ;  /* 0x005f9800010b7983 */ /* 0x002ee20000300800 */
[----:B----4-:R-:W-:-:S02]  /*1672c0*/  IADD3.X R42, R42, R0, RZ, P2, !PT ;  /* 0x000000002a2a7210 */ /* 0x010fc400017fe4ff */
[-C--:B------:R-:W-:Y:S01]  /*1672d0*/  IADD3 R8, P2, R8, R3.reuse, RZ ;  /* 0x0000000308087210 */ /* 0x080fe20007f5e0ff */
[----:B------:R-:W-:Y:S01]  /*1672e0*/  IMAD.X R22, R22, 0x1, R0, P4 ;  /* 0x0000000116167824 */ /* 0x000fe200020e0600 */
[----:B--2---:R-:W-:Y:S01]  /*1672f0*/  IADD3 R10, P4, R10, R3, RZ ;  /* 0x000000030a0a7210 */ /* 0x004fe20007f9e0ff */
[----:B------:R1:W-:Y:S04]  /*167300*/  LDGSTS.E [R4+0x4200], [R6.64], P5 ;  /* 0x0420000006047fae */ /* 0x0003e8000a921844 */
[----:B------:R2:W-:Y:S04]  /*167310*/  STL [R1+0x5fb4], R8 ;  /* 0x005fb40801007387 */ /* 0x0005e80000100800 */
[----:B--2---:R-:W2:Y:S04]  /*167320*/  LDL.LU R8, [R1+0x5f9c] ;  /* 0x005f9c0001087983 */ /* 0x004ea80000300800 */
[----:B------:R-:W4:Y:S01]  /*167330*/  LDL.LU R23, [R1+0x4380] ;  /* 0x0043800001177983 */ /* 0x000f220000300800 */
[----:B-1----:R-:W-:-:S03]  /*167340*/  MOV R6, R13 ;  /* 0x0000000d00067202 */ /* 0x002fc60000000f00 */
[----:B------:R-:W-:Y:S04]  /*167350*/  STL [R1+0x5fb0], R42 ;  /* 0x005fb02a01007387 */ /* 0x000fe80000100800 */
[----:B------:R-:W-:Y:S04]  /*167360*/  STL [R1+0x84c0], R42 ;  /* 0x0084c02a01007387 */ /* 0x000fe80000100800 */
[----:B------:R-:W-:Y:S04]  /*167370*/  STL [R1+0x4288], R22 ;  /* 0x0042881601007387 */ /* 0x000fe80000100800 */
[----:B------:R-:W-:Y:S04]  /*167380*/  STL [R1+0x4294], R10 ;  /* 0x0042940a01007387 */ /* 0x000fe80000100800 */
[----:B------:R-:W4:Y:S01]  /*167390*/  LDL.LU R13, [R1+0x5f90] ;  /* 0x005f9000010d7983 */ /* 0x000f220000300800 */
[----:B------:R-:W-:-:S03]  /*1673a0*/  IMAD.MOV.U32 R7, RZ, RZ, R14 ;  /* 0x000000ffff077224 */ /* 0x000fc600078e000e */
[----:B------:R-:W4:Y:S04]  /*1673b0*/  LDL.LU R14, [R1+0x4394] ;  /* 0x00439400010e7983 */ /* 0x000f280000300800 */
[----:B------:R1:W-:Y:S02]  /*1673c0*/  LDGSTS.E [R4+0x4280], [R6.64], P3 ;  /* 0x0428000006047fae */ /* 0x0003e40009921844 */
[----:B-1----:R-:W-:Y:S01]  /*1673d0*/  MOV R6, R12 ;  /* 0x0000000c00067202 */ /* 0x002fe20000000f00 */
[----:B------:R-:W-:-:S05]  /*1673e0*/  IMAD.MOV.U32 R7, RZ, RZ, R22 ;  /* 0x000000ffff077224 */ /* 0x000fca00078e0016 */
[----:B------:R1:W-:Y:S02]  /*1673f0*/  LDGSTS.E [R4+0x4300], [R6.64], P1 ;  /* 0x0430000006047fae */ /* 0x0003e40008921844 */
[----:B-1----:R-:W-:Y:S02]  /*167400*/  MOV R6, R10 ;  /* 0x0000000a00067202 */ /* 0x002fe40000000f00 */
[----:B---3--:R-:W-:Y:S02]  /*167410*/  IADD3.X R20, R20, R0, RZ, P2, !PT ;  /* 0x0000000014147210 */ /* 0x008fe400017fe4ff */
[----:B------:R-:W-:-:S05]  /*167420*/  IADD3 R9, P2, R9, R3, RZ ;  /* 0x0000000309097210 */ /* 0x000fca0007f5e0ff */
[----:B------:R1:W-:Y:S04]  /*167430*/  STL [R1+0x5fac], R9 ;  /* 0x005fac0901007387 */ /* 0x0003e80000100800 */
[----:B-1----:R-:W3:Y:S04]  /*167440*/  LDL.LU R9, [R1+0x5f94] ;  /* 0x005f940001097983 */ /* 0x002ee80000300800 */
[----:B------:R1:W-:Y:S04]  /*167450*/  STL [R1+0x5fa8], R20 ;  /* 0x005fa81401007387 */ /* 0x0003e80000100800 */
[----:B-1----:R-:W3:Y:S01]  /*167460*/  LDL.LU R20, [R1+0x4388] ;  /* 0x0043880001147983 */ /* 0x002ee20000300800 */
[----:B------:R-:W-:Y:S01]  /*167470*/  IMAD.X R16, R16, 0x1, R0, P4 ;  /* 0x0000000110107824 */ /* 0x000fe200020e0600 */
[----:B------:R-:W-:-:S02]  /*167480*/  IADD3 R17, P4, R17, R3, RZ ;  /* 0x0000000311117210 */ /* 0x000fc40007f9e0ff */
[----:B------:R-:W3:Y:S04]  /*167490*/  LDL.LU R12, [R1+0x447c] ;  /* 0x00447c00010c7983 */ /* 0x000ee80000300800 */
[----:B------:R-:W-:Y:S04]  /*1674a0*/  STL [R1+0x4290], R16 ;  /* 0x0042901001007387 */ /* 0x000fe80000100800 */
[----:B------:R-:W-:Y:S04]  /*1674b0*/  STL [R1+0x437c], R17 ;  /* 0x00437c1101007387 */ /* 0x000fe80000100800 */
[----:B------:R-:W3:Y:S01]  /*1674c0*/  LDL.LU R22, [R1+0x5f88] ;  /* 0x005f880001167983 */ /* 0x000ee20000300800 */
[----:B------:R-:W-:-:S02]  /*1674d0*/  IADD3.X R15, R15, R0, RZ, P2, !PT ;  /* 0x000000000f0f7210 */ /* 0x000fc400017fe4ff */
[----:B------:R-:W-:Y:S01]  /*1674e0*/  IADD3 R5, P2, R5, R3, RZ ;  /* 0x0000000305057210 */ /* 0x000fe20007f5e0ff */
[----:B------:R-:W-:-:S04]  /*1674f0*/  IMAD.X R21, R21, 0x1, R0, P4 ;  /* 0x0000000115157824 */ /* 0x000fc800020e0600 */
[----:B------:R1:W-:Y:S01]  /*167500*/  STL [R1+0x5fa4], R5 ;  /* 0x005fa40501007387 */ /* 0x0003e20000100800 */
[----:B------:R-:W-:-:S03]  /*167510*/  IADD3 R18, P4, R18, R3, RZ ;  /* 0x0000000312127210 */ /* 0x000fc60007f9e0ff */
[----:B------:R1:W-:Y:S04]  /*167520*/  STL [R1+0x5fa0], R15 ;  /* 0x005fa00f01007387 */ /* 0x0003e80000100800 */
[----:B-1----:R-:W3:Y:S01]  /*167530*/  LDL.LU R5, [R1+0x5f8c] ;  /* 0x005f8c0001057983 */ /* 0x002ee20000300800 */
[----:B------:R-:W-:-:S03]  /*167540*/  IADD3.X R11, R11, R0, RZ, P2, !PT ;  /* 0x000000000b0b7210 */ /* 0x000fc600017fe4ff */
[----:B------:R-:W3:Y:S04]  /*167550*/  LDL.LU R15, [R1+0x4390] ;  /* 0x00439000010f7983 */ /* 0x000ee80000300800 */
[----:B------:R-:W3:Y:S04]  /*167560*/  LDL.LU R10, [R1+0x4484] ;  /* 0x00448400010a7983 */ /* 0x000ee80000300800 */
[----:B------:R-:W-:Y:S04]  /*167570*/  STL [R1+0x4378], R21 ;  /* 0x0043781501007387 */ /* 0x000fe80000100800 */
[----:B------:R-:W-:Y:S04]  /*167580*/  STL [R1+0x4384], R18 ;  /* 0x0043841201007387 */ /* 0x000fe80000100800 */
[----:B------:R1:W-:Y:S04]  /*167590*/  STL [R1+0x5f98], R11 ;  /* 0x005f980b01007387 */ /* 0x0003e80000100800 */
[----:B-1----:R-:W3:Y:S01]  /*1675a0*/  LDL.LU R11, [R1+0x5f80] ;  /* 0x005f8000010b7983 */ /* 0x002ee20000300800 */
[----:B--2---:R-:W-:Y:S01]  /*1675b0*/  IADD3 R8, P2, R8, R3, RZ ;  /* 0x0000000308087210 */ /* 0x004fe20007f5e0ff */
[----:B------:R-:W-:-:S02]  /*1675c0*/  IMAD.MOV.U32 R7, RZ, RZ, R16 ;  /* 0x000000ffff077224 */ /* 0x000fc400078e0010 */
[----:B----4-:R-:W-:Y:S01]  /*1675d0*/  IMAD.X R23, R23, 0x1, R0, P4 ;  /* 0x0000000117177824 */ /* 0x010fe200020e0600 */
[----:B------:R-:W-:Y:S01]  /*1675e0*/  IADD3 R19, P4, R19, R3, RZ ;  /* 0x0000000313137210 */ /* 0x000fe20007f9e0ff */
[----:B------:R1:W-:Y:S04]  /*1675f0*/  STL [R1+0x5f9c], R8 ;  /* 0x005f9c0801007387 */ /* 0x0003e80000100800 */
[----:B------:R2:W-:Y:S01]  /*167600*/  LDGSTS.E [R4+0x4380], [R6.64], P0 ;  /* 0x0438000006047fae */ /* 0x0005e20008121844 */
[----:B------:R-:W-:-:S03]  /*167610*/  IADD3.X R13, R13, R0, RZ, P2, !PT ;  /* 0x000000000d0d7210 */ /* 0x000fc600017fe4ff */
[----:B-1----:R-:W4:Y:S04]  /*167620*/  LDL.LU R8, [R1+0x5f84] ;  /* 0x005f840001087983 */ /* 0x002f280000300800 */
[----:B------:R-:W4:Y:S01]  /*167630*/  LDL.LU R16, [R1+0x4478] ;  /* 0x0044780001107983 */ /* 0x000f220000300800 */
[----:B--2---:R-:W-:-:S03]  /*167640*/  IMAD.MOV.U32 R7, RZ, RZ, R21 ;  /* 0x000000ffff077224 */ /* 0x004fc600078e0015 */
[----:B------:R-:W-:Y:S01]  /*167650*/  STL [R1+0x4380], R23 ;  /* 0x0043801701007387 */ /* 0x000fe20000100800 */
[----:B------:R-:W-:-:S03]  /*167660*/  MOV R6, R17 ;  /* 0x0000001100067202 */ /* 0x000fc60000000f00 */
[----:B------:R-:W-:Y:S04]  /*167670*/  STL [R1+0x438c], R19 ;  /* 0x00438c1301007387 */ /* 0x000fe80000100800 */
[----:B------:R-:W2:Y:S04]  /*167680*/  LDL.LU R21, [R1+0x448c] ;  /* 0x00448c0001157983 */ /* 0x000ea80000300800 */
[----:B------:R-:W-:Y:S04]  /*167690*/  STL [R1+0x5f90], R13 ;  /* 0x005f900d01007387 */ /* 0x000fe80000100800 */
[----:B------:R-:W2:Y:S04]  /*1676a0*/  LDL.LU R17, [R1+0x5f78] ;  /* 0x005f780001117983 */ /* 0x000ea80000300800 */
[----:B------:R1:W-:Y:S02]  /*1676b0*/  LDGSTS.E [R4+0x5200], [R6.64], P5 ;  /* 0x0520000006047fae */ /* 0x0003e4000a921844 */
[----:B-1----:R-:W-:Y:S01]  /*1676c0*/  MOV R6, R18 ;  /* 0x0000001200067202 */ /* 0x002fe20000000f00 */
[----:B------:R-:W-:-:S05]  /*1676d0*/  IMAD.MOV.U32 R7, RZ, RZ, R23 ;  /* 0x000000ffff077224 */ /* 0x000fca00078e0017 */
[----:B------:R1:W-:Y:S01]  /*1676e0*/  LDGSTS.E [R4+0x5280], [R6.64], P3 ;  /* 0x0528000006047fae */ /* 0x0003e20009921844 */
[----:B---3--:R-:W-:-:S05]  /*1676f0*/  IADD3 R9, P2, R9, R3, RZ ;  /* 0x0000000309097210 */ /* 0x008fca0007f5e0ff */
[----:B------:R3:W-:Y:S04]  /*167700*/  STL [R1+0x5f94], R9 ;  /* 0x005f940901007387 */ /* 0x0007e80000100800 */
[----:B---3--:R-:W3:Y:S01]  /*167710*/  LDL.LU R9, [R1+0x5f7c] ;  /* 0x005f7c0001097983 */ /* 0x008ee20000300800 */
[----:B------:R-:W-:Y:S01]  /*167720*/  IMAD.X R20, R20, 0x1, R0, P4 ;  /* 0x0000000114147824 */ /* 0x000fe200020e0600 */
[----:B------:R-:W-:Y:S02]  /*167730*/  IADD3 R14, P4, R14, R3, RZ ;  /* 0x000000030e0e7210 */ /* 0x000fe40007f9e0ff */
[----:B------:R-:W3:Y:S04]  /*167740*/  LDL.LU R13, [R1+0x4480] ;  /* 0x00448000010d7983 */ /* 0x000ee80000300800 */
[----:B------:R-:W3:Y:S04]  /*167750*/  LDL.LU R18, [R1+0x4494] ;  /* 0x0044940001127983 */ /* 0x000ee80000300800 */
[----:B------:R-:W-:Y:S04]  /*167760*/  STL [R1+0x4388], R20 ;  /* 0x0043881401007387 */ /* 0x000fe80000100800 */
[----:B------:R-:W-:Y:S04]  /*167770*/  STL [R1+0x4394], R14 ;  /* 0x0043940e01007387 */ /* 0x000fe80000100800 */
[----:B------:R-:W3:Y:S04]  /*167780*/  LDL.LU R26, [R1+0x5f70] ;  /* 0x005f7000011a7983 */ /* 0x000ee80000300800 */
[----:B------:R-:W3:Y:S01]  /*167790*/  LDL.LU R25, [R1+0x5f74] ;  /* 0x005f740001197983 */ /* 0x000ee20000300800 */
[----:B------:R-:W-:-:S05]  /*1677a0*/  IADD3.X R22, R22, R0, RZ, P2, !PT ;  /* 0x0000000016167210 */ /* 0x000fca00017fe4ff */
[----:B------:R1:W-:Y:S02]  /*1677b0*/  STL [R1+0x5f88], R22 ;  /* 0x005f881601007387 */ /* 0x0003e40000100800 */
[----:B-1----:R-:W-:Y:S02]  /*1677c0*/  IMAD.MOV.U32 R7, RZ, RZ, R20 ;  /* 0x000000ffff077224 */ /* 0x002fe400078e0014 */
[----:B------:R-:W3:Y:S01]  /*1677d0*/  LDL.LU R22, [R1+0x4488] ;  /* 0x0044880001167983 */ /* 0x000ee20000300800 */
[-C--:B------:R-:W-:Y:S01]  /*1677e0*/  IADD3 R5, P2, R5, R3.reuse, RZ ;  /* 0x0000000305057210 */ /* 0x080fe20007f5e0ff */
[----:B------:R-:W-:Y:S01]  /*1677f0*/  IMAD.X R15, R15, 0x1, R0, P4 ;  /* 0x000000010f0f7824 */ /* 0x000fe200020e0600 */
[----:B------:R-:W-:-:S03]  /*167800*/  IADD3 R12, P4, R12, R3, RZ ;  /* 0x000000030c0c7210 */ /* 0x000fc60007f9e0ff */
[----:B------:R1:W-:Y:S04]  /*167810*/  STL [R1+0x5f8c], R5 ;  /* 0x005f8c0501007387 */ /* 0x0003e80000100800 */
[----:B-1----:R-:W3:Y:S04]  /*167820*/  LDL.LU R5, [R1+0x4564] ;  /* 0x0045640001057983 */ /* 0x002ee80000300800 */
[----:B------:R-:W-:Y:S04]  /*167830*/  STL [R1+0x4390], R15 ;  /* 0x0043900f01007387 */ /* 0x000fe80000100800 */
[----:B------:R-:W-:Y:S04]  /*167840*/  STL [R1+0x447c], R12 ;  /* 0x00447c0c01007387 */ /* 0x000fe80000100800 */
[----:B------:R-:W3:Y:S01]  /*167850*/  LDL.LU R20, [R1+0x4490] ;  /* 0x0044900001147983 */ /* 0x000ee20000300800 */
[----:B------:R-:W-:-:S05]  /*167860*/  IADD3.X R11, R11, R0, RZ, P2, !PT ;  /* 0x000000000b0b7210 */ /* 0x000fca00017fe4ff */
[----:B------:R1:W-:Y:S04]  /*167870*/  STL [R1+0x5f80], R11 ;  /* 0x005f800b01007387 */ /* 0x0003e80000100800 */
[----:B-1----:R-:W3:Y:S04]  /*167880*/  LDL.LU R11, [R1+0x5f68] ;  /* 0x005f6800010b7983 */ /* 0x002ee80000300800 */
[----:B------:R-:W3:Y:S01]  /*167890*/  LDL.LU R23, [R1+0x5f6c] ;  /* 0x005f6c0001177983 */ /* 0x000ee20000300800 */
[----:B----4-:R-:W-:Y:S01]  /*1678a0*/  IADD3 R8, P2, R8, R3, RZ ;  /* 0x0000000308087210 */ /* 0x010fe20007f5e0ff */
[----:B------:R-:W-:Y:S01]  /*1678b0*/  IMAD.X R16, R16, 0x1, R0, P4 ;  /* 0x0000000110107824 */ /* 0x000fe200020e0600 */
[----:B------:R-:W-:-:S02]  /*1678c0*/  MOV R6, R19 ;  /* 0x0000001300067202 */ /* 0x000fc40000000f00 */
[----:B------:R-:W-:Y:S01]  /*1678d0*/  IADD3 R10, P4, R10, R3, RZ ;  /* 0x000000030a0a7210 */ /* 0x000fe20007f9e0ff */
[----:B------:R1:W-:Y:S04]  /*1678e0*/  STL [R1+0x5f84], R8 ;  /* 0x005f840801007387 */ /* 0x0003e80000100800 */
[----:B------:R4:W-:Y:S04]  /*1678f0*/  LDGSTS.E [R4+0x5300], [R6.64], P1 ;  /* 0x0530000006047fae */ /* 0x0009e80008921844 */
[----:B-1----:R-:W3:Y:S04]  /*167900*/  LDL.LU R8, [R1+0x456c] ;  /* 0x00456c0001087983 */ /* 0x002ee80000300800 */
[----:B------:R-:W3:Y:S01]  /*167910*/  LDL.LU R19, [R1+0x5f60] ;  /* 0x005f600001137983 */ /* 0x000ee20000300800 */
[----:B--2---:R-:W-:-:S02]  /*167920*/  IADD3.X R17, R17, R0, RZ, P2, !PT ;  /* 0x0000000011117210 */ /* 0x004fc400017fe4ff */
[----:B----4-:R-:W-:Y:S01]  /*167930*/  MOV R6, R14 ;  /* 0x0000000e00067202 */ /* 0x010fe20000000f00 */
[----:B------:R-:W-:Y:S01]  /*167940*/  STL [R1+0x4478], R16 ;  /* 0x0044781001007387 */ /* 0x000fe20000100800 */
[----:B------:R-:W-:-:S03]  /*167950*/  IMAD.MOV.U32 R7, RZ, RZ, R15 ;  /* 0x000000ffff077224 */ /* 0x000fc600078e000f */
[----:B------:R-:W2:Y:S04]  /*167960*/  LDL.LU R14, [R1+0x5f64] ;  /* 0x005f6400010e7983 */ /* 0x000ea80000300800 */
[----:B------:R-:W-:Y:S04]  /*167970*/  STL [R1+0x4484], R10 ;  /* 0x0044840a01007387 */ /* 0x000fe80000100800 */
[----:B------:R-:W4:Y:S04]  /*167980*/  LDL.LU R15, [R1+0x4560] ;  /* 0x00456000010f7983 */ /* 0x000f280000300800 */
[----:B------:R1:W-:Y:S04]  /*167990*/  STL [R1+0x5f78], R17 ;  /* 0x005f781101007387 */ /* 0x0003e80000100800 */
[----:B------:R1:W-:Y:S04]  /*1679a0*/  LDGSTS.E [R4+0x5380], [R6.64], P0 ;  /* 0x0538000006047fae */ /* 0x0003e80008121844 */
[----:B-1----:R-:W4:Y:S01]  /*1679b0*/  LDL.LU R17, [R1+0x5f58] ;  /* 0x005f580001117983 */ /* 0x002f220000300800 */
[----:B------:R-:W-:Y:S01]  /*1679c0*/  IMAD.MOV.U32 R7, RZ, RZ, R16 ;  /* 0x000000ffff077224 */ /* 0x000fe200078e0010 */
[----:B------:R-:W-:-:S05]  /*1679d0*/  MOV R6, R12 ;  /* 0x0000000c00067202 */ /* 0x000fca0000000f00 */
[----:B------:R1:W-:Y:S02]  /*1679e0*/  LDGSTS.E [R4+0x6200], [R6.64], P5 ;  /* 0x0620000006047fae */ /* 0x0003e4000a921844 */
[----:B-1----:R-:W-:Y:S02]  /*1679f0*/  MOV R6, R10 ;  /* 0x0000000a00067202 */ /* 0x002fe40000000f00 */
[----:B---3--:R-:W-:Y:S01]  /*167a00*/  IADD3 R9, P2, R9, R3, RZ ;  /* 0x0000000309097210 */ /* 0x008fe20007f5e0ff */
[----:B------:R-:W-:-:S04]  /*167a10*/  IMAD.X R13, R13, 0x1, R0, P4 ;  /* 0x000000010d0d7824 */ /* 0x000fc800020e0600 */
[----:B------:R1:W-:Y:S01]  /*167a20*/  STL [R1+0x5f7c], R9 ;  /* 0x005f7c0901007387 */ /* 0x0003e20000100800 */
[----:B------:R-:W-:-:S03]  /*167a30*/  IADD3 R21, P4, R21, R3, RZ ;  /* 0x0000000315157210 */ /* 0x000fc60007f9e0ff */
[----:B-1----:R-:W3:Y:S04]  /*167a40*/  LDL.LU R9, [R1+0x4574] ;  /* 0x0045740001097983 */ /* 0x002ee80000300800 */
[----:B------:R-:W3:Y:S01]  /*167a50*/  LDL.LU R16, [R1+0x5f5c] ;  /* 0x005f5c0001107983 */ /* 0x000ee20000300800 */
[----:B------:R-:W-:-:S03]  /*167a60*/  IADD3.X R26, R26, R0, RZ, P2, !PT ;  /* 0x000000001a1a7210 */ /* 0x000fc600017fe4ff */
[----:B------:R1:W-:Y:S01]  /*167a70*/  STL [R1+0x4480], R13 ;  /* 0x0044800d01007387 */ /* 0x0003e20000100800 */
[----:B------:R-:W-:-:S03]  /*167a80*/  IADD3 R25, P2, R25, R3, RZ ;  /* 0x0000000319197210 */ /* 0x000fc60007f5e0ff */
[----:B------:R-:W3:Y:S04]  /*167a90*/  LDL.LU R12, [R1+0x4568] ;  /* 0x00456800010c7983 */ /* 0x000ee80000300800 */
[----:B------:R-:W-:Y:S04]  /*167aa0*/  STL [R1+0x448c], R21 ;  /* 0x00448c1501007387 */ /* 0x000fe80000100800 */
[----:B------:R-:W-:Y:S04]  /*167ab0*/  STL [R1+0x5f70], R26 ;  /* 0x005f701a01007387 */ /* 0x000fe80000100800 */
[----:B------:R-:W-:Y:S04]  /*167ac0*/  STL [R1+0x5f74], R25 ;  /* 0x005f741901007387 */ /* 0x000fe80000100800 */
[----:B------:R-:W3:Y:S01]  /*167ad0*/  LDL.LU R10, [R1+0x5f50] ;  /* 0x005f5000010a7983 */ /* 0x000ee20000300800 */
[----:B------:R-:W-:Y:S01]  /*167ae0*/  IMAD.X R22, R22, 0x1, R0, P4 ;  /* 0x0000000116167824 */ /* 0x000fe200020e0600 */
[----:B------:R-:W-:Y:S01]  /*167af0*/  IADD3 R18, P4, R18, R3, RZ ;  /* 0x0000000312127210 */ /* 0x000fe20007f9e0ff */
[----:B------:R-:W-:-:S03]  /*167b00*/  IMAD.MOV.U32 R7, RZ, RZ, R13 ;  /* 0x000000ffff077224 */ /* 0x000fc600078e000d */
[----:B------:R-:W-:Y:S04]  /*167b10*/  STL [R1+0x4488], R22 ;  /* 0x0044881601007387 */ /* 0x000fe80000100800 */
[----:B-1----:R-:W3:Y:S04]  /*167b20*/  LDL.LU R13, [R1+0x457c] ;  /* 0x00457c00010d7983 */ /* 0x002ee80000300800 */
[----:B------:R-:W-:Y:S04]  /*167b30*/  STL [R1+0x4494], R18 ;  /* 0x0044941201007387 */ /* 0x000fe80000100800 */
[----:B------:R1:W-:Y:S01]  /*167b40*/  LDGSTS.E [R4+0x6280], [R6.64], P3 ;  /* 0x0628000006047fae */ /* 0x0003e20009921844 */
[----:B------:R-:W-:Y:S01]  /*167b50*/  IMAD.X R20, R20, 0x1, R0, P4 ;  /* 0x0000000114147824 */ /* 0x000fe200020e0600 */
[----:B------:R-:W-:-:S02]  /*167b60*/  IADD3 R5, P4, R5, R3, RZ ;  /* 0x0000000305057210 */ /* 0x000fc40007f9e0ff */
[----:B------:R-:W-:Y:S02]  /*167b70*/  IADD3.X R11, R11, R0, RZ, P2, !PT ;  /* 0x000000000b0b7210 */ /* 0x000fe400017fe4ff */
[----:B------:R-:W-:-:S03]  /*167b80*/  IADD3 R23, P2, R23, R3, RZ ;  /* 0x0000000317177210 */ /* 0x000fc60007f5e0ff */
[----:B------:R1:W-:Y:S04]  /*167b90*/  STL [R1+0x5f68], R11 ;  /* 0x005f680b01007387 */ /* 0x0003e80000100800 */
[----:B-1----:R-:W3:Y:S04]  /*167ba0*/  LDL.LU R11, [R1+0x4570] ;  /* 0x00457000010b7983 */ /* 0x002ee80000300800 */
[----:B------:R-:W-:Y:S04]  /*167bb0*/  STL [R1+0x5f6c], R23 ;  /* 0x005f6c1701007387 */ /* 0x000fe80000100800 */
[----:B------:R-:W-:Y:S04]  /*167bc0*/  STL [R1+0x4490], R20 ;  /* 0x0044901401007387 */ /* 0x000fe80000100800 */
[----:B------:R-:W-:Y:S04]  /*167bd0*/  STL [R1+0x4564], R5 ;  /* 0x0045640501007387 */ /* 0x000fe80000100800 */
[----:B------:R-:W3:Y:S01]  /*167be0*/  LDL.LU R67, [R1+0x5f14] ;  /* 0x005f140001437983 */ /* 0x000ee20000300800 */
[----:B------:R-:W-:-:S02]  /*167bf0*/  IADD3.X R19, R19, R0, RZ, P2, !PT ;  /* 0x0000000013137210 */ /* 0x000fc400017fe4ff */
[----:B--2---:R-:W-:-:S03]  /*167c00*/  IADD3 R14, P2, R14, R3, RZ ;  /* 0x000000030e0e7210 */ /* 0x004fc60007f5e0ff */
[----:B------:R1:W-:Y:S01]  /*167c10*/  STL [R1+0x5f60], R19 ;  /* 0x005f601301007387 */ /* 0x0003e20000100800 */
[----:B----4-:R-:W-:Y:S01]  /*167c20*/  IMAD.X R15, R15, 0x1, R0, P4 ;  /* 0x000000010f0f7824 */ /* 0x010fe200020e0600 */
[----:B------:R-:W-:Y:S02]  /*167c30*/  IADD3 R8, P4, R8, R3, RZ ;  /* 0x0000000308087210 */ /* 0x000fe40007f9e0ff */
[----:B-1----:R-:W2:Y:S04]  /*167c40*/  LDL.LU R19, [R1+0x4578] ;  /* 0x0045780001137983 */ /* 0x002ea80000300800 */
[----:B------:R1:W-:Y:S01]  /*167c50*/  STL [R1+0x5f64], R14 ;  /* 0x005f640e01007387 */ /* 0x0003e20000100800 */
[----:B------:R-:W-:-:S03]  /*167c60*/  IADD3.X R17, R17, R0, RZ, P2, !PT ;  /* 0x0000000011117210 */ /* 0x000fc600017fe4ff */
[----:B-1----:R-:W4:Y:S04]  /*167c70*/  LDL.LU R14, [R1+0x4664] ;  /* 0x00466400010e7983 */ /* 0x002f280000300800 */
[----:B------:R-:W-:Y:S04]  /*167c80*/  STL [R1+0x4560], R15 ;  /* 0x0045600f01007387 */ /* 0x000fe80000100800 */
[----:B------:R-:W-:Y:S04]  /*167c90*/  STL [R1+0x456c], R8 ;  /* 0x00456c0801007387 */ /* 0x000fe80000100800 */
[----:B------:R1:W-:Y:S01]  /*167ca0*/  STL [R1+0x5f58], R17 ;  /* 0x005f581101007387 */ /* 0x0003e20000100800 */
[----:B------:R-:W-:Y:S01]  /*167cb0*/  MOV R6, R21 ;  /* 0x0000001500067202 */ /* 0x000fe20000000f00 */
[----:B------:R-:W-:-:S05]  /*167cc0*/  IMAD.MOV.U32 R7, RZ, RZ, R22 ;  /* 0x000000ffff077224 */ /* 0x000fca00078e0016 */
[----:B------:R1:W-:Y:S04]  /*167cd0*/  LDGSTS.E [R4+0x6300], [R6.64], P1 ;  /* 0x0630000006047fae */ /* 0x0003e80008921844 */
        /* <DEDUP_REMOVED lines=8> */
[----:B-1----:R-:W-:Y:S02]  /*167d60*/  MOV R6, R8 ;  /* 0x0000000800067202 */ /* 0x002fe40000000f00 */
[----:B---3--:R-:W-:-:S05]  /*167d70*/  IADD3 R16, P2, R16, R3, RZ ;  /* 0x0000000310107210 */ /* 0x008fca0007f5e0ff */
[----:B------:R-:W-:Y:S01]  /*167d80*/  STL [R1+0x5f5c], R16 ;  /* 0x005f5c1001007387 */ /* 0x000fe20000100800 */
[----:B------:R-:W-:Y:S01]  /*167d90*/  IMAD.X R12, R12, 0x1, R0, P4 ;  /* 0x000000010c0c7824 */ /* 0x000fe200020e0600 */
[----:B------:R-:W-:Y:S02]  /*167da0*/  IADD3 R9, P4, R9, R3, RZ ;  /* 0x0000000309097210 */ /* 0x000fe40007f9e0ff */
[----:B------:R-:W3:Y:S04]  /*167db0*/  LDL.LU R18, [R1+0x4660] ;  /* 0x0046600001127983 */ /* 0x000ee80000300800 */
[----:B------:R-:W-:Y:S04]  /*167dc0*/  STL [R1+0x4568], R12 ;  /* 0x0045680c01007387 */ /* 0x000fe80000100800 */
[----:B------:R-:W3:Y:S04]  /*167dd0*/  LDL.LU R5, [R1+0x466c] ;  /* 0x00466c0001057983 */ /* 0x000ee80000300800 */
[----:B------:R-:W-:Y:S01]  /*167de0*/  STL [R1+0x4574], R9 ;  /* 0x0045740901007387 */ /* 0x000fe20000100800 */
[----:B------:R-:W-:-:S03]  /*167df0*/  IADD3.X R10, R10, R0, RZ, P2, !PT ;  /* 0x000000000a0a7210 */ /* 0x000fc600017fe4ff */
[----:B------:R-:W3:Y:S04]  /*167e00*/  LDL.LU R49, [R1+0x5f00] ;  /* 0x005f000001317983 */ /* 0x000ee80000300800 */
[----:B------:R1:W-:Y:S04]  /*167e10*/  STL [R1+0x5f50], R10 ;  /* 0x005f500a01007387 */ /* 0x0003e80000100800 */
[----:B-1----:R-:W3:Y:S04]  /*167e20*/  LDL.LU R10, [R1+0x5f04] ;  /* 0x005f0400010a7983 */ /* 0x002ee80000300800 */
[----:B------:R-:W3:Y:S01]  /*167e30*/  LDL.LU R20, [R1+0x4668] ;  /* 0x0046680001147983 */ /* 0x000ee20000300800 */
[----:B------:R-:W-:-:S05]  /*167e40*/  IMAD.MOV.U32 R7, RZ, RZ, R12 ;  /* 0x000000ffff077224 */ /* 0x000fca00078e000c */
[----:B------:R1:W-:Y:S01]  /*167e50*/  LDGSTS.E [R4+0x7280], [R6.64], P3 ;  /* 0x0728000006047fae */ /* 0x0003e20009921844 */
[----:B------:R-:W-:Y:S01]  /*167e60*/  IMAD.X R11, R11, 0x1, R0, P4 ;  /* 0x000000010b0b7824 */ /* 0x000fe200020e0600 */
[----:B------:R-:W-:-:S04]  /*167e70*/  IADD3 R13, P4, R13, R3, RZ ;  /* 0x000000030d0d7210 */ /* 0x000fc80007f9e0ff */
[----:B------:R1:W-:Y:S04]  /*167e80*/  STL [R1+0x4570], R11 ;  /* 0x0045700b01007387 */ /* 0x0003e80000100800 */
[----:B------:R-:W3:Y:S01]  /*167e90*/  LDL.LU R8, [R1+0x4674] ;  /* 0x0046740001087983 */ /* 0x000ee20000300800 */
[----:B------:R-:W-:-:S03]  /*167ea0*/  IADD3 R67, P2, R67, R3, RZ ;  /* 0x0000000343437210 */ /* 0x000fc60007f5e0ff */
[----:B------:R-:W-:Y:S04]  /*167eb0*/  STL [R1+0x457c], R13 ;  /* 0x00457c0d01007387 */ /* 0x000fe80000100800 */
[----:B------:R-:W-:Y:S04]  /*167ec0*/  STL [R1+0x5f14], R67 ;  /* 0x005f144301007387 */ /* 0x000fe80000100800 */
[----:B------:R-:W3:Y:S04]  /*167ed0*/  LDL.LU R15, [R1+0x5ef8] ;  /* 0x005ef800010f7983 */ /* 0x000ee80000300800 */
[----:B------:R-:W3:Y:S01]  /*167ee0*/  LDL.LU R12, [R1+0x5efc] ;  /* 0x005efc00010c7983 */ /* 0x000ee20000300800 */
[----:B--2---:R-:W-:Y:S01]  /*167ef0*/  IMAD.X R19, R19, 0x1, R0, P4 ;  /* 0x0000000113137824 */ /* 0x004fe200020e0600 */
[----:B-1----:R-:W-:Y:S01]  /*167f00*/  MOV R6, R9 ;  /* 0x0000000900067202 */ /* 0x002fe20000000f00 */
[----:B------:R-:W-:-:S05]  /*167f10*/  IMAD.MOV.U32 R7, RZ, RZ, R11 ;  /* 0x000000ffff077224 */ /* 0x000fca00078e000b */
[----:B------:R1:W-:Y:S01]  /*167f20*/  LDGSTS.E [R4+0x7300], [R6.64], P1 ;  /* 0x0730000006047fae */ /* 0x0003e20008921844 */
[-C--:B----4-:R-:W-:Y:S02]  /*167f30*/  IADD3 R14, P4, R14, R3.reuse, RZ ;  /* 0x000000030e0e7210 */ /* 0x090fe40007f9e0ff */
[----:B------:R-:W-:Y:S02]  /*167f40*/  IADD3.X R68, R68, R0, RZ, P2, !PT ;  /* 0x0000000044447210 */ /* 0x000fe400017fe4ff */
[----:B------:R-:W-:-:S03]  /*167f50*/  IADD3 R17, P2, R17, R3, RZ ;  /* 0x0000000311117210 */ /* 0x000fc60007f5e0ff */
[----:B------:R-:W-:Y:S04]  /*167f60*/  STL [R1+0x5f08], R68 ;  /* 0x005f084401007387 */ /* 0x000fe80000100800 */
[----:B------:R-:W-:Y:S04]  /*167f70*/  STL.64 [R1+0x8ac8], R68 ;  /* 0x008ac84401007387 */ /* 0x000fe80000100a00 */
[----:B------:R2:W-:Y:S04]  /*167f80*/  STL [R1+0x4578], R19 ;  /* 0x0045781301007387 */ /* 0x0005e80000100800 */
[----:B------:R4:W-:Y:S04]  /*167f90*/  STL [R1+0x4664], R14 ;  /* 0x0046640e01007387 */ /* 0x0009e80000100800 */
[----:B------:R-:W4:Y:S04]  /*167fa0*/  LDL.LU R9, [R1+0x4670] ;  /* 0x0046700001097983 */ /* 0x000f280000300800 */
[----:B------:R-:W4:Y:S04]  /*167fb0*/  LDL.LU R11, [R1+0x467c] ;  /* 0x00467c00010b7983 */ /* 0x000f280000300800 */
[----:B------:R-:W-:Y:S04]  /*167fc0*/  STL [R1+0x5f0c], R17 ;  /* 0x005f0c1101007387 */ /* 0x000fe80000100800 */
[----:B------:R-:W4:Y:S04]  /*167fd0*/  LDL.LU R16, [R1+0x5ef0] ;  /* 0x005ef00001107983 */ /* 0x000f280000300800 */
[----:B------:R-:W4:Y:S01]  /*167fe0*/  LDL.LU R48, [R1+0x5ef4] ;  /* 0x005ef40001307983 */ /* 0x000f220000300800 */
[----:B-1----:R-:W-:Y:S01]  /*167ff0*/  IMAD.MOV.U32 R7, RZ, RZ, R19 ;  /* 0x000000ffff077224 */ /* 0x002fe200078e0013 */
[----:B------:R-:W-:-:S05]  /*168000*/  MOV R6, R13 ;  /* 0x0000000d00067202 */ /* 0x000fca0000000f00 */
[----:B------:R1:W-:Y:S02]  /*168010*/  LDGSTS.E [R4+0x7380], [R6.64], P0 ;  /* 0x0738000006047fae */ /* 0x0003e40008121844 */
[----:B-1----:R-:W-:Y:S01]  /*168020*/  MOV R6, R14 ;  /* 0x0000000e00067202 */ /* 0x002fe20000000f00 */
[----:B---3--:R-:W-:Y:S01]  /*168030*/  IMAD.X R18, R18, 0x1, R0, P4 ;  /* 0x0000000112127824 */ /* 0x008fe200020e0600 */
[----:B------:R-:W-:Y:S02]  /*168040*/  IADD3 R5, P4, R5, R3, RZ ;  /* 0x0000000305057210 */ /* 0x000fe40007f9e0ff */
[----:B------:R-:W-:-:S05]  /*168050*/  IADD3.X R49, R49, R0, RZ, P2, !PT ;  /* 0x0000000031317210 */ /* 0x000fca00017fe4ff */
[----:B------:R-:W-:Y:S04]  /*168060*/  STL [R1+0x5f00], R49 ;  /* 0x005f003101007387 */ /* 0x000fe80000100800 */
[----:B------:R1:W-:Y:S04]  /*168070*/  STL [R1+0x4660], R18 ;  /* 0x0046601201007387 */ /* 0x0003e80000100800 */
[----:B--2---:R-:W2:Y:S01]  /*168080*/  LDL.LU R19, [R1+0x4678] ;  /* 0x0046780001137983 */ /* 0x004ea20000300800 */
[----:B------:R-:W-:-:S03]  /*168090*/  IADD3 R10, P2, R10, R3, RZ ;  /* 0x000000030a0a7210 */ /* 0x000fc60007f5e0ff */
[----:B------:R-:W-:Y:S04]  /*1680a0*/  STL [R1+0x466c], R5 ;  /* 0x00466c0501007387 */ /* 0x000fe80000100800 */
[----:B------:R-:W3:Y:S04]  /*1680b0*/  LDL.LU R13, [R1+0x4764] ;  /* 0x00476400010d7983 */ /* 0x000ee80000300800 */
[----:B------:R-:W-:Y:S04]  /*1680c0*/  STL [R1+0x5f04], R10 ;  /* 0x005f040a01007387 */ /* 0x000fe80000100800 */
[----:B------:R-:W3:Y:S04]  /*1680d0*/  LDL.LU R54, [R1+0x5ee8] ;  /* 0x005ee80001367983 */ /* 0x000ee80000300800 */
[----:B------:R-:W3:Y:S01]  /*1680e0*/  LDL.LU R124, [R1+0x5eec] ;  /* 0x005eec00017c7983 */ /* 0x000ee20000300800 */
[----:B------:R-:W-:-:S02]  /*1680f0*/  IMAD.X R20, R20, 0x1, R0, P4 ;  /* 0x0000000114147824 */ /* 0x000fc400020e0600 */
[----:B------:R-:W-:-:S05]  /*168100*/  IMAD.MOV.U32 R7, RZ, RZ, R18 ;  /* 0x000000ffff077224 */ /* 0x000fca00078e0012 */
[----:B------:R1:W-:Y:S01]  /*168110*/  LDGSTS.E [R4+0x8200], [R6.64], P5 ;  /* 0x0820000006047fae */ /* 0x0003e2000a921844 */
[-C--:B------:R-:W-:Y:S02]  /*168120*/  IADD3 R8, P4, R8, R3.reuse, RZ ;  /* 0x0000000308087210 */ /* 0x080fe40007f9e0ff */
[----:B------:R-:W-:Y:S02]  /*168130*/  IADD3.X R15, R15, R0, RZ, P2, !PT ;  /* 0x000000000f0f7210 */ /* 0x000fe400017fe4ff */
[----:B------:R-:W-:-:S03]  /*168140*/  IADD3 R12, P2, R12, R3, RZ ;  /* 0x000000030c0c7210 */ /* 0x000fc60007f5e0ff */
[----:B------:R-:W-:Y:S04]  /*168150*/  STL [R1+0x5ef8], R15 ;  /* 0x005ef80f01007387 */ /* 0x000fe80000100800 */
[----:B------:R-:W-:Y:S04]  /*168160*/  STL [R1+0x8ad0], R15 ;  /* 0x008ad00f01007387 */ /* 0x000fe80000100800 */
[----:B------:R-:W-:Y:S04]  /*168170*/  STL [R1+0x4668], R20 ;  /* 0x0046681401007387 */ /* 0x000fe80000100800 */
[----:B------:R-:W-:Y:S04]  /*168180*/  STL [R1+0x4674], R8 ;  /* 0x0046740801007387 */ /* 0x000fe80000100800 */
[----:B----4-:R-:W4:Y:S04]  /*168190*/  LDL.LU R14, [R1+0x4760] ;  /* 0x00476000010e7983 */ /* 0x010f280000300800 */
[----:B-1----:R-:W4:Y:S04]  /*1681a0*/  LDL.LU R18, [R1+0x476c] ;  /* 0x00476c0001127983 */ /* 0x002f280000300800 */
[----:B------:R-:W-:Y:S04]  /*1681b0*/  STL [R1+0x5efc], R12 ;  /* 0x005efc0c01007387 */ /* 0x000fe80000100800 */
[----:B------:R-:W4:Y:S04]  /*1681c0*/  LDL.LU R125, [R1+0x5ee0] ;  /* 0x005ee000017d7983 */ /* 0x000f280000300800 */
[----:B------:R-:W4:Y:S01]  /*1681d0*/  LDL.LU R122, [R1+0x5ee4] ;  /* 0x005ee400017a7983 */ /* 0x000f220000300800 */
[----:B------:R-:W-:Y:S01]  /*1681e0*/  MOV R6, R5 ;  /* 0x0000000500067202 */ /* 0x000fe20000000f00 */
[----:B------:R-:W-:-:S05]  /*1681f0*/  IMAD.MOV.U32 R7, RZ, RZ, R20 ;  /* 0x000000ffff077224 */ /* 0x000fca00078e0014 */
[----:B------:R1:W-:Y:S01]  /*168200*/  LDGSTS.E [R4+0x8280], [R6.64], P3 ;  /* 0x0828000006047fae */ /* 0x0003e20009921844 */
[----:B------:R-:W-:Y:S01]  /*168210*/  IMAD.X R9, R9, 0x1, R0, P4 ;  /* 0x0000000109097824 */ /* 0x000fe200020e0600 */
[-C--:B------:R-:W-:Y:S02]  /*168220*/  IADD3 R11, P4, R11, R3.reuse, RZ ;  /* 0x000000030b0b7210 */ /* 0x080fe40007f9e0ff */
[----:B------:R-:W-:Y:S02]  /*168230*/  IADD3.X R16, R16, R0, RZ, P2, !PT ;  /* 0x0000000010107210 */ /* 0x000fe400017fe4ff */
[----:B------:R-:W-:-:S03]  /*168240*/  IADD3 R48, P2, R48, R3, RZ ;  /* 0x0000000330307210 */ /* 0x000fc60007f5e0ff */
[----:B------:R-:W-:Y:S04]  /*168250*/  STL [R1+0x5ef0], R16 ;  /* 0x005ef01001007387 */ /* 0x000fe80000100800 */
[----:B------:R1:W-:Y:S04]  /*168260*/  STL.64 [R1+0x8ad8], R16 ;  /* 0x008ad81001007387 */ /* 0x0003e80000100a00 */
[----:B------:R2:W-:Y:S04]  /*168270*/  STL [R1+0x4670], R9 ;  /* 0x0046700901007387 */ /* 0x0005e80000100800 */
[----:B------:R2:W-:Y:S04]  /*168280*/  STL [R1+0x467c], R11 ;  /* 0x00467c0b01007387 */ /* 0x0005e80000100800 */
[----:B-1----:R-:W4:Y:S04]  /*168290*/  LDL.LU R16, [R1+0x4768] ;  /* 0x0047680001107983 */ /* 0x002f280000300800 */
[----:B------:R-:W4:Y:S04]  /*1682a0*/  LDL.LU R5, [R1+0x4774] ;  /* 0x0047740001057983 */ /* 0x000f280000300800 */
[----:B------:R-:W-:Y:S04]  /*1682b0*/  STL [R1+0x5ef4], R48 ;  /* 0x005ef43001007387 */ /* 0x000fe80000100800 */
[----:B------:R-:W-:Y:S04]  /*1682c0*/  STL.64 [R1+0x8ae0], R48 ;  /* 0x008ae03001007387 */ /* 0x000fe80000100a00 */
[----:B------:R-:W4:Y:S01]  /*1682d0*/  LDL.LU R123, [R1+0x5ed8] ;  /* 0x005ed800017b7983 */ /* 0x000f220000300800 */
[----:B------:R-:W-:-:S03]  /*1682e0*/  MOV R6, R8 ;  /* 0x0000000800067202 */ /* 0x000fc60000000f00 */
[----:B------:R-:W4:Y:S01]  /*1682f0*/  LDL.LU R118, [R1+0x5edc] ;  /* 0x005edc0001767983 */ /* 0x000f220000300800 */
[----:B------:R-:W-:-:S05]  /*168300*/  IMAD.MOV.U32 R7, RZ, RZ, R9 ;  /* 0x000000ffff077224 */ /* 0x000fca00078e0009 */
[----:B------:R1:W-:Y:S02]  /*168310*/  LDGSTS.E [R4+0x8300], [R6.64], P1 ;  /* 0x0830000006047fae */ /* 0x0003e40008921844 */
[----:B-1----:R-:W-:Y:S01]  /*168320*/  MOV R6, R11 ;  /* 0x0000000b00067202 */ /* 0x002fe20000000f00 */
[----:B--2---:R-:W-:Y:S01]  /*168330*/  IMAD.X R19, R19, 0x1, R0, P4 ;  /* 0x0000000113137824 */ /* 0x004fe200020e0600 */
[-C--:B---3--:R-:W-:Y:S02]  /*168340*/  IADD3 R13, P4, R13, R3.reuse, RZ ;  /* 0x000000030d0d7210 */ /* 0x088fe40007f9e0ff */
[----:B------:R-:W-:Y:S02]  /*168350*/  IADD3.X R54, R54, R0, RZ, P2, !PT ;  /* 0x0000000036367210 */ /* 0x000fe400017fe4ff */
[----:B------:R-:W-:-:S03]  /*168360*/  IADD3 R124, P2, R124, R3, RZ ;  /* 0x000000037c7c7210 */ /* 0x000fc60007f5e0ff */
[----:B------:R-:W-:Y:S04]  /*168370*/  STL [R1+0x5ee8], R54 ;  /* 0x005ee83601007387 */ /* 0x000fe80000100800 */
[----:B------:R-:W-:Y:S04]  /*168380*/  STL [R1+0x4678], R19 ;  /* 0x0046781301007387 */ /* 0x000fe80000100800 */
[----:B------:R-:W2:Y:S04]  /*168390*/  LDL.LU R8, [R1+0x4770] ;  /* 0x0047700001087983 */ /* 0x000ea80000300800 */
[----:B------:R-:W-:Y:S04]  /*1683a0*/  STL [R1+0x4764], R13 ;  /* 0x0047640d01007387 */ /* 0x000fe80000100800 */
        /* <DEDUP_REMOVED lines=15> */
[----:B------:R-:W4:Y:S01]  /*1684a0*/  LDL.LU R40, [R1+0x5ec8] ;  /* 0x005ec80001287983 */ /* 0x000f220000300800 */
[----:B------:R-:W-:-:S03]  /*1684b0*/  IMAD.MOV.U32 R7, RZ, RZ, R19 ;  /* 0x000000ffff077224 */ /* 0x000fc600078e0013 */
[----:B------:R-:W4:Y:S04]  /*1684c0*/  LDL.LU R209, [R1+0x5ecc] ;  /* 0x005ecc0001d17983 */ /* 0x000f280000300800 */
[----:B------:R1:W-:Y:S02]  /*1684d0*/  LDGSTS.E [R4+0x8380], [R6.64], P0 ;  /* 0x0838000006047fae */ /* 0x0003e40008121844 */
[----:B-1----:R-:W-:Y:S01]  /*1684e0*/  IMAD.MOV.U32 R7, RZ, RZ, R14 ;  /* 0x000000ffff077224 */ /* 0x002fe200078e000e */
[----:B------:R-:W-:-:S05]  /*1684f0*/  MOV R6, R13 ;  /* 0x0000000d00067202 */ /* 0x000fca0000000f00 */
[----:B------:R1:W-:Y:S01]  /*168500*/  LDGSTS.E [R4+0x9200], [R6.64], P5 ;  /* 0x0920000006047fae */ /* 0x0003e2000a921844 */
[----:B------:R-:W-:Y:S01]  /*168510*/  IMAD.X R16, R16, 0x1, R0, P4 ;  /* 0x0000000110107824 */ /* 0x000fe200020e0600 */
[----:B------:R-:W-:Y:S02]  /*168520*/  IADD3 R5, P4, R5, R3, RZ ;  /* 0x0000000305057210 */ /* 0x000fe40007f9e0ff */
[----:B------:R-:W-:-:S05]  /*168530*/  IADD3.X R123, R123, R0, RZ, P2, !PT ;  /* 0x000000007b7b7210 */ /* 0x000fca00017fe4ff */
[----:B------:R-:W-:Y:S01]  /*168540*/  STL [R1+0x5ed8], R123 ;  /* 0x005ed87b01007387 */ /* 0x000fe20000100800 */
[----:B------:R-:W-:-:S03]  /*168550*/  IADD3 R118, P2, R118, R3, RZ ;  /* 0x0000000376767210 */ /* 0x000fc60007f5e0ff */
[----:B------:R-:W-:Y:S04]  /*168560*/  STL.64 [R1+0x88a0], R122 ;  /* 0x0088a07a01007387 */ /* 0x000fe80000100a00 */
[----:B------:R-:W-:Y:S04]  /*168570*/  STL [R1+0x4768], R16 ;  /* 0x0047681001007387 */ /* 0x000fe80000100800 */
[----:B------:R-:W-:Y:S04]  /*168580*/  STL [R1+0x4774], R5 ;  /* 0x0047740501007387 */ /* 0x000fe80000100800 */
[----:B------:R-:W4:Y:S04]  /*168590*/  LDL.LU R14, [R1+0x4860] ;  /* 0x00486000010e7983 */ /* 0x000f280000300800 */
[----:B------:R-:W4:Y:S04]  /*1685a0*/  LDL.LU R13, [R1+0x486c] ;  /* 0x00486c00010d7983 */ /* 0x000f280000300800 */
[----:B------:R-:W4:Y:S04]  /*1685b0*/  LDL.LU R17, [R1+0x4874] ;  /* 0x0048740001117983 */ /* 0x000f280000300800 */
[----:B------:R-:W-:Y:S04]  /*1685c0*/  STL [R1+0x5edc], R118 ;  /* 0x005edc7601007387 */ /* 0x000fe80000100800 */
[----:B------:R-:W4:Y:S04]  /*1685d0*/  LDL.LU R211, [R1+0x5ec0] ;  /* 0x005ec00001d37983 */ /* 0x000f280000300800 */
[----:B------:R-:W4:Y:S04]  /*1685e0*/  LDL.LU R205, [R1+0x5ec4] ;  /* 0x005ec40001cd7983 */ /* 0x000f280000300800 */
[----:B------:R-:W4:Y:S01]  /*1685f0*/  LDL.LU R35, [R1+0x5ebc] ;  /* 0x005ebc0001237983 */ /* 0x000f220000300800 */
[----:B-1----:R-:W-:Y:S01]  /*168600*/  MOV R6, R18 ;  /* 0x0000001200067202 */ /* 0x002fe20000000f00 */
        /* <DEDUP_REMOVED lines=8> */
[----:B------:R-:W-:Y:S04]  /*168690*/  STL.64 [R1+0x88a8], R118 ;  /* 0x0088a87601007387 */ /* 0x000fe80000100a00 */
[----:B------:R1:W-:Y:S04]  /*1686a0*/  STL [R1+0x4770], R8 ;  /* 0x0047700801007387 */ /* 0x0003e80000100800 */
[----:B------:R2:W-:Y:S04]  /*1686b0*/  STL [R1+0x477c], R9 ;  /* 0x00477c0901007387 */ /* 0x0005e80000100800 */
[----:B----4-:R-:W3:Y:S04]  /*1686c0*/  LDL.LU R18, [R1+0x4868] ;  /* 0x0048680001127983 */ /* 0x010ee80000300800 */
[----:B------:R-:W-:Y:S04]  /*1686d0*/  STL [R1+0x5ed4], R39 ;  /* 0x005ed42701007387 */ /* 0x000fe80000100800 */
[----:B------:R-:W4:Y:S04]  /*1686e0*/  LDL.LU R210, [R1+0x5eb8] ;  /* 0x005eb80001d27983 */ /* 0x000f280000300800 */
[----:B------:R-:W4:Y:S01]  /*1686f0*/  LDL.LU R208, [R1+0x5eb0] ;  /* 0x005eb00001d07983 */ /* 0x000f220000300800 */
[----:B------:R-:W-:-:S05]  /*168700*/  IMAD.MOV.U32 R7, RZ, RZ, R8 ;  /* 0x000000ffff077224 */ /* 0x000fca00078e0008 */
[----:B------:R1:W-:Y:S01]  /*168710*/  LDGSTS.E [R4+0x9300], [R6.64], P1 ;  /* 0x0930000006047fae */ /* 0x0003e20008921844 */
[----:B------:R-:W-:Y:S01]  /*168720*/  IMAD.X R15, R15, 0x1, R0, P4 ;  /* 0x000000010f0f7824 */ /* 0x000fe200020e0600 */
[----:B------:R-:W-:Y:S02]  /*168730*/  IADD3 R11, P4, R11, R3, RZ ;  /* 0x000000030b0b7210 */ /* 0x000fe40007f9e0ff */
[----:B------:R-:W-:-:S05]  /*168740*/  IADD3.X R40, R40, R0, RZ, P2, !PT ;  /* 0x0000000028287210 */ /* 0x000fca00017fe4ff */
[----:B------:R-:W-:Y:S04]  /*168750*/  STL [R1+0x5ec8], R40 ;  /* 0x005ec82801007387 */ /* 0x000fe80000100800 */
[----:B------:R-:W-:Y:S04]  /*168760*/  STL.64 [R1+0x84c8], R40 ;  /* 0x0084c82801007387 */ /* 0x000fe80000100a00 */
[----:B------:R2:W-:Y:S04]  /*168770*/  STL [R1+0x4778], R15 ;  /* 0x0047780f01007387 */ /* 0x0005e80000100800 */
[----:B------:R2:W-:Y:S04]  /*168780*/  STL [R1+0x4864], R11 ;  /* 0x0048640b01007387 */ /* 0x0005e80000100800 */
[----:B-1----:R-:W4:Y:S04]  /*168790*/  LDL.LU R8, [R1+0x5eb4] ;  /* 0x005eb40001087983 */ /* 0x002f280000300800 */
[----:B------:R-:W4:Y:S04]  /*1687a0*/  LDL.LU R25, [R1+0x4870] ;  /* 0x0048700001197983 */ /* 0x000f280000300800 */
[----:B------:R-:W4:Y:S01]  /*1687b0*/  LDL.LU R5, [R1+0x487c] ;  /* 0x00487c0001057983 */ /* 0x000f220000300800 */
[----:B------:R-:W-:-:S05]  /*1687c0*/  IADD3 R209, P2, R209, R3, RZ ;  /* 0x00000003d1d17210 */ /* 0x000fca0007f5e0ff */
[----:B------:R-:W-:Y:S01]  /*1687d0*/  STL [R1+0x5ecc], R209 ;  /* 0x005eccd101007387 */ /* 0x000fe20000100800 */
[----:B------:R-:W-:Y:S01]  /*1687e0*/  MOV R6, R9 ;  /* 0x0000000900067202 */ /* 0x000fe20000000f00 */
[----:B------:R-:W-:-:S05]  /*1687f0*/  IMAD.MOV.U32 R7, RZ, RZ, R15 ;  /* 0x000000ffff077224 */ /* 0x000fca00078e000f */
[----:B------:R1:W-:Y:S01]  /*168800*/  LDGSTS.E [R4+0x9380], [R6.64], P0 ;  /* 0x0938000006047fae */ /* 0x0003e20008121844 */
[----:B------:R-:W-:Y:S01]  /*168810*/  IMAD.X R14, R14, 0x1, R0, P4 ;  /* 0x000000010e0e7824 */ /* 0x000fe200020e0600 */
[----:B------:R-:W-:Y:S02]  /*168820*/  IADD3 R13, P4, R13, R3, RZ ;  /* 0x000000030d0d7210 */ /* 0x000fe40007f9e0ff */
[----:B------:R-:W-:-:S05]  /*168830*/  IADD3.X R211, R211, R0, RZ, P2, !PT ;  /* 0x00000000d3d37210 */ /* 0x000fca00017fe4ff */
[----:B------:R-:W-:Y:S01]  /*168840*/  STL [R1+0x5ec0], R211 ;  /* 0x005ec0d301007387 */ /* 0x000fe20000100800 */
[----:B------:R-:W-:-:S03]  /*168850*/  IADD3 R205, P2, R205, R3, RZ ;  /* 0x00000003cdcd7210 */ /* 0x000fc60007f5e0ff */
[----:B------:R1:W-:Y:S04]  /*168860*/  STL [R1+0x4860], R14 ;  /* 0x0048600e01007387 */ /* 0x0003e80000100800 */
[----:B------:R-:W4:Y:S04]  /*168870*/  LDL.LU R22, [R1+0x5ea8] ;  /* 0x005ea80001167983 */ /* 0x000f280000300800 */
[----:B------:R-:W-:Y:S04]  /*168880*/  STL [R1+0x486c], R13 ;  /* 0x00486c0d01007387 */ /* 0x000fe80000100800 */
[----:B--2---:R-:W2:Y:S04]  /*168890*/  LDL.LU R9, [R1+0x5eac] ;  /* 0x005eac0001097983 */ /* 0x004ea80000300800 */
[----:B------:R-:W2:Y:S04]  /*1688a0*/  LDL.LU R20, [R1+0x4878] ;  /* 0x0048780001147983 */ /* 0x000ea80000300800 */
[----:B------:R-:W2:Y:S04]  /*1688b0*/  LDL.LU R19, [R1+0x4964] ;  /* 0x0049640001137983 */ /* 0x000ea80000300800 */
[----:B------:R-:W2:Y:S04]  /*1688c0*/  LDL.LU R21, [R1+0x496c] ;  /* 0x00496c0001157983 */ /* 0x000ea80000300800 */
[----:B------:R-:W-:Y:S01]  /*1688d0*/  STL [R1+0x5ec4], R205 ;  /* 0x005ec4cd01007387 */ /* 0x000fe20000100800 */
[----:B-1----:R-:W-:Y:S01]  /*1688e0*/  MOV R6, R11 ;  /* 0x0000000b00067202 */ /* 0x002fe20000000f00 */
[----:B------:R-:W-:-:S05]  /*1688f0*/  IMAD.MOV.U32 R7, RZ, RZ, R14 ;  /* 0x000000ffff077224 */ /* 0x000fca00078e000e */
[----:B------:R1:W-:Y:S01]  /*168900*/  LDGSTS.E [R4+0xa200], [R6.64], P5 ;  /* 0x0a20000006047fae */ /* 0x0003e2000a921844 */
[----:B---3--:R-:W-:Y:S01]  /*168910*/  IMAD.X R18, R18, 0x1, R0, P4 ;  /* 0x0000000112127824 */ /* 0x008fe200020e0600 */
[----:B------:R-:W-:Y:S02]  /*168920*/  IADD3 R17, P4, R17, R3, RZ ;  /* 0x0000000311117210 */ /* 0x000fe40007f9e0ff */
[----:B----4-:R-:W-:-:S05]  /*168930*/  IADD3.X R210, R210, R0, RZ, P2, !PT ;  /* 0x00000000d2d27210 */ /* 0x010fca00017fe4ff */
[----:B------:R-:W-:Y:S04]  /*168940*/  STL [R1+0x5eb8], R210 ;  /* 0x005eb8d201007387 */ /* 0x000fe80000100800 */
[----:B------:R-:W-:Y:S04]  /*168950*/  STL.64 [R1+0x84d0], R210 ;  /* 0x0084d0d201007387 */ /* 0x000fe80000100a00 */
[----:B------:R-:W-:Y:S01]  /*168960*/  STL [R1+0x4868], R18 ;  /* 0x0048681201007387 */ /* 0x000fe20000100800 */
[----:B------:R-:W-:-:S03]  /*168970*/  IADD3 R35, P2, R35, R3, RZ ;  /* 0x0000000323237210 */ /* 0x000fc60007f5e0ff */
[----:B------:R-:W-:Y:S04]  /*168980*/  STL [R1+0x4874], R17 ;  /* 0x0048741101007387 */ /* 0x000fe80000100800 */
[----:B------:R-:W3:Y:S04]  /*168990*/  LDL.LU R15, [R1+0x5ea0] ;  /* 0x005ea000010f7983 */ /* 0x000ee80000300800 */
[----:B------:R-:W4:Y:S04]  /*1689a0*/  LDL.LU R11, [R1+0x5ea4] ;  /* 0x005ea400010b7983 */ /* 0x000f280000300800 */
[----:B------:R-:W4:Y:S04]  /*1689b0*/  LDL.LU R23, [R1+0x4960] ;  /* 0x0049600001177983 */ /* 0x000f280000300800 */
[----:B------:R-:W4:Y:S04]  /*1689c0*/  LDL.LU R16, [R1+0x4974] ;  /* 0x0049740001107983 */ /* 0x000f280000300800 */
[----:B------:R-:W-:Y:S04]  /*1689d0*/  STL [R1+0x5ebc], R35 ;  /* 0x005ebc2301007387 */ /* 0x000fe80000100800 */
[----:B------:R-:W4:Y:S01]  /*1689e0*/  LDL.LU R14, [R1+0x5e98] ;  /* 0x005e9800010e7983 */ /* 0x000f220000300800 */
[----:B------:R-:W-:Y:S01]  /*1689f0*/  IADD3.X R208, R208, R0, RZ, P2, !PT ;  /* 0x00000000d0d07210 */ /* 0x000fe200017fe4ff */
[----:B-1----:R-:W-:Y:S01]  /*168a00*/  IMAD.MOV.U32 R7, RZ, RZ, R18 ;  /* 0x000000ffff077224 */ /* 0x002fe200078e0012 */
[----:B------:R-:W-:Y:S01]  /*168a10*/  IADD3 R8, P2, R8, R3, RZ ;  /* 0x0000000308087210 */ /* 0x000fe20007f5e0ff */
[----:B------:R-:W-:-:S04]  /*168a20*/  IMAD.X R25, R25, 0x1, R0, P4 ;  /* 0x0000000119197824 */ /* 0x000fc800020e0600 */
[----:B------:R1:W-:Y:S01]  /*168a30*/  STL [R1+0x5eb4], R8 ;  /* 0x005eb40801007387 */ /* 0x0003e20000100800 */
[----:B------:R-:W-:-:S03]  /*168a40*/  IADD3 R5, P4, R5, R3, RZ ;  /* 0x0000000305057210 */ /* 0x000fc60007f9e0ff */
[----:B-1----:R-:W4:Y:S04]  /*168a50*/  LDL.LU R8, [R1+0x5e9c] ;  /* 0x005e9c0001087983 */ /* 0x002f280000300800 */
[----:B------:R-:W4:Y:S04]  /*168a60*/  LDL.LU R26, [R1+0x4968] ;  /* 0x00496800011a7983 */ /* 0x000f280000300800 */
[----:B------:R-:W-:Y:S04]  /*168a70*/  STL [R1+0x5eb0], R208 ;  /* 0x005eb0d001007387 */ /* 0x000fe80000100800 */
[----:B------:R-:W-:Y:S04]  /*168a80*/  STL.64 [R1+0x84d8], R208 ;  /* 0x0084d8d001007387 */ /* 0x000fe80000100a00 */
[----:B------:R-:W-:Y:S04]  /*168a90*/  STL [R1+0x4870], R25 ;  /* 0x0048701901007387 */ /* 0x000fe80000100800 */
[----:B------:R-:W-:Y:S04]  /*168aa0*/  STL [R1+0x487c], R5 ;  /* 0x00487c0501007387 */ /* 0x000fe80000100800 */
[----:B------:R-:W4:Y:S01]  /*168ab0*/  LDL.LU R18, [R1+0x5e90] ;  /* 0x005e900001127983 */ /* 0x000f220000300800 */
[----:B------:R-:W-:-:S03]  /*168ac0*/  MOV R6, R13 ;  /* 0x0000000d00067202 */ /* 0x000fc60000000f00 */
[----:B------:R-:W4:Y:S04]  /*168ad0*/  LDL.LU R13, [R1+0x497c] ;  /* 0x00497c00010d7983 */ /* 0x000f280000300800 */
[----:B------:R1:W-:Y:S02]  /*168ae0*/  LDGSTS.E [R4+0xa280], [R6.64], P3 ;  /* 0x0a28000006047fae */ /* 0x0003e40009921844 */
[----:B-1----:R-:W-:Y:S01]  /*168af0*/  MOV R6, R17 ;  /* 0x0000001100067202 */ /* 0x002fe20000000f00 */
[----:B------:R-:W-:-:S05]  /*168b00*/  IMAD.MOV.U32 R7, RZ, RZ, R25 ;  /* 0x000000ffff077224 */ /* 0x000fca00078e0019 */
[----:B------:R1:W-:Y:S01]  /*168b10*/  LDGSTS.E [R4+0xa300], [R6.64], P1 ;  /* 0x0a30000006047fae */ /* 0x0003e20008921844 */
[----:B------:R-:W-:Y:S02]  /*168b20*/  IADD3.X R22, R22, R0, RZ, P2, !PT ;  /* 0x0000000016167210 */ /* 0x000fe400017fe4ff */
[----:B--2---:R-:W-:-:S05]  /*168b30*/  IADD3 R9, P2, R9, R3, RZ ;  /* 0x0000000309097210 */ /* 0x004fca0007f5e0ff */
[----:B------:R2:W-:Y:S01]  /*168b40*/  STL [R1+0x5eac], R9 ;  /* 0x005eac0901007387 */ /* 0x0005e20000100800 */
[----:B------:R-:W-:Y:S01]  /*168b50*/  IMAD.X R20, R20, 0x1, R0, P4 ;  /* 0x0000000114147824 */ /* 0x000fe200020e0600 */
[----:B------:R-:W-:Y:S02]  /*168b60*/  IADD3 R19, P4, R19, R3, RZ ;  /* 0x0000000313137210 */ /* 0x000fe40007f9e0ff */
[----:B--2---:R-:W2:Y:S04]  /*168b70*/  LDL.LU R9, [R1+0x5e94] ;  /* 0x005e940001097983 */ /* 0x004ea80000300800 */
[----:B------:R1:W-:Y:S02]  /*168b80*/  STL [R1+0x5ea8], R22 ;  /* 0x005ea81601007387 */ /* 0x0003e40000100800 */
[----:B-1----:R-:W-:-:S02]  /*168b90*/  MOV R6, R5 ;  /* 0x0000000500067202 */ /* 0x002fc40000000f00 */
[----:B------:R-:W2:Y:S04]  /*168ba0*/  LDL.LU R22, [R1+0x4970] ;  /* 0x0049700001167983 */ /* 0x000ea80000300800 */
[----:B------:R-:W2:Y:S04]  /*168bb0*/  LDL.LU R17, [R1+0x4a64] ;  /* 0x004a640001117983 */ /* 0x000ea80000300800 */
[----:B------:R-:W-:Y:S04]  /*168bc0*/  STL [R1+0x4878], R20 ;  /* 0x0048781401007387 */ /* 0x000fe80000100800 */
[----:B------:R-:W-:Y:S04]  /*168bd0*/  STL [R1+0x4964], R19 ;  /* 0x0049641301007387 */ /* 0x000fe80000100800 */
[----:B------:R-:W2:Y:S01]  /*168be0*/  LDL.LU R25, [R1+0x5e88] ;  /* 0x005e880001197983 */ /* 0x000ea20000300800 */
[----:B------:R-:W-:-:S05]  /*168bf0*/  IMAD.MOV.U32 R7, RZ, RZ, R20 ;  /* 0x000000ffff077224 */ /* 0x000fca00078e0014 */
[----:B------:R1:W-:Y:S02]  /*168c00*/  LDGSTS.E [R4+0xa380], [R6.64], P0 ;  /* 0x0a38000006047fae */ /* 0x0003e40008121844 */
[----:B-1----:R-:W-:Y:S02]  /*168c10*/  MOV R6, R19 ;  /* 0x0000001300067202 */ /* 0x002fe40000000f00 */
[----:B---3--:R-:W-:Y:S02]  /*168c20*/  IADD3.X R15, R15, R0, RZ, P2, !PT ;  /* 0x000000000f0f7210 */ /* 0x008fe400017fe4ff */
[----:B----4-:R-:W-:Y:S01]  /*168c30*/  IADD3 R11, P2, R11, R3, RZ ;  /* 0x000000030b0b7210 */ /* 0x010fe20007f5e0ff */
[----:B------:R-:W-:-:S04]  /*168c40*/  IMAD.X R23, R23, 0x1, R0, P4 ;  /* 0x0000000117177824 */ /* 0x000fc800020e0600 */
[----:B------:R1:W-:Y:S01]  /*168c50*/  STL [R1+0x5ea4], R11 ;  /* 0x005ea40b01007387 */ /* 0x0003e20000100800 */
[----:B------:R-:W-:-:S03]  /*168c60*/  IADD3 R21, P4, R21, R3, RZ ;  /* 0x0000000315157210 */ /* 0x000fc60007f9e0ff */
[----:B------:R3:W-:Y:S04]  /*168c70*/  STL [R1+0x5ea0], R15 ;  /* 0x005ea00f01007387 */ /* 0x0007e80000100800 */
[----:B-1----:R-:W4:Y:S01]  /*168c80*/  LDL.LU R11, [R1+0x5e8c] ;  /* 0x005e8c00010b7983 */ /* 0x002f220000300800 */
[----:B------:R-:W-:-:S03]  /*168c90*/  IADD3.X R14, R14, R0, RZ, P2, !PT ;  /* 0x000000000e0e7210 */ /* 0x000fc600017fe4ff */
[----:B---3--:R-:W3:Y:S04]  /*168ca0*/  LDL.LU R15, [R1+0x4978] ;  /* 0x00497800010f7983 */ /* 0x008ee80000300800 */
[----:B------:R-:W3:Y:S04]  /*168cb0*/  LDL.LU R5, [R1+0x4a6c] ;  /* 0x004a6c0001057983 */ /* 0x000ee80000300800 */
[----:B------:R-:W-:Y:S04]  /*168cc0*/  STL [R1+0x4960], R23 ;  /* 0x0049601701007387 */ /* 0x000fe80000100800 */
[----:B------:R-:W-:Y:S04]  /*168cd0*/  STL [R1+0x496c], R21 ;  /* 0x00496c1501007387 */ /* 0x000fe80000100800 */
[----:B------:R1:W-:Y:S04]  /*168ce0*/  STL [R1+0x5e98], R14 ;  /* 0x005e980e01007387 */ /* 0x0003e80000100800 */
[----:B-1----:R-:W3:Y:S01]  /*168cf0*/  LDL.LU R14, [R1+0x5e80] ;  /* 0x005e8000010e7983 */ /* 0x002ee20000300800 */
[----:B------:R-:W-:-:S05]  /*168d00*/  IMAD.MOV.U32 R7, RZ, RZ, R23 ;  /* 0x000000ffff077224 */ /* 0x000fca00078e0017 */
[----:B------:R1:W-:Y:S01]  /*168d10*/  LDGSTS.E [R4+0xb200], [R6.64], P5 ;  /* 0x0b20000006047fae */ /* 0x0003e2000a921844 */
[----:B------:R-:W-:Y:S01]  /*168d20*/  IADD3 R8, P2, R8, R3, RZ ;  /* 0x0000000308087210 */ /* 0x000fe20007f5e0ff */
[----:B------:R-:W-:-:S04]  /*168d30*/  IMAD.X R26, R26, 0x1, R0, P4 ;  /* 0x000000011a1a7824 */ /* 0x000fc800020e0600 */
[----:B------:R1:W-:Y:S01]  /*168d40*/  STL [R1+0x5e9c], R8 ;  /* 0x005e9c0801007387 */ /* 0x0003e20000100800 */
[----:B------:R-:W-:-:S03]  /*168d50*/  IADD3 R16, P4, R16, R3, RZ ;  /* 0x0000000310107210 */ /* 0x000fc60007f9e0ff */
[----:B-1----:R-:W3:Y:S04]  /*168d60*/  LDL.LU R8, [R1+0x5e84] ;  /* 0x005e840001087983 */ /* 0x002ee80000300800 */
[----:B------:R-:W3:Y:S01]  /*168d70*/  LDL.LU R20, [R1+0x4a60] ;  /* 0x004a600001147983 */ /* 0x000ee20000300800 */
[----:B------:R-:W-:-:S03]  /*168d80*/  IADD3.X R18, R18, R0, RZ, P2, !PT ;  /* 0x0000000012127210 */ /* 0x000fc600017fe4ff */
[----:B------:R-:W-:Y:S04]  /*168d90*/  STL [R1+0x4968], R26 ;  /* 0x0049681a01007387 */ /* 0x000fe80000100800 */
[----:B------:R-:W-:Y:S04]  /*168da0*/  STL [R1+0x4974], R16 ;  /* 0x0049741001007387 */ /* 0x000fe80000100800 */
[----:B------:R-:W3:Y:S04]  /*168db0*/  LDL.LU R23, [R1+0x4a74] ;  /* 0x004a740001177983 */ /* 0x000ee80000300800 */
[----:B------:R-:W-:Y:S04]  /*168dc0*/  STL [R1+0x5e90], R18 ;  /* 0x005e901201007387 */ /* 0x000fe80000100800 */
[----:B------:R-:W3:Y:S01]  /*168dd0*/  LDL.LU R19, [R1+0x5e78] ;  /* 0x005e780001137983 */ /* 0x000ee20000300800 */
[----:B------:R-:W-:Y:S01]  /*168de0*/  MOV R6, R21 ;  /* 0x0000001500067202 */ /* 0x000fe20000000f00 */
[----:B------:R-:W-:-:S05]  /*168df0*/  IMAD.MOV.U32 R7, RZ, RZ, R26 ;  /* 0x000000ffff077224 */ /* 0x000fca00078e001a */
[----:B------:R1:W-:Y:S01]  /*168e00*/  LDGSTS.E [R4+0xb280], [R6.64], P3 ;  /* 0x0b28000006047fae */ /* 0x0003e20009921844 */
[----:B--2---:R-:W-:-:S05]  /*168e10*/  IADD3 R9, P2, R9, R3, RZ ;  /* 0x0000000309097210 */ /* 0x004fca0007f5e0ff */
[----:B------:R2:W-:Y:S04]  /*168e20*/  STL [R1+0x5e94], R9 ;  /* 0x005e940901007387 */ /* 0x0005e80000100800 */
[----:B--2---:R-:W2:Y:S01]  /*168e30*/  LDL.LU R9, [R1+0x5e7c] ;  /* 0x005e7c0001097983 */ /* 0x004ea20000300800 */
[----:B------:R-:W-:Y:S01]  /*168e40*/  IMAD.X R22, R22, 0x1, R0, P4 ;  /* 0x0000000116167824 */ /* 0x000fe200020e0600 */
[----:B------:R-:W-:Y:S02]  /*168e50*/  IADD3 R13, P4, R13, R3, RZ ;  /* 0x000000030d0d7210 */ /* 0x000fe40007f9e0ff */
[----:B------:R-:W2:Y:S04]  /*168e60*/  LDL.LU R18, [R1+0x4a68] ;  /* 0x004a680001127983 */ /* 0x000ea80000300800 */
[----:B------:R-:W2:Y:S04]  /*168e70*/  LDL.LU R21, [R1+0x4a7c] ;  /* 0x004a7c0001157983 */ /* 0x000ea80000300800 */
[----:B------:R-:W-:Y:S01]  /*168e80*/  STL [R1+0x4970], R22 ;  /* 0x0049701601007387 */ /* 0x000fe20000100800 */
[----:B------:R-:W-:-:S03]  /*168e90*/  IADD3.X R25, R25, R0, RZ, P2, !PT ;  /* 0x0000000019197210 */ /* 0x000fc600017fe4ff */
[----:B------:R-:W-:Y:S04]  /*168ea0*/  STL [R1+0x497c], R13 ;  /* 0x00497c0d01007387 */ /* 0x000fe80000100800 */
[----:B------:R-:W2:Y:S04]  /*168eb0*/  LDL.LU R28, [R1+0x4134] ;  /* 0x00413400011c7983 */ /* 0x000ea80000300800 */
[----:B------:R-:W2:Y:S04]  /*168ec0*/  LDL.LU R27, [R1+0x413c] ;  /* 0x00413c00011b7983 */ /* 0x000ea80000300800 */
[----:B------:R1:W-:Y:S02]  /*168ed0*/  STL [R1+0x5e88], R25 ;  /* 0x005e881901007387 */ /* 0x0003e40000100800 */
[----:B-1----:R-:W-:-:S02]  /*168ee0*/  IMAD.MOV.U32 R7, RZ, RZ, R22 ;  /* 0x000000ffff077224 */ /* 0x002fc400078e0016 */
[----:B------:R-:W2:Y:S01]  /*168ef0*/  LDL.LU R25, [R1+0x4a70] ;  /* 0x004a700001197983 */ /* 0x000ea20000300800 */
[----:B------:R-:W-:-:S05]  /*168f00*/  MOV R6, R16 ;  /* 0x0000001000067202 */ /* 0x000fca0000000f00 */
[----:B------:R1:W-:Y:S02]  /*168f10*/  LDGSTS.E [R4+0xb300], [R6.64], P1 ;  /* 0x0b30000006047fae */ /* 0x0003e40008921844 */
[----:B-1----:R-:W-:Y:S02]  /*168f20*/  MOV R6, R13 ;  /* 0x0000000d00067202 */ /* 0x002fe40000000f00 */
[-C--:B----4-:R-:W-:Y:S01]  /*168f30*/  IADD3 R11, P2, R11, R3.reuse, RZ ;  /* 0x000000030b0b7210 */ /* 0x090fe20007f5e0ff */
[----:B---3--:R-:W-:Y:S01]  /*168f40*/  IMAD.X R15, R15, 0x1, R0, P4 ;  /* 0x000000010f0f7824 */ /* 0x008fe200020e0600 */
[----:B------:R-:W-:-:S03]  /*168f50*/  IADD3 R17, P4, R17, R3, RZ ;  /* 0x0000000311117210 */ /* 0x000fc60007f9e0ff */
[----:B------:R1:W-:Y:S04]  /*168f60*/  STL [R1+0x5e8c], R11 ;  /* 0x005e8c0b01007387 */ /* 0x0003e80000100800 */
[----:B-1----:R-:W3:Y:S04]  /*168f70*/  LDL.LU R11, [R1+0x4b64] ;  /* 0x004b6400010b7983 */ /* 0x002ee80000300800 */
[----:B------:R-:W-:Y:S04]  /*168f80*/  STL [R1+0x4978], R15 ;  /* 0x0049780f01007387 */ /* 0x000fe80000100800 */
[----:B------:R-:W-:Y:S04]  /*168f90*/  STL [R1+0x4a64], R17 ;  /* 0x004a641101007387 */ /* 0x000fe80000100800 */
[----:B------:R-:W4:Y:S01]  /*168fa0*/  LDL.LU R22, [R1+0x4a78] ;  /* 0x004a780001167983 */ /* 0x000f220000300800 */
[----:B------:R-:W-:-:S05]  /*168fb0*/  IADD3.X R14, R14, R0, RZ, P2, !PT ;  /* 0x000000000e0e7210 */ /* 0x000fca00017fe4ff */
[----:B------:R1:W-:Y:S04]  /*168fc0*/  STL [R1+0x5e80], R14 ;  /* 0x005e800e01007387 */ /* 0x0003e80000100800 */
[----:B-1----:R-:W3:Y:S04]  /*168fd0*/  LDL.LU R14, [R1+0x4138] ;  /* 0x00413800010e7983 */ /* 0x002ee80000300800 */
[----:B------:R-:W3:Y:S01]  /*168fe0*/  LDL.LU R26, [R1+0x4144] ;  /* 0x00414400011a7983 */ /* 0x000ee20000300800 */
[----:B------:R-:W-:-:S05]  /*168ff0*/  IMAD.MOV.U32 R7, RZ, RZ, R15 ;  /* 0x000000ffff077224 */ /* 0x000fca00078e000f */
[----:B------:R1:W-:Y:S01]  /*169000*/  LDGSTS.E [R4+0xb380], [R6.64], P0 ;  /* 0x0b38000006047fae */ /* 0x0003e20008121844 */
[----:B------:R-:W-:Y:S01]  /*169010*/  IADD3 R8, P2, R8, R3, RZ ;  /* 0x0000000308087210 */ /* 0x000fe20007f5e0ff */
[----:B------:R-:W-:-:S04]  /*169020*/  IMAD.X R20, R20, 0x1, R0, P4 ;  /* 0x0000000114147824 */ /* 0x000fc800020e0600 */
[----:B------:R1:W-:Y:S01]  /*169030*/  STL [R1+0x5e84], R8 ;  /* 0x005e840801007387 */ /* 0x0003e20000100800 */
[----:B------:R-:W-:-:S03]  /*169040*/  IADD3 R5, P4, R5, R3, RZ ;  /* 0x0000000305057210 */ /* 0x000fc60007f9e0ff */
[----:B-1----:R-:W3:Y:S04]  /*169050*/  LDL.LU R8, [R1+0x4b6c] ;  /* 0x004b6c0001087983 */ /* 0x002ee80000300800 */
[----:B------:R-:W3:Y:S04]  /*169060*/  LDL.LU R15, [R1+0x4140] ;  /* 0x00414000010f7983 */ /* 0x000ee80000300800 */
[----:B------:R-:W-:Y:S01]  /*169070*/  STL [R1+0x4a60], R20 ;  /* 0x004a601401007387 */ /* 0x000fe20000100800 */
[----:B------:R-:W-:-:S03]  /*169080*/  IADD3.X R19, R19, R0, RZ, P2, !PT ;  /* 0x0000000013137210 */ /* 0x000fc600017fe4ff */
[----:B------:R-:W3:Y:S04]  /*169090*/  LDL.LU R13, [R1+0x414c] ;  /* 0x00414c00010d7983 */ /* 0x000ee80000300800 */
[----:B------:R-:W-:Y:S04]  /*1690a0*/  STL [R1+0x4a6c], R5 ;  /* 0x004a6c0501007387 */ /* 0x000fe80000100800 */
[----:B------:R-:W3:Y:S04]  /*1690b0*/  LDL.LU R16, [R1+0x4b60] ;  /* 0x004b600001107983 */ /* 0x000ee80000300800 */
[----:B------:R1:W-:Y:S04]  /*1690c0*/  STL [R1+0x5e78], R19 ;  /* 0x005e781301007387 */ /* 0x0003e80000100800 */
[----:B-1----:R-:W3:Y:S01]  /*1690d0*/  LDL.LU R19, [R1+0x4148] ;  /* 0x0041480001137983 */ /* 0x002ee20000300800 */
[----:B------:R-:W-:Y:S01]  /*1690e0*/  IMAD.MOV.U32 R7, RZ, RZ, R20 ;  /* 0x000000ffff077224 */ /* 0x000fe200078e0014 */
[----:B------:R-:W-:-:S05]  /*1690f0*/  MOV R6, R17 ;  /* 0x0000001100067202 */ /* 0x000fca0000000f00 */
[----:B------:R1:W-:Y:S01]  /*169100*/  LDGSTS.E [R4+0xc200], [R6.64], P5 ;  /* 0x0c20000006047fae */ /* 0x0003e2000a921844 */
[----:B--2---:R-:W-:Y:S01]  /*169110*/  IADD3 R9, P2, R9, R3, RZ ;  /* 0x0000000309097210 */ /* 0x004fe20007f5e0ff */
[----:B------:R-:W-:-:S04]  /*169120*/  IMAD.X R18, R18, 0x1, R0, P4 ;  /* 0x0000000112127824 */ /* 0x000fc800020e0600 */
[----:B------:R2:W-:Y:S01]  /*169130*/  STL [R1+0x5e7c], R9 ;  /* 0x005e7c0901007387 */ /* 0x0005e20000100800 */
[----:B------:R-:W-:-:S03]  /*169140*/  IADD3 R23, P4, R23, R3, RZ ;  /* 0x0000000317177210 */ /* 0x000fc60007f9e0ff */
[----:B--2---:R-:W2:Y:S04]  /*169150*/  LDL.LU R9, [R1+0x4b74] ;  /* 0x004b740001097983 */ /* 0x004ea80000300800 */
[----:B------:R-:W2:Y:S04]  /*169160*/  LDL.LU R20, [R1+0x4154] ;  /* 0x0041540001147983 */ /* 0x000ea80000300800 */
[----:B------:R1:W-:Y:S04]  /*169170*/  STL [R1+0x4a68], R18 ;  /* 0x004a681201007387 */ /* 0x0003e80000100800 */
[----:B------:R-:W2:Y:S01]  /*169180*/  LDL.LU R17, [R1+0x4b68] ;  /* 0x004b680001117983 */ /* 0x000ea20000300800 */
[----:B------:R-:W-:-:S02]  /*169190*/  IADD3.X R28, R28, R0, RZ, P2, !PT ;  /* 0x000000001c1c7210 */ /* 0x000fc400017fe4ff */
[----:B------:R-:W-:Y:S01]  /*1691a0*/  IADD3 R27, P2, R27, R3, RZ ;  /* 0x000000031b1b7210 */ /* 0x000fe20007f5e0ff */
[----:B------:R-:W-:Y:S01]  /*1691b0*/  STL [R1+0x4a74], R23 ;  /* 0x004a741701007387 */ /* 0x000fe20000100800 */
[----:B-1----:R-:W-:-:S03]  /*1691c0*/  IMAD.MOV.U32 R7, RZ, RZ, R18 ;  /* 0x000000ffff077224 */ /* 0x002fc600078e0012 */
[----:B------:R-:W-:Y:S01]  /*1691d0*/  STL [R1+0x4134], R28 ;  /* 0x0041341c01007387 */ /* 0x000fe20000100800 */
[----:B------:R-:W-:Y:S01]  /*1691e0*/  IMAD.X R25, R25, 0x1, R0, P4 ;  /* 0x0000000119197824 */ /* 0x000fe200020e0600 */
[----:B------:R-:W-:Y:S02]  /*1691f0*/  IADD3 R21, P4, R21, R3, RZ ;  /* 0x0000000315157210 */ /* 0x000fe40007f9e0ff */
[----:B------:R-:W-:Y:S01]  /*169200*/  STL [R1+0x413c], R27 ;  /* 0x00413c1b01007387 */ /* 0x000fe20000100800 */
[----:B------:R-:W-:-:S03]  /*169210*/  MOV R6, R5 ;  /* 0x0000000500067202 */ /* 0x000fc60000000f00 */
[----:B------:R-:W2:Y:S04]  /*169220*/  LDL.LU R18, [R1+0x4150] ;  /* 0x0041500001127983 */ /* 0x000ea80000300800 */
[----:B------:R-:W-:Y:S04]  /*169230*/  STL [R1+0x4a70], R25 ;  /* 0x004a701901007387 */ /* 0x000fe80000100800 */
[----:B------:R-:W2:Y:S04]  /*169240*/  LDL.LU R5, [R1+0x4b7c] ;  /* 0x004b7c0001057983 */ /* 0x000ea80000300800 */
[----:B------:R-:W-:Y:S04]  /*169250*/  STL [R1+0x4a7c], R21 ;  /* 0x004a7c1501007387 */ /* 0x000fe80000100800 */
[----:B------:R1:W-:Y:S01]  /*169260*/  LDGSTS.E [R4+0xc280], [R6.64], P3 ;  /* 0x0c28000006047fae */ /* 0x0003e20009921844 */
[----:B----4-:R-:W-:Y:S01]  /*169270*/  IMAD.X R22, R22, 0x1, R0, P4 ;  /* 0x0000000116167824 */ /* 0x010fe200020e0600 */
[----:B---3--:R-:W-:-:S02]  /*169280*/  IADD3 R11, P4, R11, R3, RZ ;  /* 0x000000030b0b7210 */ /* 0x008fc40007f9e0ff */
[----:B------:R-:W-:Y:S02]  /*169290*/  IADD3.X R14, R14, R0, RZ, P2, !PT ;  /* 0x000000000e0e7210 */ /* 0x000fe400017fe4ff */
[----:B------:R-:W-:-:S03]  /*1692a0*/  IADD3 R26, P2, R26, R3, RZ ;  /* 0x000000031a1a7210 */ /* 0x000fc60007f5e0ff */
[----:B------:R3:W-:Y:S04]  /*1692b0*/  STL [R1+0x4138], R14 ;  /* 0x0041380e01007387 */ /* 0x0007e80000100800 */
[----:B---3--:R-:W3:Y:S04]  /*1692c0*/  LDL.LU R14, [R1+0x4b70] ;  /* 0x004b7000010e7983 */ /* 0x008ee80000300800 */
[----:B------:R-:W-:Y:S04]  /*1692d0*/  STL [R1+0x4144], R26 ;  /* 0x0041441a01007387 */ /* 0x000fe80000100800 */
[----:B------:R-:W-:Y:S04]  /*1692e0*/  STL [R1+0x4a78], R22 ;  /* 0x004a781601007387 */ /* 0x000fe80000100800 */
[----:B------:R-:W-:Y:S04]  /*1692f0*/  STL [R1+0x4b64], R11 ;  /* 0x004b640b01007387 */ /* 0x000fe80000100800 */
[----:B------:R-:W4:Y:S01]  /*169300*/  LDL.LU R65, [R1+0x419c] ;  /* 0x00419c0001417983 */ /* 0x000f220000300800 */
[----:B------:R-:W-:-:S05]  /*169310*/  IADD3.X R15, R15, R0, RZ, P2, !PT ;  /* 0x000000000f0f7210 */ /* 0x000fca00017fe4ff */
[----:B------:R1:W-:Y:S01]  /*169320*/  STL [R1+0x4140], R15 ;  /* 0x0041400f01007387 */ /* 0x0003e20000100800 */
[----:B------:R-:W-:-:S03]  /*169330*/  IADD3 R13, P2, R13, R3, RZ ;  /* 0x000000030d0d7210 */ /* 0x000fc60007f5e0ff */
[----:B-1----:R-:W4:Y:S01]  /*169340*/  LDL.LU R15, [R1+0x4b78] ;  /* 0x004b7800010f7983 */ /* 0x002f220000300800 */
[----:B------:R-:W-:Y:S01]  /*169350*/  IMAD.X R16, R16, 0x1, R0, P4 ;  /* 0x0000000110107824 */ /* 0x000fe200020e0600 */
[----:B------:R-:W-:Y:S02]  /*169360*/  IADD3 R8, P4, R8, R3, RZ ;  /* 0x0000000308087210 */ /* 0x000fe40007f9e0ff */
[----:B------:R1:W-:Y:S04]  /*169370*/  STL [R1+0x414c], R13 ;  /* 0x00414c0d01007387 */ /* 0x0003e80000100800 */
[----:B-1----:R-:W4:Y:S01]  /*169380*/  LDL.LU R13, [R1+0x4c64] ;  /* 0x004c6400010d7983 */ /* 0x002f220000300800 */
[----:B------:R-:W-:-:S03]  /*169390*/  IADD3.X R19, R19, R0, RZ, P2, !PT ;  /* 0x0000000013137210 */ /* 0x000fc600017fe4ff */
[----:B------:R-:W-:Y:S04]  /*1693a0*/  STL [R1+0x4b60], R16 ;  /* 0x004b601001007387 */ /* 0x000fe80000100800 */
[----:B------:R-:W-:Y:S04]  /*1693b0*/  STL [R1+0x4b6c], R8 ;  /* 0x004b6c0801007387 */ /* 0x000fe80000100800 */
        /* <DEDUP_REMOVED lines=8> */
[----:B------:R1:W-:Y:S01]  /*169440*/  LDGSTS.E [R4+0xc380], [R6.64], P0 ;  /* 0x0c38000006047fae */ /* 0x0003e20008121844 */
[----:B--2---:R-:W-:Y:S01]  /*169450*/  IADD3 R20, P2, R20, R3, RZ ;  /* 0x0000000314147210 */ /* 0x004fe20007f5e0ff */
[----:B-1----:R-:W-:-:S04]  /*169460*/  IMAD.MOV.U32 R7, RZ, RZ, R16 ;  /* 0x000000ffff077224 */ /* 0x002fc800078e0010 */
[----:B------:R1:W-:Y:S01]  /*169470*/  STL [R1+0x4154], R20 ;  /* 0x0041541401007387 */ /* 0x0003e20000100800 */
[----:B------:R-:W-:Y:S01]  /*169480*/  IMAD.X R17, R17, 0x1, R0, P4 ;  /* 0x0000000111117824 */ /* 0x000fe200020e0600 */
[----:B------:R-:W-:Y:S02]  /*169490*/  IADD3 R9, P4, R9, R3, RZ ;  /* 0x0000000309097210 */ /* 0x000fe40007f9e0ff */
[----:B------:R-:W2:Y:S01]  /*1694a0*/  LDL.LU R16, [R1+0x4c60] ;  /* 0x004c600001107983 */ /* 0x000ea20000300800 */
[----:B------:R-:W-:-:S03]  /*1694b0*/  MOV R6, R11 ;  /* 0x0000000b00067202 */ /* 0x000fc60000000f00 */
[----:B------:R1:W-:Y:S04]  /*1694c0*/  STL [R1+0x4b68], R17 ;  /* 0x004b681101007387 */ /* 0x0003e80000100800 */
[----:B------:R-:W2:Y:S04]  /*1694d0*/  LDL.LU R11, [R1+0x4c6c] ;  /* 0x004c6c00010b7983 */ /* 0x000ea80000300800 */
[----:B------:R-:W-:Y:S04]  /*1694e0*/  STL [R1+0x4b74], R9 ;  /* 0x004b740901007387 */ /* 0x000fe80000100800 */
[----:B------:R-:W2:Y:S01]  /*1694f0*/  LDL.LU R21, [R1+0x41a0] ;  /* 0x0041a00001157983 */ /* 0x000ea20000300800 */
[----:B------:R-:W-:-:S03]  /*169500*/  IADD3.X R18, R18, R0, RZ, P2, !PT ;  /* 0x0000000012127210 */ /* 0x000fc600017fe4ff */
[----:B-1----:R-:W2:Y:S04]  /*169510*/  LDL.LU R20, [R1+0x41ac] ;  /* 0x0041ac0001147983 */ /* 0x002ea80000300800 */
[----:B------:R1:W-:Y:S04]  /*169520*/  LDGSTS.E [R4+0xd200], [R6.64], P5 ;  /* 0x0d20000006047fae */ /* 0x0003e8000a921844 */
[----:B------:R-:W-:Y:S01]  /*169530*/  STL [R1+0x4150], R18 ;  /* 0x0041501201007387 */ /* 0x000fe20000100800 */
[----:B-1----:R-:W-:Y:S01]  /*169540*/  IMAD.MOV.U32 R7, RZ, RZ, R17 ;  /* 0x000000ffff077224 */ /* 0x002fe200078e0011 */
[----:B------:R-:W-:-:S02]  /*169550*/  MOV R6, R8 ;  /* 0x0000000800067202 */ /* 0x000fc40000000f00 */
[----:B------:R-:W2:Y:S04]  /*169560*/  LDL.LU R17, [R1+0x4c68] ;  /* 0x004c680001117983 */ /* 0x000ea80000300800 */
[----:B------:R1:W-:Y:S02]  /*169570*/  LDGSTS.E [R4+0xd280], [R6.64], P3 ;  /* 0x0d28000006047fae */ /* 0x0003e40009921844 */
[----:B-1----:R-:W-:Y:S01]  /*169580*/  MOV R6, R9 ;  /* 0x0000000900067202 */ /* 0x002fe20000000f00 */
[----:B---3--:R-:W-:Y:S01]  /*169590*/  IMAD.X R14, R14, 0x1, R0, P4 ;  /* 0x000000010e0e7824 */ /* 0x008fe200020e0600 */
[----:B------:R-:W-:-:S04]  /*1695a0*/  IADD3 R5, P4, R5, R3, RZ ;  /* 0x0000000305057210 */ /* 0x000fc80007f9e0ff */
[----:B------:R1:W-:Y:S04]  /*1695b0*/  STL [R1+0x4b70], R14 ;  /* 0x004b700e01007387 */ /* 0x0003e80000100800 */
[----:B------:R-:W3:Y:S01]  /*1695c0*/  LDL.LU R8, [R1+0x4c74] ;  /* 0x004c740001087983 */ /* 0x000ee20000300800 */
[----:B----4-:R-:W-:-:S03]  /*1695d0*/  IADD3 R65, P2, R65, R3, RZ ;  /* 0x0000000341417210 */ /* 0x010fc60007f5e0ff */
[----:B------:R-:W-:Y:S04]  /*1695e0*/  STL [R1+0x4b7c], R5 ;  /* 0x004b7c0501007387 */ /* 0x000fe80000100800 */
        /* <DEDUP_REMOVED lines=12> */
[----:B------:R2:W-:Y:S04]  /*1696b0*/  STL [R1+0x4c64], R13 ;  /* 0x004c640d01007387 */ /* 0x0005e80000100800 */
[----:B-1----:R-:W4:Y:S04]  /*1696c0*/  LDL.LU R14, [R1+0x4c70] ;  /* 0x004c7000010e7983 */ /* 0x002f280000300800 */
[----:B------:R-:W4:Y:S04]  /*1696d0*/  LDL.LU R9, [R1+0x4c7c] ;  /* 0x004c7c0001097983 */ /* 0x000f280000300800 */
[----:B------:R-:W-:Y:S04]  /*1696e0*/  STL [R1+0x41a4], R19 ;  /* 0x0041a41301007387 */ /* 0x000fe80000100800 */
[----:B------:R-:W4:Y:S04]  /*1696f0*/  LDL.LU R64, [R1+0x41b0] ;  /* 0x0041b00001407983 */ /* 0x000f280000300800 */
[----:B------:R-:W4:Y:S01]  /*169700*/  LDL.LU R61, [R1+0x41bc] ;  /* 0x0041bc00013d7983 */ /* 0x000f220000300800 */
[----:B------:R-:W-:-:S02]  /*169710*/  IMAD.MOV.U32 R7, RZ, RZ, R15 ;  /* 0x000000ffff077224 */ /* 0x000fc400078e000f */
[----:B--2---:R-:W-:Y:S01]  /*169720*/  IMAD.X R16, R16, 0x1, R0, P4 ;  /* 0x0000000110107824 */ /* 0x004fe200020e0600 */
[----:B------:R-:W-:-:S05]  /*169730*/  MOV R6, R5 ;  /* 0x0000000500067202 */ /* 0x000fca0000000f00 */
[----:B------:R1:W-:Y:S01]  /*169740*/  LDGSTS.E [R4+0xd380], [R6.64], P0 ;  /* 0x0d38000006047fae */ /* 0x0003e20008121844 */
[-C--:B------:R-:W-:Y:S02]  /*169750*/  IADD3 R11, P4, R11, R3.reuse, RZ ;  /* 0x000000030b0b7210 */ /* 0x080fe40007f9e0ff */
[----:B------:R-:W-:Y:S02]  /*169760*/  IADD3.X R21, R21, R0, RZ, P2, !PT ;  /* 0x0000000015157210 */ /* 0x000fe400017fe4ff */
[----:B------:R-:W-:-:S03]  /*169770*/  IADD3 R20, P2, R20, R3, RZ ;  /* 0x0000000314147210 */ /* 0x000fc60007f5e0ff */
[----:B------:R-:W-:Y:S04]  /*169780*/  STL [R1+0x41a0], R21 ;  /* 0x0041a01501007387 */ /* 0x000fe80000100800 */
[----:B------:R2:W-:Y:S04]  /*169790*/  STL [R1+0x4c60], R16 ;  /* 0x004c601001007387 */ /* 0x0005e80000100800 */
[----:B------:R-:W4:Y:S04]  /*1697a0*/  LDL.LU R15, [R1+0x4c78] ;  /* 0x004c7800010f7983 */ /* 0x000f280000300800 */
[----:B------:R-:W-:Y:S04]  /*1697b0*/  STL [R1+0x4c6c], R11 ;  /* 0x004c6c0b01007387 */ /* 0x000fe80000100800 */
[----:B------:R-:W4:Y:S04]  /*1697c0*/  LDL.LU R5, [R1+0x4d64] ;  /* 0x004d640001057983 */ /* 0x000f280000300800 */
[----:B------:R-:W-:Y:S04]  /*1697d0*/  STL [R1+0x41ac], R20 ;  /* 0x0041ac1401007387 */ /* 0x000fe80000100800 */
[----:B------:R-:W-:Y:S04]  /*1697e0*/  STL.64 [R1+0x8af0], R20 ;  /* 0x008af01401007387 */ /* 0x000fe80000100a00 */
[----:B------:R-:W4:Y:S01]  /*1697f0*/  LDL.LU R117, [R1+0x41b8] ;  /* 0x0041b80001757983 */ /* 0x000f220000300800 */
[----:B------:R-:W-:-:S03]  /*169800*/  IMAD.X R17, R17, 0x1, R0, P4 ;  /* 0x0000000111117824 */ /* 0x000fc600020e0600 */
[----:B------:R-:W4:Y:S01]  /*169810*/  LDL.LU R126, [R1+0x41c4] ;  /* 0x0041c400017e7983 */ /* 0x000f220000300800 */
[----:B-1----:R-:W-:Y:S01]  /*169820*/  MOV R6, R13 ;  /* 0x0000000d00067202 */ /* 0x002fe20000000f00 */
[----:B------:R-:W-:-:S05]  /*169830*/  IMAD.MOV.U32 R7, RZ, RZ, R16 ;  /* 0x000000ffff077224 */ /* 0x000fca00078e0010 */
[----:B------:R1:W-:Y:S02]  /*169840*/  LDGSTS.E [R4+0xe200], [R6.64], P5 ;  /* 0x0e20000006047fae */ /* 0x0003e4000a921844 */
[----:B-1----:R-:W-:Y:S01]  /*169850*/  IMAD.MOV.U32 R7, RZ, RZ, R17 ;  /* 0x000000ffff077224 */ /* 0x002fe200078e0011 */
[----:B------:R-:W-:-:S05]  /*169860*/  MOV R6, R11 ;  /* 0x0000000b00067202 */ /* 0x000fca0000000f00 */
[----:B------:R1:W-:Y:S01]  /*169870*/  LDGSTS.E [R4+0xe280], [R6.64], P3 ;  /* 0x0e28000006047fae */ /* 0x0003e20009921844 */
[-C--:B---3--:R-:W-:Y:S02]  /*169880*/  IADD3 R8, P4, R8, R3.reuse, RZ ;  /* 0x0000000308087210 */ /* 0x088fe40007f9e0ff */
[----:B----4-:R-:W-:Y:S02]  /*169890*/  IADD3.X R23, R23, R0, RZ, P2, !PT ;  /* 0x0000000017177210 */ /* 0x010fe400017fe4ff */
[----:B------:R-:W-:-:S03]  /*1698a0*/  IADD3 R63, P2, R63, R3, RZ ;  /* 0x000000033f3f7210 */ /* 0x000fc60007f5e0ff */
[----:B------:R-:W-:Y:S04]  /*1698b0*/  STL [R1+0x41a8], R23 ;  /* 0x0041a81701007387 */ /* 0x000fe80000100800 */
[----:B------:R3:W-:Y:S04]  /*1698c0*/  STL [R1+0x4c68], R17 ;  /* 0x004c681101007387 */ /* 0x0007e80000100800 */
[----:B------:R-:W4:Y:S04]  /*1698d0*/  LDL.LU R13, [R1+0x4d60] ;  /* 0x004d6000010d7983 */ /* 0x000f280000300800 */
[----:B------:R-:W-:Y:S04]  /*1698e0*/  STL [R1+0x4c74], R8 ;  /* 0x004c740801007387 */ /* 0x000fe80000100800 */
[----:B--2---:R-:W2:Y:S04]  /*1698f0*/  LDL.LU R16, [R1+0x4d6c] ;  /* 0x004d6c0001107983 */ /* 0x004ea80000300800 */
[----:B------:R-:W-:Y:S04]  /*169900*/  STL [R1+0x41b4], R63 ;  /* 0x0041b43f01007387 */ /* 0x000fe80000100800 */
[----:B------:R-:W2:Y:S04]  /*169910*/  LDL.LU R127, [R1+0x41c0] ;  /* 0x0041c000017f7983 */ /* 0x000ea80000300800 */
[----:B------:R-:W2:Y:S01]  /*169920*/  LDL.LU R120, [R1+0x41cc] ;  /* 0x0041cc0001787983 */ /* 0x000ea20000300800 */
        /* <DEDUP_REMOVED lines=8> */
[----:B---3--:R-:W3:Y:S04]  /*1699b0*/  LDL.LU R17, [R1+0x4d68] ;  /* 0x004d680001117983 */ /* 0x008ee80000300800 */
[----:B------:R-:W3:Y:S04]  /*1699c0*/  LDL.LU R11, [R1+0x4d74] ;  /* 0x004d7400010b7983 */ /* 0x000ee80000300800 */
[----:B------:R-:W-:Y:S04]  /*1699d0*/  STL [R1+0x41bc], R61 ;  /* 0x0041bc3d01007387 */ /* 0x000fe80000100800 */
[----:B------:R-:W3:Y:S04]  /*1699e0*/  LDL.LU R121, [R1+0x41c8] ;  /* 0x0041c80001797983 */ /* 0x000ee80000300800 */
[----:B------:R-:W3:Y:S01]  /*1699f0*/  LDL.LU R113, [R1+0x41d4] ;  /* 0x0041d40001717983 */ /* 0x000ee20000300800 */
[----:B------:R-:W-:-:S02]  /*169a00*/  IMAD.X R15, R15, 0x1, R0, P4 ;  /* 0x000000010f0f7824 */ /* 0x000fc400020e0600 */
[----:B-1----:R-:W-:Y:S01]  /*169a10*/  IMAD.MOV.U32 R7, RZ, RZ, R14 ;  /* 0x000000ffff077224 */ /* 0x002fe200078e000e */
[----:B------:R-:W-:Y:S02]  /*169a20*/  MOV R6, R8 ;  /* 0x0000000800067202 */ /* 0x000fe40000000f00 */
[----:B------:R-:W-:-:S03]  /*169a30*/  IADD3 R5, P4, R5, R3, RZ ;  /* 0x0000000305057210 */ /* 0x000fc60007f9e0ff */
[----:B------:R1:W-:Y:S01]  /*169a40*/  LDGSTS.E [R4+0xe300], [R6.64], P1 ;  /* 0x0e30000006047fae */ /* 0x0003e20008921844 */
[----:B------:R-:W-:Y:S02]  /*169a50*/  IADD3.X R117, R117, R0, RZ, P2, !PT ;  /* 0x0000000075757210 */ /* 0x000fe400017fe4ff */
[----:B------:R-:W-:-:S03]  /*169a60*/  IADD3 R126, P2, R126, R3, RZ ;  /* 0x000000037e7e7210 */ /* 0x000fc60007f5e0ff */
[----:B------:R-:W-:Y:S04]  /*169a70*/  STL [R1+0x41b8], R117 ;  /* 0x0041b87501007387 */ /* 0x000fe80000100800 */
[----:B------:R1:W-:Y:S04]  /*169a80*/  STL [R1+0x4c78], R15 ;  /* 0x004c780f01007387 */ /* 0x0003e80000100800 */
[----:B------:R-:W3:Y:S04]  /*169a90*/  LDL.LU R14, [R1+0x4d70] ;  /* 0x004d7000010e7983 */ /* 0x000ee80000300800 */
[----:B------:R-:W-:Y:S04]  /*169aa0*/  STL [R1+0x4d64], R5 ;  /* 0x004d640501007387 */ /* 0x000fe80000100800 */
[----:B------:R-:W3:Y:S04]  /*169ab0*/  LDL.LU R8, [R1+0x4d7c] ;  /* 0x004d7c0001087983 */ /* 0x000ee80000300800 */
[----:B------:R-:W-:Y:S04]  /*169ac0*/  STL [R1+0x41c4], R126 ;  /* 0x0041c47e01007387 */ /* 0x000fe80000100800 */
[----:B------:R-:W3:Y:S04]  /*169ad0*/  LDL.LU R116, [R1+0x41d0] ;  /* 0x0041d00001747983 */ /* 0x000ee80000300800 */
[----:B------:R-:W3:Y:S01]  /*169ae0*/  LDL.LU R38, [R1+0x41dc] ;  /* 0x0041dc0001267983 */ /* 0x000ee20000300800 */
[----:B-1----:R-:W-:Y:S01]  /*169af0*/  IMAD.MOV.U32 R7, RZ, RZ, R15 ;  /* 0x000000ffff077224 */ /* 0x002fe200078e000f */
[----:B------:R-:W-:-:S05]  /*169b00*/  MOV R6, R9 ;  /* 0x0000000900067202 */ /* 0x000fca0000000f00 */
[----:B------:R1:W-:Y:S02]  /*169b10*/  LDGSTS.E [R4+0xe380], [R6.64], P0 ;  /* 0x0e38000006047fae */ /* 0x0003e40008121844 */
[----:B-1----:R-:W-:Y:S01]  /*169b20*/  MOV R6, R5 ;  /* 0x0000000500067202 */ /* 0x002fe20000000f00 */
[----:B----4-:R-:W-:Y:S01]  /*169b30*/  IMAD.X R13, R13, 0x1, R0, P4 ;  /* 0x000000010d0d7824 */ /* 0x010fe200020e0600 */
[-C--:B--2---:R-:W-:Y:S02]  /*169b40*/  IADD3 R16, P4, R16, R3.reuse, RZ ;  /* 0x0000000310107210 */ /* 0x084fe40007f9e0ff */
[----:B------:R-:W-:Y:S02]  /*169b50*/  IADD3.X R127, R127, R0, RZ, P2, !PT ;  /* 0x000000007f7f7210 */ /* 0x000fe400017fe4ff */
[----:B------:R-:W-:-:S03]  /*169b60*/  IADD3 R120, P2, R120, R3, RZ ;  /* 0x0000000378787210 */ /* 0x000fc60007f5e0ff */
[----:B------:R-:W-:Y:S04]  /*169b70*/  STL [R1+0x41c0], R127 ;  /* 0x0041c07f01007387 */ /* 0x000fe80000100800 */
[----:B------:R-:W-:Y:S04]  /*169b80*/  STL.64 [R1+0x88b0], R126 ;  /* 0x0088b07e01007387 */ /* 0x000fe80000100a00 */
[----:B------:R1:W-:Y:S04]  /*169b90*/  STL [R1+0x4d60], R13 ;  /* 0x004d600d01007387 */ /* 0x0003e80000100800 */
[----:B------:R-:W-:Y:S04]  /*169ba0*/  STL [R1+0x4d6c], R16 ;  /* 0x004d6c1001007387 */ /* 0x000fe80000100800 */
[----:B------:R-:W2:Y:S04]  /*169bb0*/  LDL.LU R15, [R1+0x4d78] ;  /* 0x004d7800010f7983 */ /* 0x000ea80000300800 */
[----:B------:R-:W4:Y:S04]  /*169bc0*/  LDL.LU R9, [R1+0x4e64] ;  /* 0x004e640001097983 */ /* 0x000f280000300800 */
[----:B------:R-:W-:Y:S04]  /*169bd0*/  STL [R1+0x41cc], R120 ;  /* 0x0041cc7801007387 */ /* 0x000fe80000100800 */
[----:B------:R-:W4:Y:S04]  /*169be0*/  LDL.LU R204, [R1+0x41d8] ;  /* 0x0041d80001cc7983 */ /* 0x000f280000300800 */
[----:B------:R-:W4:Y:S01]  /*169bf0*/  LDL.LU R206, [R1+0x41e4] ;  /* 0x0041e40001ce7983 */ /* 0x000f220000300800 */
[----:B------:R-:W-:-:S05]  /*169c00*/  IMAD.MOV.U32 R7, RZ, RZ, R13 ;  /* 0x000000ffff077224 */ /* 0x000fca00078e000d */
[----:B------:R1:W-:Y:S01]  /*169c10*/  LDGSTS.E [R4+0xf200], [R6.64], P5 ;  /* 0x0f20000006047fae */ /* 0x0003e2000a921844 */
        /* <DEDUP_REMOVED lines=13> */
[----:B------:R-:W-:-:S03]  /*169cf0*/  IMAD.X R14, R14, 0x1, R0, P4 ;  /* 0x000000010e0e7824 */ /* 0x000fc600020e0600 */
[----:B------:R-:W4:Y:S01]  /*169d00*/  LDL.LU R33, [R1+0x41f4] ;  /* 0x0041f40001217983 */ /* 0x000f220000300800 */
[----:B------:R-:W-:Y:S01]  /*169d10*/  IMAD.MOV.U32 R7, RZ, RZ, R17 ;  /* 0x000000ffff077224 */ /* 0x000fe200078e0011 */
[-C--:B------:R-:W-:Y:S02]  /*169d20*/  IADD3 R8, P4, R8, R3.reuse, RZ ;  /* 0x0000000308087210 */ /* 0x080fe40007f9e0ff */
[----:B------:R-:W-:Y:S02]  /*169d30*/  IADD3.X R116, R116, R0, RZ, P2, !PT ;  /* 0x0000000074747210 */ /* 0x000fe400017fe4ff */
[----:B------:R-:W-:-:S03]  /*169d40*/  IADD3 R38, P2, R38, R3, RZ ;  /* 0x0000000326267210 */ /* 0x000fc60007f5e0ff */
[----:B------:R-:W-:Y:S04]  /*169d50*/  STL [R1+0x41d0], R116 ;  /* 0x0041d07401007387 */ /* 0x000fe80000100800 */
[----:B------:R-:W-:Y:S04]  /*169d60*/  STL.64 [R1+0x88c0], R116 ;  /* 0x0088c07401007387 */ /* 0x000fe80000100a00 */
[----:B------:R1:W-:Y:S04]  /*169d70*/  STL [R1+0x4d70], R14 ;  /* 0x004d700e01007387 */ /* 0x0003e80000100800 */
[----:B------:R1:W-:Y:S04]  /*169d80*/  STL [R1+0x4d7c], R8 ;  /* 0x004d7c0801007387 */ /* 0x0003e80000100800 */
[----:B---3--:R-:W3:Y:S04]  /*169d90*/  LDL.LU R17, [R1+0x4e68] ;  /* 0x004e680001117983 */ /* 0x008ee80000300800 */
[----:B------:R-:W3:Y:S04]  /*169da0*/  LDL.LU R20, [R1+0x4e74] ;  /* 0x004e740001147983 */ /* 0x000ee80000300800 */
[----:B------:R-:W-:Y:S04]  /*169db0*/  STL [R1+0x41dc], R38 ;  /* 0x0041dc2601007387 */ /* 0x000fe80000100800 */
[----:B------:R-:W-:Y:S04]  /*169dc0*/  STL.64 [R1+0x84e0], R38 ;  /* 0x0084e02601007387 */ /* 0x000fe80000100a00 */
[----:B------:R-:W3:Y:S01]  /*169dd0*/  LDL.LU R37, [R1+0x41e8] ;  /* 0x0041e80001257983 */ /* 0x000ee20000300800 */
[----:B------:R-:W-:-:S03]  /*169de0*/  MOV R6, R16 ;  /* 0x0000001000067202 */ /* 0x000fc60000000f00 */
[----:B------:R-:W3:Y:S04]  /*169df0*/  LDL.LU R34, [R1+0x41f0] ;  /* 0x0041f00001227983 */ /* 0x000ee80000300800 */
[----:B------:R1:W-:Y:S02]  /*169e00*/  LDGSTS.E [R4+0xf280], [R6.64], P3 ;  /* 0x0f28000006047fae */ /* 0x0003e40009921844 */
[----:B-1----:R-:W-:Y:S01]  /*169e10*/  MOV R6, R11 ;  /* 0x0000000b00067202 */ /* 0x002fe20000000f00 */
[----:B------:R-:W-:-:S05]  /*169e20*/  IMAD.MOV.U32 R7, RZ, RZ, R14 ;  /* 0x000000ffff077224 */ /* 0x000fca00078e000e */
[----:B------:R1:W-:Y:S02]  /*169e30*/  LDGSTS.E [R4+0xf300], [R6.64], P1 ;  /* 0x0f30000006047fae */ /* 0x0003e40008921844 */
[----:B-1----:R-:W-:Y:S01]  /*169e40*/  MOV R6, R8 ;  /* 0x0000000800067202 */ /* 0x002fe20000000f00 */
[----:B--2---:R-:W-:Y:S01]  /*169e50*/  IMAD.X R15, R15, 0x1, R0, P4 ;  /* 0x000000010f0f7824 */ /* 0x004fe200020e0600 */
[----:B----4-:R-:W-:Y:S02]  /*169e60*/  IADD3 R9, P4, R9, R3, RZ ;  /* 0x0000000309097210 */ /* 0x010fe40007f9e0ff */
[----:B------:R-:W-:-:S05]  /*169e70*/  IADD3.X R204, R204, R0, RZ, P2, !PT ;  /* 0x00000000cccc7210 */ /* 0x000fca00017fe4ff */
[----:B------:R-:W-:Y:S04]  /*169e80*/  STL [R1+0x41d8], R204 ;  /* 0x0041d8cc01007387 */ /* 0x000fe80000100800 */
[----:B------:R-:W-:Y:S04]  /*169e90*/  STL.64 [R1+0x84e8], R204 ;  /* 0x0084e8cc01007387 */ /* 0x000fe80000100a00 */
[----:B------:R1:W-:Y:S04]  /*169ea0*/  STL [R1+0x4d78], R15 ;  /* 0x004d780f01007387 */ /* 0x0003e80000100800 */
[----:B------:R2:W-:Y:S04]  /*169eb0*/  STL [R1+0x4e64], R9 ;  /* 0x004e640901007387 */ /* 0x0005e80000100800 */
[----:B------:R-:W4:Y:S04]  /*169ec0*/  LDL.LU R11, [R1+0x41fc] ;  /* 0x0041fc00010b7983 */ /* 0x000f280000300800 */
[----:B------:R-:W4:Y:S04]  /*169ed0*/  LDL.LU R27, [R1+0x4e70] ;  /* 0x004e7000011b7983 */ /* 0x000f280000300800 */
[----:B------:R-:W4:Y:S01]  /*169ee0*/  LDL.LU R14, [R1+0x4e7c] ;  /* 0x004e7c00010e7983 */ /* 0x000f220000300800 */
[----:B------:R-:W-:-:S05]  /*169ef0*/  IADD3 R206, P2, R206, R3, RZ ;  /* 0x00000003cece7210 */ /* 0x000fca0007f5e0ff */
[----:B------:R-:W-:Y:S01]  /*169f00*/  STL [R1+0x41e4], R206 ;  /* 0x0041e4ce01007387 */ /* 0x000fe20000100800 */
[----:B------:R-:W-:Y:S01]  /*169f10*/  IMAD.X R13, R13, 0x1, R0, P4 ;  /* 0x000000010d0d7824 */ /* 0x000fe200020e0600 */
[----:B------:R-:W-:Y:S02]  /*169f20*/  IADD3 R5, P4, R5, R3, RZ ;  /* 0x0000000305057210 */ /* 0x000fe40007f9e0ff */
[----:B------:R-:W-:-:S05]  /*169f30*/  IADD3.X R207, R207, R0, RZ, P2, !PT ;  /* 0x00000000cfcf7210 */ /* 0x000fca00017fe4ff */
[----:B------:R-:W-:Y:S04]  /*169f40*/  STL [R1+0x41e0], R207 ;  /* 0x0041e0cf01007387 */ /* 0x000fe80000100800 */
[----:B------:R-:W-:Y:S04]  /*169f50*/  STL.64 [R1+0x84f0], R206 ;  /* 0x0084f0ce01007387 */ /* 0x000fe80000100a00 */
[----:B------:R1:W-:Y:S04]  /*169f60*/  STL [R1+0x4e60], R13 ;  /* 0x004e600d01007387 */ /* 0x0003e80000100800 */
[----:B------:R-:W-:Y:S04]  /*169f70*/  STL [R1+0x4e6c], R5 ;  /* 0x004e6c0501007387 */ /* 0x000fe80000100800 */
[----:B------:R-:W4:Y:S04]  /*169f80*/  LDL.LU R26, [R1+0x41f8] ;  /* 0x0041f800011a7983 */ /* 0x000f280000300800 */
[----:B------:R-:W4:Y:S01]  /*169f90*/  LDL.LU R8, [R1+0x4204] ;  /* 0x0042040001087983 */ /* 0x000f220000300800 */
[----:B------:R-:W-:Y:S01]  /*169fa0*/  IADD3 R36, P2, R36, R3, RZ ;  /* 0x0000000324247210 */ /* 0x000fe20007f5e0ff */
[----:B------:R-:W-:-:S02]  /*169fb0*/  IMAD.MOV.U32 R7, RZ, RZ, R15 ;  /* 0x000000ffff077224 */ /* 0x000fc400078e000f */
[----:B------:R-:W4:Y:S04]  /*169fc0*/  LDL.LU R21, [R1+0x4e78] ;  /* 0x004e780001157983 */ /* 0x000f280000300800 */
[----:B------:R-:W4:Y:S04]  /*169fd0*/  LDL.LU R18, [R1+0x4f64] ;  /* 0x004f640001127983 */ /* 0x000f280000300800 */
[----:B------:R-:W4:Y:S04]  /*169fe0*/  LDL.LU R25, [R1+0x4f6c] ;  /* 0x004f6c0001197983 */ /* 0x000f280000300800 */
[----:B------:R-:W-:Y:S01]  /*169ff0*/  STL [R1+0x41ec], R36 ;  /* 0x0041ec2401007387 */ /* 0x000fe20000100800 */
[----:B---3--:R-:W-:-:S03]  /*16a000*/  IMAD.X R17, R17, 0x1, R0, P4 ;  /* 0x0000000111117824 */ /* 0x008fc600020e0600 */
[----:B------:R3:W-:Y:S01]  /*16a010*/  LDGSTS.E [R4+0xf380], [R6.64], P0 ;  /* 0x0f38000006047fae */ /* 0x0007e20008121844 */
[----:B------:R-:W-:Y:S02]  /*16a020*/  IADD3 R20, P4, R20, R3, RZ ;  /* 0x0000000314147210 */ /* 0x000fe40007f9e0ff */
[----:B------:R-:W-:-:S05]  /*16a030*/  IADD3.X R37, R37, R0, RZ, P2, !PT ;  /* 0x0000000025257210 */ /* 0x000fca00017fe4ff */
[----:B------:R-:W-:Y:S01]  /*16a040*/  STL [R1+0x41e8], R37 ;  /* 0x0041e82501007387 */ /* 0x000fe20000100800 */
[----:B---3--:R-:W-:-:S03]  /*16a050*/  MOV R6, R9 ;  /* 0x0000000900067202 */ /* 0x008fc60000000f00 */
[----:B------:R-:W-:Y:S01]  /*16a060*/  STL.64 [R1+0x84f8], R36 ;  /* 0x0084f82401007387 */ /* 0x000fe20000100a00 */
[----:B------:R-:W-:-:S03]  /*16a070*/  IADD3 R33, P2, R33, R3, RZ ;  /* 0x0000000321217210 */ /* 0x000fc60007f5e0ff */
[----:B------:R-:W-:Y:S04]  /*16a080*/  STL [R1+0x4e68], R17 ;  /* 0x004e681101007387 */ /* 0x000fe80000100800 */
[----:B------:R-:W-:Y:S04]  /*16a090*/  STL [R1+0x4e74], R20 ;  /* 0x004e741401007387 */ /* 0x000fe80000100800 */
[----:B-1----:R-:W3:Y:S04]  /*16a0a0*/  LDL.LU R15, [R1+0x4200] ;  /* 0x00420000010f7983 */ /* 0x002ee80000300800 */
[----:B--2---:R-:W2:Y:S01]  /*16a0b0*/  LDL.LU R9, [R1+0x420c] ;  /* 0x00420c0001097983 */ /* 0x004ea20000300800 */
[----:B------:R-:W-:Y:S01]  /*16a0c0*/  IADD3.X R34, R34, R0, RZ, P2, !PT ;  /* 0x0000000022227210 */ /* 0x000fe200017fe4ff */
[----:B------:R-:W-:-:S02]  /*16a0d0*/  IMAD.MOV.U32 R7, RZ, RZ, R13 ;  /* 0x000000ffff077224 */ /* 0x000fc400078e000d */
[----:B------:R-:W2:Y:S04]  /*16a0e0*/  LDL.LU R22, [R1+0x4f60] ;  /* 0x004f600001167983 */ /* 0x000ea80000300800 */
[----:B------:R-:W2:Y:S04]  /*16a0f0*/  LDL.LU R16, [R1+0x4f74] ;  /* 0x004f740001107983 */ /* 0x000ea80000300800 */
[----:B------:R-:W-:Y:S04]  /*16a100*/  STL [R1+0x41f4], R33 ;  /* 0x0041f42101007387 */ /* 0x000fe80000100800 */
[----:B------:R-:W2:Y:S04]  /*16a110*/  LDL.LU R13, [R1+0x4208] ;  /* 0x00420800010d7983 */ /* 0x000ea80000300800 */
[----:B------:R1:W-:Y:S02]  /*16a120*/  LDGSTS.E [R4+0x10200], [R6.64], P5 ;  /* 0x1020000006047fae */ /* 0x0003e4000a921844 */
[----:B-1----:R-:W-:Y:S01]  /*16a130*/  IMAD.MOV.U32 R7, RZ, RZ, R17 ;  /* 0x000000ffff077224 */ /* 0x002fe200078e0011 */
[----:B------:R-:W-:-:S05]  /*16a140*/  MOV R6, R5 ;  /* 0x0000000500067202 */ /* 0x000fca0000000f00 */
[----:B------:R1:W-:Y:S01]  /*16a150*/  LDGSTS.E [R4+0x10280], [R6.64], P3 ;  /* 0x1028000006047fae */ /* 0x0003e20009921844 */
[----:B----4-:R-:W-:-:S05]  /*16a160*/  IADD3 R11, P2, R11, R3, RZ ;  /* 0x000000030b0b7210 */ /* 0x010fca0007f5e0ff */
[----:B------:R4:W-:Y:S01]  /*16a170*/  STL [R1+0x41fc], R11 ;  /* 0x0041fc0b01007387 */ /* 0x0009e20000100800 */
[----:B------:R-:W-:Y:S01]  /*16a180*/  IMAD.X R27, R27, 0x1, R0, P4 ;  /* 0x000000011b1b7824 */ /* 0x000fe200020e0600 */
[----:B------:R-:W-:Y:S02]  /*16a190*/  IADD3 R14, P4, R14, R3, RZ ;  /* 0x000000030e0e7210 */ /* 0x000fe40007f9e0ff */
[----:B----4-:R-:W4:Y:S04]  /*16a1a0*/  LDL.LU R11, [R1+0x4214] ;  /* 0x00421400010b7983 */ /* 0x010f280000300800 */
[----:B------:R-:W4:Y:S04]  /*16a1b0*/  LDL.LU R28, [R1+0x4f68] ;  /* 0x004f6800011c7983 */ /* 0x000f280000300800 */
[----:B------:R-:W-:Y:S04]  /*16a1c0*/  STL [R1+0x41f0], R34 ;  /* 0x0041f02201007387 */ /* 0x000fe80000100800 */
[----:B------:R-:W-:Y:S04]  /*16a1d0*/  STL.64 [R1+0x8500], R34 ;  /* 0x0085002201007387 */ /* 0x000fe80000100a00 */
[----:B------:R-:W-:Y:S04]  /*16a1e0*/  STL [R1+0x4e70], R27 ;  /* 0x004e701b01007387 */ /* 0x000fe80000100800 */
[----:B------:R-:W-:Y:S04]  /*16a1f0*/  STL [R1+0x4e7c], R14 ;  /* 0x004e7c0e01007387 */ /* 0x000fe80000100800 */
[----:B------:R-:W4:Y:S04]  /*16a200*/  LDL.LU R17, [R1+0x4210] ;  /* 0x0042100001117983 */ /* 0x000f280000300800 */
[----:B------:R-:W4:Y:S01]  /*16a210*/  LDL.LU R5, [R1+0x4f7c] ;  /* 0x004f7c0001057983 */ /* 0x000f220000300800 */
[----:B------:R-:W-:-:S02]  /*16a220*/  IADD3.X R26, R26, R0, RZ, P2, !PT ;  /* 0x000000001a1a7210 */ /* 0x000fc400017fe4ff */
[----:B------:R-:W-:-:S05]  /*16a230*/  IADD3 R8, P2, R8, R3, RZ ;  /* 0x0000000308087210 */ /* 0x000fca0007f5e0ff */
[----:B------:R1:W-:Y:S04]  /*16a240*/  STL [R1+0x4204], R8 ;  /* 0x0042040801007387 */ /* 0x0003e80000100800 */
[----:B-1----:R-:W4:Y:S04]  /*16a250*/  LDL.LU R8, [R1+0x421c] ;  /* 0x00421c0001087983 */ /* 0x002f280000300800 */
[----:B------:R1:W-:Y:S04]  /*16a260*/  STL [R1+0x41f8], R26 ;  /* 0x0041f81a01007387 */ /* 0x0003e80000100800 */
[----:B-1----:R-:W4:Y:S01]  /*16a270*/  LDL.LU R26, [R1+0x4f70] ;  /* 0x004f7000011a7983 */ /* 0x002f220000300800 */
[----:B------:R-:W-:Y:S01]  /*16a280*/  IMAD.X R21, R21, 0x1, R0, P4 ;  /* 0x0000000115157824 */ /* 0x000fe200020e0600 */
[----:B------:R-:W-:-:S02]  /*16a290*/  IADD3 R18, P4, R18, R3, RZ ;  /* 0x0000000312127210 */ /* 0x000fc40007f9e0ff */
[----:B------:R-:W-:Y:S01]  /*16a2a0*/  MOV R6, R20 ;  /* 0x0000001400067202 */ /* 0x000fe20000000f00 */
[----:B------:R-:W-:Y:S01]  /*16a2b0*/  IMAD.MOV.U32 R7, RZ, RZ, R27 ;  /* 0x000000ffff077224 */ /* 0x000fe200078e001b */
[----:B------:R-:W4:Y:S04]  /*16a2c0*/  LDL.LU R20, [R1+0x5064] ;  /* 0x0050640001147983 */ /* 0x000f280000300800 */
[----:B------:R-:W-:Y:S04]  /*16a2d0*/  STL [R1+0x4e78], R21 ;  /* 0x004e781501007387 */ /* 0x000fe80000100800 */
[----:B------:R-:W-:Y:S04]  /*16a2e0*/  STL [R1+0x4f64], R18 ;  /* 0x004f641201007387 */ /* 0x000fe80000100800 */
[----:B------:R-:W4:Y:S04]  /*16a2f0*/  LDL.LU R27, [R1+0x4218] ;  /* 0x00421800011b7983 */ /* 0x000f280000300800 */
[----:B------:R1:W-:Y:S01]  /*16a300*/  LDGSTS.E [R4+0x10300], [R6.64], P1 ;  /* 0x1030000006047fae */ /* 0x0003e20008921844 */
[----:B---3--:R-:W-:-:S02]  /*16a310*/  IADD3.X R15, R15, R0, RZ, P2, !PT ;  /* 0x000000000f0f7210 */ /* 0x008fc400017fe4ff */
[----:B--2---:R-:W-:Y:S01]  /*16a320*/  IADD3 R9, P2, R9, R3, RZ ;  /* 0x0000000309097210 */ /* 0x004fe20007f5e0ff */
[----:B------:R-:W-:-:S04]  /*16a330*/  IMAD.X R22, R22, 0x1, R0, P4 ;  /* 0x0000000116167824 */ /* 0x000fc800020e0600 */
[----:B------:R2:W-:Y:S01]  /*16a340*/  STL [R1+0x420c], R9 ;  /* 0x00420c0901007387 */ /* 0x0005e20000100800 */
[----:B------:R-:W-:-:S03]  /*16a350*/  IADD3 R25, P4, R25, R3, RZ ;  /* 0x0000000319197210 */ /* 0x000fc60007f9e0ff */
[----:B------:R3:W-:Y:S01]  /*16a360*/  STL [R1+0x4200], R15 ;  /* 0x0042000f01007387 */ /* 0x0007e20000100800 */
[----:B-1----:R-:W-:-:S03]  /*16a370*/  MOV R6, R14 ;  /* 0x0000000e00067202 */ /* 0x002fc60000000f00 */
[----:B--2---:R-:W2:Y:S01]  /*16a380*/  LDL.LU R9, [R1+0x4224] ;  /* 0x0042240001097983 */ /* 0x004ea20000300800 */
[----:B------:R-:W-:-:S03]  /*16a390*/  IADD3.X R13, R13, R0, RZ, P2, !PT ;  /* 0x000000000d0d7210 */ /* 0x000fc600017fe4ff */
[----:B---3--:R-:W3:Y:S04]  /*16a3a0*/  LDL.LU R15, [R1+0x4f78] ;  /* 0x004f7800010f7983 */ /* 0x008ee80000300800 */
[----:B------:R-:W3:Y:S04]  /*16a3b0*/  LDL.LU R14, [R1+0x506c] ;  /* 0x00506c00010e7983 */ /* 0x000ee80000300800 */
[----:B------:R-:W-:Y:S04]  /*16a3c0*/  STL [R1+0x4f60], R22 ;  /* 0x004f601601007387 */ /* 0x000fe80000100800 */
[----:B------:R-:W-:Y:S04]  /*16a3d0*/  STL [R1+0x4f6c], R25 ;  /* 0x004f6c1901007387 */ /* 0x000fe80000100800 */
[----:B------:R1:W-:Y:S01]  /*16a3e0*/  STL [R1+0x4208], R13 ;  /* 0x0042080d01007387 */ /* 0x0003e20000100800 */
[----:B------:R-:W-:-:S05]  /*16a3f0*/  IMAD.MOV.U32 R7, RZ, RZ, R21 ;  /* 0x000000ffff077224 */ /* 0x000fca00078e0015 */
[----:B------:R1:W-:Y:S04]  /*16a400*/  LDGSTS.E [R4+0x10380], [R6.64], P0 ;  /* 0x1038000006047fae */ /* 0x0003e80008121844 */
[----:B-1----:R-:W3:Y:S01]  /*16a410*/  LDL.LU R13, [R1+0x4220] ;  /* 0x00422000010d7983 */ /* 0x002ee20000300800 */
[----:B------:R-:W-:Y:S01]  /*16a420*/  IMAD.MOV.U32 R7, RZ, RZ, R22 ;  /* 0x000000ffff077224 */ /* 0x000fe200078e0016 */
[----:B------:R-:W-:-:S05]  /*16a430*/  MOV R6, R18 ;  /* 0x0000001200067202 */ /* 0x000fca0000000f00 */
[----:B------:R1:W-:Y:S02]  /*16a440*/  LDGSTS.E [R4+0x11200], [R6.64], P5 ;  /* 0x1120000006047fae */ /* 0x0003e4000a921844 */
[----:B-1----:R-:W-:Y:S02]  /*16a450*/  MOV R6, R25 ;  /* 0x0000001900067202 */ /* 0x002fe40000000f00 */
[----:B----4-:R-:W-:Y:S01]  /*16a460*/  IADD3 R11, P2, R11, R3, RZ ;  /* 0x000000030b0b7210 */ /* 0x010fe20007f5e0ff */
[----:B------:R-:W-:-:S04]  /*16a470*/  IMAD.X R28, R28, 0x1, R0, P4 ;  /* 0x000000011c1c7824 */ /* 0x000fc800020e0600 */
[----:B------:R1:W-:Y:S01]  /*16a480*/  STL [R1+0x4214], R11 ;  /* 0x0042140b01007387 */ /* 0x0003e20000100800 */
[----:B------:R-:W-:-:S03]  /*16a490*/  IADD3 R16, P4, R16, R3, RZ ;  /* 0x0000000310107210 */ /* 0x000fc60007f9e0ff */
[----:B-1----:R-:W4:Y:S04]  /*16a4a0*/  LDL.LU R11, [R1+0x422c] ;  /* 0x00422c00010b7983 */ /* 0x002f280000300800 */
[----:B------:R-:W4:Y:S01]  /*16a4b0*/  LDL.LU R21, [R1+0x5060] ;  /* 0x0050600001157983 */ /* 0x000f220000300800 */
[----:B------:R-:W-:-:S03]  /*16a4c0*/  IADD3.X R17, R17, R0, RZ, P2, !PT ;  /* 0x0000000011117210 */ /* 0x000fc600017fe4ff */
[----:B------:R-:W-:Y:S04]  /*16a4d0*/  STL [R1+0x4f68], R28 ;  /* 0x004f681c01007387 */ /* 0x000fe80000100800 */
[----:B------:R-:W-:Y:S04]  /*16a4e0*/  STL [R1+0x4f74], R16 ;  /* 0x004f741001007387 */ /* 0x000fe80000100800 */
[----:B------:R1:W-:Y:S04]  /*16a4f0*/  STL [R1+0x4210], R17 ;  /* 0x0042101101007387 */ /* 0x0003e80000100800 */
[----:B-1----:R-:W4:Y:S04]  /*16a500*/  LDL.LU R17, [R1+0x5074] ;  /* 0x0050740001117983 */ /* 0x002f280000300800 */
[----:B------:R-:W4:Y:S01]  /*16a510*/  LDL.LU R22, [R1+0x4228] ;  /* 0x0042280001167983 */ /* 0x000f220000300800 */
[----:B------:R-:W-:-:S05]  /*16a520*/  IADD3 R8, P2, R8, R3, RZ ;  /* 0x0000000308087210 */ /* 0x000fca0007f5e0ff */
[----:B------:R1:W-:Y:S04]  /*16a530*/  STL [R1+0x421c], R8 ;  /* 0x00421c0801007387 */ /* 0x0003e80000100800 */
[----:B-1----:R-:W4:Y:S01]  /*16a540*/  LDL.LU R8, [R1+0x4234] ;  /* 0x0042340001087983 */ /* 0x002f220000300800 */
[----:B------:R-:W-:Y:S01]  /*16a550*/  IMAD.X R26, R26, 0x1, R0, P4 ;  /* 0x000000011a1a7824 */ /* 0x000fe200020e0600 */
[----:B------:R-:W-:Y:S02]  /*16a560*/  IADD3 R5, P4, R5, R3, RZ ;  /* 0x0000000305057210 */ /* 0x000fe40007f9e0ff */
[----:B------:R-:W4:Y:S04]  /*16a570*/  LDL.LU R18, [R1+0x5068] ;  /* 0x0050680001127983 */ /* 0x000f280000300800 */
[----:B------:R-:W4:Y:S04]  /*16a580*/  LDL.LU R25, [R1+0x507c] ;  /* 0x00507c0001197983 */ /* 0x000f280000300800 */
[----:B------:R-:W-:Y:S04]  /*16a590*/  STL [R1+0x4f70], R26 ;  /* 0x004f701a01007387 */ /* 0x000fe80000100800 */
[----:B------:R-:W-:Y:S04]  /*16a5a0*/  STL [R1+0x4f7c], R5 ;  /* 0x004f7c0501007387 */ /* 0x000fe80000100800 */
[----:B------:R-:W4:Y:S04]  /*16a5b0*/  LDL.LU R30, [R1+0x4230] ;  /* 0x00423000011e7983 */ /* 0x000f280000300800 */
[----:B------:R-:W4:Y:S01]  /*16a5c0*/  LDL.LU R29, [R1+0x423c] ;  /* 0x00423c00011d7983 */ /* 0x000f220000300800 */
[----:B------:R-:W-:Y:S01]  /*16a5d0*/  IADD3.X R27, R27, R0, RZ, P2, !PT ;  /* 0x000000001b1b7210 */ /* 0x000fe200017fe4ff */
[----:B------:R-:W-:-:S04]  /*16a5e0*/  IMAD.MOV.U32 R7, RZ, RZ, R28 ;  /* 0x000000ffff077224 */ /* 0x000fc800078e001c */
[----:B------:R1:W-:Y:S04]  /*16a5f0*/  STL [R1+0x4218], R27 ;  /* 0x0042181b01007387 */ /* 0x0003e80000100800 */
[----:B------:R3:W-:Y:S04]  /*16a600*/  LDGSTS.E [R4+0x11280], [R6.64], P3 ;  /* 0x1128000006047fae */ /* 0x0007e80009921844 */
[----:B-1----:R-:W4:Y:S01]  /*16a610*/  LDL.LU R27, [R1+0x5070] ;  /* 0x00507000011b7983 */ /* 0x002f220000300800 */
[-C--:B--2---:R-:W-:Y:S01]  /*16a620*/  IADD3 R9, P2, R9, R3.reuse, RZ ;  /* 0x0000000309097210 */ /* 0x084fe20007f5e0ff */
[----:B---3--:R-:W-:Y:S01]  /*16a630*/  IMAD.X R15, R15, 0x1, R0, P4 ;  /* 0x000000010f0f7824 */ /* 0x008fe200020e0600 */
[----:B------:R-:W-:-:S03]  /*16a640*/  IADD3 R20, P4, R20, R3, RZ ;  /* 0x0000000314147210 */ /* 0x000fc60007f9e0ff */
[----:B------:R1:W-:Y:S01]  /*16a650*/  STL [R1+0x4224], R9 ;  /* 0x0042240901007387 */ /* 0x0003e20000100800 */
[----:B------:R-:W-:Y:S01]  /*16a660*/  IMAD.MOV.U32 R7, RZ, RZ, R26 ;  /* 0x000000ffff077224 */ /* 0x000fe200078e001a */
[----:B------:R-:W-:-:S05]  /*16a670*/  MOV R6, R16 ;  /* 0x0000001000067202 */ /* 0x000fca0000000f00 */
[----:B------:R2:W-:Y:S04]  /*16a680*/  LDGSTS.E [R4+0x11300], [R6.64], P1 ;  /* 0x1130000006047fae */ /* 0x0005e80008921844 */
[----:B-1----:R-:W3:Y:S04]  /*16a690*/  LDL.LU R9, [R1+0x5164] ;  /* 0x0051640001097983 */ /* 0x002ee80000300800 */
[----:B------:R-:W-:Y:S04]  /*16a6a0*/  STL [R1+0x4f78], R15 ;  /* 0x004f780f01007387 */ /* 0x000fe80000100800 */
[----:B------:R-:W-:Y:S04]  /*16a6b0*/  STL [R1+0x5064], R20 ;  /* 0x0050641401007387 */ /* 0x000fe80000100800 */
[----:B------:R-:W3:Y:S01]  /*16a6c0*/  LDL.LU R26, [R1+0x5078] ;  /* 0x00507800011a7983 */ /* 0x000ee20000300800 */
[----:B------:R-:W-:-:S05]  /*16a6d0*/  IADD3.X R13, R13, R0, RZ, P2, !PT ;  /* 0x000000000d0d7210 */ /* 0x000fca00017fe4ff */
[----:B------:R1:W-:Y:S01]  /*16a6e0*/  STL [R1+0x4220], R13 ;  /* 0x0042200d01007387 */ /* 0x0003e20000100800 */
[----:B--2---:R-:W-:Y:S01]  /*16a6f0*/  MOV R6, R5 ;  /* 0x0000000500067202 */ /* 0x004fe20000000f00 */
[----:B------:R-:W-:-:S05]  /*16a700*/  IMAD.MOV.U32 R7, RZ, RZ, R15 ;  /* 0x000000ffff077224 */ /* 0x000fca00078e000f */
[----:B------:R2:W-:Y:S04]  /*16a710*/  LDGSTS.E [R4+0x11380], [R6.64], P0 ;  /* 0x1138000006047fae */ /* 0x0005e80008121844 */
[----:B-1----:R-:W3:Y:S04]  /*16a720*/  LDL.LU R13, [R1+0x4238] ;  /* 0x00423800010d7983 */ /* 0x002ee80000300800 */
[----:B------:R-:W3:Y:S01]  /*16a730*/  LDL.LU R28, [R1+0x4244] ;  /* 0x00424400011c7983 */ /* 0x000ee20000300800 */
[----:B--2---:R-:W-:Y:S02]  /*16a740*/  MOV R6, R20 ;  /* 0x0000001400067202 */ /* 0x004fe40000000f00 */
[----:B----4-:R-:W-:Y:S01]  /*16a750*/  IADD3 R11, P2, R11, R3, RZ ;  /* 0x000000030b0b7210 */ /* 0x010fe20007f5e0ff */
[----:B------:R-:W-:-:S04]  /*16a760*/  IMAD.X R21, R21, 0x1, R0, P4 ;  /* 0x0000000115157824 */ /* 0x000fc800020e0600 */
[----:B------:R1:W-:Y:S01]  /*16a770*/  STL [R1+0x422c], R11 ;  /* 0x00422c0b01007387 */ /* 0x0003e20000100800 */
[----:B------:R-:W-:-:S03]  /*16a780*/  IADD3 R14, P4, R14, R3, RZ ;  /* 0x000000030e0e7210 */ /* 0x000fc60007f9e0ff */
[----:B-1----:R-:W2:Y:S04]  /*16a790*/  LDL.LU R11, [R1+0x516c] ;  /* 0x00516c00010b7983 */ /* 0x002ea80000300800 */
[----:B------:R-:W4:Y:S04]  /*16a7a0*/  LDL.LU R5, [R1+0x4240] ;  /* 0x0042400001057983 */ /* 0x000f280000300800 */
[----:B------:R-:W-:Y:S04]  /*16a7b0*/  STL [R1+0x5060], R21 ;  /* 0x0050601501007387 */ /* 0x000fe80000100800 */
[----:B------:R-:W2:Y:S01]  /*16a7c0*/  LDL.LU R15, [R1+0x424c] ;  /* 0x00424c00010f7983 */ /* 0x000ea20000300800 */
[----:B------:R-:W-:-:S03]  /*16a7d0*/  IADD3.X R22, R22, R0, RZ, P2, !PT ;  /* 0x0000000016167210 */ /* 0x000fc600017fe4ff */
[----:B------:R-:W-:Y:S04]  /*16a7e0*/  STL [R1+0x506c], R14 ;  /* 0x00506c0e01007387 */ /* 0x000fe80000100800 */
[----:B------:R-:W2:Y:S04]  /*16a7f0*/  LDL.LU R16, [R1+0x5160] ;  /* 0x0051600001107983 */ /* 0x000ea80000300800 */
[----:B------:R1:W-:Y:S04]  /*16a800*/  STL [R1+0x4228], R22 ;  /* 0x0042281601007387 */ /* 0x0003e80000100800 */
[----:B-1----:R-:W2:Y:S01]  /*16a810*/  LDL.LU R22, [R1+0x4248] ;  /* 0x0042480001167983 */ /* 0x002ea20000300800 */
[----:B------:R-:W-:-:S05]  /*16a820*/  IMAD.MOV.U32 R7, RZ, RZ, R21 ;  /* 0x000000ffff077224 */ /* 0x000fca00078e0015 */
[----:B------:R1:W-:Y:S01]  /*16a830*/  LDGSTS.E [R4+0x12200], [R6.64], P5 ;  /* 0x1220000006047fae */ /* 0x0003e2000a921844 */
[----:B------:R-:W-:Y:S01]  /*16a840*/  IADD3 R8, P2, R8, R3, RZ ;  /* 0x0000000308087210 */ /* 0x000fe20007f5e0ff */
[----:B------:R-:W-:-:S04]  /*16a850*/  IMAD.X R18, R18, 0x1, R0, P4 ;  /* 0x0000000112127824 */ /* 0x000fc800020e0600 */
[----:B------:R1:W-:Y:S01]  /*16a860*/  STL [R1+0x4234], R8 ;  /* 0x0042340801007387 */ /* 0x0003e20000100800 */
[----:B------:R-:W-:-:S03]  /*16a870*/  IADD3 R17, P4, R17, R3, RZ ;  /* 0x0000000311117210 */ /* 0x000fc60007f9e0ff */
[----:B-1----:R-:W2:Y:S04]  /*16a880*/  LDL.LU R8, [R1+0x5174] ;  /* 0x0051740001087983 */ /* 0x002ea80000300800 */
[----:B------:R-:W2:Y:S01]  /*16a890*/  LDL.LU R21, [R1+0x4254] ;  /* 0x0042540001157983 */ /* 0x000ea20000300800 */
[----:B------:R-:W-:-:S03]  /*16a8a0*/  IADD3.X R30, R30, R0, RZ, P2, !PT ;  /* 0x000000001e1e7210 */ /* 0x000fc600017fe4ff */
[----:B------:R1:W-:Y:S01]  /*16a8b0*/  STL [R1+0x5068], R18 ;  /* 0x0050681201007387 */ /* 0x0003e20000100800 */
[----:B------:R-:W-:-:S03]  /*16a8c0*/  IADD3 R29, P2, R29, R3, RZ ;  /* 0x000000031d1d7210 */ /* 0x000fc60007f5e0ff */
[----:B------:R-:W2:Y:S01]  /*16a8d0*/  LDL.LU R20, [R1+0x5168] ;  /* 0x0051680001147983 */ /* 0x000ea20000300800 */
[----:B------:R-:W-:-:S03]  /*16a8e0*/  IMAD.MOV.U32 R7, RZ, RZ, R18 ;  /* 0x000000ffff077224 */ /* 0x000fc600078e0012 */
[----:B------:R-:W-:Y:S04]  /*16a8f0*/  STL [R1+0x5074], R17 ;  /* 0x0050741101007387 */ /* 0x000fe80000100800 */
[----:B------:R-:W-:Y:S04]  /*16a900*/  STL [R1+0x4230], R30 ;  /* 0x0042301e01007387 */ /* 0x000fe80000100800 */
[----:B------:R-:W-:Y:S04]  /*16a910*/  STL [R1+0x423c], R29 ;  /* 0x00423c1d01007387 */ /* 0x000fe80000100800 */
[----:B-1----:R-:W2:Y:S01]  /*16a920*/  LDL.LU R18, [R1+0x4250] ;  /* 0x0042500001127983 */ /* 0x002ea20000300800 */
[----:B------:R-:W-:Y:S01]  /*16a930*/  IMAD.X R27, R27, 0x1, R0, P4 ;  /* 0x000000011b1b7824 */ /* 0x000fe200020e0600 */
[----:B------:R-:W-:-:S02]  /*16a940*/  IADD3 R25, P4, R25, R3, RZ ;  /* 0x0000000319197210 */ /* 0x000fc40007f9e0ff */
[----:B------:R-:W-:Y:S02]  /*16a950*/  MOV R6, R14 ;  /* 0x0000000e00067202 */ /* 0x000fe40000000f00 */
[----:B------:R-:W-:Y:S04]  /*16a960*/  STL [R1+0x5070], R27 ;  /* 0x0050701b01007387 */ /* 0x000fe80000100800 */
[----:B------:R-:W2:Y:S04]  /*16a970*/  LDL.LU R14, [R1+0x517c] ;  /* 0x00517c00010e7983 */ /* 0x000ea80000300800 */
[----:B------:R-:W-:Y:S04]  /*16a980*/  STL [R1+0x507c], R25 ;  /* 0x00507c1901007387 */ /* 0x000fe80000100800 */
[----:B------:R1:W-:Y:S01]  /*16a990*/  LDGSTS.E [R4+0x12280], [R6.64], P3 ;  /* 0x1228000006047fae */ /* 0x0003e20009921844 */
[----:B---3--:R-:W-:Y:S01]  /*16a9a0*/  IMAD.X R26, R26, 0x1, R0, P4 ;  /* 0x000000011a1a7824 */ /* 0x008fe200020e0600 */
[----:B------:R-:W-:-:S02]  /*16a9b0*/  IADD3 R9, P4, R9, R3, RZ ;  /* 0x0000000309097210 */ /* 0x000fc40007f9e0ff */
[----:B-1----:R-:W-:Y:S02]  /*16a9c0*/  MOV R6, R17 ;  /* 0x0000001100067202 */ /* 0x002fe40000000f00 */
[----:B------:R-:W-:Y:S02]  /*16a9d0*/  IADD3.X R13, R13, R0, RZ, P2, !PT ;  /* 0x000000000d0d7210 */ /* 0x000fe400017fe4ff */
[----:B------:R-:W-:-:S03]  /*16a9e0*/  IADD3 R28, P2, R28, R3, RZ ;  /* 0x000000031c1c7210 */ /* 0x000fc60007f5e0ff */
[----:B------:R1:W-:Y:S04]  /*16a9f0*/  STL [R1+0x4238], R13 ;  /* 0x0042380d01007387 */ /* 0x0003e80000100800 */
[----:B-1----:R-:W3:Y:S04]  /*16aa00*/  LDL.LU R13, [R1+0x5170] ;  /* 0x00517000010d7983 */ /* 0x002ee80000300800 */
[----:B------:R-:W-:Y:S04]  /*16aa10*/  STL [R1+0x4244], R28 ;  /* 0x0042441c01007387 */ /* 0x000fe80000100800 */
[----:B------:R-:W-:Y:S04]  /*16aa20*/  STL [R1+0x5078], R26 ;  /* 0x0050781a01007387 */ /* 0x000fe80000100800 */
[----:B------:R-:W-:Y:S01]  /*16aa30*/  STL [R1+0x5164], R9 ;  /* 0x0051640901007387 */ /* 0x000fe20000100800 */
[----:B------:R-:W-:-:S05]  /*16aa40*/  IMAD.MOV.U32 R7, RZ, RZ, R27 ;  /* 0x000000ffff077224 */ /* 0x000fca00078e001b */
[----:B------:R1:W-:Y:S02]  /*16aa50*/  LDGSTS.E [R4+0x12300], [R6.64], P1 ;  /* 0x1230000006047fae */ /* 0x0003e40008921844 */
[----:B-1----:R-:W-:Y:S01]  /*16aa60*/  MOV R6, R25 ;  /* 0x0000001900067202 */ /* 0x002fe20000000f00 */
[----:B------:R-:W-:-:S05]  /*16aa70*/  IMAD.MOV.U32 R7, RZ, RZ, R26 ;  /* 0x000000ffff077224 */ /* 0x000fca00078e001a */
[----:B------:R1:W-:Y:S02]  /*16aa80*/  LDGSTS.E [R4+0x12380], [R6.64], P0 ;  /* 0x1238000006047fae */ /* 0x0003e40008121844 */
[----:B-1----:R-:W-:Y:S02]  /*16aa90*/  MOV R6, R9 ;  /* 0x0000000900067202 */ /* 0x002fe40000000f00 */
[----:B----4-:R-:W-:-:S05]  /*16aaa0*/  IADD3.X R5, R5, R0, RZ, P2, !PT ;  /* 0x0000000005057210 */ /* 0x010fca00017fe4ff */
[----:B------:R1:W-:Y:S01]  /*16aab0*/  STL [R1+0x4240], R5 ;  /* 0x0042400501007387 */ /* 0x0003e20000100800 */
[----:B--2---:R-:W-:-:S03]  /*16aac0*/  IADD3 R15, P2, R15, R3, RZ ;  /* 0x000000030f0f7210 */ /* 0x004fc60007f5e0ff */
[----:B-1----:R-:W2:Y:S01]  /*16aad0*/  LDL.LU R5, [R1+0x429c] ;  /* 0x00429c0001057983 */ /* 0x002ea20000300800 */
[----:B------:R-:W-:Y:S01]  /*16aae0*/  IMAD.X R16, R16, 0x1, R0, P4 ;  /* 0x0000000110107824 */ /* 0x000fe200020e0600 */
[----:B------:R-:W-:Y:S02]  /*16aaf0*/  IADD3 R11, P4, R11, R3, RZ ;  /* 0x000000030b0b7210 */ /* 0x000fe40007f9e0ff */
[----:B------:R-:W4:Y:S04]  /*16ab00*/  LDL.LU R17, [R1+0x5178] ;  /* 0x0051780001117983 */ /* 0x000f280000300800 */
[----:B------:R1:W-:Y:S01]  /*16ab10*/  STL [R1+0x424c], R15 ;  /* 0x00424c0f01007387 */ /* 0x0003e20000100800 */
[----:B------:R-:W-:-:S03]  /*16ab20*/  IADD3.X R22, R22, R0, RZ, P2, !PT ;  /* 0x0000000016167210 */ /* 0x000fc600017fe4ff */
[----:B-1----:R-:W4:Y:S04]  /*16ab30*/  LDL.LU R15, [R1+0x5264] ;  /* 0x00526400010f7983 */ /* 0x002f280000300800 */
[----:B------:R1:W-:Y:S04]  /*16ab40*/  STL [R1+0x5160], R16 ;  /* 0x0051601001007387 */ /* 0x0003e80000100800 */
[----:B------:R-:W-:Y:S04]  /*16ab50*/  STL [R1+0x516c], R11 ;  /* 0x00516c0b01007387 */ /* 0x000fe80000100800 */
[----:B------:R-:W4:Y:S04]  /*16ab60*/  LDL.LU R58, [R1+0x42a4] ;  /* 0x0042a400013a7983 */ /* 0x000f280000300800 */
[----:B------:R-:W-:Y:S04]  /*16ab70*/  STL [R1+0x4248], R22 ;  /* 0x0042481601007387 */ /* 0x000fe80000100800 */
[----:B------:R-:W4:Y:S01]  /*16ab80*/  LDL.LU R60, [R1+0x4298] ;  /* 0x00429800013c7983 */ /* 0x000f220000300800 */
[----:B------:R-:W-:-:S05]  /*16ab90*/  IMAD.MOV.U32 R7, RZ, RZ, R16 ;  /* 0x000000ffff077224 */ /* 0x000fca00078e0010 */
[----:B------:R1:W-:Y:S01]  /*16aba0*/  LDGSTS.E [R4+0x13200], [R6.64], P5 ;  /* 0x1320000006047fae */ /* 0x0003e2000a921844 */
[----:B------:R-:W-:-:S05]  /*16abb0*/  IADD3 R21, P2, R21, R3, RZ ;  /* 0x0000000315157210 */ /* 0x000fca0007f5e0ff */
[----:B------:R-:W-:Y:S01]  /*16abc0*/  STL [R1+0x4254], R21 ;  /* 0x0042541501007387 */ /* 0x000fe20000100800 */
[----:B------:R-:W-:Y:S01]  /*16abd0*/  IMAD.X R20, R20, 0x1, R0, P4 ;  /* 0x0000000114147824 */ /* 0x000fe200020e0600 */
[----:B------:R-:W-:Y:S02]  /*16abe0*/  IADD3 R8, P4, R8, R3, RZ ;  /* 0x0000000308087210 */ /* 0x000fe40007f9e0ff */
[----:B-1----:R-:W4:Y:S04]  /*16abf0*/  LDL.LU R16, [R1+0x5260] ;  /* 0x0052600001107983 */ /* 0x002f280000300800 */
[----:B------:R-:W-:Y:S04]  /*16ac00*/  STL [R1+0x5168], R20 ;  /* 0x0051681401007387 */ /* 0x000fe80000100800 */
[----:B------:R-:W4:Y:S04]  /*16ac10*/  LDL.LU R9, [R1+0x526c] ;  /* 0x00526c0001097983 */ /* 0x000f280000300800 */
[----:B------:R-:W-:Y:S01]  /*16ac20*/  STL [R1+0x5174], R8 ;  /* 0x0051740801007387 */ /* 0x000fe20000100800 */
[----:B------:R-:W-:-:S03]  /*16ac30*/  IADD3.X R18, R18, R0, RZ, P2, !PT ;  /* 0x0000000012127210 */ /* 0x000fc600017fe4ff */
[----:B------:R-:W4:Y:S04]  /*16ac40*/  LDL.LU R59, [R1+0x42a0] ;  /* 0x0042a000013b7983 */ /* 0x000f280000300800 */
[----:B------:R1:W-:Y:S04]  /*16ac50*/  STL [R1+0x4250], R18 ;  /* 0x0042501201007387 */ /* 0x0003e80000100800 */
[----:B-1----:R-:W4:Y:S01]  /*16ac60*/  LDL.LU R18, [R1+0x42ac] ;  /* 0x0042ac0001127983 */ /* 0x002f220000300800 */
[----:B------:R-:W-:Y:S01]  /*16ac70*/  IMAD.MOV.U32 R7, RZ, RZ, R20 ;  /* 0x000000ffff077224 */ /* 0x000fe200078e0014 */
[----:B------:R-:W-:-:S02]  /*16ac80*/  MOV R6, R11 ;  /* 0x0000000b00067202 */ /* 0x000fc40000000f00 */
[----:B------:R-:W4:Y:S04]  /*16ac90*/  LDL.LU R20, [R1+0x5268] ;  /* 0x0052680001147983 */ /* 0x000f280000300800 */
[----:B------:R1:W-:Y:S02]  /*16aca0*/  LDGSTS.E [R4+0x13280], [R6.64], P3 ;  /* 0x1328000006047fae */ /* 0x0003e40009921844 */
[----:B-1----:R-:W-:Y:S01]  /*16acb0*/  MOV R6, R8 ;  /* 0x0000000800067202 */ /* 0x002fe20000000f00 */
[----:B---3--:R-:W-:Y:S01]  /*16acc0*/  IMAD.X R13, R13, 0x1, R0, P4 ;  /* 0x000000010d0d7824 */ /* 0x008fe200020e0600 */
[----:B------:R-:W-:-:S04]  /*16acd0*/  IADD3 R14, P4, R14, R3, RZ ;  /* 0x000000030e0e7210 */ /* 0x000fc80007f9e0ff */
[----:B------:R1:W-:Y:S04]  /*16ace0*/  STL [R1+0x5170], R13 ;  /* 0x0051700d01007387 */ /* 0x0003e80000100800 */
[----:B------:R-:W3:Y:S04]  /*16acf0*/  LDL.LU R11, [R1+0x5274] ;  /* 0x00527400010b7983 */ /* 0x000ee80000300800 */
[----:B------:R-:W-:Y:S01]  /*16ad00*/  STL [R1+0x517c], R14 ;  /* 0x00517c0e01007387 */ /* 0x000fe20000100800 */
[----:B------:R-:W-:-:S05]  /*16ad10*/  IMAD.MOV.U32 R7, RZ, RZ, R13 ;  /* 0x000000ffff077224 */ /* 0x000fca00078e000d */
[----:B------:R1:W-:Y:S02]  /*16ad20*/  LDGSTS.E [R4+0x13300], [R6.64], P1 ;  /* 0x1330000006047fae */ /* 0x0003e40008921844 */
[----:B-1----:R-:W-:Y:S02]  /*16ad30*/  MOV R6, R14 ;  /* 0x0000000e00067202 */ /* 0x002fe40000000f00 */
[----:B--2---:R-:W-:-:S05]  /*16ad40*/  IADD3 R5, P2, R5, R3, RZ ;  /* 0x0000000305057210 */ /* 0x004fca0007f5e0ff */
[----:B------:R-:W-:Y:S01]  /*16ad50*/  STL [R1+0x429c], R5 ;  /* 0x00429c0501007387 */ /* 0x000fe20000100800 */
[----:B----4-:R-:W-:-:S03]  /*16ad60*/  IMAD.X R17, R17, 0x1, R0, P4 ;  /* 0x0000000111117824 */ /* 0x010fc600020e0600 */
[----:B------:R-:W2:Y:S04]  /*16ad70*/  LDL.LU R57, [R1+0x42a8] ;  /* 0x0042a80001397983 */ /* 0x000ea80000300800 */
[----:B------:R-:W4:Y:S01]  /*16ad80*/  LDL.LU R50, [R1+0x42b4] ;  /* 0x0042b40001327983 */ /* 0x000f220000300800 */
        /* <DEDUP_REMOVED lines=8> */
[----:B------:R-:W4:Y:S04]  /*16ae10*/  LDL.LU R8, [R1+0x527c] ;  /* 0x00527c0001087983 */ /* 0x000f280000300800 */
        /* <DEDUP_REMOVED lines=10> */
[----:B------:R2:W-:Y:S01]  /*16aec0*/  STL [R1+0x5260], R16 ;  /* 0x0052601001007387 */ /* 0x0005e20000100800 */
[----:B------:R-:W-:-:S03]  /*16aed0*/  IADD3 R18, P2, R18, R3, RZ ;  /* 0x0000000312127210 */ /* 0x000fc60007f5e0ff */
[----:B------:R-:W-:Y:S04]  /*16aee0*/  STL [R1+0x526c], R9 ;  /* 0x00526c0901007387 */ /* 0x000fe80000100800 */
[----:B-1----:R-:W4:Y:S04]  /*16aef0*/  LDL.LU R17, [R1+0x5278] ;  /* 0x0052780001117983 */ /* 0x002f280000300800 */
[----:B------:R-:W4:Y:S04]  /*16af00*/  LDL.LU R14, [R1+0x5364] ;  /* 0x00536400010e7983 */ /* 0x000f280000300800 */
[----:B------:R-:W-:Y:S04]  /*16af10*/  STL [R1+0x42ac], R18 ;  /* 0x0042ac1201007387 */ /* 0x000fe80000100800 */
[----:B------:R1:W-:Y:S04]  /*16af20*/  STL.64 [R1+0x8b10], R18 ;  /* 0x008b101201007387 */ /* 0x0003e80000100a00 */
[----:B------:R-:W4:Y:S04]  /*16af30*/  LDL.LU R112, [R1+0x42b8] ;  /* 0x0042b80001707983 */ /* 0x000f280000300800 */
[----:B------:R-:W4:Y:S01]  /*16af40*/  LDL.LU R55, [R1+0x42c4] ;  /* 0x0042c40001377983 */ /* 0x000f220000300800 */
[----:B------:R-:W-:-:S02]  /*16af50*/  IMAD.X R20, R20, 0x1, R0, P4 ;  /* 0x0000000114147824 */ /* 0x000fc400020e0600 */
[----:B------:R-:W-:Y:S01]  /*16af60*/  IMAD.MOV.U32 R7, RZ, RZ, R16 ;  /* 0x000000ffff077224 */ /* 0x000fe200078e0010 */
[----:B------:R-:W-:-:S05]  /*16af70*/  MOV R6, R15 ;  /* 0x0000000f00067202 */ /* 0x000fca0000000f00 */
[----:B------:R1:W-:Y:S01]  /*16af80*/  LDGSTS.E [R4+0x14200], [R6.64], P5 ;  /* 0x1420000006047fae */ /* 0x0003e2000a921844 */
[----:B---3--:R-:W-:Y:S02]  /*16af90*/  IADD3 R11, P4, R11, R3, RZ ;  /* 0x000000030b0b7210 */ /* 0x008fe40007f9e0ff */
[----:B-1----:R-:W-:Y:S01]  /*16afa0*/  MOV R6, R9 ;  /* 0x0000000900067202 */ /* 0x002fe20000000f00 */
[----:B------:R-:W-:-:S05]  /*16afb0*/  IMAD.MOV.U32 R7, RZ, RZ, R20 ;  /* 0x000000ffff077224 */ /* 0x000fca00078e0014 */
[----:B------:R1:W-:Y:S02]  /*16afc0*/  LDGSTS.E [R4+0x14280], [R6.64], P3 ;  /* 0x1428000006047fae */ /* 0x0003e40009921844 */
[----:B-1----:R-:W-:Y:S02]  /*16afd0*/  MOV R6, R11 ;  /* 0x0000000b00067202 */ /* 0x002fe40000000f00 */
[----:B--2---:R-:W-:Y:S02]  /*16afe0*/  IADD3.X R57, R57, R0, RZ, P2, !PT ;  /* 0x0000000039397210 */ /* 0x004fe400017fe4ff */
[----:B----4-:R-:W-:-:S03]  /*16aff0*/  IADD3 R50, P2, R50, R3, RZ ;  /* 0x0000000332327210 */ /* 0x010fc60007f5e0ff */
[----:B------:R-:W-:Y:S04]  /*16b000*/  STL [R1+0x42a8], R57 ;  /* 0x0042a83901007387 */ /* 0x000fe80000100800 */
[----:B------:R-:W-:Y:S04]  /*16b010*/  STL [R1+0x5268], R20 ;  /* 0x0052681401007387 */ /* 0x000fe80000100800 */
[----:B------:R-:W2:Y:S04]  /*16b020*/  LDL.LU R16, [R1+0x5360] ;  /* 0x0053600001107983 */ /* 0x000ea80000300800 */
[----:B------:R-:W-:Y:S04]  /*16b030*/  STL [R1+0x5274], R11 ;  /* 0x0052740b01007387 */ /* 0x000fe80000100800 */
[----:B------:R-:W3:Y:S04]  /*16b040*/  LDL.LU R15, [R1+0x536c] ;  /* 0x00536c00010f7983 */ /* 0x000ee80000300800 */
        /* <DEDUP_REMOVED lines=29> */
[----:B------:R-:W-:Y:S04]  /*16b220*/  STL.64 [R1+0x88d0], R54 ;  /* 0x0088d03601007387 */ /* 0x000fe80000100a00 */
[----:B------:R-:W4:Y:S04]  /*16b230*/  LDL.LU R110, [R1+0x42d0] ;  /* 0x0042d000016e7983 */ /* 0x000f280000300800 */
[----:B------:R-:W4:Y:S01]  /*16b240*/  LDL.LU R31, [R1+0x42dc] ;  /* 0x0042dc00011f7983 */ /* 0x000f220000300800 */
[----:B------:R-:W-:Y:S01]  /*16b250*/  MOV R6, R8 ;  /* 0x0000000800067202 */ /* 0x000fe20000000f00 */
[----:B------:R-:W-:-:S05]  /*16b260*/  IMAD.MOV.U32 R7, RZ, RZ, R17 ;  /* 0x000000ffff077224 */ /* 0x000fca00078e0011 */
[----:B------:R1:W-:Y:S02]  /*16b270*/  LDGSTS.E [R4+0x14380], [R6.64], P0 ;  /* 0x1438000006047fae */ /* 0x0003e40008121844 */
[----:B-1----:R-:W-:Y:S01]  /*16b280*/  MOV R6, R14 ;  /* 0x0000000e00067202 */ /* 0x002fe20000000f00 */
[----:B--2---:R-:W-:Y:S01]  /*16b290*/  IMAD.X R16, R16, 0x1, R0, P4 ;  /* 0x0000000110107824 */ /* 0x004fe200020e0600 */
[----:B---3--:R-:W-:Y:S02]  /*16b2a0*/  IADD3 R15, P4, R15, R3, RZ ;  /* 0x000000030f0f7210 */ /* 0x008fe40007f9e0ff */
[----:B----4-:R-:W-:-:S05]  /*16b2b0*/  IADD3.X R62, R62, R0, RZ, P2, !PT ;  /* 0x000000003e3e7210 */ /* 0x010fca00017fe4ff */
[----:B------:R-:W-:Y:S01]  /*16b2c0*/  STL [R1+0x42c0], R62 ;  /* 0x0042c03e01007387 */ /* 0x000fe20000100800 */
[----:B------:R-:W-:-:S03]  /*16b2d0*/  IADD3 R51, P2, R51, R3, RZ ;  /* 0x0000000333337210 */ /* 0x000fc60007f5e0ff */
[----:B------:R-:W-:Y:S04]  /*16b2e0*/  STL [R1+0x88d8], R62 ;  /* 0x0088d83e01007387 */ /* 0x000fe80000100800 */
[----:B------:R1:W-:Y:S04]  /*16b2f0*/  STL [R1+0x5360], R16 ;  /* 0x0053601001007387 */ /* 0x0003e80000100800 */
[----:B------:R-:W-:Y:S04]  /*16b300*/  STL [R1+0x8b20], R63 ;  /* 0x008b203f01007387 */ /* 0x000fe80000100800 */
[----:B------:R2:W-:Y:S04]  /*16b310*/  STL [R1+0x536c], R15 ;  /* 0x00536c0f01007387 */ /* 0x0005e80000100800 */
[----:B------:R-:W3:Y:S04]  /*16b320*/  LDL.LU R18, [R1+0x5378] ;  /* 0x0053780001127983 */ /* 0x000ee80000300800 */
[----:B------:R-:W4:Y:S04]  /*16b330*/  LDL.LU R8, [R1+0x5474] ;  /* 0x0054740001087983 */ /* 0x000f280000300800 */
[----:B------:R-:W-:Y:S04]  /*16b340*/  STL [R1+0x42cc], R51 ;  /* 0x0042cc3301007387 */ /* 0x000fe80000100800 */
[----:B------:R-:W-:Y:S04]  /*16b350*/  STL.64 [R1+0x8b28], R50 ;  /* 0x008b283201007387 */ /* 0x000fe80000100a00 */
[----:B------:R-:W4:Y:S04]  /*16b360*/  LDL.LU R32, [R1+0x42d8] ;  /* 0x0042d80001207983 */ /* 0x000f280000300800 */
[----:B------:R-:W4:Y:S01]  /*16b370*/  LDL.LU R201, [R1+0x42e4] ;  /* 0x0042e40001c97983 */ /* 0x000f220000300800 */
[----:B------:R-:W-:-:S05]  /*16b380*/  IMAD.MOV.U32 R7, RZ, RZ, R16 ;  /* 0x000000ffff077224 */ /* 0x000fca00078e0010 */
[----:B------:R1:W-:Y:S01]  /*16b390*/  LDGSTS.E [R4+0x15200], [R6.64], P5 ;  /* 0x1520000006047fae */ /* 0x0003e2000a921844 */
[----:B------:R-:W-:Y:S01]  /*16b3a0*/  IMAD.X R19, R19, 0x1, R0, P4 ;  /* 0x0000000113137824 */ /* 0x000fe200020e0600 */
[----:B------:R-:W-:Y:S02]  /*16b3b0*/  IADD3 R9, P4, R9, R3, RZ ;  /* 0x0000000309097210 */ /* 0x000fe40007f9e0ff */
[----:B------:R-:W-:-:S05]  /*16b3c0*/  IADD3.X R52, R52, R0, RZ, P2, !PT ;  /* 0x0000000034347210 */ /* 0x000fca00017fe4ff */
[----:B------:R-:W-:Y:S01]  /*16b3d0*/  STL [R1+0x42c8], R52 ;  /* 0x0042c83401007387 */ /* 0x000fe20000100800 */
[----:B------:R-:W-:-:S03]  /*16b3e0*/  IADD3 R107, P2, R107, R3, RZ ;  /* 0x000000036b6b7210 */ /* 0x000fc60007f5e0ff */
[----:B------:R-:W-:Y:S04]  /*16b3f0*/  STL [R1+0x88dc], R52 ;  /* 0x0088dc3401007387 */ /* 0x000fe80000100800 */
[----:B------:R-:W-:Y:S04]  /*16b400*/  STL [R1+0x5368], R19 ;  /* 0x0053681301007387 */ /* 0x000fe80000100800 */
[----:B------:R1:W-:Y:S04]  /*16b410*/  STL [R1+0x5374], R9 ;  /* 0x0053740901007387 */ /* 0x0003e80000100800 */
[----:B------:R-:W4:Y:S04]  /*16b420*/  LDL.LU R17, [R1+0x5470] ;  /* 0x0054700001117983 */ /* 0x000f280000300800 */
[----:B------:R-:W4:Y:S04]  /*16b430*/  LDL.LU R14, [R1+0x547c] ;  /* 0x00547c00010e7983 */ /* 0x000f280000300800 */
[----:B-1----:R-:W4:Y:S04]  /*16b440*/  LDL.LU R16, [R1+0x5484] ;  /* 0x0054840001107983 */ /* 0x002f280000300800 */
[----:B------:R-:W-:Y:S04]  /*16b450*/  STL [R1+0x42d4], R107 ;  /* 0x0042d46b01007387 */ /* 0x000fe80000100800 */
[----:B------:R-:W4:Y:S04]  /*16b460*/  LDL.LU R203, [R1+0x42e0] ;  /* 0x0042e00001cb7983 */ /* 0x000f280000300800 */
[----:B------:R-:W4:Y:S04]  /*16b470*/  LDL.LU R197, [R1+0x42ec] ;  /* 0x0042ec0001c57983 */ /* 0x000f280000300800 */
[----:B------:R-:W4:Y:S01]  /*16b480*/  LDL.LU R27, [R1+0x42f4] ;  /* 0x0042f400011b7983 */ /* 0x000f220000300800 */
[----:B------:R-:W-:Y:S01]  /*16b490*/  MOV R6, R15 ;  /* 0x0000000f00067202 */ /* 0x000fe20000000f00 */
        /* <DEDUP_REMOVED lines=9> */
[----:B------:R-:W-:Y:S04]  /*16b530*/  STL [R1+0x42dc], R31 ;  /* 0x0042dc1f01007387 */ /* 0x000fe80000100800 */
[----:B------:R-:W2:Y:S01]  /*16b540*/  LDL.LU R202, [R1+0x42e8] ;  /* 0x0042e80001ca7983 */ /* 0x000ea20000300800 */
[----:B------:R-:W-:-:S03]  /*16b550*/  IMAD.MOV.U32 R7, RZ, RZ, R19 ;  /* 0x000000ffff077224 */ /* 0x000fc600078e0013 */
[----:B------:R-:W2:Y:S04]  /*16b560*/  LDL.LU R200, [R1+0x42f0] ;  /* 0x0042f00001c87983 */ /* 0x000ea80000300800 */
[----:B------:R1:W-:Y:S02]  /*16b570*/  LDGSTS.E [R4+0x15280], [R6.64], P3 ;  /* 0x1528000006047fae */ /* 0x0003e40009921844 */
        /* <DEDUP_REMOVED lines=14> */
[----:B------:R-:W4:Y:S04]  /*16b660*/  LDL.LU R13, [R1+0x548c] ;  /* 0x00548c00010d7983 */ /* 0x000f280000300800 */
[----:B------:R-:W-:Y:S01]  /*16b670*/  STL [R1+0x42e4], R201 ;  /* 0x0042e4c901007387 */ /* 0x000fe20000100800 */
[----:B------:R-:W-:Y:S01]  /*16b680*/  IMAD.X R17, R17, 0x1, R0, P4 ;  /* 0x0000000111117824 */ /* 0x000fe200020e0600 */
[----:B------:R-:W-:-:S02]  /*16b690*/  IADD3 R14, P4, R14, R3, RZ ;  /* 0x000000030e0e7210 */ /* 0x000fc40007f9e0ff */
[----:B------:R-:W-:-:S05]  /*16b6a0*/  IADD3.X R203, R203, R0, RZ, P2, !PT ;  /* 0x00000000cbcb7210 */ /* 0x000fca00017fe4ff */
[----:B------:R-:W-:Y:S04]  /*16b6b0*/  STL [R1+0x42e0], R203 ;  /* 0x0042e0cb01007387 */ /* 0x000fe80000100800 */
[----:B------:R1:W-:Y:S04]  /*16b6c0*/  STL [R1+0x5470], R17 ;  /* 0x0054701101007387 */ /* 0x0003e80000100800 */
[----:B------:R-:W4:Y:S04]  /*16b6d0*/  LDL.LU R25, [R1+0x42f8] ;  /* 0x0042f80001197983 */ /* 0x000f280000300800 */
[----:B------:R-:W-:Y:S04]  /*16b6e0*/  STL [R1+0x547c], R14 ;  /* 0x00547c0e01007387 */ /* 0x000fe80000100800 */
[----:B------:R-:W4:Y:S01]  /*16b6f0*/  LDL.LU R11, [R1+0x4304] ;  /* 0x00430400010b7983 */ /* 0x000f220000300800 */
[----:B------:R-:W-:Y:S01]  /*16b700*/  IADD3 R197, P2, R197, R3, RZ ;  /* 0x00000003c5c57210 */ /* 0x000fe20007f5e0ff */
[----:B------:R-:W-:-:S02]  /*16b710*/  IMAD.MOV.U32 R7, RZ, RZ, R18 ;  /* 0x000000ffff077224 */ /* 0x000fc400078e0012 */
[----:B------:R-:W4:Y:S04]  /*16b720*/  LDL.LU R21, [R1+0x5488] ;  /* 0x0054880001157983 */ /* 0x000f280000300800 */
[----:B------:R-:W4:Y:S04]  /*16b730*/  LDL.LU R19, [R1+0x5574] ;  /* 0x0055740001137983 */ /* 0x000f280000300800 */
[----:B------:R-:W4:Y:S04]  /*16b740*/  LDL.LU R22, [R1+0x557c] ;  /* 0x00557c0001167983 */ /* 0x000f280000300800 */
[----:B------:R-:W-:Y:S04]  /*16b750*/  STL [R1+0x42ec], R197 ;  /* 0x0042ecc501007387 */ /* 0x000fe80000100800 */
[----:B------:R1:W-:Y:S02]  /*16b760*/  LDGSTS.E [R4+0x15380], [R6.64], P0 ;  /* 0x1538000006047fae */ /* 0x0003e40008121844 */
[----:B-1----:R-:W-:Y:S01]  /*16b770*/  MOV R6, R8 ;  /* 0x0000000800067202 */ /* 0x002fe20000000f00 */
[----:B--2---:R-:W-:Y:S01]  /*16b780*/  IMAD.X R15, R15, 0x1, R0, P4 ;  /* 0x000000010f0f7824 */ /* 0x004fe200020e0600 */
[----:B------:R-:W-:-:S02]  /*16b790*/  IADD3 R16, P4, R16, R3, RZ ;  /* 0x0000000310107210 */ /* 0x000fc40007f9e0ff */
[----:B------:R-:W-:-:S05]  /*16b7a0*/  IADD3.X R202, R202, R0, RZ, P2, !PT ;  /* 0x00000000caca7210 */ /* 0x000fca00017fe4ff */
[----:B------:R-:W-:Y:S04]  /*16b7b0*/  STL [R1+0x42e8], R202 ;  /* 0x0042e8ca01007387 */ /* 0x000fe80000100800 */
[----:B------:R-:W-:Y:S04]  /*16b7c0*/  STL.64 [R1+0x8510], R202 ;  /* 0x008510ca01007387 */ /* 0x000fe80000100a00 */
[----:B------:R-:W-:Y:S01]  /*16b7d0*/  STL [R1+0x5478], R15 ;  /* 0x0054780f01007387 */ /* 0x000fe20000100800 */
[----:B------:R-:W-:-:S03]  /*16b7e0*/  IADD3 R27, P2, R27, R3, RZ ;  /* 0x000000031b1b7210 */ /* 0x000fc60007f5e0ff */
[----:B------:R-:W-:Y:S04]  /*16b7f0*/  STL [R1+0x5484], R16 ;  /* 0x0054841001007387 */ /* 0x000fe80000100800 */
[----:B------:R-:W2:Y:S04]  /*16b800*/  LDL.LU R18, [R1+0x4300] ;  /* 0x0043000001127983 */ /* 0x000ea80000300800 */
[----:B---3--:R-:W3:Y:S01]  /*16b810*/  LDL.LU R8, [R1+0x430c] ;  /* 0x00430c0001087983 */ /* 0x008ee20000300800 */
[----:B------:R-:W-:-:S03]  /*16b820*/  IMAD.MOV.U32 R7, RZ, RZ, R17 ;  /* 0x000000ffff077224 */ /* 0x000fc600078e0011 */
[----:B------:R-:W3:Y:S04]  /*16b830*/  LDL.LU R26, [R1+0x5570] ;  /* 0x00557000011a7983 */ /* 0x000ee80000300800 */
[----:B------:R-:W3:Y:S04]  /*16b840*/  LDL.LU R20, [R1+0x5584] ;  /* 0x0055840001147983 */ /* 0x000ee80000300800 */
[----:B------:R-:W-:Y:S04]  /*16b850*/  STL [R1+0x42f4], R27 ;  /* 0x0042f41b01007387 */ /* 0x000fe80000100800 */
[----:B------:R-:W3:Y:S01]  /*16b860*/  LDL.LU R17, [R1+0x4308] ;  /* 0x0043080001117983 */ /* 0x000ee20000300800 */
[----:B------:R-:W-:-:S03]  /*16b870*/  IADD3.X R200, R200, R0, RZ, P2, !PT ;  /* 0x00000000c8c87210 */ /* 0x000fc600017fe4ff */
[----:B------:R1:W-:Y:S02]  /*16b880*/  LDGSTS.E [R4+0x16200], [R6.64], P5 ;  /* 0x1620000006047fae */ /* 0x0003e4000a921844 */
[----:B-1----:R-:W-:Y:S01]  /*16b890*/  MOV R6, R14 ;  /* 0x0000000e00067202 */ /* 0x002fe20000000f00 */
[----:B------:R-:W-:-:S05]  /*16b8a0*/  IMAD.MOV.U32 R7, RZ, RZ, R15 ;  /* 0x000000ffff077224 */ /* 0x000fca00078e000f */
[----:B------:R1:W-:Y:S02]  /*16b8b0*/  LDGSTS.E [R4+0x16280], [R6.64], P3 ;  /* 0x1628000006047fae */ /* 0x0003e40009921844 */
[----:B-1----:R-:W-:Y:S02]  /*16b8c0*/  MOV R6, R16 ;  /* 0x0000001000067202 */ /* 0x002fe40000000f00 */
[----:B----4-:R-:W-:Y:S01]  /*16b8d0*/  IADD3 R9, P2, R9, R3, RZ ;  /* 0x0000000309097210 */ /* 0x010fe20007f5e0ff */
        /* <DEDUP_REMOVED lines=15> */
[----:B------:R1:W-:Y:S01]  /*16b9d0*/  STL [R1+0x42f8], R25 ;  /* 0x0042f81901007387 */ /* 0x0003e20000100800 */
[----:B------:R-:W-:Y:S01]  /*16b9e0*/  IMAD.X R21, R21, 0x1, R0, P4 ;  /* 0x0000000115157824 */ /* 0x000fe200020e0600 */
[----:B------:R-:W-:-:S02]  /*16b9f0*/  IADD3 R19, P4, R19, R3, RZ ;  /* 0x0000000313137210 */ /* 0x000fc40007f9e0ff */
[----:B-1----:R-:W4:Y:S01]  /*16ba00*/  LDL.LU R25, [R1+0x5580] ;  /* 0x0055800001197983 */ /* 0x002f220000300800 */
[----:B------:R-:W-:-:S03]  /*16ba10*/  IMAD.MOV.U32 R7, RZ, RZ, R28 ;  /* 0x000000ffff077224 */ /* 0x000fc600078e001c */
[----:B------:R-:W4:Y:S04]  /*16ba20*/  LDL.LU R16, [R1+0x5674] ;  /* 0x0056740001107983 */ /* 0x000f280000300800 */
[----:B------:R-:W-:Y:S04]  /*16ba30*/  STL [R1+0x5488], R21 ;  /* 0x0054881501007387 */ /* 0x000fe80000100800 */
[----:B------:R-:W-:Y:S04]  /*16ba40*/  STL [R1+0x5574], R19 ;  /* 0x0055741301007387 */ /* 0x000fe80000100800 */
[----:B------:R-:W4:Y:S04]  /*16ba50*/  LDL.LU R28, [R1+0x4318] ;  /* 0x00431800011c7983 */ /* 0x000f280000300800 */
[----:B------:R1:W-:Y:S02]  /*16ba60*/  LDGSTS.E [R4+0x16300], [R6.64], P1 ;  /* 0x1630000006047fae */ /* 0x0003e40008921844 */
[----:B-1----:R-:W-:-:S02]  /*16ba70*/  MOV R6, R13 ;  /* 0x0000000d00067202 */ /* 0x002fc40000000f00 */
[----:B--2---:R-:W-:Y:S02]  /*16ba80*/  IADD3.X R18, R18, R0, RZ, P2, !PT ;  /* 0x0000000012127210 */ /* 0x004fe400017fe4ff */
[----:B---3--:R-:W-:Y:S01]  /*16ba90*/  IADD3 R8, P2, R8, R3, RZ ;  /* 0x0000000308087210 */ /* 0x008fe20007f5e0ff */
[----:B------:R-:W-:-:S04]  /*16baa0*/  IMAD.X R26, R26, 0x1, R0, P4 ;  /* 0x000000011a1a7824 */ /* 0x000fc800020e0600 */
[----:B------:R1:W-:Y:S01]  /*16bab0*/  STL [R1+0x430c], R8 ;  /* 0x00430c0801007387 */ /* 0x0003e20000100800 */
[----:B------:R-:W-:-:S03]  /*16bac0*/  IADD3 R22, P4, R22, R3, RZ ;  /* 0x0000000316167210 */ /* 0x000fc60007f9e0ff */
[----:B------:R2:W-:Y:S04]  /*16bad0*/  STL [R1+0x4300], R18 ;  /* 0x0043001201007387 */ /* 0x0005e80000100800 */
[----:B-1----:R-:W3:Y:S01]  /*16bae0*/  LDL.LU R8, [R1+0x4324] ;  /* 0x0043240001087983 */ /* 0x002ee20000300800 */
[----:B------:R-:W-:-:S03]  /*16baf0*/  IADD3.X R17, R17, R0, RZ, P2, !PT ;  /* 0x0000000011117210 */ /* 0x000fc600017fe4ff */
[----:B--2---:R-:W2:Y:S04]  /*16bb00*/  LDL.LU R18, [R1+0x5588] ;  /* 0x0055880001127983 */ /* 0x004ea80000300800 */
[----:B------:R-:W2:Y:S04]  /*16bb10*/  LDL.LU R13, [R1+0x567c] ;  /* 0x00567c00010d7983 */ /* 0x000ea80000300800 */
[----:B------:R-:W-:Y:S04]  /*16bb20*/  STL [R1+0x5570], R26 ;  /* 0x0055701a01007387 */ /* 0x000fe80000100800 */
[----:B------:R-:W-:Y:S04]  /*16bb30*/  STL [R1+0x557c], R22 ;  /* 0x00557c1601007387 */ /* 0x000fe80000100800 */
[----:B------:R1:W-:Y:S04]  /*16bb40*/  STL [R1+0x4308], R17 ;  /* 0x0043081101007387 */ /* 0x0003e80000100800 */
[----:B-1----:R-:W2:Y:S01]  /*16bb50*/  LDL.LU R17, [R1+0x4320] ;  /* 0x0043200001117983 */ /* 0x002ea20000300800 */
[----:B------:R-:W-:-:S05]  /*16bb60*/  IMAD.MOV.U32 R7, RZ, RZ, R21 ;  /* 0x000000ffff077224 */ /* 0x000fca00078e0015 */
[----:B------:R1:W-:Y:S02]  /*16bb70*/  LDGSTS.E [R4+0x16380], [R6.64], P0 ;  /* 0x1638000006047fae */ /* 0x0003e40008121844 */
[----:B-1----:R-:W-:Y:S01]  /*16bb80*/  IMAD.MOV.U32 R7, RZ, RZ, R26 ;  /* 0x000000ffff077224 */ /* 0x002fe200078e001a */
[----:B------:R-:W-:-:S05]  /*16bb90*/  MOV R6, R19 ;  /* 0x0000001300067202 */ /* 0x000fca0000000f00 */
[----:B------:R1:W-:Y:S02]  /*16bba0*/  LDGSTS.E [R4+0x17200], [R6.64], P5 ;  /* 0x1720000006047fae */ /* 0x0003e4000a921844 */
[----:B-1----:R-:W-:Y:S02]  /*16bbb0*/  MOV R6, R22 ;  /* 0x0000001600067202 */ /* 0x002fe40000000f00 */
[-C--:B----4-:R-:W-:Y:S01]  /*16bbc0*/  IADD3 R9, P2, R9, R3.reuse, RZ ;  /* 0x0000000309097210 */ /* 0x090fe20007f5e0ff */
[----:B------:R-:W-:Y:S01]  /*16bbd0*/  IMAD.X R29, R29, 0x1, R0, P4 ;  /* 0x000000011d1d7824 */ /* 0x000fe200020e0600 */
[----:B------:R-:W-:-:S03]  /*16bbe0*/  IADD3 R20, P4, R20, R3, RZ ;  /* 0x0000000314147210 */ /* 0x000fc60007f9e0ff */
[----:B------:R1:W-:Y:S04]  /*16bbf0*/  STL [R1+0x4314], R9 ;  /* 0x0043140901007387 */ /* 0x0003e80000100800 */
[----:B-1----:R-:W4:Y:S04]  /*16bc00*/  LDL.LU R9, [R1+0x432c] ;  /* 0x00432c0001097983 */ /* 0x002f280000300800 */
[----:B------:R-:W4:Y:S01]  /*16bc10*/  LDL.LU R21, [R1+0x5670] ;  /* 0x0056700001157983 */ /* 0x000f220000300800 */
[----:B------:R-:W-:-:S03]  /*16bc20*/  IADD3.X R14, R14, R0, RZ, P2, !PT ;  /* 0x000000000e0e7210 */ /* 0x000fc600017fe4ff */
[----:B------:R-:W-:Y:S04]  /*16bc30*/  STL [R1+0x5578], R29 ;  /* 0x0055781d01007387 */ /* 0x000fe80000100800 */
[----:B------:R-:W-:Y:S04]  /*16bc40*/  STL [R1+0x5584], R20 ;  /* 0x0055841401007387 */ /* 0x000fe80000100800 */
[----:B------:R-:W4:Y:S04]  /*16bc50*/  LDL.LU R26, [R1+0x5684] ;  /* 0x00568400011a7983 */ /* 0x000f280000300800 */
[----:B------:R1:W-:Y:S04]  /*16bc60*/  STL [R1+0x4310], R14 ;  /* 0x0043100e01007387 */ /* 0x0003e80000100800 */
[----:B-1----:R-:W4:Y:S01]  /*16bc70*/  LDL.LU R14, [R1+0x4328] ;  /* 0x00432800010e7983 */ /* 0x002f220000300800 */
        /* <DEDUP_REMOVED lines=16> */
[----:B------:R-:W-:Y:S01]  /*16bd80*/  IMAD.MOV.U32 R7, RZ, RZ, R25 ;  /* 0x000000ffff077224 */ /* 0x000fe200078e0019 */
[-C--:B---3--:R-:W-:Y:S01]  /*16bd90*/  IADD3 R8, P2, R8, R3.reuse, RZ ;  /* 0x0000000308087210 */ /* 0x088fe20007f5e0ff */
[----:B--2---:R-:W-:Y:S01]  /*16bda0*/  IMAD.X R18, R18, 0x1, R0, P4 ;  /* 0x0000000112127824 */ /* 0x004fe200020e0600 */
[----:B------:R-:W-:-:S03]  /*16bdb0*/  IADD3 R16, P4, R16, R3, RZ ;  /* 0x0000000310107210 */ /* 0x000fc60007f9e0ff */
[----:B------:R1:W-:Y:S04]  /*16bdc0*/  STL [R1+0x4324], R8 ;  /* 0x0043240801007387 */ /* 0x0003e80000100800 */
[----:B-1----:R-:W2:Y:S04]  /*16bdd0*/  LDL.LU R8, [R1+0x5854] ;  /* 0x0058540001087983 */ /* 0x002ea80000300800 */
[----:B------:R-:W-:Y:S04]  /*16bde0*/  STL [R1+0x5588], R18 ;  /* 0x0055881201007387 */ /* 0x000fe80000100800 */
[----:B------:R-:W-:Y:S04]  /*16bdf0*/  STL [R1+0x5674], R16 ;  /* 0x0056741001007387 */ /* 0x000fe80000100800 */
[----:B------:R-:W3:Y:S01]  /*16be00*/  LDL.LU R25, [R1+0x5688] ;  /* 0x0056880001197983 */ /* 0x000ee20000300800 */
[----:B------:R-:W-:-:S05]  /*16be10*/  IADD3.X R17, R17, R0, RZ, P2, !PT ;  /* 0x0000000011117210 */ /* 0x000fca00017fe4ff */
[----:B------:R1:W-:Y:S04]  /*16be20*/  STL [R1+0x4320], R17 ;  /* 0x0043201101007387 */ /* 0x0003e80000100800 */
[----:B-1----:R-:W2:Y:S04]  /*16be30*/  LDL.LU R17, [R1+0x4338] ;  /* 0x0043380001117983 */ /* 0x002ea80000300800 */
[----:B------:R-:W2:Y:S01]  /*16be40*/  LDL.LU R29, [R1+0x4344] ;  /* 0x00434400011d7983 */ /* 0x000ea20000300800 */
[----:B------:R-:W-:-:S05]  /*16be50*/  MOV R6, R20 ;  /* 0x0000001400067202 */ /* 0x000fca0000000f00 */
        /* <DEDUP_REMOVED lines=12> */
[----:B------:R-:W4:Y:S01]  /*16bf20*/  LDL.LU R15, [R1+0x434c] ;  /* 0x00434c00010f7983 */ /* 0x000f220000300800 */
[----:B------:R-:W-:-:S03]  /*16bf30*/  IADD3.X R14, R14, R0, RZ, P2, !PT ;  /* 0x000000000e0e7210 */ /* 0x000fc600017fe4ff */
[----:B------:R-:W-:Y:S04]  /*16bf40*/  STL [R1+0x567c], R13 ;  /* 0x00567c0d01007387 */ /* 0x000fe80000100800 */
[----:B------:R-:W4:Y:S01]  /*16bf50*/  LDL.LU R18, [R1+0x5850] ;  /* 0x0058500001127983 */ /* 0x000f220000300800 */
[----:B------:R-:W-:-:S05]  /*16bf60*/  IMAD.MOV.U32 R7, RZ, RZ, R21 ;  /* 0x000000ffff077224 */ /* 0x000fca00078e0015 */
[----:B------:R1:W-:Y:S01]  /*16bf70*/  LDGSTS.E [R4+0x18200], [R6.64], P5 ;  /* 0x1820000006047fae */ /* 0x0003e2000a921844 */
[----:B------:R-:W-:-:S05]  /*16bf80*/  IADD3 R11, P2, R11, R3, RZ ;  /* 0x000000030b0b7210 */ /* 0x000fca0007f5e0ff */
[----:B------:R1:W-:Y:S01]  /*16bf90*/  STL [R1+0x4334], R11 ;  /* 0x0043340b01007387 */ /* 0x0003e20000100800 */
[----:B------:R-:W-:-:S03]  /*16bfa0*/  IMAD.X R19, R19, 0x1, R0, P4 ;  /* 0x0000000113137824 */ /* 0x000fc600020e0600 */
[----:B-1----:R-:W4:Y:S01]  /*16bfb0*/  LDL.LU R11, [R1+0x4348] ;  /* 0x00434800010b7983 */ /* 0x002f220000300800 */
[----:B------:R-:W-:-:S03]  /*16bfc0*/  IADD3 R26, P4, R26, R3, RZ ;  /* 0x000000031a1a7210 */ /* 0x000fc60007f9e0ff */
[----:B------:R1:W-:Y:S01]  /*16bfd0*/  STL [R1+0x4328], R14 ;  /* 0x0043280e01007387 */ /* 0x0003e20000100800 */
[----:B------:R-:W-:Y:S02]  /*16bfe0*/  IADD3.X R32, R32, R0, RZ, P2, !PT ;  /* 0x0000000020207210 */ /* 0x000fe400017fe4ff */
[----:B------:R-:W-:Y:S01]  /*16bff0*/  IADD3 R30, P2, R30, R3, RZ ;  /* 0x000000031e1e7210 */ /* 0x000fe20007f5e0ff */
[----:B-1----:R-:W4:Y:S04]  /*16c000*/  LDL.LU R14, [R1+0x5864] ;  /* 0x00586400010e7983 */ /* 0x002f280000300800 */
[----:B------:R-:W4:Y:S04]  /*16c010*/  LDL.LU R21, [R1+0x4354] ;  /* 0x0043540001157983 */ /* 0x000f280000300800 */
[----:B------:R1:W-:Y:S04]  /*16c020*/  STL [R1+0x5678], R19 ;  /* 0x0056781301007387 */ /* 0x0003e80000100800 */
[----:B------:R-:W4:Y:S01]  /*16c030*/  LDL.LU R16, [R1+0x5858] ;  /* 0x0058580001107983 */ /* 0x000f220000300800 */
[----:B------:R-:W-:-:S03]  /*16c040*/  MOV R6, R13 ;  /* 0x0000000d00067202 */ /* 0x000fc60000000f00 */
[----:B------:R-:W-:Y:S04]  /*16c050*/  STL [R1+0x5684], R26 ;  /* 0x0056841a01007387 */ /* 0x000fe80000100800 */
[----:B------:R-:W-:Y:S04]  /*16c060*/  STL [R1+0x4330], R32 ;  /* 0x0043302001007387 */ /* 0x000fe80000100800 */
[----:B------:R-:W-:Y:S04]  /*16c070*/  STL [R1+0x433c], R30 ;  /* 0x00433c1e01007387 */ /* 0x000fe80000100800 */
[----:B------:R-:W4:Y:S01]  /*16c080*/  LDL.LU R13, [R1+0x4350] ;  /* 0x00435000010d7983 */ /* 0x000f220000300800 */
[----:B------:R-:W-:Y:S01]  /*16c090*/  IMAD.X R28, R28, 0x1, R0, P4 ;  /* 0x000000011c1c7824 */ /* 0x000fe200020e0600 */
[----:B------:R-:W-:Y:S01]  /*16c0a0*/  IADD3 R22, P4, R22, R3, RZ ;  /* 0x0000000316167210 */ /* 0x000fe20007f9e0ff */
[----:B------:R-:W-:-:S03]  /*16c0b0*/  IMAD.MOV.U32 R7, RZ, RZ, R19 ;  /* 0x000000ffff077224 */ /* 0x000fc600078e0013 */
[----:B------:R-:W-:Y:S04]  /*16c0c0*/  STL [R1+0x5680], R28 ;  /* 0x0056801c01007387 */ /* 0x000fe80000100800 */
[----:B-1----:R-:W4:Y:S04]  /*16c0d0*/  LDL.LU R19, [R1+0x586c] ;  /* 0x00586c0001137983 */ /* 0x002f280000300800 */
[----:B------:R-:W-:Y:S04]  /*16c0e0*/  STL [R1+0x568c], R22 ;  /* 0x00568c1601007387 */ /* 0x000fe80000100800 */
[----:B------:R1:W-:Y:S01]  /*16c0f0*/  LDGSTS.E [R4+0x18280], [R6.64], P3 ;  /* 0x1828000006047fae */ /* 0x0003e20009921844 */
[----:B---3--:R-:W-:Y:S01]  /*16c100*/  IMAD.X R25, R25, 0x1, R0, P4 ;  /* 0x0000000119197824 */ /* 0x008fe200020e0600 */
[----:B--2---:R-:W-:-:S02]  /*16c110*/  IADD3 R8, P4, R8, R3, RZ ;  /* 0x0000000308087210 */ /* 0x004fc40007f9e0ff */
[----:B------:R-:W-:Y:S02]  /*16c120*/  IADD3.X R17, R17, R0, RZ, P2, !PT ;  /* 0x0000000011117210 */ /* 0x000fe400017fe4ff */
[----:B------:R-:W-:-:S03]  /*16c130*/  IADD3 R29, P2, R29, R3, RZ ;  /* 0x000000031d1d7210 */ /* 0x000fc60007f5e0ff */
[----:B------:R2:W-:Y:S04]  /*16c140*/  STL [R1+0x4338], R17 ;  /* 0x0043381101007387 */ /* 0x0005e80000100800 */
[----:B--2---:R-:W2:Y:S04]  /*16c150*/  LDL.LU R17, [R1+0x5860] ;  /* 0x0058600001117983 */ /* 0x004ea80000300800 */
[----:B------:R-:W-:Y:S04]  /*16c160*/  STL [R1+0x4344], R29 ;  /* 0x0043441d01007387 */ /* 0x000fe80000100800 */
[----:B------:R-:W-:Y:S04]  /*16c170*/  STL [R1+0x5688], R25 ;  /* 0x0056881901007387 */ /* 0x000fe80000100800 */
[----:B------:R-:W-:Y:S04]  /*16c180*/  STL [R1+0x5854], R8 ;  /* 0x0058540801007387 */ /* 0x000fe80000100800 */
[----:B------:R-:W3:Y:S01]  /*16c190*/  LDL.LU R53, [R1+0x439c] ;  /* 0x00439c0001357983 */ /* 0x000ee20000300800 */
[----:B-1----:R-:W-:Y:S01]  /*16c1a0*/  MOV R6, R26 ;  /* 0x0000001a00067202 */ /* 0x002fe20000000f00 */
        /* <DEDUP_REMOVED lines=8> */
[----:B------:R-:W-:-:S03]  /*16c230*/  IADD3 R15, P2, R15, R3, RZ ;  /* 0x000000030f0f7210 */ /* 0x000fc60007f5e0ff */
[----:B-1----:R-:W4:Y:S01]  /*16c240*/  LDL.LU R20, [R1+0x5868] ;  /* 0x0058680001147983 */ /* 0x002f220000300800 */
[----:B------:R-:W-:Y:S01]  /*16c250*/  IMAD.X R18, R18, 0x1, R0, P4 ;  /* 0x0000000112127824 */ /* 0x000fe200020e0600 */
[----:B------:R-:W-:Y:S02]  /*16c260*/  IADD3 R9, P4, R9, R3, RZ ;  /* 0x0000000309097210 */ /* 0x000fe40007f9e0ff */
[----:B------:R1:W-:Y:S04]  /*16c270*/  STL [R1+0x434c], R15 ;  /* 0x00434c0f01007387 */ /* 0x0003e80000100800 */
[----:B-1----:R-:W4:Y:S04]  /*16c280*/  LDL.LU R15, [R1+0x5934] ;  /* 0x00593400010f7983 */ /* 0x002f280000300800 */
[----:B------:R-:W-:Y:S04]  /*16c290*/  STL [R1+0x5850], R18 ;  /* 0x0058501201007387 */ /* 0x000fe80000100800 */
[----:B------:R-:W-:Y:S01]  /*16c2a0*/  STL [R1+0x585c], R9 ;  /* 0x00585c0901007387 */ /* 0x000fe20000100800 */
[----:B------:R-:W-:-:S05]  /*16c2b0*/  IMAD.MOV.U32 R7, RZ, RZ, R18 ;  /* 0x000000ffff077224 */ /* 0x000fca00078e0012 */
[----:B------:R1:W-:Y:S01]  /*16c2c0*/  LDGSTS.E [R4+0x19200], [R6.64], P5 ;  /* 0x1920000006047fae */ /* 0x0003e2000a921844 */
[----:B------:R-:W-:-:S05]  /*16c2d0*/  IADD3.X R11, R11, R0, RZ, P2, !PT ;  /* 0x000000000b0b7210 */ /* 0x000fca00017fe4ff */
[----:B------:R1:W-:Y:S04]  /*16c2e0*/  STL [R1+0x4348], R11 ;  /* 0x0043480b01007387 */ /* 0x0003e80000100800 */
[----:B-1----:R-:W4:Y:S04]  /*16c2f0*/  LDL.LU R11, [R1+0x43a4] ;  /* 0x0043a400010b7983 */ /* 0x002f280000300800 */
[----:B------:R-:W4:Y:S01]  /*16c300*/  LDL.LU R54, [R1+0x4398] ;  /* 0x0043980001367983 */ /* 0x000f220000300800 */
[-C--:B------:R-:W-:Y:S01]  /*16c310*/  IADD3 R21, P2, R21, R3.reuse, RZ ;  /* 0x0000000315157210 */ /* 0x080fe20007f5e0ff */
[----:B------:R-:W-:Y:S01]  /*16c320*/  IMAD.X R16, R16, 0x1, R0, P4 ;  /* 0x0000000110107824 */ /* 0x000fe200020e0600 */
[----:B------:R-:W-:-:S03]  /*16c330*/  IADD3 R14, P4, R14, R3, RZ ;  /* 0x000000030e0e7210 */ /* 0x000fc60007f9e0ff */
[----:B------:R-:W-:Y:S04]  /*16c340*/  STL [R1+0x4354], R21 ;  /* 0x0043541501007387 */ /* 0x000fe80000100800 */
[----:B------:R-:W4:Y:S04]  /*16c350*/  LDL.LU R8, [R1+0x593c] ;  /* 0x00593c0001087983 */ /* 0x000f280000300800 */
[----:B------:R-:W-:Y:S04]  /*16c360*/  STL [R1+0x5858], R16 ;  /* 0x0058581001007387 */ /* 0x000fe80000100800 */
[----:B------:R-:W-:Y:S01]  /*16c370*/  STL [R1+0x5864], R14 ;  /* 0x0058640e01007387 */ /* 0x000fe20000100800 */
[----:B------:R-:W-:-:S03]  /*16c380*/  IADD3.X R13, R13, R0, RZ, P2, !PT ;  /* 0x000000000d0d7210 */ /* 0x000fc600017fe4ff */
[----:B------:R-:W4:Y:S04]  /*16c390*/  LDL.LU R18, [R1+0x5930] ;  /* 0x0059300001127983 */ /* 0x000f280000300800 */
[----:B------:R-:W4:Y:S04]  /*16c3a0*/  LDL.LU R33, [R1+0x43a0] ;  /* 0x0043a00001217983 */ /* 0x000f280000300800 */
[----:B------:R1:W-:Y:S04]  /*16c3b0*/  STL [R1+0x4350], R13 ;  /* 0x0043500d01007387 */ /* 0x0003e80000100800 */
[----:B-1----:R-:W4:Y:S01]  /*16c3c0*/  LDL.LU R13, [R1+0x43ac] ;  /* 0x0043ac00010d7983 */ /* 0x002f220000300800 */
[----:B------:R-:W-:Y:S01]  /*16c3d0*/  IMAD.MOV.U32 R7, RZ, RZ, R16 ;  /* 0x000000ffff077224 */ /* 0x000fe200078e0010 */
[----:B------:R-:W-:-:S02]  /*16c3e0*/  MOV R6, R9 ;  /* 0x0000000900067202 */ /* 0x000fc40000000f00 */
[----:B------:R-:W4:Y:S04]  /*16c3f0*/  LDL.LU R16, [R1+0x5938] ;  /* 0x0059380001107983 */ /* 0x000f280000300800 */
[----:B------:R1:W-:Y:S01]  /*16c400*/  LDGSTS.E [R4+0x19280], [R6.64], P3 ;  /* 0x1928000006047fae */ /* 0x0003e20009921844 */
[----:B--2---:R-:W-:Y:S01]  /*16c410*/  IMAD.X R17, R17, 0x1, R0, P4 ;  /* 0x0000000111117824 */ /* 0x004fe200020e0600 */
[----:B------:R-:W-:-:S04]  /*16c420*/  IADD3 R19, P4, R19, R3, RZ ;  /* 0x0000000313137210 */ /* 0x000fc80007f9e0ff */
[----:B------:R2:W-:Y:S04]  /*16c430*/  STL [R1+0x5860], R17 ;  /* 0x0058601101007387 */ /* 0x0005e80000100800 */
[----:B------:R-:W4:Y:S01]  /*16c440*/  LDL.LU R9, [R1+0x5944] ;  /* 0x0059440001097983 */ /* 0x000f220000300800 */
[----:B---3--:R-:W-:-:S03]  /*16c450*/  IADD3 R53, P2, R53, R3, RZ ;  /* 0x0000000335357210 */ /* 0x008fc60007f5e0ff */
[----:B------:R-:W-:Y:S04]  /*16c460*/  STL [R1+0x586c], R19 ;  /* 0x00586c1301007387 */ /* 0x000fe80000100800 */
        /* <DEDUP_REMOVED lines=8> */
[----:B------:R-:W-:-:S03]  /*16c4f0*/  IADD3 R15, P4, R15, R3, RZ ;  /* 0x000000030f0f7210 */ /* 0x000fc60007f9e0ff */
[----:B------:R-:W-:-:S05]  /*16c500*/  IMAD.MOV.U32 R7, RZ, RZ, R20 ;  /* 0x000000ffff077224 */ /* 0x000fca00078e0014 */
[----:B------:R1:W-:Y:S01]  /*16c510*/  LDGSTS.E [R4+0x19380], [R6.64], P0 ;  /* 0x1938000006047fae */ /* 0x0003e20008121844 */
[----:B------:R-:W-:Y:S02]  /*16c520*/  IADD3.X R54, R54, R0, RZ, P2, !PT ;  /* 0x0000000036367210 */ /* 0x000fe400017fe4ff */
[----:B------:R-:W-:-:S03]  /*16c530*/  IADD3 R11, P2, R11, R3, RZ ;  /* 0x000000030b0b7210 */ /* 0x000fc60007f5e0ff */
[----:B------:R-:W-:Y:S04]  /*16c540*/  STL [R1+0x4398], R54 ;  /* 0x0043983601007387 */ /* 0x000fe80000100800 */
[----:B------:R-:W-:Y:S04]  /*16c550*/  STL [R1+0x8b30], R54 ;  /* 0x008b303601007387 */ /* 0x000fe80000100800 */
[----:B------:R-:W-:Y:S04]  /*16c560*/  STL [R1+0x5868], R20 ;  /* 0x0058681401007387 */ /* 0x000fe80000100800 */
[----:B------:R-:W-:Y:S04]  /*16c570*/  STL [R1+0x5934], R15 ;  /* 0x0059340f01007387 */ /* 0x000fe80000100800 */
[----:B--2---:R-:W2:Y:S04]  /*16c580*/  LDL.LU R17, [R1+0x5940] ;  /* 0x0059400001117983 */ /* 0x004ea80000300800 */
[----:B------:R-:W4:Y:S01]  /*16c590*/  LDL.LU R14, [R1+0x594c] ;  /* 0x00594c00010e7983 */ /* 0x000f220000300800 */
[----:B------:R-:W-:-:S03]  /*16c5a0*/  IMAD.X R18, R18, 0x1, R0, P4 ;  /* 0x0000000112127824 */ /* 0x000fc600020e0600 */
[----:B------:R-:W-:Y:S01]  /*16c5b0*/  STL [R1+0x43a4], R11 ;  /* 0x0043a40b01007387 */ /* 0x000fe20000100800 */
[----:B------:R-:W-:-:S03]  /*16c5c0*/  IADD3.X R33, R33, R0, RZ, P2, !PT ;  /* 0x0000000021217210 */ /* 0x000fc600017fe4ff */
[----:B------:R1:W-:Y:S01]  /*16c5d0*/  STL.64 [R1+0x8b38], R10 ;  /* 0x008b380a01007387 */ /* 0x0003e20000100a00 */
[----:B------:R-:W-:-:S03]  /*16c5e0*/  IADD3 R8, P4, R8, R3, RZ ;  /* 0x0000000308087210 */ /* 0x000fc60007f9e0ff */
[----:B------:R-:W4:Y:S04]  /*16c5f0*/  LDL.LU R52, [R1+0x43b0] ;  /* 0x0043b00001347983 */ /* 0x000f280000300800 */
[----:B------:R-:W4:Y:S01]  /*16c600*/  LDL.LU R105, [R1+0x43bc] ;  /* 0x0043bc0001697983 */ /* 0x000f220000300800 */
[----:B------:R-:W-:-:S03]  /*16c610*/  IADD3 R13, P2, R13, R3, RZ ;  /* 0x000000030d0d7210 */ /* 0x000fc60007f5e0ff */
[----:B------:R-:W-:Y:S04]  /*16c620*/  STL [R1+0x43a0], R33 ;  /* 0x0043a02101007387 */ /* 0x000fe80000100800 */
[----:B------:R-:W-:Y:S04]  /*16c630*/  STL [R1+0x5930], R18 ;  /* 0x0059301201007387 */ /* 0x000fe80000100800 */
[----:B-1----:R-:W4:Y:S04]  /*16c640*/  LDL.LU R10, [R1+0x5948] ;  /* 0x00594800010a7983 */ /* 0x002f280000300800 */
[----:B------:R-:W-:Y:S04]  /*16c650*/  STL [R1+0x593c], R8 ;  /* 0x00593c0801007387 */ /* 0x000fe80000100800 */
[----:B------:R-:W4:Y:S04]  /*16c660*/  LDL.LU R11, [R1+0x5a14] ;  /* 0x005a1400010b7983 */ /* 0x000f280000300800 */
[----:B------:R-:W-:Y:S04]  /*16c670*/  STL [R1+0x43ac], R13 ;  /* 0x0043ac0d01007387 */ /* 0x000fe80000100800 */
[----:B------:R1:W-:Y:S04]  /*16c680*/  STL.64 [R1+0x8b40], R12 ;  /* 0x008b400c01007387 */ /* 0x0003e80000100a00 */
[----:B------:R-:W4:Y:S04]  /*16c690*/  LDL.LU R106, [R1+0x43b8] ;  /* 0x0043b800016a7983 */ /* 0x000f280000300800 */
[----:B------:R-:W4:Y:S01]  /*16c6a0*/  LDL.LU R99, [R1+0x43c4] ;  /* 0x0043c40001637983 */ /* 0x000f220000300800 */
[----:B------:R-:W-:Y:S01]  /*16c6b0*/  IMAD.X R16, R16, 0x1, R0, P4 ;  /* 0x0000000110107824 */ /* 0x000fe200020e0600 */
[----:B------:R-:W-:-:S02]  /*16c6c0*/  MOV R6, R15 ;  /* 0x0000000f00067202 */ /* 0x000fc40000000f00 */
[-C--:B------:R-:W-:Y:S02]  /*16c6d0*/  IADD3 R9, P4, R9, R3.reuse, RZ ;  /* 0x0000000309097210 */ /* 0x080fe40007f9e0ff */
[----:B---3--:R-:W-:Y:S02]  /*16c6e0*/  IADD3.X R22, R22, R0, RZ, P2, !PT ;  /* 0x0000000016167210 */ /* 0x008fe400017fe4ff */
        /* <DEDUP_REMOVED lines=10> */
[----:B------:R-:W-:-:S05]  /*16c790*/  IMAD.MOV.U32 R7, RZ, RZ, R18 ;  /* 0x000000ffff077224 */ /* 0x000fca00078e0012 */
[----:B------:R1:W-:Y:S02]  /*16c7a0*/  LDGSTS.E [R4+0x1a200], [R6.64], P5 ;  /* 0x1a20000006047fae */ /* 0x0003e4000a921844 */
[----:B-1----:R-:W-:Y:S01]  /*16c7b0*/  IMAD.MOV.U32 R7, RZ, RZ, R16 ;  /* 0x000000ffff077224 */ /* 0x002fe200078e0010 */
[----:B------:R-:W-:-:S05]  /*16c7c0*/  MOV R6, R8 ;  /* 0x0000000800067202 */ /* 0x000fca0000000f00 */
[----:B------:R1:W-:Y:S02]  /*16c7d0*/  LDGSTS.E [R4+0x1a280], [R6.64], P3 ;  /* 0x1a28000006047fae */ /* 0x0003e40009921844 */
[----:B-1----:R-:W-:Y:S01]  /*16c7e0*/  MOV R6, R9 ;  /* 0x0000000900067202 */ /* 0x002fe20000000f00 */
[----:B--2---:R-:W-:Y:S01]  /*16c7f0*/  IMAD.X R17, R17, 0x1, R0, P4 ;  /* 0x0000000111117824 */ /* 0x004fe200020e0600 */
[-C--:B----4-:R-:W-:Y:S02]  /*16c800*/  IADD3 R14, P4, R14, R3.reuse, RZ ;  /* 0x000000030e0e7210 */ /* 0x090fe40007f9e0ff */
[----:B------:R-:W-:Y:S02]  /*16c810*/  IADD3.X R52, R52, R0, RZ, P2, !PT ;  /* 0x0000000034347210 */ /* 0x000fe400017fe4ff */
[----:B------:R-:W-:-:S03]  /*16c820*/  IADD3 R105, P2, R105, R3, RZ ;  /* 0x0000000369697210 */ /* 0x000fc60007f5e0ff */
[----:B------:R-:W-:Y:S04]  /*16c830*/  STL [R1+0x43b0], R52 ;  /* 0x0043b03401007387 */ /* 0x000fe80000100800 */
[----:B------:R-:W-:Y:S04]  /*16c840*/  STL.64 [R1+0x8b50], R52 ;  /* 0x008b503401007387 */ /* 0x000fe80000100a00 */
[----:B------:R-:W-:Y:S04]  /*16c850*/  STL [R1+0x5940], R17 ;  /* 0x0059401101007387 */ /* 0x000fe80000100800 */
[----:B------:R1:W-:Y:S04]  /*16c860*/  STL [R1+0x594c], R14 ;  /* 0x00594c0e01007387 */ /* 0x0003e80000100800 */
[----:B---3--:R-:W2:Y:S01]  /*16c870*/  LDL.LU R16, [R1+0x5a18] ;  /* 0x005a180001107983 */ /* 0x008ea20000300800 */
[----:B------:R-:W-:-:S03]  /*16c880*/  IMAD.X R10, R10, 0x1, R0, P4 ;  /* 0x000000010a0a7824 */ /* 0x000fc600020e0600 */
[----:B------:R-:W3:Y:S01]  /*16c890*/  LDL.LU R8, [R1+0x5a24] ;  /* 0x005a240001087983 */ /* 0x000ee20000300800 */
[----:B------:R-:W-:-:S03]  /*16c8a0*/  IADD3 R11, P4, R11, R3, RZ ;  /* 0x000000030b0b7210 */ /* 0x000fc60007f9e0ff */
[----:B------:R-:W-:Y:S04]  /*16c8b0*/  STL [R1+0x43bc], R105 ;  /* 0x0043bc6901007387 */ /* 0x000fe80000100800 */
[----:B------:R-:W-:Y:S01]  /*16c8c0*/  STL [R1+0x8b58], R105 ;  /* 0x008b586901007387 */ /* 0x000fe20000100800 */
[----:B------:R-:W-:-:S03]  /*16c8d0*/  IADD3.X R106, R106, R0, RZ, P2, !PT ;  /* 0x000000006a6a7210 */ /* 0x000fc600017fe4ff */
[----:B------:R-:W4:Y:S04]  /*16c8e0*/  LDL.LU R98, [R1+0x43c8] ;  /* 0x0043c80001627983 */ /* 0x000f280000300800 */
[----:B------:R-:W4:Y:S01]  /*16c8f0*/  LDL.LU R114, [R1+0x43d4] ;  /* 0x0043d40001727983 */ /* 0x000f220000300800 */
        /* <DEDUP_REMOVED lines=14> */
[----:B------:R-:W-:Y:S01]  /*16c9e0*/  IADD3.X R100, R100, R0, RZ, P2, !PT ;  /* 0x0000000064647210 */ /* 0x000fe200017fe4ff */
[----:B-1----:R-:W-:Y:S01]  /*16c9f0*/  IMAD.MOV.U32 R7, RZ, RZ, R10 ;  /* 0x000000ffff077224 */ /* 0x002fe200078e000a */
[----:B------:R-:W-:Y:S02]  /*16ca00*/  MOV R6, R14 ;  /* 0x0000000e00067202 */ /* 0x000fe40000000f00 */
[----:B------:R-:W-:Y:S01]  /*16ca10*/  IADD3 R44, P2, R44, R3, RZ ;  /* 0x000000032c2c7210 */ /* 0x000fe20007f5e0ff */
[----:B------:R-:W-:Y:S04]  /*16ca20*/  STL [R1+0x43c0], R100 ;  /* 0x0043c06401007387 */ /* 0x000fe80000100800 */
[----:B------:R-:W-:Y:S04]  /*16ca30*/  STL [R1+0x8b5c], R100 ;  /* 0x008b5c6401007387 */ /* 0x000fe80000100800 */
[----:B------:R1:W-:Y:S04]  /*16ca40*/  STL [R1+0x5a10], R13 ;  /* 0x005a100d01007387 */ /* 0x0003e80000100800 */
[----:B------:R-:W-:Y:S04]  /*16ca50*/  STL [R1+0x5a1c], R15 ;  /* 0x005a1c0f01007387 */ /* 0x000fe80000100800 */
[----:B------:R-:W4:Y:S04]  /*16ca60*/  LDL.LU R14, [R1+0x5a28] ;  /* 0x005a2800010e7983 */ /* 0x000f280000300800 */
[----:B------:R-:W4:Y:S04]  /*16ca70*/  LDL.LU R10, [R1+0x5af4] ;  /* 0x005af400010a7983 */ /* 0x000f280000300800 */
[----:B------:R-:W-:Y:S04]  /*16ca80*/  STL [R1+0x43cc], R44 ;  /* 0x0043cc2c01007387 */ /* 0x000fe80000100800 */
        /* <DEDUP_REMOVED lines=8> */
[----:B--2---:R-:W-:Y:S01]  /*16cb10*/  IMAD.X R16, R16, 0x1, R0, P4 ;  /* 0x0000000110107824 */ /* 0x004fe200020e0600 */
[-C--:B---3--:R-:W-:Y:S02]  /*16cb20*/  IADD3 R8, P4, R8, R3.reuse, RZ ;  /* 0x0000000308087210 */ /* 0x088fe40007f9e0ff */
[----:B----4-:R-:W-:Y:S02]  /*16cb30*/  IADD3.X R98, R98, R0, RZ, P2, !PT ;  /* 0x0000000062627210 */ /* 0x010fe400017fe4ff */
[----:B------:R-:W-:-:S03]  /*16cb40*/  IADD3 R114, P2, R114, R3, RZ ;  /* 0x0000000372727210 */ /* 0x000fc60007f5e0ff */
[----:B------:R-:W-:Y:S04]  /*16cb50*/  STL [R1+0x43c8], R98 ;  /* 0x0043c86201007387 */ /* 0x000fe80000100800 */
[----:B------:R-:W-:Y:S04]  /*16cb60*/  STL.64 [R1+0x88f0], R98 ;  /* 0x0088f06201007387 */ /* 0x000fe80000100a00 */
[----:B------:R-:W-:Y:S04]  /*16cb70*/  STL [R1+0x5a18], R16 ;  /* 0x005a181001007387 */ /* 0x000fe80000100800 */
[----:B------:R1:W-:Y:S04]  /*16cb80*/  STL [R1+0x5a24], R8 ;  /* 0x005a240801007387 */ /* 0x0003e80000100800 */
[----:B------:R-:W2:Y:S04]  /*16cb90*/  LDL.LU R11, [R1+0x5af0] ;  /* 0x005af000010b7983 */ /* 0x000ea80000300800 */
[----:B------:R-:W3:Y:S01]  /*16cba0*/  LDL.LU R13, [R1+0x5afc] ;  /* 0x005afc00010d7983 */ /* 0x000ee20000300800 */
[----:B------:R-:W-:-:S03]  /*16cbb0*/  IMAD.X R12, R12, 0x1, R0, P4 ;  /* 0x000000010c0c7824 */ /* 0x000fc600020e0600 */
[----:B------:R-:W-:Y:S01]  /*16cbc0*/  STL [R1+0x43d4], R114 ;  /* 0x0043d47201007387 */ /* 0x000fe20000100800 */
[----:B------:R-:W-:-:S03]  /*16cbd0*/  IADD3 R9, P4, R9, R3, RZ ;  /* 0x0000000309097210 */ /* 0x000fc60007f9e0ff */
[----:B------:R-:W4:Y:S01]  /*16cbe0*/  LDL.LU R199, [R1+0x43e0] ;  /* 0x0043e00001c77983 */ /* 0x000f220000300800 */
[----:B------:R-:W-:-:S03]  /*16cbf0*/  IADD3.X R115, R115, R0, RZ, P2, !PT ;  /* 0x0000000073737210 */ /* 0x000fc600017fe4ff */
[----:B------:R-:W4:Y:S04]  /*16cc00*/  LDL.LU R28, [R1+0x43ec] ;  /* 0x0043ec00011c7983 */ /* 0x000f280000300800 */
[----:B------:R-:W4:Y:S01]  /*16cc10*/  LDL.LU R25, [R1+0x43f4] ;  /* 0x0043f40001197983 */ /* 0x000f220000300800 */
        /* <DEDUP_REMOVED lines=8> */
[----:B------:R1:W-:Y:S04]  /*16cca0*/  STL.64 [R1+0x8520], R30 ;  /* 0x0085201e01007387 */ /* 0x0003e80000100a00 */
[----:B------:R-:W4:Y:S01]  /*16ccb0*/  LDL.LU R29, [R1+0x43e8] ;  /* 0x0043e800011d7983 */ /* 0x000f220000300800 */
[----:B------:R-:W-:-:S03]  /*16ccc0*/  IMAD.MOV.U32 R7, RZ, RZ, R16 ;  /* 0x000000ffff077224 */ /* 0x000fc600078e0010 */
[----:B------:R-:W4:Y:S04]  /*16ccd0*/  LDL.LU R26, [R1+0x43f0] ;  /* 0x0043f000011a7983 */ /* 0x000f280000300800 */
[----:B------:R1:W-:Y:S01]  /*16cce0*/  LDGSTS.E [R4+0x1b280], [R6.64], P3 ;  /* 0x1b28000006047fae */ /* 0x0003e20009921844 */
[----:B------:R-:W-:Y:S01]  /*16ccf0*/  IMAD.X R14, R14, 0x1, R0, P4 ;  /* 0x000000010e0e7824 */ /* 0x000fe200020e0600 */
[----:B------:R-:W-:Y:S02]  /*16cd00*/  IADD3 R10, P4, R10, R3, RZ ;  /* 0x000000030a0a7210 */ /* 0x000fe40007f9e0ff */
[----:B-1----:R-:W-:Y:S02]  /*16cd10*/  MOV R6, R8 ;  /* 0x0000000800067202 */ /* 0x002fe40000000f00 */
[----:B------:R-:W-:-:S05]  /*16cd20*/  IADD3.X R196, R196, R0, RZ, P2, !PT ;  /* 0x00000000c4c47210 */ /* 0x000fca00017fe4ff */
[----:B------:R-:W-:Y:S04]  /*16cd30*/  STL [R1+0x43d8], R196 ;  /* 0x0043d8c401007387 */ /* 0x000fe80000100800 */
[----:B------:R-:W-:Y:S04]  /*16cd40*/  STL.64 [R1+0x8528], R196 ;  /* 0x008528c401007387 */ /* 0x000fe80000100a00 */
[----:B------:R1:W-:Y:S04]  /*16cd50*/  STL [R1+0x5a28], R14 ;  /* 0x005a280e01007387 */ /* 0x0003e80000100800 */
[----:B------:R-:W-:Y:S04]  /*16cd60*/  STL [R1+0x5af4], R10 ;  /* 0x005af40a01007387 */ /* 0x000fe80000100800 */
[----:B------:R-:W4:Y:S01]  /*16cd70*/  LDL.LU R8, [R1+0x43fc] ;  /* 0x0043fc0001087983 */ /* 0x000f220000300800 */
[----:B------:R-:W-:-:S03]  /*16cd80*/  IMAD.MOV.U32 R7, RZ, RZ, R12 ;  /* 0x000000ffff077224 */ /* 0x000fc600078e000c */
[----:B------:R-:W4:Y:S04]  /*16cd90*/  LDL.LU R30, [R1+0x5b00] ;  /* 0x005b0000011e7983 */ /* 0x000f280000300800 */
[----:B------:R-:W4:Y:S01]  /*16cda0*/  LDL.LU R12, [R1+0x5b0c] ;  /* 0x005b0c00010c7983 */ /* 0x000f220000300800 */
[----:B------:R-:W-:-:S03]  /*16cdb0*/  IADD3 R198, P2, R198, R3, RZ ;  /* 0x00000003c6c67210 */ /* 0x000fc60007f5e0ff */
[----:B------:R1:W-:Y:S04]  /*16cdc0*/  LDGSTS.E [R4+0x1b300], [R6.64], P1 ;  /* 0x1b30000006047fae */ /* 0x0003e80008921844 */
[----:B------:R-:W-:Y:S01]  /*16cdd0*/  STL [R1+0x43e4], R198 ;  /* 0x0043e4c601007387 */ /* 0x000fe20000100800 */
        /* <DEDUP_REMOVED lines=10> */
[----:B------:R1:W-:Y:S04]  /*16ce80*/  STL [R1+0x5af0], R11 ;  /* 0x005af00b01007387 */ /* 0x0003e80000100800 */
[----:B------:R-:W-:Y:S04]  /*16ce90*/  STL [R1+0x5afc], R13 ;  /* 0x005afc0d01007387 */ /* 0x000fe80000100800 */
[----:B------:R-:W2:Y:S04]  /*16cea0*/  LDL.LU R32, [R1+0x43f8] ;  /* 0x0043f80001207983 */ /* 0x000ea80000300800 */
[----:B------:R-:W3:Y:S01]  /*16ceb0*/  LDL.LU R31, [R1+0x4404] ;  /* 0x00440400011f7983 */ /* 0x000ee20000300800 */
[----:B------:R-:W-:-:S03]  /*16cec0*/  IMAD.X R19, R19, 0x1, R0, P4 ;  /* 0x0000000113137824 */ /* 0x000fc600020e0600 */
[----:B------:R-:W4:Y:S01]  /*16ced0*/  LDL.LU R23, [R1+0x5b08] ;  /* 0x005b080001177983 */ /* 0x000f220000300800 */
[----:B------:R-:W-:-:S03]  /*16cee0*/  IADD3 R18, P4, R18, R3, RZ ;  /* 0x0000000312127210 */ /* 0x000fc60007f9e0ff */
[----:B------:R-:W4:Y:S04]  /*16cef0*/  LDL.LU R21, [R1+0x5b84] ;  /* 0x005b840001157983 */ /* 0x000f280000300800 */
[----:B------:R-:W4:Y:S01]  /*16cf00*/  LDL.LU R9, [R1+0x5b8c] ;  /* 0x005b8c0001097983 */ /* 0x000f220000300800 */
[----:B------:R-:W-:-:S03]  /*16cf10*/  IADD3.X R29, R29, R0, RZ, P2, !PT ;  /* 0x000000001d1d7210 */ /* 0x000fc600017fe4ff */
[----:B------:R-:W-:Y:S04]  /*16cf20*/  STL [R1+0x43ec], R28 ;  /* 0x0043ec1c01007387 */ /* 0x000fe80000100800 */
[----:B------:R-:W-:Y:S04]  /*16cf30*/  STL [R1+0x43e8], R29 ;  /* 0x0043e81d01007387 */ /* 0x000fe80000100800 */
[----:B------:R-:W-:Y:S04]  /*16cf40*/  STL.64 [R1+0x8538], R28 ;  /* 0x0085381c01007387 */ /* 0x000fe80000100a00 */
[----:B------:R-:W-:Y:S04]  /*16cf50*/  STL [R1+0x5af8], R19 ;  /* 0x005af81301007387 */ /* 0x000fe80000100800 */
[----:B------:R-:W-:Y:S04]  /*16cf60*/  STL [R1+0x5b04], R18 ;  /* 0x005b041201007387 */ /* 0x000fe80000100800 */
[----:B------:R-:W4:Y:S01]  /*16cf70*/  LDL.LU R15, [R1+0x4400] ;  /* 0x00440000010f7983 */ /* 0x000f220000300800 */
[----:B------:R-:W-:-:S03]  /*16cf80*/  IADD3 R25, P2, R25, R3, RZ ;  /* 0x0000000319197210 */ /* 0x000fc60007f5e0ff */
[----:B------:R-:W4:Y:S01]  /*16cf90*/  LDL.LU R14, [R1+0x440c] ;  /* 0x00440c00010e7983 */ /* 0x000f220000300800 */
[----:B------:R-:W-:-:S03]  /*16cfa0*/  IMAD.MOV.U32 R7, RZ, RZ, R11 ;  /* 0x000000ffff077224 */ /* 0x000fc600078e000b */
[----:B------:R-:W4:Y:S04]  /*16cfb0*/  LDL.LU R22, [R1+0x5b80] ;  /* 0x005b800001167983 */ /* 0x000f280000300800 */
[----:B------:R-:W4:Y:S04]  /*16cfc0*/  LDL.LU R16, [R1+0x5b94] ;  /* 0x005b940001107983 */ /* 0x000f280000300800 */
[----:B------:R-:W-:Y:S04]  /*16cfd0*/  STL [R1+0x43f4], R25 ;  /* 0x0043f41901007387 */ /* 0x000fe80000100800 */
[----:B------:R-:W-:Y:S04]  /*16cfe0*/  STL.64 [R1+0x8b68], R24 ;  /* 0x008b681801007387 */ /* 0x000fe80000100a00 */
[----:B-1----:R-:W4:Y:S01]  /*16cff0*/  LDL.LU R11, [R1+0x4408] ;  /* 0x00440800010b7983 */ /* 0x002f220000300800 */
[----:B------:R-:W-:-:S03]  /*16d000*/  IADD3.X R26, R26, R0, RZ, P2, !PT ;  /* 0x000000001a1a7210 */ /* 0x000fc600017fe4ff */
[----:B------:R1:W-:Y:S01]  /*16d010*/  LDGSTS.E [R4+0x1c200], [R6.64], P5 ;  /* 0x1c20000006047fae */ /* 0x0003e2000a921844 */
[----:B------:R-:W-:Y:S01]  /*16d020*/  IADD3 R8, P2, R8, R3, RZ ;  /* 0x0000000308087210 */ /* 0x000fe20007f5e0ff */
[----:B------:R-:W-:-:S04]  /*16d030*/  IMAD.X R30, R30, 0x1, R0, P4 ;  /* 0x000000011e1e7824 */ /* 0x000fc800020e0600 */
[----:B------:R1:W-:Y:S01]  /*16d040*/  STL [R1+0x43fc], R8 ;  /* 0x0043fc0801007387 */ /* 0x0003e20000100800 */
[----:B------:R-:W-:-:S03]  /*16d050*/  IADD3 R12, P4, R12, R3, RZ ;  /* 0x000000030c0c7210 */ /* 0x000fc60007f9e0ff */
[----:B-1----:R-:W4:Y:S04]  /*16d060*/  LDL.LU R8, [R1+0x4414] ;  /* 0x0044140001087983 */ /* 0x002f280000300800 */
[----:B------:R-:W4:Y:S04]  /*16d070*/  LDL.LU R10, [R1+0x5b88] ;  /* 0x005b8800010a7983 */ /* 0x000f280000300800 */
[----:B------:R-:W4:Y:S04]  /*16d080*/  LDL.LU R17, [R1+0x5b9c] ;  /* 0x005b9c0001117983 */ /* 0x000f280000300800 */
[----:B------:R-:W-:Y:S01]  /*16d090*/  STL [R1+0x43f0], R26 ;  /* 0x0043f01a01007387 */ /* 0x000fe20000100800 */
[----:B------:R-:W-:-:S03]  /*16d0a0*/  MOV R6, R13 ;  /* 0x0000000d00067202 */ /* 0x000fc60000000f00 */
[----:B------:R1:W-:Y:S04]  /*16d0b0*/  STL.64 [R1+0x8540], R26 ;  /* 0x0085401a01007387 */ /* 0x0003e80000100a00 */
[----:B------:R-:W-:Y:S04]  /*16d0c0*/  STL [R1+0x5b00], R30 ;  /* 0x005b001e01007387 */ /* 0x000fe80000100800 */
[----:B------:R-:W-:Y:S04]  /*16d0d0*/  STL [R1+0x5b0c], R12 ;  /* 0x005b0c0c01007387 */ /* 0x000fe80000100800 */
[----:B------:R-:W4:Y:S01]  /*16d0e0*/  LDL.LU R20, [R1+0x4410] ;  /* 0x0044100001147983 */ /* 0x000f220000300800 */
[----:B------:R-:W-:-:S03]  /*16d0f0*/  IMAD.MOV.U32 R7, RZ, RZ, R19 ;  /* 0x000000ffff077224 */ /* 0x000fc600078e0013 */
[----:B------:R-:W4:Y:S04]  /*16d100*/  LDL.LU R13, [R1+0x441c] ;  /* 0x00441c00010d7983 */ /* 0x000f280000300800 */
[----:B------:R-:W4:Y:S04]  /*16d110*/  LDL.LU R19, [R1+0x5b90] ;  /* 0x005b900001137983 */ /* 0x000f280000300800 */
[----:B------:R1:W-:Y:S02]  /*16d120*/  LDGSTS.E [R4+0x1c280], [R6.64], P3 ;  /* 0x1c28000006047fae */ /* 0x0003e40009921844 */
[----:B-1----:R-:W-:Y:S01]  /*16d130*/  MOV R6, R18 ;  /* 0x0000001200067202 */ /* 0x002fe20000000f00 */
[----:B------:R-:W-:-:S05]  /*16d140*/  IMAD.MOV.U32 R7, RZ, RZ, R30 ;  /* 0x000000ffff077224 */ /* 0x000fca00078e001e */
[----:B------:R1:W-:Y:S02]  /*16d150*/  LDGSTS.E [R4+0x1c300], [R6.64], P1 ;  /* 0x1c30000006047fae */ /* 0x0003e40008921844 */
[----:B-1----:R-:W-:Y:S02]  /*16d160*/  MOV R6, R12 ;  /* 0x0000000c00067202 */ /* 0x002fe40000000f00 */
[----:B--2---:R-:W-:Y:S02]  /*16d170*/  IADD3.X R32, R32, R0, RZ, P2, !PT ;  /* 0x0000000020207210 */ /* 0x004fe400017fe4ff */
[----:B---3--:R-:W-:-:S03]  /*16d180*/  IADD3 R31, P2, R31, R3, RZ ;  /* 0x000000031f1f7210 */ /* 0x008fc60007f5e0ff */
[----:B------:R-:W-:Y:S01]  /*16d190*/  STL [R1+0x43f8], R32 ;  /* 0x0043f82001007387 */ /* 0x000fe20000100800 */
[----:B----4-:R-:W-:-:S03]  /*16d1a0*/  IMAD.X R23, R23, 0x1, R0, P4 ;  /* 0x0000000117177824 */ /* 0x010fc600020e0600 */
[----:B------:R-:W-:Y:S01]  /*16d1b0*/  STL [R1+0x4404], R31 ;  /* 0x0044041f01007387 */ /* 0x000fe20000100800 */
[----:B------:R-:W-:-:S03]  /*16d1c0*/  IADD3 R21, P4, R21, R3, RZ ;  /* 0x0000000315157210 */ /* 0x000fc60007f9e0ff */
[----:B------:R-:W2:Y:S04]  /*16d1d0*/  LDL.LU R27, [R1+0x5ba4] ;  /* 0x005ba400011b7983 */ /* 0x000ea80000300800 */
[----:B------:R-:W-:Y:S04]  /*16d1e0*/  STL [R1+0x5b08], R23 ;  /* 0x005b081701007387 */ /* 0x000fe80000100800 */
[----:B------:R-:W-:Y:S01]  /*16d1f0*/  STL [R1+0x5b84], R21 ;  /* 0x005b841501007387 */ /* 0x000fe20000100800 */
[----:B------:R-:W-:Y:S02]  /*16d200*/  IADD3.X R15, R15, R0, RZ, P2, !PT ;  /* 0x000000000f0f7210 */ /* 0x000fe400017fe4ff */
[----:B------:R-:W-:-:S03]  /*16d210*/  IADD3 R14, P2, R14, R3, RZ ;  /* 0x000000030e0e7210 */ /* 0x000fc60007f5e0ff */
[----:B------:R1:W-:Y:S01]  /*16d220*/  STL [R1+0x4400], R15 ;  /* 0x0044000f01007387 */ /* 0x0003e20000100800 */
[----:B------:R-:W-:Y:S01]  /*16d230*/  IMAD.X R22, R22, 0x1, R0, P4 ;  /* 0x0000000116167824 */ /* 0x000fe200020e0600 */
[----:B------:R-:W-:Y:S02]  /*16d240*/  IADD3 R9, P4, R9, R3, RZ ;  /* 0x0000000309097210 */ /* 0x000fe40007f9e0ff */
[----:B-1----:R-:W3:Y:S04]  /*16d250*/  LDL.LU R15, [R1+0x4418] ;  /* 0x00441800010f7983 */ /* 0x002ee80000300800 */
[----:B------:R1:W-:Y:S01]  /*16d260*/  STL [R1+0x440c], R14 ;  /* 0x00440c0e01007387 */ /* 0x0003e20000100800 */
[----:B------:R-:W-:-:S03]  /*16d270*/  IADD3.X R11, R11, R0, RZ, P2, !PT ;  /* 0x000000000b0b7210 */ /* 0x000fc600017fe4ff */
[----:B-1----:R-:W4:Y:S04]  /*16d280*/  LDL.LU R14, [R1+0x4424] ;  /* 0x00442400010e7983 */ /* 0x002f280000300800 */
[----:B------:R-:W2:Y:S04]  /*16d290*/  LDL.LU R18, [R1+0x5b98] ;  /* 0x005b980001127983 */ /* 0x000ea80000300800 */
[----:B------:R-:W-:Y:S04]  /*16d2a0*/  STL [R1+0x5b80], R22 ;  /* 0x005b801601007387 */ /* 0x000fe80000100800 */
[----:B------:R-:W-:Y:S04]  /*16d2b0*/  STL [R1+0x5b8c], R9 ;  /* 0x005b8c0901007387 */ /* 0x000fe80000100800 */
[----:B------:R-:W2:Y:S04]  /*16d2c0*/  LDL.LU R12, [R1+0x4420] ;  /* 0x00442000010c7983 */ /* 0x000ea80000300800 */
[----:B------:R1:W-:Y:S01]  /*16d2d0*/  STL [R1+0x4408], R11 ;  /* 0x0044080b01007387 */ /* 0x0003e20000100800 */
[----:B------:R-:W-:Y:S01]  /*16d2e0*/  IMAD.MOV.U32 R7, RZ, RZ, R23 ;  /* 0x000000ffff077224 */ /* 0x000fe200078e0017 */
[-C--:B------:R-:W-:Y:S01]  /*16d2f0*/  IADD3 R8, P2, R8, R3.reuse, RZ ;  /* 0x0000000308087210 */ /* 0x080fe20007f5e0ff */
[----:B------:R-:W-:Y:S01]  /*16d300*/  IMAD.X R10, R10, 0x1, R0, P4 ;  /* 0x000000010a0a7824 */ /* 0x000fe200020e0600 */
[----:B-1----:R-:W2:Y:S01]  /*16d310*/  LDL.LU R11, [R1+0x442c] ;  /* 0x00442c00010b7983 */ /* 0x002ea20000300800 */
[----:B------:R-:W-:-:S03]  /*16d320*/  IADD3 R16, P4, R16, R3, RZ ;  /* 0x0000000310107210 */ /* 0x000fc60007f9e0ff */
[----:B------:R1:W-:Y:S04]  /*16d330*/  LDGSTS.E [R4+0x1c380], [R6.64], P0 ;  /* 0x1c38000006047fae */ /* 0x0003e80008121844 */
[----:B------:R1:W-:Y:S02]  /*16d340*/  STL [R1+0x4414], R8 ;  /* 0x0044140801007387 */ /* 0x0003e40000100800 */
[----:B-1----:R-:W-:Y:S01]  /*16d350*/  MOV R6, R21 ;  /* 0x0000001500067202 */ /* 0x002fe20000000f00 */
[----:B------:R-:W-:Y:S01]  /*16d360*/  IMAD.MOV.U32 R7, RZ, RZ, R22 ;  /* 0x000000ffff077224 */ /* 0x000fe200078e0016 */
[----:B------:R-:W2:Y:S01]  /*16d370*/  LDL.LU R8, [R1+0x5bac] ;  /* 0x005bac0001087983 */ /* 0x000ea20000300800 */
[----:B------:R-:W-:-:S03]  /*16d380*/  IADD3.X R20, R20, R0, RZ, P2, !PT ;  /* 0x0000000014147210 */ /* 0x000fc600017fe4ff */
[----:B------:R-:W2:Y:S01]  /*16d390*/  LDL.LU R28, [R1+0x5ba0] ;  /* 0x005ba000011c7983 */ /* 0x000ea20000300800 */
[----:B------:R-:W-:-:S03]  /*16d3a0*/  IADD3 R13, P2, R13, R3, RZ ;  /* 0x000000030d0d7210 */ /* 0x000fc60007f5e0ff */
[----:B------:R1:W-:Y:S01]  /*16d3b0*/  STL [R1+0x5b88], R10 ;  /* 0x005b880a01007387 */ /* 0x0003e20000100800 */
[----:B------:R-:W-:-:S03]  /*16d3c0*/  IMAD.X R19, R19, 0x1, R0, P4 ;  /* 0x0000000113137824 */ /* 0x000fc600020e0600 */
[----:B------:R-:W-:Y:S04]  /*16d3d0*/  STL [R1+0x5b94], R16 ;  /* 0x005b941001007387 */ /* 0x000fe80000100800 */
[----:B------:R-:W2:Y:S04]  /*16d3e0*/  LDL.LU R22, [R1+0x5bb4] ;  /* 0x005bb40001167983 */ /* 0x000ea80000300800 */
[----:B------:R1:W-:Y:S04]  /*16d3f0*/  LDGSTS.E [R4+0x1d200], [R6.64], P5 ;  /* 0x1d20000006047fae */ /* 0x0003e8000a921844 */
[----:B------:R-:W-:Y:S04]  /*16d400*/  STL [R1+0x4410], R20 ;  /* 0x0044101401007387 */ /* 0x000fe80000100800 */
[----:B------:R1:W-:Y:S02]  /*16d410*/  STL [R1+0x441c], R13 ;  /* 0x00441c0d01007387 */ /* 0x0003e40000100800 */
[----:B-1----:R-:W-:-:S02]  /*16d420*/  IMAD.MOV.U32 R7, RZ, RZ, R10 ;  /* 0x000000ffff077224 */ /* 0x002fc400078e000a */
[----:B------:R-:W2:Y:S04]  /*16d430*/  LDL.LU R10, [R1+0x4428] ;  /* 0x00442800010a7983 */ /* 0x000ea80000300800 */
[----:B------:R-:W-:Y:S04]  /*16d440*/  STL [R1+0x5b90], R19 ;  /* 0x005b901301007387 */ /* 0x000fe80000100800 */
[----:B------:R-:W2:Y:S01]  /*16d450*/  LDL.LU R13, [R1+0x4434] ;  /* 0x00443400010d7983 */ /* 0x000ea20000300800 */
[----:B------:R-:W-:Y:S02]  /*16d460*/  IADD3 R17, P4, R17, R3, RZ ;  /* 0x0000000311117210 */ /* 0x000fe40007f9e0ff */
[----:B------:R-:W-:-:S03]  /*16d470*/  MOV R6, R9 ;  /* 0x0000000900067202 */ /* 0x000fc60000000f00 */
[----:B------:R-:W-:Y:S04]  /*16d480*/  STL [R1+0x5b9c], R17 ;  /* 0x005b9c1101007387 */ /* 0x000fe80000100800 */
[----:B------:R-:W2:Y:S04]  /*16d490*/  LDL.LU R25, [R1+0x5ba8] ;  /* 0x005ba80001197983 */ /* 0x000ea80000300800 */
[----:B------:R-:W2:Y:S04]  /*16d4a0*/  LDL.LU R9, [R1+0x5bbc] ;  /* 0x005bbc0001097983 */ /* 0x000ea80000300800 */
[----:B------:R-:W2:Y:S04]  /*16d4b0*/  LDL.LU R26, [R1+0x4430] ;  /* 0x00443000011a7983 */ /* 0x000ea80000300800 */
[----:B------:R1:W-:Y:S02]  /*16d4c0*/  LDGSTS.E [R4+0x1d280], [R6.64], P3 ;  /* 0x1d28000006047fae */ /* 0x0003e40009921844 */
[----:B-1----:R-:W-:Y:S01]  /*16d4d0*/  IMAD.MOV.U32 R7, RZ, RZ, R19 ;  /* 0x000000ffff077224 */ /* 0x002fe200078e0013 */
[----:B------:R-:W-:-:S05]  /*16d4e0*/  MOV R6, R16 ;  /* 0x0000001000067202 */ /* 0x000fca0000000f00 */
[----:B------:R1:W-:Y:S02]  /*16d4f0*/  LDGSTS.E [R4+0x1d300], [R6.64], P1 ;  /* 0x1d30000006047fae */ /* 0x0003e40008921844 */
[----:B-1----:R-:W-:Y:S02]  /*16d500*/  MOV R6, R17 ;  /* 0x0000001100067202 */ /* 0x002fe40000000f00 */
[----:B---3--:R-:W-:Y:S02]  /*16d510*/  IADD3.X R15, R15, R0, RZ, P2, !PT ;  /* 0x000000000f0f7210 */ /* 0x008fe400017fe4ff */
[----:B----4-:R-:W-:Y:S01]  /*16d520*/  IADD3 R14, P2, R14, R3, RZ ;  /* 0x000000030e0e7210 */ /* 0x010fe20007f5e0ff */
[----:B--2---:R-:W-:-:S04]  /*16d530*/  IMAD.X R18, R18, 0x1, R0, P4 ;  /* 0x0000000112127824 */ /* 0x004fc800020e0600 */
[----:B------:R1:W-:Y:S01]  /*16d540*/  STL [R1+0x4424], R14 ;  /* 0x0044240e01007387 */ /* 0x0003e20000100800 */
[----:B------:R-:W-:-:S03]  /*16d550*/  IADD3 R27, P4, R27, R3, RZ ;  /* 0x000000031b1b7210 */ /* 0x000fc60007f9e0ff */
[----:B------:R2:W-:Y:S04]  /*16d560*/  STL [R1+0x4418], R15 ;  /* 0x0044180f01007387 */ /* 0x0005e80000100800 */
[----:B-1----:R-:W3:Y:S01]  /*16d570*/  LDL.LU R14, [R1+0x443c] ;  /* 0x00443c00010e7983 */ /* 0x002ee20000300800 */
[----:B------:R-:W-:-:S03]  /*16d580*/  IADD3.X R12, R12, R0, RZ, P2, !PT ;  /* 0x000000000c0c7210 */ /* 0x000fc600017fe4ff */
[----:B------:R-:W4:Y:S04]  /*16d590*/  LDL.LU R23, [R1+0x5bb0] ;  /* 0x005bb00001177983 */ /* 0x000f280000300800 */
[----:B--2---:R-:W2:Y:S04]  /*16d5a0*/  LDL.LU R15, [R1+0x5bc4] ;  /* 0x005bc400010f7983 */ /* 0x004ea80000300800 */
[----:B------:R-:W-:Y:S01]  /*16d5b0*/  STL [R1+0x5b98], R18 ;  /* 0x005b981201007387 */ /* 0x000fe20000100800 */
[----:B------:R-:W-:-:S03]  /*16d5c0*/  IADD3 R11, P2, R11, R3, RZ ;  /* 0x000000030b0b7210 */ /* 0x000fc60007f5e0ff */
[----:B------:R-:W-:Y:S04]  /*16d5d0*/  STL [R1+0x5ba4], R27 ;  /* 0x005ba41b01007387 */ /* 0x000fe80000100800 */
[----:B------:R-:W2:Y:S04]  /*16d5e0*/  LDL.LU R19, [R1+0x5bb8] ;  /* 0x005bb80001137983 */ /* 0x000ea80000300800 */
[----:B------:R-:W-:Y:S04]  /*16d5f0*/  STL [R1+0x4420], R12 ;  /* 0x0044200c01007387 */ /* 0x000fe80000100800 */
[----:B------:R1:W-:Y:S04]  /*16d600*/  STL [R1+0x442c], R11 ;  /* 0x00442c0b01007387 */ /* 0x0003e80000100800 */
[----:B-1----:R-:W2:Y:S04]  /*16d610*/  LDL.LU R11, [R1+0x4438] ;  /* 0x00443800010b7983 */ /* 0x002ea80000300800 */
[----:B------:R-:W2:Y:S01]  /*16d620*/  LDL.LU R24, [R1+0x4444] ;  /* 0x0044440001187983 */ /* 0x000ea20000300800 */
[----:B------:R-:W-:Y:S01]  /*16d630*/  IMAD.X R28, R28, 0x1, R0, P4 ;  /* 0x000000011c1c7824 */ /* 0x000fe200020e0600 */
[----:B------:R-:W-:-:S02]  /*16d640*/  IADD3 R8, P4, R8, R3, RZ ;  /* 0x0000000308087210 */ /* 0x000fc40007f9e0ff */
[----:B------:R-:W2:Y:S04]  /*16d650*/  LDL.LU R21, [R1+0x4440] ;  /* 0x0044400001157983 */ /* 0x000ea80000300800 */
[----:B------:R-:W2:Y:S04]  /*16d660*/  LDL.LU R16, [R1+0x5bc0] ;  /* 0x005bc00001107983 */ /* 0x000ea80000300800 */
[----:B------:R-:W2:Y:S04]  /*16d670*/  LDL.LU R12, [R1+0x5bcc] ;  /* 0x005bcc00010c7983 */ /* 0x000ea80000300800 */
[----:B------:R-:W2:Y:S01]  /*16d680*/  LDL.LU R20, [R1+0x444c] ;  /* 0x00444c0001147983 */ /* 0x000ea20000300800 */
[----:B------:R-:W-:-:S03]  /*16d690*/  IMAD.MOV.U32 R7, RZ, RZ, R18 ;  /* 0x000000ffff077224 */ /* 0x000fc600078e0012 */
[----:B------:R-:W-:Y:S01]  /*16d6a0*/  STL [R1+0x5ba0], R28 ;  /* 0x005ba01c01007387 */ /* 0x000fe20000100800 */
[----:B------:R-:W-:-:S03]  /*16d6b0*/  IADD3.X R10, R10, R0, RZ, P2, !PT ;  /* 0x000000000a0a7210 */ /* 0x000fc600017fe4ff */
[----:B------:R-:W-:Y:S04]  /*16d6c0*/  STL [R1+0x5bac], R8 ;  /* 0x005bac0801007387 */ /* 0x000fe80000100800 */
[----:B------:R1:W-:Y:S01]  /*16d6d0*/  STL [R1+0x4428], R10 ;  /* 0x0044280a01007387 */ /* 0x0003e20000100800 */
[----:B------:R-:W-:-:S03]  /*16d6e0*/  IADD3 R13, P2, R13, R3, RZ ;  /* 0x000000030d0d7210 */ /* 0x000fc60007f5e0ff */
[----:B------:R1:W-:Y:S04]  /*16d6f0*/  LDGSTS.E [R4+0x1d380], [R6.64], P0 ;  /* 0x1d38000006047fae */ /* 0x0003e80008121844 */
[----:B-1----:R-:W2:Y:S04]  /*16d700*/  LDL.LU R10, [R1+0x5bd4] ;  /* 0x005bd400010a7983 */ /* 0x002ea80000300800 */
[----:B------:R-:W2:Y:S04]  /*16d710*/  LDL.LU R18, [R1+0x4448] ;  /* 0x0044480001127983 */ /* 0x000ea80000300800 */
[----:B------:R-:W2:Y:S04]  /*16d720*/  LDL.LU R17, [R1+0x4454] ;  /* 0x0044540001117983 */ /* 0x000ea80000300800 */
[----:B------:R1:W-:Y:S04]  /*16d730*/  STL [R1+0x4434], R13 ;  /* 0x0044340d01007387 */ /* 0x0003e80000100800 */
[----:B-1----:R-:W2:Y:S01]  /*16d740*/  LDL.LU R13, [R1+0x5bc8] ;  /* 0x005bc800010d7983 */ /* 0x002ea20000300800 */
[----:B------:R-:W-:Y:S01]  /*16d750*/  IMAD.X R25, R25, 0x1, R0, P4 ;  /* 0x0000000119197824 */ /* 0x000fe200020e0600 */
[----:B------:R-:W-:-:S02]  /*16d760*/  IADD3 R22, P4, R22, R3, RZ ;  /* 0x0000000316167210 */ /* 0x000fc40007f9e0ff */
[----:B------:R-:W-:Y:S01]  /*16d770*/  IADD3.X R26, R26, R0, RZ, P2, !PT ;  /* 0x000000001a1a7210 */ /* 0x000fe200017fe4ff */
[----:B------:R-:W-:Y:S01]  /*16d780*/  IMAD.MOV.U32 R7, RZ, RZ, R28 ;  /* 0x000000ffff077224 */ /* 0x000fe200078e001c */
[----:B------:R-:W-:Y:S01]  /*16d790*/  MOV R6, R27 ;  /* 0x0000001b00067202 */ /* 0x000fe20000000f00 */
[----:B------:R-:W-:Y:S04]  /*16d7a0*/  STL [R1+0x5ba8], R25 ;  /* 0x005ba81901007387 */ /* 0x000fe80000100800 */
[----:B------:R-:W-:Y:S04]  /*16d7b0*/  STL [R1+0x5bb4], R22 ;  /* 0x005bb41601007387 */ /* 0x000fe80000100800 */
[----:B------:R1:W-:Y:S02]  /*16d7c0*/  LDGSTS.E [R4+0x1e200], [R6.64], P5 ;  /* 0x1e20000006047fae */ /* 0x0003e4000a921844 */
[----:B-1----:R-:W-:Y:S01]  /*16d7d0*/  MOV R6, R8 ;  /* 0x0000000800067202 */ /* 0x002fe20000000f00 */
[----:B------:R-:W-:-:S05]  /*16d7e0*/  IMAD.MOV.U32 R7, RZ, RZ, R25 ;  /* 0x000000ffff077224 */ /* 0x000fca00078e0019 */
[----:B------:R1:W-:Y:S02]  /*16d7f0*/  LDGSTS.E [R4+0x1e280], [R6.64], P3 ;  /* 0x1e28000006047fae */ /* 0x0003e40009921844 */
[----:B-1----:R-:W-:Y:S02]  /*16d800*/  MOV R6, R22 ;  /* 0x0000001600067202 */ /* 0x002fe40000000f00 */
[-C--:B---3--:R-:W-:Y:S01]  /*16d810*/  IADD3 R14, P2, R14, R3.reuse, RZ ;  /* 0x000000030e0e7210 */ /* 0x088fe20007f5e0ff */
[----:B----4-:R-:W-:Y:S01]  /*16d820*/  IMAD.X R23, R23, 0x1, R0, P4 ;  /* 0x0000000117177824 */ /* 0x010fe200020e0600 */
[----:B------:R-:W-:-:S03]  /*16d830*/  IADD3 R9, P4, R9, R3, RZ ;  /* 0x0000000309097210 */ /* 0x000fc60007f9e0ff */
[----:B------:R1:W-:Y:S04]  /*16d840*/  STL [R1+0x443c], R14 ;  /* 0x00443c0e01007387 */ /* 0x0003e80000100800 */
[----:B------:R-:W-:Y:S04]  /*16d850*/  STL [R1+0x4430], R26 ;  /* 0x0044301a01007387 */ /* 0x000fe80000100800 */
[----:B-1----:R-:W3:Y:S04]  /*16d860*/  LDL.LU R14, [R1+0x4450] ;  /* 0x00445000010e7983 */ /* 0x002ee80000300800 */
[----:B------:R-:W4:Y:S01]  /*16d870*/  LDL.LU R8, [R1+0x5bdc] ;  /* 0x005bdc0001087983 */ /* 0x000f220000300800 */
[----:B--2---:R-:W-:Y:S01]  /*16d880*/  IMAD.X R19, R19, 0x1, R0, P4 ;  /* 0x0000000113137824 */ /* 0x004fe200020e0600 */
[----:B------:R-:W-:-:S02]  /*16d890*/  IADD3 R15, P4, R15, R3, RZ ;  /* 0x000000030f0f7210 */ /* 0x000fc40007f9e0ff */
[----:B------:R-:W-:Y:S04]  /*16d8a0*/  STL [R1+0x5bb0], R23 ;  /* 0x005bb01701007387 */ /* 0x000fe80000100800 */
[----:B------:R-:W-:Y:S01]  /*16d8b0*/  STL [R1+0x5bbc], R9 ;  /* 0x005bbc0901007387 */ /* 0x000fe20000100800 */
[----:B------:R-:W-:Y:S02]  /*16d8c0*/  IADD3.X R11, R11, R0, RZ, P2, !PT ;  /* 0x000000000b0b7210 */ /* 0x000fe400017fe4ff */
[----:B------:R-:W-:-:S03]  /*16d8d0*/  IADD3 R24, P2, R24, R3, RZ ;  /* 0x0000000318187210 */ /* 0x000fc60007f5e0ff */
[----:B------:R1:W-:Y:S04]  /*16d8e0*/  STL [R1+0x4438], R11 ;  /* 0x0044380b01007387 */ /* 0x0003e80000100800 */
[----:B-1----:R-:W2:Y:S04]  /*16d8f0*/  LDL.LU R11, [R1+0x5bd0] ;  /* 0x005bd000010b7983 */ /* 0x002ea80000300800 */
[----:B------:R-:W-:Y:S04]  /*16d900*/  STL [R1+0x4444], R24 ;  /* 0x0044441801007387 */ /* 0x000fe80000100800 */
[----:B------:R-:W-:Y:S04]  /*16d910*/  STL [R1+0x5bb8], R19 ;  /* 0x005bb81301007387 */ /* 0x000fe80000100800 */
[----:B------:R-:W-:Y:S04]  /*16d920*/  STL [R1+0x5bc4], R15 ;  /* 0x005bc40f01007387 */ /* 0x000fe80000100800 */
[----:B------:R-:W4:Y:S01]  /*16d930*/  LDL.LU R31, [R1+0x449c] ;  /* 0x00449c00011f7983 */ /* 0x000f220000300800 */
[----:B------:R-:W-:Y:S01]  /*16d940*/  IMAD.MOV.U32 R7, RZ, RZ, R23 ;  /* 0x000000ffff077224 */ /* 0x000fe200078e0017 */
[----:B------:R-:W-:Y:S01]  /*16d950*/  IADD3.X R21, R21, R0, RZ, P2, !PT ;  /* 0x0000000015157210 */ /* 0x000fe200017fe4ff */
[----:B------:R-:W-:Y:S01]  /*16d960*/  IMAD.X R16, R16, 0x1, R0, P4 ;  /* 0x0000000110107824 */ /* 0x000fe200020e0600 */
[----:B------:R-:W-:-:S02]  /*16d970*/  IADD3 R20, P2, R20, R3, RZ ;  /* 0x0000000314147210 */ /* 0x000fc40007f5e0ff */
[----:B------:R-:W-:Y:S01]  /*16d980*/  IADD3 R12, P4, R12, R3, RZ ;  /* 0x000000030c0c7210 */ /* 0x000fe20007f9e0ff */
[----:B------:R1:W-:Y:S04]  /*16d990*/  LDGSTS.E [R4+0x1e300], [R6.64], P1 ;  /* 0x1e30000006047fae */ /* 0x0003e80008921844 */
[----:B------:R-:W-:Y:S04]  /*16d9a0*/  STL [R1+0x4440], R21 ;  /* 0x0044401501007387 */ /* 0x000fe80000100800 */
[----:B------:R-:W-:Y:S01]  /*16d9b0*/  STL [R1+0x444c], R20 ;  /* 0x00444c1401007387 */ /* 0x000fe20000100800 */
[----:B------:R-:W-:-:S02]  /*16d9c0*/  IADD3.X R18, R18, R0, RZ, P2, !PT ;  /* 0x0000000012127210 */ /* 0x000fc400017fe4ff */
[----:B-1----:R-:W-:Y:S02]  /*16d9d0*/  MOV R6, R9 ;  /* 0x0000000900067202 */ /* 0x002fe40000000f00 */
[----:B------:R-:W-:Y:S01]  /*16d9e0*/  IADD3 R17, P2, R17, R3, RZ ;  /* 0x0000000311117210 */ /* 0x000fe20007f5e0ff */
[----:B------:R-:W4:Y:S04]  /*16d9f0*/  LDL.LU R9, [R1+0x5bd8] ;  /* 0x005bd80001097983 */ /* 0x000f280000300800 */
[----:B------:R-:W-:Y:S04]  /*16da00*/  STL [R1+0x5bc0], R16 ;  /* 0x005bc01001007387 */ /* 0x000fe80000100800 */
[----:B------:R-:W-:Y:S01]  /*16da10*/  STL [R1+0x5bcc], R12 ;  /* 0x005bcc0c01007387 */ /* 0x000fe20000100800 */
[----:B------:R-:W-:-:S03]  /*16da20*/  IMAD.X R13, R13, 0x1, R0, P4 ;  /* 0x000000010d0d7824 */ /* 0x000fc600020e0600 */
[----:B------:R-:W-:Y:S01]  /*16da30*/  STL [R1+0x4448], R18 ;  /* 0x0044481201007387 */ /* 0x000fe20000100800 */
[----:B------:R-:W-:-:S03]  /*16da40*/  IADD3 R10, P4, R10, R3, RZ ;  /* 0x000000030a0a7210 */ /* 0x000fc60007f9e0ff */
[----:B------:R-:W-:Y:S04]  /*16da50*/  STL [R1+0x4454], R17 ;  /* 0x0044541101007387 */ /* 0x000fe80000100800 */
[----:B------:R-:W4:Y:S04]  /*16da60*/  LDL.LU R32, [R1+0x4498] ;  /* 0x0044980001207983 */ /* 0x000f280000300800 */
[----:B------:R-:W-:Y:S04]  /*16da70*/  STL [R1+0x5bc8], R13 ;  /* 0x005bc80d01007387 */ /* 0x000fe80000100800 */
[----:B------:R-:W4:Y:S04]  /*16da80*/  LDL.LU R40, [R1+0x44a4] ;  /* 0x0044a40001287983 */ /* 0x000f280000300800 */
[----:B------:R-:W-:Y:S04]  /*16da90*/  STL [R1+0x5bd4], R10 ;  /* 0x005bd40a01007387 */ /* 0x000fe80000100800 */
[----:B------:R-:W4:Y:S04]  /*16daa0*/  LDL.LU R34, [R1+0x44ac] ;  /* 0x0044ac0001227983 */ /* 0x000f280000300800 */
[----:B------:R-:W4:Y:S04]  /*16dab0*/  LDL.LU R42, [R1+0x44a0] ;  /* 0x0044a000012a7983 */ /* 0x000f280000300800 */
[----:B------:R-:W4:Y:S04]  /*16dac0*/  LDL.LU R35, [R1+0x44a8] ;  /* 0x0044a80001237983 */ /* 0x000f280000300800 */
[----:B------:R-:W4:Y:S01]  /*16dad0*/  LDL.LU R27, [R1+0x44b4] ;  /* 0x0044b400011b7983 */ /* 0x000f220000300800 */
[----:B---3--:R-:W-:-:S05]  /*16dae0*/  IADD3.X R14, R14, R0, RZ, P2, !PT ;  /* 0x000000000e0e7210 */ /* 0x008fca00017fe4ff */
[----:B------:R-:W-:Y:S04]  /*16daf0*/  STL [R1+0x4450], R14 ;  /* 0x0044500e01007387 */ /* 0x000fe80000100800 */
[----:B------:R-:W3:Y:S04]  /*16db00*/  LDL.LU R108, [R1+0x44bc] ;  /* 0x0044bc00016c7983 */ /* 0x000ee80000300800 */
[----:B------:R-:W3:Y:S01]  /*16db10*/  LDL.LU R248, [R1+0x5d0] ;  /* 0x0005d00001f87983 */ /* 0x000ee20000300800 */
[----:B--2---:R-:W-:Y:S01]  /*16db20*/  IMAD.X R11, R11, 0x1, R0, P4 ;  /* 0x000000010b0b7824 */ /* 0x004fe200020e0600 */
[----:B----4-:R-:W-:-:S04]  /*16db30*/  IADD3 R8, P4, R8, R3, RZ ;  /* 0x0000000308087210 */ /* 0x010fc80007f9e0ff */
[----:B------:R-:W-:Y:S04]  /*16db40*/  STL [R1+0x5bd0], R11 ;  /* 0x005bd00b01007387 */ /* 0x000fe80000100800 */
[----:B------:R-:W2:Y:S01]  /*16db50*/  LDL.LU R249, [R1+0x5d4] ;  /* 0x0005d40001f97983 */ /* 0x000ea20000300800 */
[----:B------:R-:W-:-:S03]  /*16db60*/  IADD3 R31, P2, R31, R3, RZ ;  /* 0x000000031f1f7210 */ /* 0x000fc60007f5e0ff */
[----:B------:R-:W-:Y:S04]  /*16db70*/  STL [R1+0x5bdc], R8 ;  /* 0x005bdc0801007387 */ /* 0x000fe80000100800 */
[----:B------:R-:W-:Y:S04]  /*16db80*/  STL [R1+0x449c], R31 ;  /* 0x00449c1f01007387 */ /* 0x000fe80000100800 */
[----:B------:R-:W4:Y:S04]  /*16db90*/  LDL.LU R30, [R1+0x44b0] ;  /* 0x0044b000011e7983 */ /* 0x000f280000300800 */
[----:B------:R-:W2:Y:S04]  /*16dba0*/  LDL.LU R109, [R1+0x44b8] ;  /* 0x0044b800016d7983 */ /* 0x000ea80000300800 */
[----:B------:R-:W2:Y:S04]  /*16dbb0*/  LDL.LU R103, [R1+0x543c] ;  /* 0x00543c0001677983 */ /* 0x000ea80000300800 */
[----:B------:R-:W2:Y:S01]  /*16dbc0*/  LDL.LU R94, [R1+0x544c] ;  /* 0x00544c00015e7983 */ /* 0x000ea20000300800 */
[----:B------:R-:W-:Y:S01]  /*16dbd0*/  IMAD.X R9, R9, 0x1, R0, P4 ;  /* 0x0000000109097824 */ /* 0x000fe200020e0600 */
[----:B------:R-:W-:-:S05]  /*16dbe0*/  IADD3.X R32, R32, R0, RZ, P2, !PT ;  /* 0x0000000020207210 */ /* 0x000fca00017fe4ff */
[----:B------:R-:W-:Y:S01]  /*16dbf0*/  STL [R1+0x4498], R32 ;  /* 0x0044982001007387 */ /* 0x000fe20000100800 */
[----:B------:R-:W-:-:S03]  /*16dc00*/  IADD3 R40, P2, R40, R3, RZ ;  /* 0x0000000328287210 */ /* 0x000fc60007f5e0ff */
[----:B------:R-:W-:Y:S04]  /*16dc10*/  STL.64 [R1+0x8b70], R32 ;  /* 0x008b702001007387 */ /* 0x000fe80000100a00 */
[----:B------:R-:W-:Y:S01]  /*16dc20*/  STL [R1+0x5bd8], R9 ;  /* 0x005bd80901007387 */ /* 0x000fe20000100800 */
[----:B------:R-:W-:-:S03]  /*16dc30*/  IADD3 R34, P4, R34, R3, RZ ;  /* 0x0000000322227210 */ /* 0x000fc60007f9e0ff */
[----:B------:R-:W-:Y:S01]  /*16dc40*/  STL [R1+0x44a4], R40 ;  /* 0x0044a42801007387 */ /* 0x000fe20000100800 */
[----:B------:R-:W-:-:S03]  /*16dc50*/  IADD3.X R42, R42, R0, RZ, P2, !PT ;  /* 0x000000002a2a7210 */ /* 0x000fc600017fe4ff */
[----:B------:R-:W-:Y:S04]  /*16dc60*/  STL [R1+0x8b78], R40 ;  /* 0x008b782801007387 */ /* 0x000fe80000100800 */
[----:B------:R-:W-:Y:S04]  /*16dc70*/  STL [R1+0x44ac], R34 ;  /* 0x0044ac2201007387 */ /* 0x000fe80000100800 */
[----:B------:R-:W-:Y:S04]  /*16dc80*/  STL [R1+0x44a0], R42 ;  /* 0x0044a02a01007387 */ /* 0x000fe80000100800 */
[----:B------:R-:W-:Y:S04]  /*16dc90*/  STL.64 [R1+0x8b80], R42 ;  /* 0x008b802a01007387 */ /* 0x000fe80000100a00 */
[----:B------:R-:W2:Y:S04]  /*16dca0*/  LDL.LU R250, [R1+0x5d8] ;  /* 0x0005d80001fa7983 */ /* 0x000ea80000300800 */
[----:B------:R-:W2:Y:S04]  /*16dcb0*/  LDL.LU R251, [R1+0x5dc] ;  /* 0x0005dc0001fb7983 */ /* 0x000ea80000300800 */
[----:B------:R-:W2:Y:S04]  /*16dcc0*/  LDL.LU R166, [R1+0x5e0] ;  /* 0x0005e00001a67983 */ /* 0x000ea80000300800 */
[----:B------:R-:W2:Y:S01]  /*16dcd0*/  LDL.LU R163, [R1+0x5e4] ;  /* 0x0005e40001a37983 */ /* 0x000ea20000300800 */
[----:B------:R-:W-:Y:S01]  /*16dce0*/  IMAD.MOV.U32 R7, RZ, RZ, R19 ;  /* 0x000000ffff077224 */ /* 0x000fe200078e0013 */
[----:B------:R-:W-:Y:S01]  /*16dcf0*/  IADD3 R27, P2, R27, R3, RZ ;  /* 0x000000031b1b7210 */ /* 0x000fe20007f5e0ff */
[----:B------:R-:W-:-:S03]  /*16dd00*/  IMAD.X R35, R35, 0x1, R0, P4 ;  /* 0x0000000123237824 */ /* 0x000fc600020e0600 */
[----:B------:R1:W-:Y:S04]  /*16dd10*/  LDGSTS.E [R4+0x1e380], [R6.64], P0 ;  /* 0x1e38000006047fae */ /* 0x0003e80008121844 */
[----:B------:R-:W-:Y:S04]  /*16dd20*/  STL [R1+0x44b4], R27 ;  /* 0x0044b41b01007387 */ /* 0x000fe80000100800 */
[----:B------:R-:W-:Y:S01]  /*16dd30*/  STL [R1+0x8b88], R27 ;  /* 0x008b881b01007387 */ /* 0x000fe20000100800 */
[----:B-1----:R-:W-:Y:S01]  /*16dd40*/  MOV R6, R15 ;  /* 0x0000000f00067202 */ /* 0x002fe20000000f00 */
[----:B------:R-:W-:-:S02]  /*16dd50*/  IMAD.MOV.U32 R7, RZ, RZ, R16 ;  /* 0x000000ffff077224 */ /* 0x000fc400078e0010 */
[----:B------:R-:W-:Y:S04]  /*16dd60*/  STL [R1+0x44a8], R35 ;  /* 0x0044a82301007387 */ /* 0x000fe80000100800 */
[----:B------:R-:W-:Y:S04]  /*16dd70*/  STL.64 [R1+0x8b90], R34 ;  /* 0x008b902201007387 */ /* 0x000fe80000100a00 */
[----:B------:R1:W-:Y:S02]  /*16dd80*/  LDGSTS.E [R4+0x1f200], [R6.64], P5 ;  /* 0x1f20000006047fae */ /* 0x0003e4000a921844 */
[----:B-1----:R-:W-:Y:S01]  /*16dd90*/  MOV R6, R12 ;  /* 0x0000000c00067202 */ /* 0x002fe20000000f00 */
[----:B------:R-:W-:-:S05]  /*16dda0*/  IMAD.MOV.U32 R7, RZ, RZ, R13 ;  /* 0x000000ffff077224 */ /* 0x000fca00078e000d */
[----:B------:R1:W-:Y:S02]  /*16ddb0*/  LDGSTS.E [R4+0x1f280], [R6.64], P3 ;  /* 0x1f28000006047fae */ /* 0x0003e40009921844 */
[----:B-1----:R-:W-:Y:S01]  /*16ddc0*/  MOV R6, R10 ;  /* 0x0000000a00067202 */ /* 0x002fe20000000f00 */
[----:B------:R-:W-:-:S05]  /*16ddd0*/  IMAD.MOV.U32 R7, RZ, RZ, R11 ;  /* 0x000000ffff077224 */ /* 0x000fca00078e000b */
[----:B------:R1:W-:Y:S02]  /*16dde0*/  LDGSTS.E [R4+0x1f300], [R6.64], P1 ;  /* 0x1f30000006047fae */ /* 0x0003e40008921844 */
[----:B-1----:R-:W-:Y:S01]  /*16ddf0*/  IMAD.MOV.U32 R7, RZ, RZ, R9 ;  /* 0x000000ffff077224 */ /* 0x002fe200078e0009 */
[----:B------:R-:W-:-:S05]  /*16de00*/  MOV R6, R8 ;  /* 0x0000000800067202 */ /* 0x000fca0000000f00 */
[----:B------:R1:W-:Y:S01]  /*16de10*/  LDGSTS.E [R4+0x1f380], [R6.64], P0 ;  /* 0x1f38000006047fae */ /* 0x0003e20008121844 */
[----:B---3--:R-:W-:-:S05]  /*16de20*/  IADD3 R108, P4, R108, R3, RZ ;  /* 0x000000036c6c7210 */ /* 0x008fca0007f9e0ff */
[----:B------:R-:W-:Y:S01]  /*16de30*/  STL [R1+0x44bc], R108 ;  /* 0x0044bc6c01007387 */ /* 0x000fe20000100800 */
[----:B----4-:R-:W-:Y:S01]  /*16de40*/  IADD3.X R30, R30, R0, RZ, P2, !PT ;  /* 0x000000001e1e7210 */ /* 0x010fe200017fe4ff */
[----:B--2---:R-:W-:-:S04]  /*16de50*/  IMAD.X R109, R109, 0x1, R0, P4 ;  /* 0x000000016d6d7824 */ /* 0x004fc800020e0600 */
[----:B------:R-:W-:Y:S01]  /*16de60*/  STL [R1+0x44b0], R30 ;  /* 0x0044b01e01007387 */ /* 0x000fe20000100800 */
[----:B------:R-:W-:-:S03]  /*16de70*/  IADD3 R103, P2, R103, R3, RZ ;  /* 0x0000000367677210 */ /* 0x000fc60007f5e0ff */
[----:B------:R-:W-:Y:S01]  /*16de80*/  STL.64 [R1+0x8b98], R30 ;  /* 0x008b981e01007387 */ /* 0x000fe20000100a00 */
[----:B------:R-:W-:-:S03]  /*16de90*/  IADD3 R94, P4, R94, R3, RZ ;  /* 0x000000035e5e7210 */ /* 0x000fc60007f9e0ff */
[----:B------:R2:W-:Y:S04]  /*16dea0*/  STL.64 [R1+0x8ba0], R2 ;  /* 0x008ba00201007387 */ /* 0x0005e80000100a00 */
[----:B------:R-:W3:Y:S04]  /*16deb0*/  LDL.LU R155, [R1+0x5e8] ;  /* 0x0005e800019b7983 */ /* 0x000ee80000300800 */
[----:B------:R-:W4:Y:S01]  /*16dec0*/  LDL.LU R158, [R1+0x5ec] ;  /* 0x0005ec00019e7983 */ /* 0x000f220000300800 */
[----:B--2---:R-:W-:Y:S01]  /*16ded0*/  MOV R2, R249 ;  /* 0x000000f900027202 */ /* 0x004fe20000000f00 */
[----:B------:R-:W-:-:S05]  /*16dee0*/  IMAD.MOV.U32 R3, RZ, RZ, R248 ;  /* 0x000000ffff037224 */ /* 0x000fca00078e00f8 */
        /* <DEDUP_REMOVED lines=11> */
[----:B--2---:R-:W-:-:S03]  /*16dfa0*/  IMAD.MOV.U32 R3, RZ, RZ, R250 ;  /* 0x000000ffff037224 */ /* 0x004fc600078e00fa */
[----:B------:R-:W2:Y:S01]  /*16dfb0*/  LDL.LU R195, [R1+0x618] ;  /* 0x0006180001c37983 */ /* 0x000ea20000300800 */
[----:B------:R-:W-:-:S03]  /*16dfc0*/  MOV R2, R251 ;  /* 0x000000fb00027202 */ /* 0x000fc60000000f00 */
[----:B------:R-:W2:Y:S04]  /*16dfd0*/  LDL.LU R190, [R1+0x61c] ;  /* 0x00061c0001be7983 */ /* 0x000ea80000300800 */
[----:B------:R-:W-:Y:S04]  /*16dfe0*/  STL [R1+0x543c], R103 ;  /* 0x00543c6701007387 */ /* 0x000fe80000100800 */
[----:B------:R-:W-:Y:S04]  /*16dff0*/  STL [R1+0x8ba8], R103 ;  /* 0x008ba86701007387 */ /* 0x000fe80000100800 */
[----:B------:R-:W-:Y:S04]  /*16e000*/  STL [R1+0x44b8], R109 ;  /* 0x0044b86d01007387 */ /* 0x000fe80000100800 */
[----:B------:R-:W-:Y:S04]  /*16e010*/  STL.64 [R1+0x8900], R108 ;  /* 0x0089006c01007387 */ /* 0x000fe80000100a00 */
[----:B------:R-:W2:Y:S04]  /*16e020*/  LDL.LU R191, [R1+0x630] ;  /* 0x0006300001bf7983 */ /* 0x000ea80000300800 */
[----:B------:R-:W2:Y:S04]  /*16e030*/  LDL.LU R186, [R1+0x634] ;  /* 0x0006340001ba7983 */ /* 0x000ea80000300800 */
[----:B------:R1:W-:Y:S04]  /*16e040*/  STL.64 [R1+0x30a8], R2 ;  /* 0x0030a80201007387 */ /* 0x0003e80000100a00 */
[----:B------:R-:W2:Y:S04]  /*16e050*/  LDL.LU R187, [R1+0x638] ;  /* 0x0006380001bb7983 */ /* 0x000ea80000300800 */
[----:B------:R-:W2:Y:S01]  /*16e060*/  LDL.LU R182, [R1+0x63c] ;  /* 0x00063c0001b67983 */ /* 0x000ea20000300800 */
[----:B-1----:R-:W-:Y:S01]  /*16e070*/  MOV R2, R163 ;  /* 0x000000a300027202 */ /* 0x002fe20000000f00 */
[----:B------:R-:W-:-:S05]  /*16e080*/  IMAD.MOV.U32 R3, RZ, RZ, R166 ;  /* 0x000000ffff037224 */ /* 0x000fca00078e00a6 */
        /* <DEDUP_REMOVED lines=11> */
[----:B------:R-:W-:Y:S04]  /*16e140*/  STL [R1+0x544c], R94 ;  /* 0x00544c5e01007387 */ /* 0x000fe80000100800 */
[----:B------:R1:W-:Y:S01]  /*16e150*/  STL [R1+0x8bac], R94 ;  /* 0x008bac5e01007387 */ /* 0x0003e20000100800 */
[----:B---3--:R-:W-:Y:S01]  /*16e160*/  IMAD.MOV.U32 R3, RZ, RZ, R155 ;  /* 0x000000ffff037224 */ /* 0x008fe200078e009b */
[----:B----4-:R-:W-:Y:S01]  /*16e170*/  MOV R2, R158 ;  /* 0x0000009e00027202 */ /* 0x010fe20000000f00 */
[----:B------:R-:W-:-:S02]  /*16e180*/  IMAD.MOV.U32 R95, RZ, RZ, R248 ;  /* 0x000000ffff5f7224 */ /* 0x000fc400078e00f8 */
[----:B------:R-:W3:Y:S01]  /*16e190*/  LDL.LU R248, [R1+0x678] ;  /* 0x0006780001f87983 */ /* 0x000ee20000300800 */
[----:B-1----:R-:W-:-:S03]  /*16e1a0*/  MOV R94, R249 ;  /* 0x000000f9005e7202 */ /* 0x002fc60000000f00 */
[----:B------:R1:W-:Y:S01]  /*16e1b0*/  STL.64 [R1+0x3098], R2 ;  /* 0x0030980201007387 */ /* 0x0003e20000100a00 */
[----:B------:R-:W-:-:S03]  /*16e1c0*/  IMAD.MOV.U32 R103, RZ, RZ, R159 ;  /* 0x000000ffff677224 */ /* 0x000fc600078e009f */
[----:B------:R-:W4:Y:S01]  /*16e1d0*/  LDL.LU R249, [R1+0x67c] ;  /* 0x00067c0001f97983 */ /* 0x000f220000300800 */
[----:B------:R-:W-:-:S03]  /*16e1e0*/  MOV R102, R174 ;  /* 0x000000ae00667202 */ /* 0x000fc60000000f00 */
[----:B------:R-:W-:Y:S01]  /*16e1f0*/  STL.64 [R1+0x3090], R94 ;  /* 0x0030905e01007387 */ /* 0x000fe20000100a00 */
[----:B-1----:R-:W-:Y:S01]  /*16e200*/  IMAD.MOV.U32 R3, RZ, RZ, R175 ;  /* 0x000000ffff037224 */ /* 0x002fe200078e00af */
[----:B------:R-:W-:Y:S02]  /*16e210*/  MOV R2, R162 ;  /* 0x000000a200027202 */ /* 0x000fe40000000f00 */
        /* <DEDUP_REMOVED lines=9> */
[----:B--2---:R-:W-:-:S03]  /*16e2b0*/  IMAD.MOV.U32 R27, RZ, RZ, R195 ;  /* 0x000000ffff1b7224 */ /* 0x004fc600078e00c3 */
[----:B------:R-:W-:Y:S01]  /*16e2c0*/  STL.64 [R1+0x3078], R30 ;  /* 0x0030781e01007387 */ /* 0x000fe20000100a00 */
[----:B------:R-:W-:-:S03]  /*16e2d0*/  MOV R26, R190 ;  /* 0x000000be001a7202 */ /* 0x000fc60000000f00 */
[----:B------:R1:W-:Y:S04]  /*16e2e0*/  STL.64 [R1+0x8bc8], R30 ;  /* 0x008bc81e01007387 */ /* 0x0003e80000100a00 */
[----:B------:R2:W-:Y:S04]  /*16e2f0*/  STL.64 [R1+0x3070], R34 ;  /* 0x0030702201007387 */ /* 0x0005e80000100a00 */
[----:B------:R1:W-:Y:S01]  /*16e300*/  STL.64 [R1+0x3068], R26 ;  /* 0x0030681a01007387 */ /* 0x0003e20000100a00 */
[----:B------:R-:W-:Y:S01]  /*16e310*/  IMAD.MOV.U32 R43, RZ, RZ, R191 ;  /* 0x000000ffff2b7224 */ /* 0x000fe200078e00bf */
[----:B------:R-:W-:Y:S01]  /*16e320*/  MOV R42, R186 ;  /* 0x000000ba002a7202 */ /* 0x000fe20000000f00 */
[----:B------:R-:W-:Y:S01]  /*16e330*/  IMAD.MOV.U32 R41, RZ, RZ, R187 ;  /* 0x000000ffff297224 */ /* 0x000fe200078e00bb */
[----:B------:R-:W-:-:S03]  /*16e340*/  MOV R40, R182 ;  /* 0x000000b600287202 */ /* 0x000fc60000000f00 */
[----:B------:R1:W-:Y:S04]  /*16e350*/  STL.64 [R1+0x3060], R42 ;  /* 0x0030602a01007387 */ /* 0x0003e80000100a00 */
[----:B------:R1:W-:Y:S01]  /*16e360*/  STL.64 [R1+0x3058], R40 ;  /* 0x0030582801007387 */ /* 0x0003e20000100a00 */
[----:B------:R-:W-:Y:S01]  /*16e370*/  IMAD.MOV.U32 R33, RZ, RZ, R183 ;  /* 0x000000ffff217224 */ /* 0x000fe200078e00b7 */
[----:B------:R-:W-:Y:S01]  /*16e380*/  MOV R32, R179 ;  /* 0x000000b300207202 */ /* 0x000fe20000000f00 */
[----:B------:R-:W-:Y:S02]  /*16e390*/  IMAD.MOV.U32 R101, RZ, RZ, R250 ;  /* 0x000000ffff657224 */ /* 0x000fe400078e00fa */
[----:B------:R-:W2:Y:S01]  /*16e3a0*/  LDL.LU R250, [R1+0x680] ;  /* 0x0006800001fa7983 */ /* 0x000ea20000300800 */
[----:B------:R-:W-:-:S03]  /*16e3b0*/  MOV R100, R251 ;  /* 0x000000fb00647202 */ /* 0x000fc60000000f00 */
[----:B------:R-:W2:Y:S01]  /*16e3c0*/  LDL.LU R251, [R1+0x684] ;  /* 0x0006840001fb7983 */ /* 0x000ea20000300800 */
[----:B------:R-:W-:-:S03]  /*16e3d0*/  IMAD.MOV.U32 R105, RZ, RZ, R166 ;  /* 0x000000ffff697224 */ /* 0x000fc600078e00a6 */
[----:B------:R1:W-:Y:S04]  /*16e3e0*/  STL.64 [R1+0x3050], R32 ;  /* 0x0030502001007387 */ /* 0x0003e80000100a00 */
[----:B------:R-:W2:Y:S01]  /*16e3f0*/  LDL.LU R166, [R1+0x688] ;  /* 0x0006880001a67983 */ /* 0x000ea20000300800 */
[----:B------:R-:W-:-:S03]  /*16e400*/  MOV R104, R163 ;  /* 0x000000a300687202 */ /* 0x000fc60000000f00 */
[----:B------:R-:W2:Y:S01]  /*16e410*/  LDL.LU R163, [R1+0x68c] ;  /* 0x00068c0001a37983 */ /* 0x000ea20000300800 */
[----:B------:R-:W-:Y:S01]  /*16e420*/  MOV R24, R247 ;  /* 0x000000f700187202 */ /* 0x000fe20000000f00 */
        /* <DEDUP_REMOVED lines=26> */
[----:B---3--:R-:W-:-:S03]  /*16e5d0*/  IMAD.MOV.U32 R53, RZ, RZ, R248 ;  /* 0x000000ffff357224 */ /* 0x008fc600078e00f8 */
[----:B------:R-:W3:Y:S01]  /*16e5e0*/  LDL.LU R248, [R1+0x6e8] ;  /* 0x0006e80001f87983 */ /* 0x000ee20000300800 */
[----:B----4-:R-:W-:-:S03]  /*16e5f0*/  MOV R52, R249 ;  /* 0x000000f900347202 */ /* 0x010fc60000000f00 */
[----:B------:R-:W4:Y:S04]  /*16e600*/  LDL.LU R249, [R1+0x6ec] ;  /* 0x0006ec0001f97983 */ /* 0x000f280000300800 */
[----:B------:R1:W-:Y:S01]  /*16e610*/  STL.64 [R1+0x3040], R44 ;  /* 0x0030402c01007387 */ /* 0x0003e20000100a00 */
[----:B--2---:R-:W-:-:S03]  /*16e620*/  IMAD.MOV.U32 R23, RZ, RZ, R250 ;  /* 0x000000ffff177224 */ /* 0x004fc600078e00fa */
[----:B------:R-:W2:Y:S01]  /*16e630*/  LDL.LU R250, [R1+0x6f0] ;  /* 0x0006f00001fa7983 */ /* 0x000ea20000300800 */
[----:B------:R-:W-:-:S03]  /*16e640*/  MOV R22, R251 ;  /* 0x000000fb00167202 */ /* 0x000fc60000000f00 */
[----:B------:R-:W2:Y:S04]  /*16e650*/  LDL.LU R251, [R1+0x6f4] ;  /* 0x0006f40001fb7983 */ /* 0x000ea80000300800 */
[----:B------:R1:W-:Y:S01]  /*16e660*/  STL.64 [R1+0x3038], R100 ;  /* 0x0030386401007387 */ /* 0x0003e20000100a00 */
[----:B------:R-:W-:-:S03]  /*16e670*/  IMAD.MOV.U32 R13, RZ, RZ, R166 ;  /* 0x000000ffff0d7224 */ /* 0x000fc600078e00a6 */
[----:B------:R-:W2:Y:S01]  /*16e680*/  LDL.LU R166, [R1+0x6f8] ;  /* 0x0006f80001a67983 */ /* 0x000ea20000300800 */
[----:B------:R-:W-:-:S03]  /*16e690*/  MOV R12, R163 ;  /* 0x000000a3000c7202 */ /* 0x000fc60000000f00 */
[----:B------:R-:W2:Y:S04]  /*16e6a0*/  LDL.LU R163, [R1+0x6fc] ;  /* 0x0006fc0001a37983 */ /* 0x000ea80000300800 */
[----:B------:R1:W-:Y:S01]  /*16e6b0*/  STL.64 [R1+0x3030], R104 ;  /* 0x0030306801007387 */ /* 0x0003e20000100a00 */
[----:B------:R-:W-:-:S03]  /*16e6c0*/  IMAD.MOV.U32 R7, RZ, RZ, R155 ;  /* 0x000000ffff077224 */ /* 0x000fc600078e009b */
[----:B------:R1:W-:Y:S01]  /*16e6d0*/  STL.64 [R1+0x3028], R52 ;  /* 0x0030283401007387 */ /* 0x0003e20000100a00 */
[----:B------:R-:W-:-:S03]  /*16e6e0*/  MOV R6, R158 ;  /* 0x0000009e00067202 */ /* 0x000fc60000000f00 */
[----:B------:R1:W-:Y:S01]  /*16e6f0*/  STL.64 [R1+0x3020], R22 ;  /* 0x0030201601007387 */ /* 0x0003e20000100a00 */
[----:B------:R-:W-:-:S03]  /*16e700*/  IMAD.MOV.U32 R11, RZ, RZ, R159 ;  /* 0x000000ffff0b7224 */ /* 0x000fc600078e009f */
[----:B------:R1:W-:Y:S01]  /*16e710*/  STL.64 [R1+0x3018], R12 ;  /* 0x0030180c01007387 */ /* 0x0003e20000100a00 */
[----:B------:R-:W-:-:S03]  /*16e720*/  MOV R10, R174 ;  /* 0x000000ae000a7202 */ /* 0x000fc60000000f00 */
[----:B------:R-:W-:Y:S01]  /*16e730*/  STL.64 [R1+0x2cb8], R6 ;  /* 0x002cb80601007387 */ /* 0x000fe20000100a00 */
        /* <DEDUP_REMOVED lines=18> */
[----:B------:R-:W-:-:S03]  /*16e860*/  IMAD.MOV.U32 R61, RZ, RZ, R183 ;  /* 0x000000ffff3d7224 */ /* 0x000fc600078e00b7 */
[----:B------:R1:W-:Y:S01]  /*16e870*/  STL.64 [R1+0x2fe0], R58 ;  /* 0x002fe03a01007387 */ /* 0x0003e20000100a00 */
[----:B------:R-:W-:Y:S01]  /*16e880*/  MOV R60, R179 ;  /* 0x000000b3003c7202 */ /* 0x000fe20000000f00 */
[----:B------:R-:W-:Y:S01]  /*16e890*/  IMAD.MOV.U32 R65, RZ, RZ, R246 ;  /* 0x000000ffff417224 */ /* 0x000fe200078e00f6 */
[----:B------:R-:W-:Y:S01]  /*16e8a0*/  MOV R64, R247 ;  /* 0x000000f700407202 */ /* 0x000fe20000000f00 */
[----:B------:R-:W-:Y:S01]  /*16e8b0*/  IMAD.MOV.U32 R21, RZ, RZ, R170 ;  /* 0x000000ffff157224 */ /* 0x000fe200078e00aa */
[----:B------:R-:W-:Y:S01]  /*16e8c0*/  MOV R20, R171 ;  /* 0x000000ab00147202 */ /* 0x000fe20000000f00 */
[----:B---3--:R-:W-:Y:S02]  /*16e8d0*/  IMAD.MOV.U32 R67, RZ, RZ, R248 ;  /* 0x000000ffff437224 */ /* 0x008fe400078e00f8 */
[----:B------:R-:W3:Y:S01]  /*16e8e0*/  LDL.LU R248, [R1+0x700] ;  /* 0x0007000001f87983 */ /* 0x000ee20000300800 */
[----:B----4-:R-:W-:-:S03]  /*16e8f0*/  MOV R66, R249 ;  /* 0x000000f900427202 */ /* 0x010fc60000000f00 */
[----:B------:R-:W4:Y:S04]  /*16e900*/  LDL.LU R249, [R1+0x704] ;  /* 0x0007040001f97983 */ /* 0x000f280000300800 */
[----:B------:R1:W-:Y:S04]  /*16e910*/  STL.64 [R1+0x2fd8], R60 ;  /* 0x002fd83c01007387 */ /* 0x0003e80000100a00 */
[----:B------:R-:W4:Y:S04]  /*16e920*/  LDL.LU R246, [R1+0x708] ;  /* 0x0007080001f67983 */ /* 0x000f280000300800 */
[----:B------:R-:W4:Y:S04]  /*16e930*/  LDL.LU R247, [R1+0x70c] ;  /* 0x00070c0001f77983 */ /* 0x000f280000300800 */
        /* <DEDUP_REMOVED lines=27> */
[----:B------:R-:W2:Y:S04]  /*16eaf0*/  LDL.LU R250, [R1+0x768] ;  /* 0x0007680001fa7983 */ /* 0x000ea80000300800 */
[----:B------:R-:W2:Y:S04]  /*16eb00*/  LDL.LU R251, [R1+0x76c] ;  /* 0x00076c0001fb7983 */ /* 0x000ea80000300800 */
[----:B------:R1:W-:Y:S01]  /*16eb10*/  STL.64 [R1+0x2fc8], R20 ;  /* 0x002fc81401007387 */ /* 0x0003e20000100a00 */
[----:B---3--:R-:W-:-:S03]  /*16eb20*/  IMAD.MOV.U32 R15, RZ, RZ, R248 ;  /* 0x000000ffff0f7224 */ /* 0x008fc600078e00f8 */
[----:B------:R-:W3:Y:S01]  /*16eb30*/  LDL.LU R248, [R1+0x790] ;  /* 0x0007900001f87983 */ /* 0x000ee20000300800 */
[----:B----4-:R-:W-:-:S03]  /*16eb40*/  MOV R14, R249 ;  /* 0x000000f9000e7202 */ /* 0x010fc60000000f00 */
[----:B------:R-:W3:Y:S04]  /*16eb50*/  LDL.LU R249, [R1+0x794] ;  /* 0x0007940001f97983 */ /* 0x000ee80000300800 */
[----:B------:R4:W-:Y:S01]  /*16eb60*/  STL.64 [R1+0x2fc0], R66 ;  /* 0x002fc04201007387 */ /* 0x0009e20000100a00 */
[----:B------:R-:W-:-:S03]  /*16eb70*/  IMAD.MOV.U32 R69, RZ, RZ, R246 ;  /* 0x000000ffff457224 */ /* 0x000fc600078e00f6 */
[----:B------:R-:W3:Y:S01]  /*16eb80*/  LDL.LU R246, [R1+0x798] ;  /* 0x0007980001f67983 */ /* 0x000ee20000300800 */
[----:B------:R-:W-:-:S03]  /*16eb90*/  MOV R68, R247 ;  /* 0x000000f700447202 */ /* 0x000fc60000000f00 */
[----:B------:R-:W3:Y:S04]  /*16eba0*/  LDL.LU R247, [R1+0x79c] ;  /* 0x00079c0001f77983 */ /* 0x000ee80000300800 */
[----:B------:R1:W-:Y:S01]  /*16ebb0*/  STL.64 [R1+0x2fb8], R48 ;  /* 0x002fb83001007387 */ /* 0x0003e20000100a00 */
[----:B------:R-:W-:-:S03]  /*16ebc0*/  IMAD.MOV.U32 R47, RZ, RZ, R154 ;  /* 0x000000ffff2f7224 */ /* 0x000fc600078e009a */
[----:B------:R1:W-:Y:S01]  /*16ebd0*/  STL.64 [R1+0x2fb0], R16 ;  /* 0x002fb01001007387 */ /* 0x0003e20000100a00 */
[----:B------:R-:W-:-:S03]  /*16ebe0*/  MOV R46, R155 ;  /* 0x0000009b002e7202 */ /* 0x000fc60000000f00 */
[----:B------:R1:W-:Y:S01]  /*16ebf0*/  STL.64 [R1+0x2fa8], R14 ;  /* 0x002fa80e01007387 */ /* 0x0003e20000100a00 */
[----:B------:R-:W-:Y:S01]  /*16ec00*/  IMAD.MOV.U32 R71, RZ, RZ, R158 ;  /* 0x000000ffff477224 */ /* 0x000fe200078e009e */
[----:B------:R-:W-:Y:S02]  /*16ec10*/  MOV R70, R159 ;  /* 0x0000009f00467202 */ /* 0x000fe40000000f00 */
        /* <DEDUP_REMOVED lines=8> */
[----:B------:R-:W-:-:S03]  /*16eca0*/  MOV R167, R8 ;  /* 0x0000000800a77202 */ /* 0x000fc60000000f00 */
[----:B------:R1:W-:Y:S04]  /*16ecb0*/  STL.64 [R1+0x2f80], R74 ;  /* 0x002f804a01007387 */ /* 0x0003e80000100a00 */
[----:B--2---:R2:W-:Y:S01]  /*16ecc0*/  STL.64 [R1+0x2f78], R166 ;  /* 0x002f78a601007387 */ /* 0x0045e20000100a00 */
[----:B------:R-:W-:Y:S01]  /*16ecd0*/  IMAD.MOV.U32 R178, RZ, RZ, R179 ;  /* 0x000000ffffb27224 */ /* 0x000fe200078e00b3 */
[----:B------:R-:W-:Y:S02]  /*16ece0*/  MOV R179, R194 ;  /* 0x000000c200b37202 */ /* 0x000fe40000000f00 */
[----:B------:R-:W-:Y:S01]  /*16ecf0*/  MOV R147, R195 ;  /* 0x000000c300937202 */ /* 0x000fe20000000f00 */
[----:B------:R-:W-:Y:S02]  /*16ed00*/  IMAD.MOV.U32 R146, RZ, RZ, R190 ;  /* 0x000000ffff927224 */ /* 0x000fe400078e00be */
[----:B------:R1:W-:Y:S01]  /*16ed10*/  STL.64 [R1+0x2f70], R178 ;  /* 0x002f70b201007387 */ /* 0x0003e20000100a00 */
[----:B------:R-:W-:Y:S01]  /*16ed20*/  MOV R151, R191 ;  /* 0x000000bf00977202 */ /* 0x000fe20000000f00 */
[----:B------:R-:W-:-:S02]  /*16ed30*/  IMAD.MOV.U32 R150, RZ, RZ, R186 ;  /* 0x000000ffff967224 */ /* 0x000fc400078e00ba */
[----:B------:R1:W-:Y:S04]  /*16ed40*/  STL.64 [R1+0x2f68], R146 ;  /* 0x002f689201007387 */ /* 0x0003e80000100a00 */
[----:B------:R1:W-:Y:S01]  /*16ed50*/  STL.64 [R1+0x2f60], R150 ;  /* 0x002f609601007387 */ /* 0x0003e20000100a00 */
[----:B------:R-:W-:-:S03]  /*16ed60*/  IMAD.MOV.U32 R158, RZ, RZ, R170 ;  /* 0x000000ffff9e7224 */ /* 0x000fc600078e00aa */
[----:B------:R-:W2:Y:S01]  /*16ed70*/  LDL.LU R170, [R1+0x7a0] ;  /* 0x0007a00001aa7983 */ /* 0x000ea20000300800 */
[----:B------:R-:W-:Y:S01]  /*16ed80*/  IMAD.MOV.U32 R162, RZ, RZ, R163 ;  /* 0x000000ffffa27224 */ /* 0x000fe200078e00a3 */
[----:B------:R-:W-:Y:S02]  /*16ed90*/  MOV R163, R171 ;  /* 0x000000ab00a37202 */ /* 0x000fe40000000f00 */
[----:B------:R-:W3:Y:S01]  /*16eda0*/  LDL.LU R171, [R1+0x7a4] ;  /* 0x0007a40001ab7983 */ /* 0x000ee20000300800 */
[----:B------:R-:W-:Y:S01]  /*16edb0*/  IMAD.MOV.U32 R154, RZ, RZ, R182 ;  /* 0x000000ffff9a7224 */ /* 0x000fe200078e00b6 */
[----:B------:R-:W-:Y:S02]  /*16edc0*/  MOV R155, R187 ;  /* 0x000000bb009b7202 */ /* 0x000fe40000000f00 */
[----:B------:R-:W-:-:S03]  /*16edd0*/  MOV R159, R183 ;  /* 0x000000b7009f7202 */ /* 0x000fc60000000f00 */
        /* <DEDUP_REMOVED lines=28> */
[----:B------:R1:W-:Y:S01]  /*16efa0*/  STL.64 [R1+0x2f48], R162 ;  /* 0x002f48a201007387 */ /* 0x0003e20000100a00 */
[----:B--2---:R-:W-:-:S03]  /*16efb0*/  MOV R245, R170 ;  /* 0x000000aa00f57202 */ /* 0x004fc60000000f00 */
[----:B------:R-:W2:Y:S01]  /*16efc0*/  LDL.LU R170, [R1+0x810] ;  /* 0x0008100001aa7983 */ /* 0x000ea20000300800 */
[----:B---3--:R-:W-:-:S03]  /*16efd0*/  IMAD.MOV.U32 R244, RZ, RZ, R171 ;  /* 0x000000fffff47224 */ /* 0x008fc600078e00ab */
[----:B------:R-:W3:Y:S01]  /*16efe0*/  LDL.LU R171, [R1+0x814] ;  /* 0x0008140001ab7983 */ /* 0x000ee20000300800 */
[----:B------:R-:W-:Y:S02]  /*16eff0*/  LOP3.LUT R251, R251, R250, RZ, 0x3c, !PT ;  /* 0x000000fafbfb7212 */ /* 0x000fe400078e3cff */
[----:B------:R-:W-:Y:S02]  /*16f000*/  LOP3.LUT R249, R249, R248, RZ, 0x3c, !PT ;  /* 0x000000f8f9f97212 */ /* 0x000fe400078e3cff */
[----:B------:R-:W-:Y:S02]  /*16f010*/  LOP3.LUT R250, R251, R250, RZ, 0x3c, !PT ;  /* 0x000000fafbfa7212 */ /* 0x000fe400078e3cff */
[----:B------:R-:W-:Y:S02]  /*16f020*/  LOP3.LUT R247, R247, R246, RZ, 0x3c, !PT ;  /* 0x000000f6f7f77212 */ /* 0x000fe400078e3cff */
[----:B------:R-:W-:Y:S02]  /*16f030*/  LOP3.LUT R248, R249, R248, RZ, 0x3c, !PT ;  /* 0x000000f8f9f87212 */ /* 0x000fe400078e3cff */
[----:B------:R-:W-:-:S02]  /*16f040*/  LOP3.LUT R251, R251, R250, RZ, 0x3c, !PT ;  /* 0x000000fafbfb7212 */ /* 0x000fc400078e3cff */
[----:B------:R-:W-:Y:S02]  /*16f050*/  LOP3.LUT R246, R247, R246, RZ, 0x3c, !PT ;  /* 0x000000f6f7f67212 */ /* 0x000fe400078e3cff */
[----:B------:R-:W-:Y:S01]  /*16f060*/  LOP3.LUT R249, R249, R248, RZ, 0x3c, !PT ;  /* 0x000000f8f9f97212 */ /* 0x000fe200078e3cff */
[----:B------:R-:W-:Y:S01]  /*16f070*/  STL.64 [R1+0x2f40], R250 ;  /* 0x002f40fa01007387 */ /* 0x000fe20000100a00 */
[----:B------:R-:W-:Y:S01]  /*16f080*/  LOP3.LUT R247, R247, R246, RZ, 0x3c, !PT ;  /* 0x000000f6f7f77212 */ /* 0x000fe200078e3cff */
[----:B----4-:R-:W-:Y:S01]  /*16f090*/  IMAD.MOV.U32 R242, RZ, RZ, R187 ;  /* 0x000000fffff27224 */ /* 0x010fe200078e00bb */
[----:B------:R-:W-:Y:S02]  /*16f0a0*/  MOV R243, R186 ;  /* 0x000000ba00f37202 */ /* 0x000fe40000000f00 */
[----:B------:R-:W4:Y:S01]  /*16f0b0*/  LDL.LU R186, [R1+0x818] ;  /* 0x0008180001ba7983 */ /* 0x000f220000300800 */
[----:B------:R-:W-:-:S03]  /*16f0c0*/  MOV R241, R79 ;  /* 0x0000004f00f17202 */ /* 0x000fc60000000f00 */
[----:B------:R-:W4:Y:S01]  /*16f0d0*/  LDL.LU R187, [R1+0x81c] ;  /* 0x00081c0001bb7983 */ /* 0x000f220000300800 */
[----:B------:R-:W-:-:S03]  /*16f0e0*/  IMAD.MOV.U32 R240, RZ, RZ, R78 ;  /* 0x000000fffff07224 */ /* 0x000fc600078e004e */
[----:B------:R-:W-:Y:S01]  /*16f0f0*/  STL.64 [R1+0x2f38], R248 ;  /* 0x002f38f801007387 */ /* 0x000fe20000100a00 */
[----:B------:R-:W-:Y:S01]  /*16f100*/  MOV R239, R77 ;  /* 0x0000004d00ef7202 */ /* 0x000fe20000000f00 */
[----:B------:R-:W-:Y:S02]  /*16f110*/  IMAD.MOV.U32 R238, RZ, RZ, R76 ;  /* 0x000000ffffee7224 */ /* 0x000fe400078e004c */
[----:B------:R-:W-:Y:S01]  /*16f120*/  STL.64 [R1+0x2f30], R246 ;  /* 0x002f30f601007387 */ /* 0x000fe20000100a00 */
[----:B------:R-:W-:-:S03]  /*16f130*/  MOV R237, R222 ;  /* 0x000000de00ed7202 */ /* 0x000fc60000000f00 */
[----:B------:R-:W-:Y:S01]  /*16f140*/  STL.64 [R1+0x2f28], R244 ;  /* 0x002f28f401007387 */ /* 0x000fe20000100a00 */
[----:B------:R-:W-:Y:S01]  /*16f150*/  IMAD.MOV.U32 R236, RZ, RZ, R223 ;  /* 0x000000ffffec7224 */ /* 0x000fe200078e00df */
[----:B------:R-:W-:-:S04]  /*16f160*/  LOP3.LUT R235, R235, R234, RZ, 0x3c, !PT ;  /* 0x000000eaebeb7212 */ /* 0x000fc800078e3cff */
[C---:B------:R-:W-:Y:S01]  /*16f170*/  LOP3.LUT R234, R235.reuse, R234, RZ, 0x3c, !PT ;  /* 0x000000eaebea7212 */ /* 0x040fe200078e3cff */
[----:B------:R-:W-:Y:S01]  /*16f180*/  STL.64 [R1+0x2f20], R242 ;  /* 0x002f20f201007387 */ /* 0x000fe20000100a00 */
[----:B------:R-:W-:Y:S02]  /*16f190*/  MOV R233, R218 ;  /* 0x000000da00e97202 */ /* 0x000fe40000000f00 */
[----:B------:R-:W-:Y:S01]  /*16f1a0*/  LOP3.LUT R235, R235, R234, RZ, 0x3c, !PT ;  /* 0x000000eaebeb7212 */ /* 0x000fe200078e3cff */
[----:B------:R-:W-:Y:S01]  /*16f1b0*/  IMAD.MOV.U32 R232, RZ, RZ, R219 ;  /* 0x000000ffffe87224 */ /* 0x000fe200078e00db */
[----:B------:R-:W-:-:S04]  /*16f1c0*/  LOP3.LUT R231, R231, R230, RZ, 0x3c, !PT ;  /* 0x000000e6e7e77212 */ /* 0x000fc800078e3cff */
[C---:B------:R-:W-:Y:S01]  /*16f1d0*/  LOP3.LUT R230, R231.reuse, R230, RZ, 0x3c, !PT ;  /* 0x000000e6e7e67212 */ /* 0x040fe200078e3cff */
[----:B------:R-:W-:Y:S01]  /*16f1e0*/  STL.64 [R1+0x2f18], R240 ;  /* 0x002f18f001007387 */ /* 0x000fe20000100a00 */
[----:B------:R-:W-:Y:S02]  /*16f1f0*/  MOV R229, R226 ;  /* 0x000000e200e57202 */ /* 0x000fe40000000f00 */
[----:B------:R-:W-:Y:S01]  /*16f200*/  LOP3.LUT R231, R231, R230, RZ, 0x3c, !PT ;  /* 0x000000e6e7e77212 */ /* 0x000fe200078e3cff */
[----:B------:R-:W-:Y:S01]  /*16f210*/  STL.64 [R1+0x2f10], R238 ;  /* 0x002f10ee01007387 */ /* 0x000fe20000100a00 */
[----:B------:R-:W-:Y:S01]  /*16f220*/  IMAD.MOV.U32 R228, RZ, RZ, R227 ;  /* 0x000000ffffe47224 */ /* 0x000fe200078e00e3 */
[----:B------:R-:W-:Y:S02]  /*16f230*/  MOV R227, R174 ;  /* 0x000000ae00e37202 */ /* 0x000fe40000000f00 */
[----:B------:R-:W-:Y:S01]  /*16f240*/  STL.64 [R1+0x2f08], R236 ;  /* 0x002f08ec01007387 */ /* 0x000fe20000100a00 */
[----:B------:R-:W-:-:S03]  /*16f250*/  IMAD.MOV.U32 R226, RZ, RZ, R175 ;  /* 0x000000ffffe27224 */ /* 0x000fc600078e00af */
[----:B------:R-:W-:Y:S01]  /*16f260*/  STL.64 [R1+0x2f00], R234 ;  /* 0x002f00ea01007387 */ /* 0x000fe20000100a00 */
[----:B------:R-:W-:-:S03]  /*16f270*/  MOV R225, R9 ;  /* 0x0000000900e17202 */ /* 0x000fc60000000f00 */
[----:B------:R-:W-:Y:S01]  /*16f280*/  STL.64 [R1+0x2ef8], R232 ;  /* 0x002ef8e801007387 */ /* 0x000fe20000100a00 */
[----:B------:R-:W-:-:S03]  /*16f290*/  IMAD.MOV.U32 R224, RZ, RZ, R8 ;  /* 0x000000ffffe07224 */ /* 0x000fc600078e0008 */
[----:B------:R-:W-:Y:S04]  /*16f2a0*/  STL.64 [R1+0x2ef0], R230 ;  /* 0x002ef0e601007387 */ /* 0x000fe80000100a00 */
[----:B------:R-:W-:Y:S01]  /*16f2b0*/  STL.64 [R1+0x2ee8], R228 ;  /* 0x002ee8e401007387 */ /* 0x000fe20000100a00 */
[----:B------:R-:W-:Y:S01]  /*16f2c0*/  MOV R223, R194 ;  /* 0x000000c200df7202 */ /* 0x000fe20000000f00 */
[----:B------:R-:W-:Y:S02]  /*16f2d0*/  IMAD.MOV.U32 R222, RZ, RZ, R195 ;  /* 0x000000ffffde7224 */ /* 0x000fe400078e00c3 */
[----:B------:R-:W-:Y:S01]  /*16f2e0*/  STL.64 [R1+0x2ee0], R226 ;  /* 0x002ee0e201007387 */ /* 0x000fe20000100a00 */
[----:B------:R-:W-:-:S03]  /*16f2f0*/  MOV R219, R182 ;  /* 0x000000b600db7202 */ /* 0x000fc60000000f00 */
[----:B------:R-:W4:Y:S01]  /*16f300*/  LDL.LU R182, [R1+0x820] ;  /* 0x0008200001b67983 */ /* 0x000f220000300800 */
[----:B------:R-:W-:-:S03]  /*16f310*/  IMAD.MOV.U32 R218, RZ, RZ, R183 ;  /* 0x000000ffffda7224 */ /* 0x000fc600078e00b7 */
[----:B------:R-:W4:Y:S04]  /*16f320*/  LDL.LU R183, [R1+0x824] ;  /* 0x0008240001b77983 */ /* 0x000f280000300800 */
[----:B------:R-:W-:Y:S01]  /*16f330*/  STL.64 [R1+0x2ed8], R224 ;  /* 0x002ed8e001007387 */ /* 0x000fe20000100a00 */
[----:B------:R-:W-:Y:S01]  /*16f340*/  MOV R221, R190 ;  /* 0x000000be00dd7202 */ /* 0x000fe20000000f00 */
[----:B------:R-:W-:Y:S01]  /*16f350*/  IMAD.MOV.U32 R220, RZ, RZ, R191 ;  /* 0x000000ffffdc7224 */ /* 0x000fe200078e00bf */
[----:B--2---:R-:W-:Y:S02]  /*16f360*/  MOV R217, R170 ;  /* 0x000000aa00d97202 */ /* 0x004fe40000000f00 */
[----:B------:R-:W2:Y:S01]  /*16f370*/  LDL.LU R170, [R1+0x828] ;  /* 0x0008280001aa7983 */ /* 0x000ea20000300800 */
[----:B---3--:R-:W-:-:S03]  /*16f380*/  IMAD.MOV.U32 R216, RZ, RZ, R171 ;  /* 0x000000ffffd87224 */ /* 0x008fc600078e00ab */
[----:B------:R-:W3:Y:S04]  /*16f390*/  LDL.LU R171, [R1+0x82c] ;  /* 0x00082c0001ab7983 */ /* 0x000ee80000300800 */
[----:B------:R-:W-:Y:S04]  /*16f3a0*/  STL.64 [R1+0x2ed0], R222 ;  /* 0x002ed0de01007387 */ /* 0x000fe80000100a00 */
        /* <DEDUP_REMOVED lines=22> */
[----:B----4-:R-:W-:Y:S01]  /*16f510*/  MOV R215, R186 ;  /* 0x000000ba00d77202 */ /* 0x010fe20000000f00 */
[----:B------:R-:W-:-:S02]  /*16f520*/  IMAD.MOV.U32 R214, RZ, RZ, R187 ;  /* 0x000000ffffd67224 */ /* 0x000fc400078e00bb */
[----:B------:R-:W4:Y:S04]  /*16f530*/  LDL.LU R186, [R1+0x888] ;  /* 0x0008880001ba7983 */ /* 0x000f280000300800 */
[----:B------:R-:W4:Y:S04]  /*16f540*/  LDL.LU R187, [R1+0x88c] ;  /* 0x00088c0001bb7983 */ /* 0x000f280000300800 */
[----:B------:R-:W-:Y:S01]  /*16f550*/  STL.64 [R1+0x2ec8], R220 ;  /* 0x002ec8dc01007387 */ /* 0x000fe20000100a00 */
[----:B------:R-:W-:-:S03]  /*16f560*/  MOV R213, R182 ;  /* 0x000000b600d57202 */ /* 0x000fc60000000f00 */
[----:B------:R-:W4:Y:S01]  /*16f570*/  LDL.LU R182, [R1+0x890] ;  /* 0x0008900001b67983 */ /* 0x000f220000300800 */
[----:B------:R-:W-:-:S03]  /*16f580*/  IMAD.MOV.U32 R212, RZ, RZ, R183 ;  /* 0x000000ffffd47224 */ /* 0x000fc600078e00b7 */
[----:B------:R-:W4:Y:S04]  /*16f590*/  LDL.LU R183, [R1+0x894] ;  /* 0x0008940001b77983 */ /* 0x000f280000300800 */
[----:B------:R-:W-:Y:S01]  /*16f5a0*/  STL.64 [R1+0x2ec0], R218 ;  /* 0x002ec0da01007387 */ /* 0x000fe20000100a00 */
[----:B--2---:R-:W-:-:S03]  /*16f5b0*/  MOV R211, R170 ;  /* 0x000000aa00d37202 */ /* 0x004fc60000000f00 */
[----:B------:R-:W2:Y:S01]  /*16f5c0*/  LDL.LU R170, [R1+0x898] ;  /* 0x0008980001aa7983 */ /* 0x000ea20000300800 */
[----:B---3--:R-:W-:-:S03]  /*16f5d0*/  IMAD.MOV.U32 R210, RZ, RZ, R171 ;  /* 0x000000ffffd27224 */ /* 0x008fc600078e00ab */
[----:B------:R-:W3:Y:S04]  /*16f5e0*/  LDL.LU R171, [R1+0x89c] ;  /* 0x00089c0001ab7983 */ /* 0x000ee80000300800 */
[----:B------:R-:W-:Y:S01]  /*16f5f0*/  STL.64 [R1+0x2eb8], R216 ;  /* 0x002eb8d801007387 */ /* 0x000fe20000100a00 */
        /* <DEDUP_REMOVED lines=14> */
[----:B------:R-:W-:Y:S01]  /*16f6e0*/  MOV R201, R81 ;  /* 0x0000005100c97202 */ /* 0x000fe20000000f00 */
[----:B------:R-:W-:Y:S02]  /*16f6f0*/  IMAD.MOV.U32 R200, RZ, RZ, R80 ;  /* 0x000000ffffc87224 */ /* 0x000fe400078e0050 */
[----:B------:R-:W-:Y:S01]  /*16f700*/  STL.64 [R1+0x2e80], R202 ;  /* 0x002e80ca01007387 */ /* 0x000fe20000100a00 */
[----:B------:R-:W-:Y:S01]  /*16f710*/  MOV R199, R79 ;  /* 0x0000004f00c77202 */ /* 0x000fe20000000f00 */
[----:B------:R-:W-:-:S02]  /*16f720*/  IMAD.MOV.U32 R198, RZ, RZ, R78 ;  /* 0x000000ffffc67224 */ /* 0x000fc400078e004e */
[----:B------:R-:W-:Y:S01]  /*16f730*/  STL.64 [R1+0x2e78], R200 ;  /* 0x002e78c801007387 */ /* 0x000fe20000100a00 */
[----:B------:R-:W-:Y:S01]  /*16f740*/  MOV R197, R77 ;  /* 0x0000004d00c57202 */ /* 0x000fe20000000f00 */
[----:B------:R-:W-:Y:S01]  /*16f750*/  IMAD.MOV.U32 R196, RZ, RZ, R76 ;  /* 0x000000ffffc47224 */ /* 0x000fe200078e004c */
[----:B------:R-:W-:-:S04]  /*16f760*/  LOP3.LUT R195, R195, R194, RZ, 0x3c, !PT ;  /* 0x000000c2c3c37212 */ /* 0x000fc800078e3cff */
[C---:B------:R-:W-:Y:S01]  /*16f770*/  LOP3.LUT R194, R195.reuse, R194, RZ, 0x3c, !PT ;  /* 0x000000c2c3c27212 */ /* 0x040fe200078e3cff */
[----:B------:R-:W-:Y:S03]  /*16f780*/  STL.64 [R1+0x2e70], R198 ;  /* 0x002e70c601007387 */ /* 0x000fe60000100a00 */
[----:B------:R-:W-:Y:S01]  /*16f790*/  LOP3.LUT R195, R195, R194, RZ, 0x3c, !PT ;  /* 0x000000c2c3c37212 */ /* 0x000fe200078e3cff */
[----:B------:R-:W-:Y:S04]  /*16f7a0*/  STL.64 [R1+0x2e68], R196 ;  /* 0x002e68c401007387 */ /* 0x000fe80000100a00 */
[----:B------:R-:W-:Y:S01]  /*16f7b0*/  STL.64 [R1+0x2e60], R194 ;  /* 0x002e60c201007387 */ /* 0x000fe20000100a00 */
[----:B------:R-:W-:-:S03]  /*16f7c0*/  MOV R189, R9 ;  /* 0x0000000900bd7202 */ /* 0x000fc60000000f00 */
[----:B------:R-:W3:Y:S01]  /*16f7d0*/  LDL.LU R9, [R1+0x8a0] ;  /* 0x0008a00001097983 */ /* 0x000ee20000300800 */
[----:B------:R-:W-:-:S03]  /*16f7e0*/  IMAD.MOV.U32 R188, RZ, RZ, R8 ;  /* 0x000000ffffbc7224 */ /* 0x000fc600078e0008 */
[----:B------:R-:W3:Y:S01]  /*16f7f0*/  LDL.LU R8, [R1+0x8a4] ;  /* 0x0008a40001087983 */ /* 0x000ee20000300800 */
[----:B------:R-:W-:Y:S01]  /*16f800*/  LOP3.LUT R191, R191, R190, RZ, 0x3c, !PT ;  /* 0x000000bebfbf7212 */ /* 0x000fe200078e3cff */
[----:B------:R-:W-:Y:S01]  /*16f810*/  IMAD.MOV.U32 R192, RZ, RZ, R175 ;  /* 0x000000ffffc07224 */ /* 0x000fe200078e00af */
[----:B------:R-:W-:Y:S02]  /*16f820*/  MOV R193, R174 ;  /* 0x000000ae00c17202 */ /* 0x000fe40000000f00 */
[----:B------:R-:W-:-:S04]  /*16f830*/  LOP3.LUT R190, R191, R190, RZ, 0x3c, !PT ;  /* 0x000000bebfbe7212 */ /* 0x000fc800078e3cff */
[----:B------:R-:W-:Y:S01]  /*16f840*/  LOP3.LUT R191, R191, R190, RZ, 0x3c, !PT ;  /* 0x000000bebfbf7212 */ /* 0x000fe200078e3cff */
[----:B------:R-:W-:Y:S04]  /*16f850*/  STL.64 [R1+0x2e58], R192 ;  /* 0x002e58c001007387 */ /* 0x000fe80000100a00 */
[----:B------:R-:W3:Y:S04]  /*16f860*/  LDL.LU R79, [R1+0x8a8] ;  /* 0x0008a800014f7983 */ /* 0x000ee80000300800 */
[----:B------:R-:W3:Y:S04]  /*16f870*/  LDL.LU R78, [R1+0x8ac] ;  /* 0x0008ac00014e7983 */ /* 0x000ee80000300800 */
[----:B------:R-:W-:Y:S01]  /*16f880*/  STL.64 [R1+0x2e50], R190 ;  /* 0x002e50be01007387 */ /* 0x000fe20000100a00 */
[----:B----4-:R-:W-:-:S03]  /*16f890*/  IMAD.MOV.U32 R184, RZ, RZ, R183 ;  /* 0x000000ffffb87224 */ /* 0x010fc600078e00b7 */
[----:B------:R-:W4:Y:S01]  /*16f8a0*/  LDL.LU R174, [R1+0x8b0] ;  /* 0x0008b00001ae7983 */ /* 0x000f220000300800 */
[----:B------:R-:W-:-:S03]  /*16f8b0*/  MOV R185, R182 ;  /* 0x000000b600b97202 */ /* 0x000fc60000000f00 */
[----:B------:R-:W4:Y:S04]  /*16f8c0*/  LDL.LU R175, [R1+0x8b4] ;  /* 0x0008b40001af7983 */ /* 0x000f280000300800 */
[----:B------:R-:W4:Y:S04]  /*16f8d0*/  LDL.LU R137, [R1+0x8b8] ;  /* 0x0008b80001897983 */ /* 0x000f280000300800 */
        /* <DEDUP_REMOVED lines=23> */
[----:B------:R-:W-:Y:S01]  /*16fa50*/  STL.64 [R1+0x2e48], R188 ;  /* 0x002e48bc01007387 */ /* 0x000fe20000100a00 */
[----:B------:R-:W-:-:S03]  /*16fa60*/  MOV R181, R9 ;  /* 0x0000000900b57202 */ /* 0x000fc60000000f00 */
[----:B------:R-:W3:Y:S01]  /*16fa70*/  LDL.LU R9, [R1+0x960] ;  /* 0x0009600001097983 */ /* 0x000ee20000300800 */
[----:B------:R-:W-:-:S03]  /*16fa80*/  IMAD.MOV.U32 R180, RZ, RZ, R8 ;  /* 0x000000ffffb47224 */ /* 0x000fc600078e0008 */
[----:B------:R-:W3:Y:S01]  /*16fa90*/  LDL.LU R8, [R1+0x964] ;  /* 0x0009640001087983 */ /* 0x000ee20000300800 */
[----:B------:R-:W-:-:S04]  /*16faa0*/  LOP3.LUT R187, R187, R186, RZ, 0x3c, !PT ;  /* 0x000000babbbb7212 */ /* 0x000fc800078e3cff */
[----:B------:R-:W-:-:S04]  /*16fab0*/  LOP3.LUT R186, R187, R186, RZ, 0x3c, !PT ;  /* 0x000000babbba7212 */ /* 0x000fc800078e3cff */
[----:B------:R-:W-:Y:S02]  /*16fac0*/  LOP3.LUT R187, R187, R186, RZ, 0x3c, !PT ;  /* 0x000000babbbb7212 */ /* 0x000fe400078e3cff */
[----:B------:R-:W-:-:S03]  /*16fad0*/  MOV R177, R79 ;  /* 0x0000004f00b17202 */ /* 0x000fc60000000f00 */
[----:B------:R-:W-:Y:S01]  /*16fae0*/  STL.64 [R1+0x2e40], R186 ;  /* 0x002e40ba01007387 */ /* 0x000fe20000100a00 */
[----:B------:R-:W-:-:S03]  /*16faf0*/  IMAD.MOV.U32 R176, RZ, RZ, R78 ;  /* 0x000000ffffb07224 */ /* 0x000fc600078e004e */
[----:B------:R-:W3:Y:S04]  /*16fb00*/  LDL.LU R79, [R1+0x968] ;  /* 0x00096800014f7983 */ /* 0x000ee80000300800 */
[----:B------:R-:W3:Y:S01]  /*16fb10*/  LDL.LU R78, [R1+0x96c] ;  /* 0x00096c00014e7983 */ /* 0x000ee20000300800 */
[----:B----4-:R-:W-:-:S04]  /*16fb20*/  LOP3.LUT R175, R175, R174, RZ, 0x3c, !PT ;  /* 0x000000aeafaf7212 */ /* 0x010fc800078e3cff */
[C---:B------:R-:W-:Y:S01]  /*16fb30*/  LOP3.LUT R174, R175.reuse, R174, RZ, 0x3c, !PT ;  /* 0x000000aeafae7212 */ /* 0x040fe200078e3cff */
[----:B------:R-:W-:Y:S01]  /*16fb40*/  STL.64 [R1+0x2e38], R184 ;  /* 0x002e38b801007387 */ /* 0x000fe20000100a00 */
[----:B------:R-:W-:Y:S02]  /*16fb50*/  MOV R173, R137 ;  /* 0x0000008900ad7202 */ /* 0x000fe40000000f00 */
[----:B------:R-:W-:Y:S01]  /*16fb60*/  LOP3.LUT R175, R175, R174, RZ, 0x3c, !PT ;  /* 0x000000aeafaf7212 */ /* 0x000fe200078e3cff */
[----:B------:R-:W-:Y:S01]  /*16fb70*/  IMAD.MOV.U32 R172, RZ, RZ, R136 ;  /* 0x000000ffffac7224 */ /* 0x000fe200078e0088 */
[----:B------:R-:W-:Y:S04]  /*16fb80*/  STL.64 [R1+0x2e30], R182 ;  /* 0x002e30b601007387 */ /* 0x000fe80000100a00 */
[----:B------:R-:W-:Y:S04]  /*16fb90*/  STL.64 [R1+0x2e28], R180 ;  /* 0x002e28b401007387 */ /* 0x000fe80000100a00 */
[----:B------:R-:W-:Y:S04]  /*16fba0*/  STL.64 [R1+0x2e20], R176 ;  /* 0x002e20b001007387 */ /* 0x000fe80000100a00 */
[----:B------:R-:W-:Y:S04]  /*16fbb0*/  STL.64 [R1+0x2e18], R174 ;  /* 0x002e18ae01007387 */ /* 0x000fe80000100a00 */
[----:B------:R-:W-:Y:S01]  /*16fbc0*/  STL.64 [R1+0x2e10], R172 ;  /* 0x002e10ac01007387 */ /* 0x000fe20000100a00 */
[----:B--2---:R-:W-:-:S04]  /*16fbd0*/  LOP3.LUT R171, R171, R170, RZ, 0x3c, !PT ;  /* 0x000000aaabab7212 */ /* 0x004fc800078e3cff */
[C---:B------:R-:W-:Y:S02]  /*16fbe0*/  LOP3.LUT R170, R171.reuse, R170, RZ, 0x3c, !PT ;  /* 0x000000aaabaa7212 */ /* 0x040fe400078e3cff */
[----:B---3--:R-:W-:Y:S02]  /*16fbf0*/  MOV R169, R97 ;  /* 0x0000006100a97202 */ /* 0x008fe40000000f00 */
[----:B------:R-:W-:Y:S01]  /*16fc00*/  LOP3.LUT R171, R171, R170, RZ, 0x3c, !PT ;  /* 0x000000aaabab7212 */ /* 0x000fe200078e3cff */
[----:B------:R-:W-:Y:S01]  /*16fc10*/  IMAD.MOV.U32 R168, RZ, RZ, R96 ;  /* 0x000000ffffa87224 */ /* 0x000fe200078e0060 */
        /* <DEDUP_REMOVED lines=13> */
[----:B------:R-:W-:-:S03]  /*16fcf0*/  MOV R149, R85 ;  /* 0x0000005500957202 */ /* 0x000fc60000000f00 */
[----:B------:R-:W-:Y:S01]  /*16fd00*/  STL.64 [R1+0x2de0], R152 ;  /* 0x002de09801007387 */ /* 0x000fe20000100a00 */
[----:B------:R-:W-:Y:S01]  /*16fd10*/  IMAD.MOV.U32 R148, RZ, RZ, R84 ;  /* 0x000000ffff947224 */ /* 0x000fe200078e0054 */
[----:B------:R-:W-:Y:S02]  /*16fd20*/  MOV R141, R77 ;  /* 0x0000004d008d7202 */ /* 0x000fe40000000f00 */
[----:B------:R-:W2:Y:S01]  /*16fd30*/  LDL.LU R77, [R1+0xce0] ;  /* 0x000ce000014d7983 */ /* 0x000ea20000300800 */
[----:B------:R-:W-:-:S03]  /*16fd40*/  IMAD.MOV.U32 R140, RZ, RZ, R76 ;  /* 0x000000ffff8c7224 */ /* 0x000fc600078e004c */
[----:B------:R-:W3:Y:S04]  /*16fd50*/  LDL.LU R76, [R1+0xce4] ;  /* 0x000ce400014c7983 */ /* 0x000ee80000300800 */
[----:B------:R-:W-:Y:S01]  /*16fd60*/  STL.64 [R1+0x2dd8], R148 ;  /* 0x002dd89401007387 */ /* 0x000fe20000100a00 */
[----:B------:R-:W-:-:S03]  /*16fd70*/  MOV R139, R9 ;  /* 0x00000009008b7202 */ /* 0x000fc60000000f00 */
[----:B------:R-:W4:Y:S01]  /*16fd80*/  LDL.LU R9, [R1+0xce8] ;  /* 0x000ce80001097983 */ /* 0x000f220000300800 */
[----:B------:R-:W-:-:S03]  /*16fd90*/  IMAD.MOV.U32 R138, RZ, RZ, R8 ;  /* 0x000000ffff8a7224 */ /* 0x000fc600078e0008 */
[----:B------:R-:W4:Y:S01]  /*16fda0*/  LDL.LU R8, [R1+0xcec] ;  /* 0x000cec0001087983 */ /* 0x000f220000300800 */
[----:B------:R-:W-:Y:S01]  /*16fdb0*/  IMAD.MOV.U32 R144, RZ, RZ, R82 ;  /* 0x000000ffff907224 */ /* 0x000fe200078e0052 */
[----:B------:R-:W-:-:S05]  /*16fdc0*/  MOV R145, R83 ;  /* 0x0000005300917202 */ /* 0x000fca0000000f00 */
        /* <DEDUP_REMOVED lines=23> */
[----:B------:R-:W4:Y:S01]  /*16ff40*/  LDL.LU R81, [R1+0xfc0] ;  /* 0x000fc00001517983 */ /* 0x000f220000300800 */
[----:B------:R-:W-:Y:S01]  /*16ff50*/  MOV R137, R79 ;  /* 0x0000004f00897202 */ /* 0x000fe20000000f00 */
[----:B------:R-:W-:Y:S02]  /*16ff60*/  IMAD.MOV.U32 R136, RZ, RZ, R78 ;  /* 0x000000ffff887224 */ /* 0x000fe400078e004e */
[----:B------:R-:W4:Y:S04]  /*16ff70*/  LDL.LU R80, [R1+0xfc4] ;  /* 0x000fc40001507983 */ /* 0x000f280000300800 */
[----:B------:R-:W4:Y:S04]  /*16ff80*/  LDL.LU R79, [R1+0xfc8] ;  /* 0x000fc800014f7983 */ /* 0x000f280000300800 */
[----:B------:R-:W4:Y:S04]  /*16ff90*/  LDL.LU R78, [R1+0xfcc] ;  /* 0x000fcc00014e7983 */ /* 0x000f280000300800 */
        /* <DEDUP_REMOVED lines=9> */
[----:B------:R-:W4:Y:S04]  /*170030*/  LDL.LU R8, [R1+0xfec] ;  /* 0x000fec0001087983 */ /* 0x000f280000300800 */
[----:B------:R-:W-:Y:S01]  /*170040*/  STL.64 [R1+0x2db8], R138 ;  /* 0x002db88a01007387 */ /* 0x000fe20000100a00 */
[----:B------:R-:W-:-:S04]  /*170050*/  LOP3.LUT R131, R131, R130, RZ, 0x3c, !PT ;  /* 0x0000008283837212 */ /* 0x000fc800078e3cff */
[----:B------:R-:W-:Y:S02]  /*170060*/  LOP3.LUT R130, R131, R130, RZ, 0x3c, !PT ;  /* 0x0000008283827212 */ /* 0x000fe400078e3cff */
[----:B------:R-:W-:-:S04]  /*170070*/  LOP3.LUT R129, R129, R128, RZ, 0x3c, !PT ;  /* 0x0000008081817212 */ /* 0x000fc800078e3cff */
[----:B------:R-:W-:Y:S02]  /*170080*/  LOP3.LUT R128, R129, R128, RZ, 0x3c, !PT ;  /* 0x0000008081807212 */ /* 0x000fe400078e3cff */
[----:B------:R-:W-:Y:S01]  /*170090*/  LOP3.LUT R131, R131, R130, RZ, 0x3c, !PT ;  /* 0x0000008283837212 */ /* 0x000fe200078e3cff */
[----:B------:R-:W-:Y:S01]  /*1700a0*/  STL.64 [R1+0x2db0], R136 ;  /* 0x002db08801007387 */ /* 0x000fe20000100a00 */
[----:B------:R-:W-:Y:S01]  /*1700b0*/  LOP3.LUT R129, R129, R128, RZ, 0x3c, !PT ;  /* 0x0000008081817212 */ /* 0x000fe200078e3cff */
[----:B------:R-:W-:Y:S01]  /*1700c0*/  IMAD.MOV.U32 R126, RZ, RZ, R252 ;  /* 0x000000ffff7e7224 */ /* 0x000fe200078e00fc */
[----:B------:R-:W-:Y:S01]  /*1700d0*/  MOV R127, R125 ;  /* 0x0000007d007f7202 */ /* 0x000fe20000000f00 */
        /* <DEDUP_REMOVED lines=22> */
[----:B------:R-:W4:Y:S01]  /*170240*/  LDL.LU R97, [R1+0xff0] ;  /* 0x000ff00001617983 */ /* 0x000f220000300800 */
[----:B------:R-:W-:-:S03]  /*170250*/  MOV R113, R83 ;  /* 0x0000005300717202 */ /* 0x000fc60000000f00 */
[----:B------:R-:W4:Y:S01]  /*170260*/  LDL.LU R96, [R1+0xff4] ;  /* 0x000ff40001607983 */ /* 0x000f220000300800 */
[----:B------:R-:W-:-:S03]  /*170270*/  IMAD.MOV.U32 R112, RZ, RZ, R82 ;  /* 0x000000ffff707224 */ /* 0x000fc600078e0052 */
[----:B------:R-:W-:Y:S04]  /*170280*/  STL.64 [R1+0x2d58], R114 ;  /* 0x002d587201007387 */ /* 0x000fe80000100a00 */
[----:B------:R-:W4:Y:S04]  /*170290*/  LDL.LU R93, [R1+0xff8] ;  /* 0x000ff800015d7983 */ /* 0x000f280000300800 */
[----:B------:R-:W4:Y:S04]  /*1702a0*/  LDL.LU R92, [R1+0xffc] ;  /* 0x000ffc00015c7983 */ /* 0x000f280000300800 */
[----:B------:R-:W-:Y:S04]  /*1702b0*/  STL.64 [R1+0x2d50], R112 ;  /* 0x002d507001007387 */ /* 0x000fe80000100a00 */
        /* <DEDUP_REMOVED lines=18> */
[----:B--2---:R-:W-:Y:S01]  /*1703e0*/  MOV R107, R77 ;  /* 0x0000004d006b7202 */ /* 0x004fe20000000f00 */
[----:B---3--:R-:W-:Y:S01]  /*1703f0*/  IMAD.MOV.U32 R106, RZ, RZ, R76 ;  /* 0x000000ffff6a7224 */ /* 0x008fe200078e004c */
[----:B----4-:R-:W-:Y:S02]  /*170400*/  MOV R99, R9 ;  /* 0x0000000900637202 */ /* 0x010fe40000000f00 */
[----:B------:R-:W2:Y:S01]  /*170410*/  LDL.LU R9, [R1+0x1038] ;  /* 0x0010380001097983 */ /* 0x000ea20000300800 */
[----:B------:R-:W-:-:S03]  /*170420*/  IMAD.MOV.U32 R98, RZ, RZ, R8 ;  /* 0x000000ffff627224 */ /* 0x000fc600078e0008 */
[----:B------:R-:W2:Y:S04]  /*170430*/  LDL.LU R8, [R1+0x103c] ;  /* 0x00103c0001087983 */ /* 0x000ea80000300800 */
        /* <DEDUP_REMOVED lines=8> */
[----:B------:R-:W-:Y:S04]  /*1704c0*/  STL.64 [R1+0x2d48], R110 ;  /* 0x002d486e01007387 */ /* 0x000fe80000100a00 */
[----:B-1----:R-:W4:Y:S04]  /*1704d0*/  LDL.64 R30, [R1+0x30b0] ;  /* 0x0030b000011e7983 */ /* 0x002f280000100a00 */
[----:B------:R-:W4:Y:S04]  /*1704e0*/  LDL.64 R2, [R1+0x30a8] ;  /* 0x0030a80001027983 */ /* 0x000f280000100a00 */
[----:B------:R-:W-:Y:S04]  /*1704f0*/  STL.64 [R1+0x2d40], R108 ;  /* 0x002d406c01007387 */ /* 0x000fe80000100a00 */
[----:B------:R-:W4:Y:S04]  /*170500*/  LDL.64 R102, [R1+0x30a0] ;  /* 0x0030a00001667983 */ /* 0x000f280000100a00 */
[----:B------:R-:W4:Y:S04]  /*170510*/  LDL.64 R94, [R1+0x3098] ;  /* 0x00309800015e7983 */ /* 0x000f280000100a00 */
        /* <DEDUP_REMOVED lines=9> */
[----:B------:R-:W-:-:S04]  /*1705b0*/  LOP3.LUT R37, R37, R36, RZ, 0x3c, !PT ;  /* 0x0000002425257212 */ /* 0x000fc800078e3cff */
[----:B------:R-:W-:-:S04]  /*1705c0*/  LOP3.LUT R36, R37, R36, RZ, 0x3c, !PT ;  /* 0x0000002425247212 */ /* 0x000fc800078e3cff */
[----:B------:R-:W-:Y:S01]  /*1705d0*/  LOP3.LUT R37, R37, R36, RZ, 0x3c, !PT ;  /* 0x0000002425257212 */ /* 0x000fe200078e3cff */
[----:B------:R-:W-:Y:S04]  /*1705e0*/  STL.64 [R1+0x2cf0], R80 ;  /* 0x002cf05001007387 */ /* 0x000fe80000100a00 */
[----:B------:R1:W-:Y:S04]  /*1705f0*/  STL.64 [R1+0x2ce8], R36 ;  /* 0x002ce82401007387 */ /* 0x0003e80000100a00 */
[----:B--2---:R2:W-:Y:S04]  /*170600*/  STL.64 [R1+0x2ce0], R8 ;  /* 0x002ce00801007387 */ /* 0x0045e80000100a00 */
[----:B---3--:R-:W-:Y:S01]  /*170610*/  STL.64 [R1+0x2cd8], R78 ;  /* 0x002cd84e01007387 */ /* 0x008fe20000100a00 */
[----:B----4-:R-:W-:-:S04]  /*170620*/  LOP3.LUT R39, R39, R38, RZ, 0x3c, !PT ;  /* 0x0000002627277212 */ /* 0x010fc800078e3cff */
[----:B------:R-:W-:-:S04]  /*170630*/  LOP3.LUT R38, R39, R38, RZ, 0x3c, !PT ;  /* 0x0000002627267212 */ /* 0x000fc800078e3cff */
[----:B------:R-:W-:Y:S01]  /*170640*/  LOP3.LUT R39, R39, R38, RZ, 0x3c, !PT ;  /* 0x0000002627277212 */ /* 0x000fe200078e3cff */
[----:B------:R-:W-:Y:S01]  /*170650*/  IMAD.MOV.U32 R28, RZ, RZ, R252 ;  /* 0x000000ffff1c7224 */ /* 0x000fe200078e00fc */
[----:B------:R3:W-:Y:S04]  /*170660*/  LDGSTS.E [R4+0x20200], [R30.64], P5 ;  /* 0x202000001e047fae */ /* 0x0007e8000a921844 */
[----:B------:R4:W-:Y:S04]  /*170670*/  LDGSTS.E [R4+0x20280], [R2.64], P3 ;  /* 0x2028000002047fae */ /* 0x0009e80009921844 */
[----:B---3--:R-:W3:Y:S04]  /*170680*/  LDL.LU.64 R30, [R1+0x8bc8] ;  /* 0x008bc800011e7983 */ /* 0x008ee80000300a00 */
[----:B------:R-:W-:Y:S04]  /*170690*/  STL.64 [R1+0x2cd0], R76 ;  /* 0x002cd04c01007387 */ /* 0x000fe80000100a00 */
[----:B----4-:R-:W4:Y:S04]  /*1706a0*/  LDL.LU.64 R2, [R1+0x8bc0] ;  /* 0x008bc00001027983 */ /* 0x010f280000300a00 */
[----:B------:R1:W-:Y:S04]  /*1706b0*/  STL.64 [R1+0x2cc8], R38 ;  /* 0x002cc82601007387 */ /* 0x0003e80000100a00 */
[----:B------:R1:W-:Y:S04]  /*1706c0*/  LDGSTS.E [R4+0x20300], [R102.64], P1 ;  /* 0x2030000066047fae */ /* 0x0003e80008921844 */
[----:B------:R2:W-:Y:S04]  /*1706d0*/  LDGSTS.E [R4+0x20380], [R94.64], P0 ;  /* 0x203800005e047fae */ /* 0x0005e80008121844 */
[----:B-1----:R-:W3:Y:S04]  /*1706e0*/  LDL.LU.64 R102, [R1+0x8bb8] ;  /* 0x008bb80001667983 */ /* 0x002ee80000300a00 */
[----:B------:R1:W-:Y:S04]  /*1706f0*/  STL.64 [R1+0x2cc0], R28 ;  /* 0x002cc01c01007387 */ /* 0x0003e80000100a00 */
[----:B--2---:R-:W2:Y:S04]  /*170700*/  LDL.LU.64 R94, [R1+0x8bb0] ;  /* 0x008bb000015e7983 */ /* 0x004ea80000300a00 */
[----:B--2---:R2:W-:Y:S04]  /*170710*/  LDGSTS.E [R4+0x21200], [R94.64], P5 ;  /* 0x212000005e047fae */ /* 0x0045e8000a921844 */
[----:B---3--:R3:W-:Y:S04]  /*170720*/  LDGSTS.E [R4+0x21280], [R102.64], P3 ;  /* 0x2128000066047fae */ /* 0x0087e80009921844 */
        /* <DEDUP_REMOVED lines=76> */
[----:B---3--:R-:W3:Y:S04]  /*170bf0*/  LDL.LU R103, [R1+0x8ba8] ;  /* 0x008ba80001677983 */ /* 0x008ee80000300800 */
[----:B------:R1:W-:Y:S04]  /*170c00*/  LDGSTS.E [R4+0x34280], [R180.64], P3 ;  /* 0x34280000b4047fae */ /* 0x0003e80009921844 */
[----:B----4-:R-:W4:Y:S04]  /*170c10*/  LDL.LU.64 R2, [R1+0x8ba0] ;  /* 0x008ba00001027983 */ /* 0x010f280000300a00 */
[----:B------:R2:W-:Y:S04]  /*170c20*/  LDGSTS.E [R4+0x34300], [R176.64], P1 ;  /* 0x34300000b0047fae */ /* 0x0005e80008921844 */
[----:B-1----:R-:W2:Y:S04]  /*170c30*/  LDL.LU.64 R30, [R1+0x8b98] ;  /* 0x008b9800011e7983 */ /* 0x002ea80000300a00 */
[----:B------:R1:W-:Y:S04]  /*170c40*/  LDGSTS.E [R4+0x34380], [R174.64], P0 ;  /* 0x34380000ae047fae */ /* 0x0003e80008121844 */
[----:B------:R-:W2:Y:S04]  /*170c50*/  LDL.LU.64 R34, [R1+0x8b90] ;  /* 0x008b900001227983 */ /* 0x000ea80000300a00 */
[----:B------:R1:W-:Y:S04]  /*170c60*/  LDGSTS.E [R4+0x35200], [R172.64], P5 ;  /* 0x35200000ac047fae */ /* 0x0003e8000a921844 */
[----:B------:R-:W2:Y:S04]  /*170c70*/  LDL.LU R27, [R1+0x8b88] ;  /* 0x008b8800011b7983 */ /* 0x000ea80000300800 */
[----:B------:R1:W-:Y:S04]  /*170c80*/  LDGSTS.E [R4+0x35280], [R170.64], P3 ;  /* 0x35280000aa047fae */ /* 0x0003e80009921844 */
[----:B------:R-:W2:Y:S04]  /*170c90*/  LDL.LU.64 R42, [R1+0x8b80] ;  /* 0x008b8000012a7983 */ /* 0x000ea80000300a00 */
[----:B------:R1:W-:Y:S04]  /*170ca0*/  LDGSTS.E [R4+0x35300], [R168.64], P1 ;  /* 0x35300000a8047fae */ /* 0x0003e80008921844 */
[----:B------:R-:W2:Y:S04]  /*170cb0*/  LDL.LU R40, [R1+0x8b78] ;  /* 0x008b780001287983 */ /* 0x000ea80000300800 */
[----:B------:R1:W-:Y:S04]  /*170cc0*/  LDGSTS.E [R4+0x35380], [R164.64], P0 ;  /* 0x35380000a4047fae */ /* 0x0003e80008121844 */
[----:B------:R-:W2:Y:S04]  /*170cd0*/  LDL.LU.64 R32, [R1+0x8b70] ;  /* 0x008b700001207983 */ /* 0x000ea80000300a00 */
[----:B------:R1:W-:Y:S04]  /*170ce0*/  LDGSTS.E [R4+0x36200], [R160.64], P5 ;  /* 0x36200000a0047fae */ /* 0x0003e8000a921844 */
[----:B------:R-:W2:Y:S04]  /*170cf0*/  LDL.LU.64 R24, [R1+0x8b68] ;  /* 0x008b680001187983 */ /* 0x000ea80000300a00 */
[----:B------:R1:W-:Y:S04]  /*170d00*/  LDGSTS.E [R4+0x36280], [R156.64], P3 ;  /* 0x362800009c047fae */ /* 0x0003e80009921844 */
[----:B------:R-:W2:Y:S04]  /*170d10*/  LDL.LU R44, [R1+0x8b60] ;  /* 0x008b6000012c7983 */ /* 0x000ea80000300800 */
[----:B------:R1:W-:Y:S04]  /*170d20*/  LDGSTS.E [R4+0x36300], [R152.64], P1 ;  /* 0x3630000098047fae */ /* 0x0003e80008921844 */
[----:B------:R-:W2:Y:S04]  /*170d30*/  LDL.LU R100, [R1+0x8b5c] ;  /* 0x008b5c0001647983 */ /* 0x000ea80000300800 */
[----:B------:R1:W-:Y:S04]  /*170d40*/  LDGSTS.E [R4+0x36380], [R148.64], P0 ;  /* 0x3638000094047fae */ /* 0x0003e80008121844 */
[----:B------:R-:W2:Y:S04]  /*170d50*/  LDL.LU R105, [R1+0x8b58] ;  /* 0x008b580001697983 */ /* 0x000ea80000300800 */
[----:B------:R1:W-:Y:S04]  /*170d60*/  LDGSTS.E [R4+0x37200], [R144.64], P5 ;  /* 0x3720000090047fae */ /* 0x0003e8000a921844 */
[----:B------:R-:W2:Y:S04]  /*170d70*/  LDL.LU.64 R52, [R1+0x8b50] ;  /* 0x008b500001347983 */ /* 0x000ea80000300a00 */
[----:B------:R1:W-:Y:S04]  /*170d80*/  LDGSTS.E [R4+0x37280], [R142.64], P3 ;  /* 0x372800008e047fae */ /* 0x0003e80009921844 */
[----:B------:R-:W2:Y:S04]  /*170d90*/  LDL.LU.64 R22, [R1+0x8b48] ;  /* 0x008b480001167983 */ /* 0x000ea80000300a00 */
[----:B------:R1:W-:Y:S04]  /*170da0*/  LDGSTS.E [R4+0x37300], [R140.64], P1 ;  /* 0x373000008c047fae */ /* 0x0003e80008921844 */
[----:B------:R-:W2:Y:S04]  /*170db0*/  LDL.LU.64 R12, [R1+0x8b40] ;  /* 0x008b4000010c7983 */ /* 0x000ea80000300a00 */
        /* <DEDUP_REMOVED lines=33> */
[----:B------:R-:W3:Y:S04]  /*170fd0*/  LDL.LU.64 R70, [R1+0x8ab8] ;  /* 0x008ab80001467983 */ /* 0x000ee80000300a00 */
[----:B------:R1:W-:Y:S04]  /*170fe0*/  LDGSTS.E [R4+0x3c200], [R98.64], P5 ;  /* 0x3c20000062047fae */ /* 0x0003e8000a921844 */
[----:B------:R-:W3:Y:S04]  /*170ff0*/  LDL.LU.64 R72, [R1+0x8ab0] ;  /* 0x008ab00001487983 */ /* 0x000ee80000300a00 */
[----:B------:R1:W-:Y:S04]  /*171000*/  LDGSTS.E [R4+0x3c280], [R96.64], P3 ;  /* 0x3c28000060047fae */ /* 0x0003e80009921844 */
[----:B------:R-:W3:Y:S04]  /*171010*/  LDL.LU.64 R74, [R1+0x8aa8] ;  /* 0x008aa800014a7983 */ /* 0x000ee80000300a00 */
[----:B------:R1:W-:Y:S04]  /*171020*/  LDGSTS.E [R4+0x3c300], [R92.64], P1 ;  /* 0x3c3000005c047fae */ /* 0x0003e80008921844 */
[----:B------:R-:W3:Y:S04]  /*171030*/  LDL.LU R167, [R1+0x8aa4] ;  /* 0x008aa40001a77983 */ /* 0x000ee80000300800 */
[----:B------:R1:W-:Y:S04]  /*171040*/  LDGSTS.E [R4+0x3c380], [R90.64], P0 ;  /* 0x3c3800005a047fae */ /* 0x0003e80008121844 */
[----:B------:R-:W3:Y:S04]  /*171050*/  LDL.LU R178, [R1+0x8aa0] ;  /* 0x008aa00001b27983 */ /* 0x000ee80000300800 */
[----:B------:R1:W-:Y:S04]  /*171060*/  LDGSTS.E [R4+0x3d200], [R88.64], P5 ;  /* 0x3d20000058047fae */ /* 0x0003e8000a921844 */
[----:B------:R-:W3:Y:S04]  /*171070*/  LDL.LU.64 R146, [R1+0x8a98] ;  /* 0x008a980001927983 */ /* 0x000ee80000300a00 */
        /* <DEDUP_REMOVED lines=9> */
[----:B------:R4:W-:Y:S04]  /*171110*/  LDGSTS.E [R4+0x3e300], [R8.64], P1 ;  /* 0x3e30000008047fae */ /* 0x0009e80008921844 */
[----:B------:R2:W-:Y:S04]  /*171120*/  LDGSTS.E [R4+0x3e380], [R78.64], P0 ;  /* 0x3e3800004e047fae */ /* 0x0005e80008121844 */
[----:B-1----:R-:W3:Y:S04]  /*171130*/  LDL.LU R36, [R1+0x5e74] ;  /* 0x005e740001247983 */ /* 0x002ee80000300800 */
        /* <DEDUP_REMOVED lines=9> */
[----:B------:R1:W-:Y:S04]  /*1711d0*/  LDGSTS.E [R4+0x3f200], [R76.64], P5 ;  /* 0x3f2000004c047fae */ /* 0x0003e8000a921844 */
[----:B------:R-:W4:Y:S04]  /*1711e0*/  LDL.LU R194, [R1+0x44d0] ;  /* 0x0044d00001c27983 */ /* 0x000f280000300800 */
[----:B------:R1:W-:Y:S04]  /*1711f0*/  LDGSTS.E [R4+0x3f280], [R38.64], P3 ;  /* 0x3f28000026047fae */ /* 0x0003e80009921844 */
[----:B------:R-:W4:Y:S04]  /*171200*/  LDL.LU R192, [R1+0x44d8] ;  /* 0x0044d80001c07983 */ /* 0x000f280000300800 */
[----:B------:R1:W-:Y:S04]  /*171210*/  LDGSTS.E [R4+0x3f300], [R28.64], P1 ;  /* 0x3f3000001c047fae */ /* 0x0003e80008921844 */
[----:B-1----:R-:W4:Y:S04]  /*171220*/  LDL.LU R38, [R1+0x44e4] ;  /* 0x0044e40001267983 */ /* 0x002f280000300800 */
[----:B------:R1:W-:Y:S04]  /*171230*/  LDGSTS.E [R4+0x3f380], [R6.64], P0 ;  /* 0x3f38000006047fae */ /* 0x0003e80008121844 */
[----:B------:R-:W4:Y:S04]  /*171240*/  LDL.LU R29, [R1+0x44ec] ;  /* 0x0044ec00011d7983 */ /* 0x000f280000300800 */
[----:B--2---:R2:W-:Y:S01]  /*171250*/  STL.64 [R1+0x8908], R46 ;  /* 0x0089082e01007387 */ /* 0x0045e20000100a00 */
[----:B---3--:R-:W-:Y:S01]  /*171260*/  IMAD.X R104, R104, 0x1, R0, P2 ;  /* 0x0000000168687824 */ /* 0x008fe200010e0600 */
[----:B------:R-:W-:-:S02]  /*171270*/  IADD3 R36, P2, R36, R3, RZ ;  /* 0x0000000324247210 */ /* 0x000fc40007f5e0ff */
[----:B------:R-:W-:Y:S02]  /*171280*/  IADD3.X R95, R95, R0, RZ, P4, !PT ;  /* 0x000000005f5f7210 */ /* 0x000fe400027fe4ff */
[----:B------:R-:W-:Y:S04]  /*171290*/  STL [R1+0x5438], R104 ;  /* 0x0054386801007387 */ /* 0x000fe80000100800 */
[----:B------:R-:W-:Y:S01]  /*1712a0*/  STL.64 [R1+0x8910], R104 ;  /* 0x0089106801007387 */ /* 0x000fe20000100a00 */
[----:B----4-:R-:W-:-:S03]  /*1712b0*/  IADD3 R8, P4, R8, R3, RZ ;  /* 0x0000000308087210 */ /* 0x010fc60007f9e0ff */
[----:B------:R-:W-:Y:S04]  /*1712c0*/  STL [R1+0x5e74], R36 ;  /* 0x005e742401007387 */ /* 0x000fe80000100800 */
[----:B------:R-:W-:Y:S01]  /*1712d0*/  STL [R1+0x5448], R95 ;  /* 0x0054485f01007387 */ /* 0x000fe20000100800 */
[----:B------:R-:W-:-:S03]  /*1712e0*/  IADD3.X R45, R45, R0, RZ, P2, !PT ;  /* 0x000000002d2d7210 */ /* 0x000fc600017fe4ff */
[----:B------:R-:W-:Y:S01]  /*1712f0*/  STL.64 [R1+0x8918], R94 ;  /* 0x0089185e01007387 */ /* 0x000fe20000100a00 */
[----:B------:R-:W-:-:S03]  /*171300*/  IADD3 R193, P2, R193, R3, RZ ;  /* 0x00000003c1c17210 */ /* 0x000fc60007f5e0ff */
[----:B------:R-:W3:Y:S04]  /*171310*/  LDL.LU R28, [R1+0x44e0] ;  /* 0x0044e000011c7983 */ /* 0x000ee80000300800 */
[----:B------:R-:W4:Y:S01]  /*171320*/  LDL.LU R77, [R1+0x44f4] ;  /* 0x0044f400014d7983 */ /* 0x000f220000300800 */
[----:B------:R-:W-:-:S03]  /*171330*/  IMAD.X R9, R9, 0x1, R0, P4 ;  /* 0x0000000109097824 */ /* 0x000fc600020e0600 */
[----:B--2---:R-:W2:Y:S04]  /*171340*/  LDL.LU R46, [R1+0x44e8] ;  /* 0x0044e800012e7983 */ /* 0x004ea80000300800 */
[----:B------:R-:W2:Y:S04]  /*171350*/  LDL.LU R26, [R1+0x44fc] ;  /* 0x0044fc00011a7983 */ /* 0x000ea80000300800 */
[----:B------:R-:W-:Y:S04]  /*171360*/  STL [R1+0x44c4], R8 ;  /* 0x0044c40801007387 */ /* 0x000fe80000100800 */
[----:B------:R-:W-:Y:S04]  /*171370*/  STL [R1+0x5e70], R45 ;  /* 0x005e702d01007387 */ /* 0x000fe80000100800 */
[----:B------:R-:W-:Y:S04]  /*171380*/  STL.64 [R1+0x8920], R44 ;  /* 0x0089202c01007387 */ /* 0x000fe80000100a00 */
[----:B------:R-:W-:Y:S04]  /*171390*/  STL [R1+0x44cc], R193 ;  /* 0x0044ccc101007387 */ /* 0x000fe80000100800 */
[----:B------:R-:W-:Y:S04]  /*1713a0*/  STL [R1+0x44c0], R9 ;  /* 0x0044c00901007387 */ /* 0x000fe80000100800 */
[----:B------:R1:W-:Y:S04]  /*1713b0*/  STL.64 [R1+0x8548], R8 ;  /* 0x0085480801007387 */ /* 0x0003e80000100a00 */
[----:B------:R-:W2:Y:S04]  /*1713c0*/  LDL.LU R76, [R1+0x44f0] ;  /* 0x0044f000014c7983 */ /* 0x000ea80000300800 */
[----:B------:R-:W2:Y:S01]  /*1713d0*/  LDL.LU R37, [R1+0x4504] ;  /* 0x0045040001257983 */ /* 0x000ea20000300800 */
[----:B------:R-:W-:-:S02]  /*1713e0*/  IADD3 R189, P4, R189, R3, RZ ;  /* 0x00000003bdbd7210 */ /* 0x000fc40007f9e0ff */
[-C--:B------:R-:W-:Y:S01]  /*1713f0*/  IADD3.X R195, R195, R0.reuse, RZ, P2, !PT ;  /* 0x00000000c3c37210 */ /* 0x080fe200017fe4ff */
[----:B-1----:R-:W2:Y:S01]  /*171400*/  LDL.LU R9, [R1+0x44f8] ;  /* 0x0044f80001097983 */ /* 0x002ea20000300800 */
[-C--:B------:R-:W-:Y:S01]  /*171410*/  IADD3 R14, P2, R14, R3.reuse, RZ ;  /* 0x000000030e0e7210 */ /* 0x080fe20007f5e0ff */
[----:B------:R-:W-:Y:S01]  /*171420*/  IMAD.X R194, R194, 0x1, R0, P4 ;  /* 0x00000001c2c27824 */ /* 0x000fe200020e0600 */
[----:B------:R-:W-:Y:S01]  /*171430*/  IADD3 R38, P4, R38, R3, RZ ;  /* 0x0000000326267210 */ /* 0x000fe20007f9e0ff */
[----:B------:R-:W-:Y:S01]  /*171440*/  STL [R1+0x44d4], R189 ;  /* 0x0044d4bd01007387 */ /* 0x000fe20000100800 */
[----:B------:R-:W-:-:S03]  /*171450*/  IADD3.X R192, R192, R0, RZ, P2, !PT ;  /* 0x00000000c0c07210 */ /* 0x000fc600017fe4ff */
[----:B------:R-:W-:Y:S01]  /*171460*/  STL [R1+0x44c8], R195 ;  /* 0x0044c8c301007387 */ /* 0x000fe20000100800 */
[----:B------:R-:W-:-:S03]  /*171470*/  SHF.L.U32 R163, R162, 0x2, RZ ;  /* 0x00000002a2a37819 */ /* 0x000fc600000006ff */
[----:B------:R-:W-:Y:S01]  /*171480*/  STL [R1+0x44dc], R14 ;  /* 0x0044dc0e01007387 */ /* 0x000fe20000100800 */
[----:B------:R-:W-:-:S03]  /*171490*/  IADD3 R29, P2, R29, R3, RZ ;  /* 0x000000031d1d7210 */ /* 0x000fc60007f5e0ff */
[----:B------:R-:W2:Y:S04]  /*1714a0*/  LDL.LU R8, [R1+0x450c] ;  /* 0x00450c0001087983 */ /* 0x000ea80000300800 */
[----:B------:R-:W-:Y:S04]  /*1714b0*/  STL [R1+0x44d0], R194 ;  /* 0x0044d0c201007387 */ /* 0x000fe80000100800 */
[----:B------:R1:W-:Y:S01]  /*1714c0*/  STL [R1+0x44e4], R38 ;  /* 0x0044e42601007387 */ /* 0x0003e20000100800 */
[----:B------:R-:W-:-:S03]  /*1714d0*/  LOP3.LUT R163, R163, 0x20, RZ, 0x3c, !PT ;  /* 0x00000020a3a37812 */ /* 0x000fc600078e3cff */
[----:B------:R-:W-:Y:S04]  /*1714e0*/  STL.64 [R1+0x8550], R194 ;  /* 0x008550c201007387 */ /* 0x000fe80000100a00 */
[----:B------:R-:W2:Y:S04]  /*1714f0*/  LDL.LU R62, [R1+0x4500] ;  /* 0x00450000013e7983 */ /* 0x000ea80000300800 */
[----:B------:R-:W2:Y:S04]  /*171500*/  LDL.LU R41, [R1+0x4514] ;  /* 0x0045140001297983 */ /* 0x000ea80000300800 */
[----:B------:R-:W2:Y:S04]  /*171510*/  LDL.LU R39, [R1+0x4508] ;  /* 0x0045080001277983 */ /* 0x000ea80000300800 */
[----:B------:R1:W-:Y:S01]  /*171520*/  STL [R1+0x44ec], R29 ;  /* 0x0044ec1d01007387 */ /* 0x0003e20000100800 */
[----:B------:R-:W-:-:S03]  /*171530*/  IMAD R4, R47, 0x40000, R163 ;  /* 0x000400002f047824 */ /* 0x000fc600078e02a3 */
[----:B-1----:R-:W2:Y:S04]  /*171540*/  LDL.LU R38, [R1+0x451c] ;  /* 0x00451c0001267983 */ /* 0x002ea80000300800 */
[----:B------:R-:W-:Y:S04]  /*171550*/  STL [R1+0x44d8], R192 ;  /* 0x0044d8c001007387 */ /* 0x000fe80000100800 */
[----:B------:R-:W-:Y:S04]  /*171560*/  STL.64 [R1+0x8558], R192 ;  /* 0x008558c001007387 */ /* 0x000fe80000100a00 */
[----:B------:R-:W2:Y:S04]  /*171570*/  LDL.LU R55, [R1+0x4510] ;  /* 0x0045100001377983 */ /* 0x000ea80000300800 */
[----:B------:R-:W2:Y:S04]  /*171580*/  LDL.LU R47, [R1+0x4524] ;  /* 0x00452400012f7983 */ /* 0x000ea80000300800 */
[----:B------:R-:W2:Y:S01]  /*171590*/  LDL.LU R29, [R1+0x4518] ;  /* 0x00451800011d7983 */ /* 0x000ea20000300800 */
[----:B---3--:R-:W-:Y:S01]  /*1715a0*/  IMAD.X R28, R28, 0x1, R0, P4 ;  /* 0x000000011c1c7824 */ /* 0x008fe200020e0600 */
[----:B----4-:R-:W-:-:S04]  /*1715b0*/  IADD3 R77, P4, R77, R3, RZ ;  /* 0x000000034d4d7210 */ /* 0x010fc80007f9e0ff */
[----:B------:R1:W-:Y:S01]  /*1715c0*/  STL [R1+0x44e0], R28 ;  /* 0x0044e01c01007387 */ /* 0x0003e20000100800 */
[----:B--2---:R-:W-:Y:S02]  /*1715d0*/  IADD3.X R46, R46, R0, RZ, P2, !PT ;  /* 0x000000002e2e7210 */ /* 0x004fe400017fe4ff */
[----:B------:R-:W-:Y:S01]  /*1715e0*/  IADD3 R26, P2, R26, R3, RZ ;  /* 0x000000031a1a7210 */ /* 0x000fe20007f5e0ff */
[----:B-1----:R-:W2:Y:S04]  /*1715f0*/  LDL.LU R28, [R1+0x452c] ;  /* 0x00452c00011c7983 */ /* 0x002ea80000300800 */
[----:B------:R-:W-:Y:S04]  /*171600*/  STL [R1+0x44f4], R77 ;  /* 0x0044f44d01007387 */ /* 0x000fe80000100800 */
[----:B------:R1:W-:Y:S04]  /*171610*/  STL [R1+0x44e8], R46 ;  /* 0x0044e82e01007387 */ /* 0x0003e80000100800 */
[----:B-1----:R-:W3:Y:S04]  /*171620*/  LDL.LU R46, [R1+0x4520] ;  /* 0x00452000012e7983 */ /* 0x002ee80000300800 */
[----:B------:R-:W4:Y:S01]  /*171630*/  LDL.LU R45, [R1+0x4534] ;  /* 0x00453400012d7983 */ /* 0x000f220000300800 */
[----:B------:R-:W-:-:S03]  /*171640*/  IMAD.X R76, R76, 0x1, R0, P4 ;  /* 0x000000014c4c7824 */ /* 0x000fc600020e0600 */
[----:B------:R1:W-:Y:S01]  /*171650*/  STL [R1+0x44fc], R26 ;  /* 0x0044fc1a01007387 */ /* 0x0003e20000100800 */
[----:B------:R-:W-:-:S03]  /*171660*/  IADD3 R37, P4, R37, R3, RZ ;  /* 0x0000000325257210 */ /* 0x000fc60007f9e0ff */
[----:B------:R-:W4:Y:S04]  /*171670*/  LDL.LU R44, [R1+0x4528] ;  /* 0x00452800012c7983 */ /* 0x000f280000300800 */
[----:B-1----:R-:W4:Y:S04]  /*171680*/  LDL.LU R26, [R1+0x453c] ;  /* 0x00453c00011a7983 */ /* 0x002f280000300800 */
[----:B------:R1:W-:Y:S04]  /*171690*/  STL [R1+0x4504], R37 ;  /* 0x0045042501007387 */ /* 0x0003e80000100800 */
[----:B------:R-:W-:Y:S04]  /*1716a0*/  STL [R1+0x44f0], R76 ;  /* 0x0044f04c01007387 */ /* 0x000fe80000100800 */
[----:B-1----:R-:W4:Y:S01]  /*1716b0*/  LDL.LU R37, [R1+0x4530] ;  /* 0x0045300001257983 */ /* 0x002f220000300800 */
[----:B------:R-:W-:Y:S01]  /*1716c0*/  IMAD.MOV.U32 R6, RZ, RZ, R158 ;  /* 0x000000ffff067224 */ /* 0x000fe200078e009e */
[----:B------:R-:W-:-:S05]  /*1716d0*/  MOV R7, R159 ;  /* 0x0000009f00077202 */ /* 0x000fca0000000f00 */
[----:B------:R1:W-:Y:S01]  /*1716e0*/  LDGSTS.E [R4+0x400], [R6.64], P5 ;  /* 0x0040000006047fae */ /* 0x0003e2000a921844 */
[----:B------:R-:W-:Y:S02]  /*1716f0*/  IADD3.X R9, R9, R0, RZ, P2, !PT ;  /* 0x0000000009097210 */ /* 0x000fe400017fe4ff */
[----:B------:R-:W-:Y:S01]  /*171700*/  IADD3 R8, P2, R8, R3, RZ ;  /* 0x0000000308087210 */ /* 0x000fe20007f5e0ff */
[----:B-1----:R-:W-:Y:S01]  /*171710*/  IMAD.MOV.U32 R6, RZ, RZ, R154 ;  /* 0x000000ffff067224 */ /* 0x002fe200078e009a */
[----:B------:R-:W-:-:S05]  /*171720*/  MOV R7, R155 ;  /* 0x0000009b00077202 */ /* 0x000fca0000000f00 */
[----:B------:R1:W-:Y:S01]  /*171730*/  LDGSTS.E [R4+0x480], [R6.64], P3 ;  /* 0x0048000006047fae */ /* 0x0003e20009921844 */
[----:B------:R-:W-:Y:S01]  /*171740*/  IMAD.X R62, R62, 0x1, R0, P4 ;  /* 0x000000013e3e7824 */ /* 0x000fe200020e0600 */
[----:B------:R-:W-:Y:S02]  /*171750*/  IADD3 R41, P4, R41, R3, RZ ;  /* 0x0000000329297210 */ /* 0x000fe40007f9e0ff */
[----:B------:R1:W-:Y:S01]  /*171760*/  STL [R1+0x44f8], R9 ;  /* 0x0044f80901007387 */ /* 0x0003e20000100800 */
[----:B------:R-:W-:Y:S01]  /*171770*/  IADD3.X R39, R39, R0, RZ, P2, !PT ;  /* 0x0000000027277210 */ /* 0x000fe200017fe4ff */
[----:B-1----:R-:W-:Y:S01]  /*171780*/  IMAD.MOV.U32 R6, RZ, RZ, R150 ;  /* 0x000000ffff067224 */ /* 0x002fe200078e0096 */
[----:B------:R-:W-:Y:S01]  /*171790*/  MOV R7, R151 ;  /* 0x0000009700077202 */ /* 0x000fe20000000f00 */
[----:B------:R-:W4:Y:S04]  /*1717a0*/  LDL.LU R9, [R1+0x4538] ;  /* 0x0045380001097983 */ /* 0x000f280000300800 */
[----:B------:R1:W-:Y:S01]  /*1717b0*/  LDGSTS.E [R4+0x500], [R6.64], P1 ;  /* 0x0050000006047fae */ /* 0x0003e20008921844 */
[----:B------:R-:W-:-:S03]  /*1717c0*/  IADD3 R38, P2, R38, R3, RZ ;  /* 0x0000000326267210 */ /* 0x000fc60007f5e0ff */
[----:B------:R1:W-:Y:S01]  /*1717d0*/  STL [R1+0x450c], R8 ;  /* 0x00450c0801007387 */ /* 0x0003e20000100800 */
[----:B------:R-:W-:Y:S01]  /*1717e0*/  IMAD.X R55, R55, 0x1, R0, P4 ;  /* 0x0000000137377824 */ /* 0x000fe200020e0600 */
[----:B------:R-:W-:Y:S01]  /*1717f0*/  IADD3 R47, P4, R47, R3, RZ ;  /* 0x000000032f2f7210 */ /* 0x000fe20007f9e0ff */
[----:B-1----:R-:W-:Y:S01]  /*171800*/  IMAD.MOV.U32 R6, RZ, RZ, R146 ;  /* 0x000000ffff067224 */ /* 0x002fe200078e0092 */
[----:B------:R-:W-:Y:S01]  /*171810*/  MOV R7, R147 ;  /* 0x0000009300077202 */ /* 0x000fe20000000f00 */
[----:B------:R-:W4:Y:S04]  /*171820*/  LDL.LU R8, [R1+0x4584] ;  /* 0x0045840001087983 */ /* 0x000f280000300800 */
[----:B------:R-:W-:Y:S01]  /*171830*/  STL [R1+0x4500], R62 ;  /* 0x0045003e01007387 */ /* 0x000fe20000100800 */
[----:B------:R-:W-:-:S03]  /*171840*/  IADD3.X R29, R29, R0, RZ, P2, !PT ;  /* 0x000000001d1d7210 */ /* 0x000fc600017fe4ff */
[----:B------:R1:W-:Y:S04]  /*171850*/  STL [R1+0x4514], R41 ;  /* 0x0045142901007387 */ /* 0x0003e80000100800 */
[----:B------:R1:W-:Y:S04]  /*171860*/  LDGSTS.E [R4+0x580], [R6.64], P0 ;  /* 0x0058000006047fae */ /* 0x0003e80008121844 */
[----:B-1----:R-:W4:Y:S04]  /*171870*/  LDL.LU R41, [R1+0x4580] ;  /* 0x0045800001297983 */ /* 0x002f280000300800 */
[----:B------:R1:W-:Y:S01]  /*171880*/  STL [R1+0x4508], R39 ;  /* 0x0045082701007387 */ /* 0x0003e20000100800 */
[----:B------:R-:W-:Y:S01]  /*171890*/  IMAD.MOV.U32 R6, RZ, RZ, R74 ;  /* 0x000000ffff067224 */ /* 0x000fe200078e004a */
[----:B------:R-:W-:-:S05]  /*1718a0*/  MOV R7, R75 ;  /* 0x0000004b00077202 */ /* 0x000fca0000000f00 */
[----:B------:R1:W-:Y:S04]  /*1718b0*/  LDGSTS.E [R4+0x1400], [R6.64], P5 ;  /* 0x0140000006047fae */ /* 0x0003e8000a921844 */
[----:B-1----:R-:W4:Y:S04]  /*1718c0*/  LDL.LU R39, [R1+0x4588] ;  /* 0x0045880001277983 */ /* 0x002f280000300800 */
[----:B------:R1:W-:Y:S01]  /*1718d0*/  STL [R1+0x451c], R38 ;  /* 0x00451c2601007387 */ /* 0x0003e20000100800 */
[----:B------:R-:W-:Y:S01]  /*1718e0*/  IMAD.MOV.U32 R6, RZ, RZ, R72 ;  /* 0x000000ffff067224 */ /* 0x000fe200078e0048 */
[----:B------:R-:W-:-:S02]  /*1718f0*/  MOV R7, R73 ;  /* 0x0000004900077202 */ /* 0x000fc40000000f00 */
[----:B-1----:R-:W4:Y:S04]  /*171900*/  LDL.LU R38, [R1+0x458c] ;  /* 0x00458c0001267983 */ /* 0x002f280000300800 */
[----:B------:R-:W-:Y:S04]  /*171910*/  STL [R1+0x4510], R55 ;  /* 0x0045103701007387 */ /* 0x000fe80000100800 */
[----:B------:R-:W-:Y:S04]  /*171920*/  STL [R1+0x4524], R47 ;  /* 0x0045242f01007387 */ /* 0x000fe80000100800 */
[----:B------:R1:W-:Y:S04]  /*171930*/  STL [R1+0x4518], R29 ;  /* 0x0045181d01007387 */ /* 0x0003e80000100800 */
[----:B------:R1:W-:Y:S04]  /*171940*/  LDGSTS.E [R4+0x1480], [R6.64], P3 ;  /* 0x0148000006047fae */ /* 0x0003e80009921844 */
[----:B-1----:R-:W4:Y:S01]  /*171950*/  LDL.LU R29, [R1+0x4590] ;  /* 0x00459000011d7983 */ /* 0x002f220000300800 */
[----:B------:R-:W-:Y:S01]  /*171960*/  IMAD.MOV.U32 R6, RZ, RZ, R24 ;  /* 0x000000ffff067224 */ /* 0x000fe200078e0018 */
[----:B--2---:R-:W-:-:S05]  /*171970*/  IADD3 R28, P2, R28, R3, RZ ;  /* 0x000000031c1c7210 */ /* 0x004fca0007f5e0ff */
[----:B------:R1:W-:Y:S04]  /*171980*/  STL [R1+0x452c], R28 ;  /* 0x00452c1c01007387 */ /* 0x0003e80000100800 */
[----:B-1----:R-:W2:Y:S01]  /*171990*/  LDL.LU R28, [R1+0x4594] ;  /* 0x00459400011c7983 */ /* 0x002ea20000300800 */
[----:B---3--:R-:W-:-:S03]  /*1719a0*/  IMAD.X R46, R46, 0x1, R0, P4 ;  /* 0x000000012e2e7824 */ /* 0x008fc600020e0600 */
[----:B------:R-:W3:Y:S01]  /*1719b0*/  LDL.LU R24, [R1+0x459c] ;  /* 0x00459c0001187983 */ /* 0x000ee20000300800 */
[----:B----4-:R-:W-:-:S03]  /*1719c0*/  IADD3 R45, P4, R45, R3, RZ ;  /* 0x000000032d2d7210 */ /* 0x010fc60007f9e0ff */
[----:B------:R-:W-:Y:S01]  /*1719d0*/  STL [R1+0x4520], R46 ;  /* 0x0045202e01007387 */ /* 0x000fe20000100800 */
[----:B------:R-:W-:-:S03]  /*1719e0*/  IADD3.X R44, R44, R0, RZ, P2, !PT ;  /* 0x000000002c2c7210 */ /* 0x000fc600017fe4ff */
[----:B------:R-:W-:Y:S01]  /*1719f0*/  STL [R1+0x4534], R45 ;  /* 0x0045342d01007387 */ /* 0x000fe20000100800 */
[----:B------:R-:W-:-:S05]  /*171a00*/  IADD3 R26, P2, R26, R3, RZ ;  /* 0x000000031a1a7210 */ /* 0x000fca0007f5e0ff */
[----:B------:R1:W-:Y:S04]  /*171a10*/  STL [R1+0x453c], R26 ;  /* 0x00453c1a01007387 */ /* 0x0003e80000100800 */
[----:B------:R-:W-:Y:S01]  /*171a20*/  STL [R1+0x4528], R44 ;  /* 0x0045282c01007387 */ /* 0x000fe20000100800 */
[----:B------:R-:W-:-:S03]  /*171a30*/  IMAD.X R37, R37, 0x1, R0, P4 ;  /* 0x0000000125257824 */ /* 0x000fc600020e0600 */
[----:B-1----:R-:W4:Y:S04]  /*171a40*/  LDL.LU R26, [R1+0x4598] ;  /* 0x00459800011a7983 */ /* 0x002f280000300800 */
[----:B------:R1:W-:Y:S04]  /*171a50*/  STL [R1+0x4530], R37 ;  /* 0x0045302501007387 */ /* 0x0003e80000100800 */
[----:B-1----:R-:W4:Y:S04]  /*171a60*/  LDL.LU R37, [R1+0x45a4] ;  /* 0x0045a40001257983 */ /* 0x002f280000300800 */
[----:B------:R-:W4:Y:S01]  /*171a70*/  LDL.LU R90, [R1+0x45ac] ;  /* 0x0045ac00015a7983 */ /* 0x000f220000300800 */
[----:B------:R-:W-:-:S05]  /*171a80*/  MOV R7, R71 ;  /* 0x0000004700077202 */ /* 0x000fca0000000f00 */
[----:B------:R1:W-:Y:S02]  /*171a90*/  LDGSTS.E [R4+0x1500], [R6.64], P1 ;  /* 0x0150000006047fae */ /* 0x0003e40008921844 */
[----:B-1----:R-:W-:Y:S01]  /*171aa0*/  IMAD.MOV.U32 R6, RZ, RZ, R69 ;  /* 0x000000ffff067224 */ /* 0x002fe200078e0045 */
[----:B------:R-:W-:Y:S02]  /*171ab0*/  MOV R7, R70 ;  /* 0x0000004600077202 */ /* 0x000fe40000000f00 */
[----:B------:R-:W-:-:S03]  /*171ac0*/  IADD3.X R9, R9, R0, RZ, P2, !PT ;  /* 0x0000000009097210 */ /* 0x000fc600017fe4ff */
[----:B------:R1:W-:Y:S01]  /*171ad0*/  LDGSTS.E [R4+0x1580], [R6.64], P0 ;  /* 0x0158000006047fae */ /* 0x0003e20008121844 */
[----:B------:R-:W-:Y:S01]  /*171ae0*/  IADD3 R8, P4, R8, R3, RZ ;  /* 0x0000000308087210 */ /* 0x000fe20007f9e0ff */
[----:B-1----:R-:W-:Y:S01]  /*171af0*/  IMAD.MOV.U32 R6, RZ, RZ, R67 ;  /* 0x000000ffff067224 */ /* 0x002fe200078e0043 */
[----:B------:R-:W-:-:S03]  /*171b00*/  MOV R7, R68 ;  /* 0x0000004400077202 */ /* 0x000fc60000000f00 */
[----:B------:R-:W-:Y:S04]  /*171b10*/  STL [R1+0x4584], R8 ;  /* 0x0045840801007387 */ /* 0x000fe80000100800 */
[----:B------:R1:W-:Y:S04]  /*171b20*/  STL [R1+0x4538], R9 ;  /* 0x0045380901007387 */ /* 0x0003e80000100800 */
[----:B------:R1:W-:Y:S01]  /*171b30*/  LDGSTS.E [R4+0x2400], [R6.64], P5 ;  /* 0x0240000006047fae */ /* 0x0003e2000a921844 */
[----:B------:R-:W-:Y:S01]  /*171b40*/  IMAD.X R41, R41, 0x1, R0, P4 ;  /* 0x0000000129297824 */ /* 0x000fe200020e0600 */
[----:B-1----:R-:W-:Y:S01]  /*171b50*/  MOV R7, R49 ;  /* 0x0000003100077202 */ /* 0x002fe20000000f00 */
[----:B------:R-:W-:-:S05]  /*171b60*/  IMAD.MOV.U32 R6, RZ, RZ, R17 ;  /* 0x000000ffff067224 */ /* 0x000fca00078e0011 */
[----:B------:R1:W-:Y:S01]  /*171b70*/  LDGSTS.E [R4+0x2480], [R6.64], P3 ;  /* 0x0248000006047fae */ /* 0x0003e20009921844 */
[----:B------:R-:W-:-:S04]  /*171b80*/  IADD3 R38, P2, R38, R3, RZ ;  /* 0x0000000326267210 */ /* 0x000fc80007f5e0ff */
[----:B------:R-:W-:Y:S01]  /*171b90*/  IADD3.X R39, R39, R0, RZ, P2, !PT ;  /* 0x0000000027277210 */ /* 0x000fe200017fe4ff */
[----:B------:R-:W-:Y:S04]  /*171ba0*/  STL [R1+0x458c], R38 ;  /* 0x00458c2601007387 */ /* 0x000fe80000100800 */
[----:B------:R-:W-:Y:S01]  /*171bb0*/  STL [R1+0x4580], R41 ;  /* 0x0045802901007387 */ /* 0x000fe20000100800 */
[-C--:B--2---:R-:W-:Y:S02]  /*171bc0*/  IADD3 R28, P4, R28, R3.reuse, RZ ;  /* 0x000000031c1c7210 */ /* 0x084fe40007f9e0ff */
[----:B---3--:R-:W-:-:S03]  /*171bd0*/  IADD3 R24, P2, R24, R3, RZ ;  /* 0x0000000318187210 */ /* 0x008fc60007f5e0ff */
[----:B------:R-:W-:Y:S04]  /*171be0*/  STL [R1+0x4594], R28 ;  /* 0x0045941c01007387 */ /* 0x000fe80000100800 */
[----:B------:R-:W-:Y:S04]  /*171bf0*/  STL [R1+0x4588], R39 ;  /* 0x0045882701007387 */ /* 0x000fe80000100800 */
[----:B------:R-:W2:Y:S04]  /*171c00*/  LDL.LU R93, [R1+0x45a0] ;  /* 0x0045a000015d7983 */ /* 0x000ea80000300800 */
[----:B------:R-:W3:Y:S01]  /*171c10*/  LDL.LU R91, [R1+0x45a8] ;  /* 0x0045a800015b7983 */ /* 0x000ee20000300800 */
[----:B------:R-:W-:-:S03]  /*171c20*/  IMAD.X R29, R29, 0x1, R0, P4 ;  /* 0x000000011d1d7824 */ /* 0x000fc600020e0600 */
[----:B------:R-:W-:Y:S04]  /*171c30*/  STL [R1+0x459c], R24 ;  /* 0x00459c1801007387 */ /* 0x000fe80000100800 */
[----:B------:R-:W3:Y:S04]  /*171c40*/  LDL.LU R49, [R1+0x45b4] ;  /* 0x0045b40001317983 */ /* 0x000ee80000300800 */
[----:B------:R-:W3:Y:S04]  /*171c50*/  LDL.LU R82, [R1+0x45bc] ;  /* 0x0045bc0001527983 */ /* 0x000ee80000300800 */
[----:B------:R-:W3:Y:S01]  /*171c60*/  LDL.LU R17, [R1+0x45c4] ;  /* 0x0045c40001117983 */ /* 0x000ee20000300800 */
[----:B----4-:R-:W-:-:S03]  /*171c70*/  IADD3.X R26, R26, R0, RZ, P2, !PT ;  /* 0x000000001a1a7210 */ /* 0x010fc600017fe4ff */
[----:B------:R-:W4:Y:S04]  /*171c80*/  LDL.LU R190, [R1+0x45cc] ;  /* 0x0045cc0001be7983 */ /* 0x000f280000300800 */
[----:B------:R-:W-:Y:S01]  /*171c90*/  STL [R1+0x4590], R29 ;  /* 0x0045901d01007387 */ /* 0x000fe20000100800 */
[----:B------:R-:W-:-:S05]  /*171ca0*/  IADD3 R37, P4, R37, R3, RZ ;  /* 0x0000000325257210 */ /* 0x000fca0007f9e0ff */
[----:B------:R-:W-:Y:S04]  /*171cb0*/  STL [R1+0x45a4], R37 ;  /* 0x0045a42501007387 */ /* 0x000fe80000100800 */
[----:B------:R-:W-:Y:S04]  /*171cc0*/  STL [R1+0x4598], R26 ;  /* 0x0045981a01007387 */ /* 0x000fe80000100800 */
[----:B------:R1:W-:Y:S04]  /*171cd0*/  STL.64 [R1+0x8928], R36 ;  /* 0x0089282401007387 */ /* 0x0003e80000100a00 */
[----:B------:R-:W4:Y:S01]  /*171ce0*/  LDL.LU R88, [R1+0x45b0] ;  /* 0x0045b00001587983 */ /* 0x000f220000300800 */
[----:B------:R-:W-:-:S03]  /*171cf0*/  IADD3 R90, P2, R90, R3, RZ ;  /* 0x000000035a5a7210 */ /* 0x000fc60007f5e0ff */
[----:B------:R-:W4:Y:S04]  /*171d00*/  LDL.LU R87, [R1+0x45b8] ;  /* 0x0045b80001577983 */ /* 0x000f280000300800 */
[----:B------:R-:W-:Y:S04]  /*171d10*/  STL [R1+0x45ac], R90 ;  /* 0x0045ac5a01007387 */ /* 0x000fe80000100800 */
[----:B------:R-:W4:Y:S01]  /*171d20*/  LDL.LU R188, [R1+0x45c0] ;  /* 0x0045c00001bc7983 */ /* 0x000f220000300800 */
[----:B-1----:R-:W-:Y:S01]  /*171d30*/  MOV R7, R15 ;  /* 0x0000000f00077202 */ /* 0x002fe20000000f00 */
[----:B------:R-:W-:-:S02]  /*171d40*/  IMAD.MOV.U32 R6, RZ, RZ, R10 ;  /* 0x000000ffff067224 */ /* 0x000fc400078e000a */
[----:B------:R-:W4:Y:S04]  /*171d50*/  LDL.LU R191, [R1+0x45c8] ;  /* 0x0045c80001bf7983 */ /* 0x000f280000300800 */
[----:B------:R-:W4:Y:S04]  /*171d60*/  LDL.LU R15, [R1+0x45d4] ;  /* 0x0045d400010f7983 */ /* 0x000f280000300800 */
[----:B------:R-:W4:Y:S04]  /*171d70*/  LDL.LU R10, [R1+0x45dc] ;  /* 0x0045dc00010a7983 */ /* 0x000f280000300800 */
[----:B------:R1:W-:Y:S02]  /*171d80*/  LDGSTS.E [R4+0x2500], [R6.64], P1 ;  /* 0x0250000006047fae */ /* 0x0003e40008921844 */
[----:B-1----:R-:W-:Y:S01]  /*171d90*/  MOV R7, R16 ;  /* 0x0000001000077202 */ /* 0x002fe20000000f00 */
[----:B------:R-:W-:-:S05]  /*171da0*/  IMAD.MOV.U32 R6, RZ, RZ, R12 ;  /* 0x000000ffff067224 */ /* 0x000fca00078e000c */
[----:B------:R1:W-:Y:S01]  /*171db0*/  LDGSTS.E [R4+0x2580], [R6.64], P0 ;  /* 0x0258000006047fae */ /* 0x0003e20008121844 */
[----:B--2---:R-:W-:Y:S01]  /*171dc0*/  IMAD.X R93, R93, 0x1, R0, P4 ;  /* 0x000000015d5d7824 */ /* 0x004fe200020e0600 */
[----:B---3--:R-:W-:-:S04]  /*171dd0*/  IADD3.X R91, R91, R0, RZ, P2, !PT ;  /* 0x000000005b5b7210 */ /* 0x008fc800017fe4ff */
[----:B------:R-:W-:Y:S04]  /*171de0*/  STL [R1+0x45a0], R93 ;  /* 0x0045a05d01007387 */ /* 0x000fe80000100800 */
[----:B------:R-:W2:Y:S01]  /*171df0*/  LDL.LU R9, [R1+0x45e4] ;  /* 0x0045e40001097983 */ /* 0x000ea20000300800 */
[----:B------:R-:W-:-:S05]  /*171e00*/  IADD3 R49, P4, R49, R3, RZ ;  /* 0x0000000331317210 */ /* 0x000fca0007f9e0ff */
[----:B------:R-:W-:Y:S04]  /*171e10*/  STL [R1+0x45b4], R49 ;  /* 0x0045b43101007387 */ /* 0x000fe80000100800 */
[----:B------:R-:W-:Y:S01]  /*171e20*/  STL.64 [R1+0x8930], R48 ;  /* 0x0089303001007387 */ /* 0x000fe20000100a00 */
[----:B------:R-:W-:-:S03]  /*171e30*/  IADD3 R82, P2, R82, R3, RZ ;  /* 0x0000000352527210 */ /* 0x000fc60007f5e0ff */
[----:B------:R-:W-:Y:S04]  /*171e40*/  STL [R1+0x45a8], R91 ;  /* 0x0045a85b01007387 */ /* 0x000fe80000100800 */
[----:B------:R-:W-:Y:S04]  /*171e50*/  STL.64 [R1+0x8938], R90 ;  /* 0x0089385a01007387 */ /* 0x000fe80000100a00 */
[----:B------:R-:W3:Y:S04]  /*171e60*/  LDL.LU R16, [R1+0x45d0] ;  /* 0x0045d00001107983 */ /* 0x000ee80000300800 */
[----:B------:R-:W2:Y:S04]  /*171e70*/  LDL.LU R12, [R1+0x45d8] ;  /* 0x0045d800010c7983 */ /* 0x000ea80000300800 */
[----:B------:R-:W-:Y:S01]  /*171e80*/  STL [R1+0x45bc], R82 ;  /* 0x0045bc5201007387 */ /* 0x000fe20000100800 */
[----:B----4-:R-:W-:Y:S01]  /*171e90*/  IMAD.X R88, R88, 0x1, R0, P4 ;  /* 0x0000000158587824 */ /* 0x010fe200020e0600 */
[----:B------:R-:W-:-:S04]  /*171ea0*/  IADD3 R17, P4, R17, R3, RZ ;  /* 0x0000000311117210 */ /* 0x000fc80007f9e0ff */
[----:B------:R-:W-:Y:S01]  /*171eb0*/  STL [R1+0x45b0], R88 ;  /* 0x0045b05801007387 */ /* 0x000fe20000100800 */
[----:B------:R-:W-:-:S03]  /*171ec0*/  IADD3.X R87, R87, R0, RZ, P2, !PT ;  /* 0x0000000057577210 */ /* 0x000fc600017fe4ff */
[----:B------:R-:W4:Y:S01]  /*171ed0*/  LDL.LU R47, [R1+0x45ec] ;  /* 0x0045ec00012f7983 */ /* 0x000f220000300800 */
[----:B------:R-:W-:Y:S01]  /*171ee0*/  IADD3 R190, P2, R190, R3, RZ ;  /* 0x00000003bebe7210 */ /* 0x000fe20007f5e0ff */
[----:B------:R-:W-:Y:S02]  /*171ef0*/  IMAD.X R188, R188, 0x1, R0, P4 ;  /* 0x00000001bcbc7824 */ /* 0x000fe400020e0600 */
[----:B------:R-:W4:Y:S04]  /*171f00*/  LDL.LU R46, [R1+0x45e0] ;  /* 0x0045e000012e7983 */ /* 0x000f280000300800 */
[----:B------:R-:W4:Y:S04]  /*171f10*/  LDL.LU R45, [R1+0x45f4] ;  /* 0x0045f400012d7983 */ /* 0x000f280000300800 */
[----:B------:R-:W4:Y:S04]  /*171f20*/  LDL.LU R44, [R1+0x45e8] ;  /* 0x0045e800012c7983 */ /* 0x000f280000300800 */
[----:B------:R-:W-:Y:S04]  /*171f30*/  STL [R1+0x45c4], R17 ;  /* 0x0045c41101007387 */ /* 0x000fe80000100800 */
[----:B------:R-:W-:Y:S04]  /*171f40*/  STL [R1+0x45b8], R87 ;  /* 0x0045b85701007387 */ /* 0x000fe80000100800 */
[----:B------:R-:W-:Y:S04]  /*171f50*/  STL [R1+0x45cc], R190 ;  /* 0x0045ccbe01007387 */ /* 0x000fe80000100800 */
[----:B------:R-:W-:Y:S04]  /*171f60*/  STL [R1+0x45c0], R188 ;  /* 0x0045c0bc01007387 */ /* 0x000fe80000100800 */
[----:B------:R-:W-:Y:S04]  /*171f70*/  STL.64 [R1+0x8560], R188 ;  /* 0x008560bc01007387 */ /* 0x000fe80000100a00 */
[----:B------:R-:W4:Y:S04]  /*171f80*/  LDL.LU R37, [R1+0x45fc] ;  /* 0x0045fc0001257983 */ /* 0x000f280000300800 */
[----:B------:R-:W4:Y:S01]  /*171f90*/  LDL.LU R36, [R1+0x45f0] ;  /* 0x0045f00001247983 */ /* 0x000f220000300800 */
[----:B-1----:R-:W-:Y:S01]  /*171fa0*/  IMAD.MOV.U32 R6, RZ, RZ, R65 ;  /* 0x000000ffff067224 */ /* 0x002fe200078e0041 */
[----:B------:R-:W-:-:S02]  /*171fb0*/  MOV R7, R66 ;  /* 0x0000004200077202 */ /* 0x000fc40000000f00 */
[-C--:B------:R-:W-:Y:S02]  /*171fc0*/  IADD3 R15, P4, R15, R3.reuse, RZ ;  /* 0x000000030f0f7210 */ /* 0x080fe40007f9e0ff */
[----:B------:R-:W-:Y:S01]  /*171fd0*/  IADD3.X R191, R191, R0, RZ, P2, !PT ;  /* 0x00000000bfbf7210 */ /* 0x000fe200017fe4ff */
[----:B------:R1:W-:Y:S01]  /*171fe0*/  LDGSTS.E [R4+0x3400], [R6.64], P5 ;  /* 0x0340000006047fae */ /* 0x0003e2000a921844 */
[----:B------:R-:W-:Y:S02]  /*171ff0*/  IADD3 R10, P2, R10, R3, RZ ;  /* 0x000000030a0a7210 */ /* 0x000fe40007f5e0ff */
[----:B-1----:R-:W-:Y:S02]  /*172000*/  MOV R7, R21 ;  /* 0x0000001500077202 */ /* 0x002fe40000000f00 */
[----:B------:R-:W4:Y:S01]  /*172010*/  LDL.LU R21, [R1+0x4604] ;  /* 0x0046040001157983 */ /* 0x000f220000300800 */
[----:B------:R-:W-:-:S03]  /*172020*/  IMAD.MOV.U32 R6, RZ, RZ, R19 ;  /* 0x000000ffff067224 */ /* 0x000fc600078e0013 */
[----:B------:R-:W-:Y:S04]  /*172030*/  STL [R1+0x45d4], R15 ;  /* 0x0045d40f01007387 */ /* 0x000fe80000100800 */
[----:B------:R-:W-:Y:S04]  /*172040*/  STL.64 [R1+0x8568], R14 ;  /* 0x0085680e01007387 */ /* 0x000fe80000100a00 */
[----:B------:R-:W-:Y:S04]  /*172050*/  STL [R1+0x45c8], R191 ;  /* 0x0045c8bf01007387 */ /* 0x000fe80000100800 */
[----:B------:R-:W-:Y:S04]  /*172060*/  STL.64 [R1+0x8570], R190 ;  /* 0x008570be01007387 */ /* 0x000fe80000100a00 */
[----:B------:R-:W-:Y:S04]  /*172070*/  STL [R1+0x45dc], R10 ;  /* 0x0045dc0a01007387 */ /* 0x000fe80000100800 */
[----:B------:R1:W-:Y:S02]  /*172080*/  LDGSTS.E [R4+0x3480], [R6.64], P3 ;  /* 0x0348000006047fae */ /* 0x0003e40009921844 */
[----:B-1----:R-:W-:Y:S01]  /*172090*/  MOV R7, R23 ;  /* 0x0000001700077202 */ /* 0x002fe20000000f00 */
[----:B------:R-:W-:-:S05]  /*1720a0*/  IMAD.MOV.U32 R6, RZ, RZ, R20 ;  /* 0x000000ffff067224 */ /* 0x000fca00078e0014 */
[----:B------:R1:W-:Y:S01]  /*1720b0*/  LDGSTS.E [R4+0x3500], [R6.64], P1 ;  /* 0x0350000006047fae */ /* 0x0003e20008921844 */
[----:B---3--:R-:W-:Y:S01]  /*1720c0*/  IMAD.X R16, R16, 0x1, R0, P4 ;  /* 0x0000000110107824 */ /* 0x008fe200020e0600 */
[----:B--2---:R-:W-:Y:S02]  /*1720d0*/  IADD3 R9, P4, R9, R3, RZ ;  /* 0x0000000309097210 */ /* 0x004fe40007f9e0ff */
[----:B------:R-:W-:-:S03]  /*1720e0*/  IADD3.X R12, R12, R0, RZ, P2, !PT ;  /* 0x000000000c0c7210 */ /* 0x000fc600017fe4ff */
[----:B------:R2:W-:Y:S04]  /*1720f0*/  STL [R1+0x45e4], R9 ;  /* 0x0045e40901007387 */ /* 0x0005e80000100800 */
[----:B--2---:R-:W2:Y:S04]  /*172100*/  LDL.LU R9, [R1+0x45f8] ;  /* 0x0045f80001097983 */ /* 0x004ea80000300800 */
[----:B------:R-:W3:Y:S04]  /*172110*/  LDL.LU R19, [R1+0x460c] ;  /* 0x00460c0001137983 */ /* 0x000ee80000300800 */
[----:B------:R-:W-:Y:S04]  /*172120*/  STL [R1+0x45d0], R16 ;  /* 0x0045d01001007387 */ /* 0x000fe80000100800 */
[----:B------:R-:W-:Y:S01]  /*172130*/  STL.64 [R1+0x8578], R16 ;  /* 0x0085781001007387 */ /* 0x000fe20000100a00 */
[----:B----4-:R-:W-:-:S03]  /*172140*/  IADD3 R47, P2, R47, R3, RZ ;  /* 0x000000032f2f7210 */ /* 0x010fc60007f5e0ff */
[----:B------:R-:W4:Y:S01]  /*172150*/  LDL.LU R23, [R1+0x4600] ;  /* 0x0046000001177983 */ /* 0x000f220000300800 */
[----:B------:R-:W-:-:S03]  /*172160*/  IMAD.X R46, R46, 0x1, R0, P4 ;  /* 0x000000012e2e7824 */ /* 0x000fc600020e0600 */
[----:B------:R-:W4:Y:S01]  /*172170*/  LDL.LU R20, [R1+0x4614] ;  /* 0x0046140001147983 */ /* 0x000f220000300800 */
[----:B------:R-:W-:-:S03]  /*172180*/  IADD3 R45, P4, R45, R3, RZ ;  /* 0x000000032d2d7210 */ /* 0x000fc60007f9e0ff */
[----:B------:R1:W-:Y:S04]  /*172190*/  STL [R1+0x45ec], R47 ;  /* 0x0045ec2f01007387 */ /* 0x0003e80000100800 */
[----:B------:R-:W-:Y:S01]  /*1721a0*/  STL [R1+0x45d8], R12 ;  /* 0x0045d80c01007387 */ /* 0x000fe20000100800 */
[----:B------:R-:W-:-:S03]  /*1721b0*/  IADD3.X R44, R44, R0, RZ, P2, !PT ;  /* 0x000000002c2c7210 */ /* 0x000fc600017fe4ff */
[----:B------:R-:W4:Y:S04]  /*1721c0*/  LDL.LU R49, [R1+0x4608] ;  /* 0x0046080001317983 */ /* 0x000f280000300800 */
[----:B------:R-:W4:Y:S04]  /*1721d0*/  LDL.LU R48, [R1+0x461c] ;  /* 0x00461c0001307983 */ /* 0x000f280000300800 */
[----:B------:R1:W-:Y:S04]  /*1721e0*/  STL [R1+0x45e0], R46 ;  /* 0x0045e02e01007387 */ /* 0x0003e80000100800 */
[----:B-1----:R-:W4:Y:S04]  /*1721f0*/  LDL.LU R47, [R1+0x4610] ;  /* 0x00461000012f7983 */ /* 0x002f280000300800 */
[----:B------:R-:W4:Y:S01]  /*172200*/  LDL.LU R46, [R1+0x4624] ;  /* 0x00462400012e7983 */ /* 0x000f220000300800 */
[----:B------:R-:W-:-:S03]  /*172210*/  IADD3 R37, P2, R37, R3, RZ ;  /* 0x0000000325257210 */ /* 0x000fc60007f5e0ff */
[----:B------:R1:W-:Y:S01]  /*172220*/  STL [R1+0x45f4], R45 ;  /* 0x0045f42d01007387 */ /* 0x0003e20000100800 */
[----:B------:R-:W-:-:S03]  /*172230*/  IMAD.X R36, R36, 0x1, R0, P4 ;  /* 0x0000000124247824 */ /* 0x000fc600020e0600 */
[----:B-1----:R-:W4:Y:S04]  /*172240*/  LDL.LU R45, [R1+0x4618] ;  /* 0x00461800012d7983 */ /* 0x002f280000300800 */
[----:B------:R1:W-:Y:S04]  /*172250*/  STL [R1+0x45e8], R44 ;  /* 0x0045e82c01007387 */ /* 0x0003e80000100800 */
[----:B------:R-:W4:Y:S04]  /*172260*/  LDL.LU R14, [R1+0x462c] ;  /* 0x00462c00010e7983 */ /* 0x000f280000300800 */
[----:B------:R1:W-:Y:S04]  /*172270*/  STL [R1+0x45fc], R37 ;  /* 0x0045fc2501007387 */ /* 0x0003e80000100800 */
[----:B-1----:R-:W4:Y:S04]  /*172280*/  LDL.LU R44, [R1+0x4620] ;  /* 0x00462000012c7983 */ /* 0x002f280000300800 */
[----:B------:R-:W4:Y:S04]  /*172290*/  LDL.LU R37, [R1+0x4634] ;  /* 0x0046340001257983 */ /* 0x000f280000300800 */
[----:B------:R1:W-:Y:S04]  /*1722a0*/  STL [R1+0x45f0], R36 ;  /* 0x0045f02401007387 */ /* 0x0003e80000100800 */
[----:B-1----:R-:W4:Y:S04]  /*1722b0*/  LDL.LU R36, [R1+0x4628] ;  /* 0x0046280001247983 */ /* 0x002f280000300800 */
[----:B------:R-:W4:Y:S04]  /*1722c0*/  LDL.LU R17, [R1+0x463c] ;  /* 0x00463c0001117983 */ /* 0x000f280000300800 */
[----:B------:R-:W4:Y:S01]  /*1722d0*/  LDL.LU R15, [R1+0x4630] ;  /* 0x00463000010f7983 */ /* 0x000f220000300800 */
[----:B------:R-:W-:Y:S01]  /*1722e0*/  IADD3 R21, P4, R21, R3, RZ ;  /* 0x0000000315157210 */ /* 0x000fe20007f9e0ff */
[----:B------:R-:W-:Y:S01]  /*1722f0*/  IMAD.MOV.U32 R6, RZ, RZ, R63 ;  /* 0x000000ffff067224 */ /* 0x000fe200078e003f */
[----:B------:R-:W-:-:S03]  /*172300*/  MOV R7, R64 ;  /* 0x0000004000077202 */ /* 0x000fc60000000f00 */
[----:B------:R1:W-:Y:S04]  /*172310*/  STL [R1+0x4604], R21 ;  /* 0x0046041501007387 */ /* 0x0003e80000100800 */
[----:B------:R1:W-:Y:S04]  /*172320*/  LDGSTS.E [R4+0x3580], [R6.64], P0 ;  /* 0x0358000006047fae */ /* 0x0003e80008121844 */
[----:B-1----:R-:W4:Y:S01]  /*172330*/  LDL.LU R21, [R1+0x4684] ;  /* 0x0046840001157983 */ /* 0x002f220000300800 */
[----:B------:R-:W-:Y:S01]  /*172340*/  IMAD.MOV.U32 R6, RZ, RZ, R5 ;  /* 0x000000ffff067224 */ /* 0x000fe200078e0005 */
[----:B------:R-:W-:-:S05]  /*172350*/  MOV R7, R60 ;  /* 0x0000003c00077202 */ /* 0x000fca0000000f00 */
[----:B------:R1:W-:Y:S02]  /*172360*/  LDGSTS.E [R4+0x4400], [R6.64], P5 ;  /* 0x0440000006047fae */ /* 0x0003e4000a921844 */
[----:B-1----:R-:W-:Y:S01]  /*172370*/  IMAD.MOV.U32 R6, RZ, RZ, R58 ;  /* 0x000000ffff067224 */ /* 0x002fe200078e003a */
[----:B------:R-:W-:-:S05]  /*172380*/  MOV R7, R59 ;  /* 0x0000003b00077202 */ /* 0x000fca0000000f00 */
[----:B------:R1:W-:Y:S02]  /*172390*/  LDGSTS.E [R4+0x4480], [R6.64], P3 ;  /* 0x0448000006047fae */ /* 0x0003e40009921844 */
[----:B-1----:R-:W-:Y:S01]  /*1723a0*/  IMAD.MOV.U32 R6, RZ, RZ, R18 ;  /* 0x000000ffff067224 */ /* 0x002fe200078e0012 */
[----:B------:R-:W-:-:S05]  /*1723b0*/  MOV R7, R57 ;  /* 0x0000003900077202 */ /* 0x000fca0000000f00 */
[----:B------:R1:W-:Y:S02]  /*1723c0*/  LDGSTS.E [R4+0x4500], [R6.64], P1 ;  /* 0x0450000006047fae */ /* 0x0003e40008921844 */
[----:B-1----:R-:W-:Y:S01]  /*1723d0*/  IMAD.MOV.U32 R6, RZ, RZ, R50 ;  /* 0x000000ffff067224 */ /* 0x002fe200078e0032 */
[----:B--2---:R-:W-:Y:S02]  /*1723e0*/  IADD3.X R9, R9, R0, RZ, P2, !PT ;  /* 0x0000000009097210 */ /* 0x004fe400017fe4ff */
[----:B---3--:R-:W-:-:S03]  /*1723f0*/  IADD3 R19, P2, R19, R3, RZ ;  /* 0x0000000313137210 */ /* 0x008fc60007f5e0ff */
[----:B------:R1:W-:Y:S04]  /*172400*/  STL [R1+0x45f8], R9 ;  /* 0x0045f80901007387 */ /* 0x0003e80000100800 */
[----:B-1----:R-:W2:Y:S01]  /*172410*/  LDL.LU R9, [R1+0x4638] ;  /* 0x0046380001097983 */ /* 0x002ea20000300800 */
[----:B----4-:R-:W-:-:S03]  /*172420*/  IMAD.X R23, R23, 0x1, R0, P4 ;  /* 0x0000000117177824 */ /* 0x010fc600020e0600 */
[----:B------:R1:W-:Y:S01]  /*172430*/  STL [R1+0x460c], R19 ;  /* 0x00460c1301007387 */ /* 0x0003e20000100800 */
[----:B------:R-:W-:-:S03]  /*172440*/  IADD3 R20, P4, R20, R3, RZ ;  /* 0x0000000314147210 */ /* 0x000fc60007f9e0ff */
[----:B-1----:R-:W3:Y:S01]  /*172450*/  LDL.LU R19, [R1+0x468c] ;  /* 0x00468c0001137983 */ /* 0x002ee20000300800 */
[----:B------:R-:W-:-:S03]  /*172460*/  IADD3.X R49, R49, R0, RZ, P2, !PT ;  /* 0x0000000031317210 */ /* 0x000fc600017fe4ff */
[----:B------:R-:W4:Y:S01]  /*172470*/  LDL.LU R16, [R1+0x4694] ;  /* 0x0046940001107983 */ /* 0x000f220000300800 */
[----:B------:R-:W-:-:S03]  /*172480*/  IADD3 R48, P2, R48, R3, RZ ;  /* 0x0000000330307210 */ /* 0x000fc60007f5e0ff */
[----:B------:R-:W4:Y:S04]  /*172490*/  LDL.LU R5, [R1+0x469c] ;  /* 0x00469c0001057983 */ /* 0x000f280000300800 */
[----:B------:R1:W-:Y:S01]  /*1724a0*/  STL [R1+0x4600], R23 ;  /* 0x0046001701007387 */ /* 0x0003e20000100800 */
[----:B------:R-:W-:Y:S01]  /*1724b0*/  IMAD.X R47, R47, 0x1, R0, P4 ;  /* 0x000000012f2f7824 */ /* 0x000fe200020e0600 */
[----:B------:R-:W-:Y:S02]  /*1724c0*/  IADD3 R46, P4, R46, R3, RZ ;  /* 0x000000032e2e7210 */ /* 0x000fe40007f9e0ff */
[----:B-1----:R-:W4:Y:S04]  /*1724d0*/  LDL.LU R23, [R1+0x4680] ;  /* 0x0046800001177983 */ /* 0x002f280000300800 */
[----:B------:R1:W-:Y:S01]  /*1724e0*/  STL [R1+0x4614], R20 ;  /* 0x0046141401007387 */ /* 0x0003e20000100800 */
[----:B------:R-:W-:-:S03]  /*1724f0*/  IADD3.X R45, R45, R0, RZ, P2, !PT ;  /* 0x000000002d2d7210 */ /* 0x000fc600017fe4ff */
[----:B-1----:R-:W4:Y:S04]  /*172500*/  LDL.LU R20, [R1+0x4688] ;  /* 0x0046880001147983 */ /* 0x002f280000300800 */
[----:B------:R-:W-:Y:S01]  /*172510*/  STL [R1+0x4608], R49 ;  /* 0x0046083101007387 */ /* 0x000fe20000100800 */
[----:B------:R-:W-:-:S03]  /*172520*/  IADD3 R14, P2, R14, R3, RZ ;  /* 0x000000030e0e7210 */ /* 0x000fc60007f5e0ff */
[----:B------:R-:W-:Y:S04]  /*172530*/  STL [R1+0x461c], R48 ;  /* 0x00461c3001007387 */ /* 0x000fe80000100800 */
[----:B------:R-:W-:Y:S01]  /*172540*/  STL [R1+0x4610], R47 ;  /* 0x0046102f01007387 */ /* 0x000fe20000100800 */
[----:B------:R-:W-:-:S03]  /*172550*/  IMAD.X R44, R44, 0x1, R0, P4 ;  /* 0x000000012c2c7824 */ /* 0x000fc600020e0600 */
[----:B------:R-:W-:Y:S04]  /*172560*/  STL [R1+0x4624], R46 ;  /* 0x0046242e01007387 */ /* 0x000fe80000100800 */
[----:B------:R-:W4:Y:S01]  /*172570*/  LDL.LU R18, [R1+0x4690] ;  /* 0x0046900001127983 */ /* 0x000f220000300800 */
[----:B------:R-:W-:-:S03]  /*172580*/  IADD3 R37, P4, R37, R3, RZ ;  /* 0x0000000325257210 */ /* 0x000fc60007f9e0ff */
[----:B------:R-:W-:Y:S04]  /*172590*/  STL [R1+0x4618], R45 ;  /* 0x0046182d01007387 */ /* 0x000fe80000100800 */
[----:B------:R1:W-:Y:S01]  /*1725a0*/  STL [R1+0x462c], R14 ;  /* 0x00462c0e01007387 */ /* 0x0003e20000100800 */
[----:B------:R-:W-:-:S03]  /*1725b0*/  IADD3.X R36, R36, R0, RZ, P2, !PT ;  /* 0x0000000024247210 */ /* 0x000fc600017fe4ff */
[----:B-1----:R-:W4:Y:S01]  /*1725c0*/  LDL.LU R14, [R1+0x4698] ;  /* 0x00469800010e7983 */ /* 0x002f220000300800 */
[----:B------:R-:W-:-:S03]  /*1725d0*/  IADD3 R17, P2, R17, R3, RZ ;  /* 0x0000000311117210 */ /* 0x000fc60007f5e0ff */
[----:B------:R-:W-:Y:S04]  /*1725e0*/  STL [R1+0x4620], R44 ;  /* 0x0046202c01007387 */ /* 0x000fe80000100800 */
[----:B------:R-:W-:Y:S04]  /*1725f0*/  STL [R1+0x4634], R37 ;  /* 0x0046342501007387 */ /* 0x000fe80000100800 */
[----:B------:R1:W-:Y:S04]  /*172600*/  STL [R1+0x4628], R36 ;  /* 0x0046282401007387 */ /* 0x0003e80000100800 */
[----:B------:R1:W-:Y:S04]  /*172610*/  STL [R1+0x463c], R17 ;  /* 0x00463c1101007387 */ /* 0x0003e80000100800 */
[----:B------:R-:W4:Y:S01]  /*172620*/  LDL.LU R50, [R1+0x46a4] ;  /* 0x0046a40001327983 */ /* 0x000f220000300800 */
[----:B------:R-:W-:-:S05]  /*172630*/  IMAD.X R15, R15, 0x1, R0, P4 ;  /* 0x000000010f0f7824 */ /* 0x000fca00020e0600 */
[----:B------:R-:W-:Y:S04]  /*172640*/  STL [R1+0x4630], R15 ;  /* 0x0046300f01007387 */ /* 0x000fe80000100800 */
[----:B------:R-:W4:Y:S01]  /*172650*/  LDL.LU R101, [R1+0x46ac] ;  /* 0x0046ac0001657983 */ /* 0x000f220000300800 */
[----:B------:R-:W-:Y:S02]  /*172660*/  IADD3 R21, P4, R21, R3, RZ ;  /* 0x0000000315157210 */ /* 0x000fe40007f9e0ff */
[----:B------:R-:W-:-:S03]  /*172670*/  MOV R7, R56 ;  /* 0x0000003800077202 */ /* 0x000fc60000000f00 */
[----:B------:R-:W-:Y:S04]  /*172680*/  STL [R1+0x4684], R21 ;  /* 0x0046841501007387 */ /* 0x000fe80000100800 */
[----:B------:R1:W-:Y:S02]  /*172690*/  LDGSTS.E [R4+0x4580], [R6.64], P0 ;  /* 0x0458000006047fae */ /* 0x0003e40008121844 */
[----:B-1----:R-:W-:Y:S01]  /*1726a0*/  IMAD.MOV.U32 R6, RZ, RZ, R53 ;  /* 0x000000ffff067224 */ /* 0x002fe200078e0035 */
[----:B------:R-:W-:-:S05]  /*1726b0*/  MOV R7, R54 ;  /* 0x0000003600077202 */ /* 0x000fca0000000f00 */
[----:B------:R1:W-:Y:S02]  /*1726c0*/  LDGSTS.E [R4+0x5400], [R6.64], P5 ;  /* 0x0540000006047fae */ /* 0x0003e4000a921844 */
[----:B-1----:R-:W-:Y:S01]  /*1726d0*/  MOV R7, R33 ;  /* 0x0000002100077202 */ /* 0x002fe20000000f00 */
[----:B------:R-:W-:-:S05]  /*1726e0*/  IMAD.MOV.U32 R6, RZ, RZ, R11 ;  /* 0x000000ffff067224 */ /* 0x000fca00078e000b */
[----:B------:R1:W-:Y:S02]  /*1726f0*/  LDGSTS.E [R4+0x5480], [R6.64], P3 ;  /* 0x0548000006047fae */ /* 0x0003e40009921844 */
[----:B-1----:R-:W-:Y:S01]  /*172700*/  IMAD.MOV.U32 R6, RZ, RZ, R13 ;  /* 0x000000ffff067224 */ /* 0x002fe200078e000d */
[----:B--2---:R-:W-:-:S05]  /*172710*/  IADD3.X R9, R9, R0, RZ, P2, !PT ;  /* 0x0000000009097210 */ /* 0x004fca00017fe4ff */
[----:B------:R-:W-:Y:S01]  /*172720*/  STL [R1+0x4638], R9 ;  /* 0x0046380901007387 */ /* 0x000fe20000100800 */
[----:B---3--:R-:W-:-:S05]  /*172730*/  IADD3 R19, P2, R19, R3, RZ ;  /* 0x0000000313137210 */ /* 0x008fca0007f5e0ff */
[----:B------:R-:W-:Y:S01]  /*172740*/  STL [R1+0x468c], R19 ;  /* 0x00468c1301007387 */ /* 0x000fe20000100800 */
[----:B----4-:R-:W-:Y:S01]  /*172750*/  IMAD.X R23, R23, 0x1, R0, P4 ;  /* 0x0000000117177824 */ /* 0x010fe200020e0600 */
[----:B------:R-:W-:-:S04]  /*172760*/  IADD3 R16, P4, R16, R3, RZ ;  /* 0x0000000310107210 */ /* 0x000fc80007f9e0ff */
[----:B------:R-:W-:Y:S04]  /*172770*/  STL [R1+0x4680], R23 ;  /* 0x0046801701007387 */ /* 0x000fe80000100800 */
[----:B------:R-:W-:Y:S01]  /*172780*/  STL [R1+0x4694], R16 ;  /* 0x0046941001007387 */ /* 0x000fe20000100800 */
[----:B------:R-:W-:Y:S02]  /*172790*/  IADD3.X R20, R20, R0, RZ, P2, !PT ;  /* 0x0000000014147210 */ /* 0x000fe400017fe4ff */
[----:B------:R-:W-:-:S03]  /*1727a0*/  IADD3 R5, P2, R5, R3, RZ ;  /* 0x0000000305057210 */ /* 0x000fc60007f5e0ff */
[----:B------:R-:W-:Y:S04]  /*1727b0*/  STL [R1+0x4688], R20 ;  /* 0x0046881401007387 */ /* 0x000fe80000100800 */
[----:B------:R-:W2:Y:S04]  /*1727c0*/  LDL.LU R81, [R1+0x46a0] ;  /* 0x0046a00001517983 */ /* 0x000ea80000300800 */
[----:B------:R-:W3:Y:S04]  /*1727d0*/  LDL.LU R102, [R1+0x46a8] ;  /* 0x0046a80001667983 */ /* 0x000ee80000300800 */
[----:B------:R-:W-:Y:S01]  /*1727e0*/  STL [R1+0x469c], R5 ;  /* 0x00469c0501007387 */ /* 0x000fe20000100800 */
[----:B------:R-:W-:-:S03]  /*1727f0*/  IMAD.X R18, R18, 0x1, R0, P4 ;  /* 0x0000000112127824 */ /* 0x000fc600020e0600 */
[----:B------:R-:W4:Y:S04]  /*172800*/  LDL.LU R96, [R1+0x46b4] ;  /* 0x0046b40001607983 */ /* 0x000f280000300800 */
[----:B------:R-:W4:Y:S04]  /*172810*/  LDL.LU R33, [R1+0x46bc] ;  /* 0x0046bc0001217983 */ /* 0x000f280000300800 */
[----:B------:R-:W4:Y:S04]  /*172820*/  LDL.LU R11, [R1+0x46c4] ;  /* 0x0046c400010b7983 */ /* 0x000f280000300800 */
[----:B------:R-:W4:Y:S01]  /*172830*/  LDL.LU R185, [R1+0x46cc] ;  /* 0x0046cc0001b97983 */ /* 0x000f220000300800 */
[----:B------:R-:W-:-:S03]  /*172840*/  IADD3.X R14, R14, R0, RZ, P2, !PT ;  /* 0x000000000e0e7210 */ /* 0x000fc600017fe4ff */
[----:B------:R-:W-:Y:S01]  /*172850*/  STL [R1+0x4690], R18 ;  /* 0x0046901201007387 */ /* 0x000fe20000100800 */
[----:B------:R-:W-:-:S05]  /*172860*/  IADD3 R50, P4, R50, R3, RZ ;  /* 0x0000000332327210 */ /* 0x000fca0007f9e0ff */
[----:B------:R-:W-:Y:S04]  /*172870*/  STL [R1+0x46a4], R50 ;  /* 0x0046a43201007387 */ /* 0x000fe80000100800 */
[----:B------:R-:W-:Y:S04]  /*172880*/  STL [R1+0x4698], R14 ;  /* 0x0046980e01007387 */ /* 0x000fe80000100800 */
[----:B------:R-:W-:Y:S04]  /*172890*/  STL.64 [R1+0x8940], R50 ;  /* 0x0089403201007387 */ /* 0x000fe80000100a00 */
[----:B------:R-:W4:Y:S01]  /*1728a0*/  LDL.LU R97, [R1+0x46b0] ;  /* 0x0046b00001617983 */ /* 0x000f220000300800 */
[----:B------:R-:W-:-:S03]  /*1728b0*/  IADD3 R101, P2, R101, R3, RZ ;  /* 0x0000000365657210 */ /* 0x000fc60007f5e0ff */
[----:B------:R-:W4:Y:S04]  /*1728c0*/  LDL.LU R92, [R1+0x46b8] ;  /* 0x0046b800015c7983 */ /* 0x000f280000300800 */
[----:B------:R-:W-:Y:S04]  /*1728d0*/  STL [R1+0x46ac], R101 ;  /* 0x0046ac6501007387 */ /* 0x000fe80000100800 */
[----:B------:R-:W-:Y:S04]  /*1728e0*/  STL.64 [R1+0x8948], R100 ;  /* 0x0089486401007387 */ /* 0x000fe80000100a00 */
[----:B------:R-:W4:Y:S01]  /*1728f0*/  LDL.LU R13, [R1+0x46c0] ;  /* 0x0046c000010d7983 */ /* 0x000f220000300800 */
[----:B------:R-:W-:-:S03]  /*172900*/  MOV R7, R22 ;  /* 0x0000001600077202 */ /* 0x000fc60000000f00 */
[----:B------:R-:W4:Y:S04]  /*172910*/  LDL.LU R187, [R1+0x46c8] ;  /* 0x0046c80001bb7983 */ /* 0x000f280000300800 */
[----:B------:R-:W4:Y:S04]  /*172920*/  LDL.LU R179, [R1+0x46d4] ;  /* 0x0046d40001b37983 */ /* 0x000f280000300800 */
[----:B------:R-:W4:Y:S04]  /*172930*/  LDL.LU R22, [R1+0x46dc] ;  /* 0x0046dc0001167983 */ /* 0x000f280000300800 */
[----:B------:R1:W-:Y:S02]  /*172940*/  LDGSTS.E [R4+0x5500], [R6.64], P1 ;  /* 0x0550000006047fae */ /* 0x0003e40008921844 */
[----:B-1----:R-:W-:Y:S01]  /*172950*/  IMAD.MOV.U32 R6, RZ, RZ, R43 ;  /* 0x000000ffff067224 */ /* 0x002fe200078e002b */
[----:B------:R-:W-:-:S05]  /*172960*/  MOV R7, R52 ;  /* 0x0000003400077202 */ /* 0x000fca0000000f00 */
        /* <DEDUP_REMOVED lines=8> */
[-C--:B----4-:R-:W-:Y:S02]  /*1729f0*/  IADD3 R96, P4, R96, R3.reuse, RZ ;  /* 0x0000000360607210 */ /* 0x090fe40007f9e0ff */
[----:B------:R-:W-:-:S03]  /*172a00*/  IADD3 R33, P2, R33, R3, RZ ;  /* 0x0000000321217210 */ /* 0x000fc60007f5e0ff */
[----:B------:R-:W-:Y:S04]  /*172a10*/  STL [R1+0x46b4], R96 ;  /* 0x0046b46001007387 */ /* 0x000fe80000100800 */
[----:B------:R-:W-:Y:S04]  /*172a20*/  STL [R1+0x46a8], R102 ;  /* 0x0046a86601007387 */ /* 0x000fe80000100800 */
[----:B------:R-:W-:Y:S04]  /*172a30*/  STL.64 [R1+0x8950], R102 ;  /* 0x0089506601007387 */ /* 0x000fe80000100a00 */
[----:B------:R-:W3:Y:S04]  /*172a40*/  LDL.LU R186, [R1+0x46d0] ;  /* 0x0046d00001ba7983 */ /* 0x000ee80000300800 */
[----:B------:R-:W4:Y:S04]  /*172a50*/  LDL.LU R184, [R1+0x46d8] ;  /* 0x0046d80001b87983 */ /* 0x000f280000300800 */
[----:B------:R-:W-:Y:S04]  /*172a60*/  STL [R1+0x46bc], R33 ;  /* 0x0046bc2101007387 */ /* 0x000fe80000100800 */
[----:B------:R1:W-:Y:S01]  /*172a70*/  STL [R1+0x8958], R33 ;  /* 0x0089582101007387 */ /* 0x0003e20000100800 */
[----:B------:R-:W-:Y:S01]  /*172a80*/  IMAD.X R97, R97, 0x1, R0, P4 ;  /* 0x0000000161617824 */ /* 0x000fe200020e0600 */
[----:B------:R-:W-:-:S04]  /*172a90*/  IADD3 R11, P4, R11, R3, RZ ;  /* 0x000000030b0b7210 */ /* 0x000fc80007f9e0ff */
[----:B------:R-:W-:Y:S01]  /*172aa0*/  STL [R1+0x46b0], R97 ;  /* 0x0046b06101007387 */ /* 0x000fe20000100800 */
[----:B------:R-:W-:-:S03]  /*172ab0*/  IADD3.X R92, R92, R0, RZ, P2, !PT ;  /* 0x000000005c5c7210 */ /* 0x000fc600017fe4ff */
[----:B------:R-:W-:Y:S04]  /*172ac0*/  STL.64 [R1+0x8960], R96 ;  /* 0x0089606001007387 */ /* 0x000fe80000100a00 */
[----:B------:R-:W4:Y:S01]  /*172ad0*/  LDL.LU R17, [R1+0x46ec] ;  /* 0x0046ec0001117983 */ /* 0x000f220000300800 */
[----:B------:R-:W-:-:S03]  /*172ae0*/  IADD3 R185, P2, R185, R3, RZ ;  /* 0x00000003b9b97210 */ /* 0x000fc60007f5e0ff */
[----:B-1----:R-:W4:Y:S01]  /*172af0*/  LDL.LU R33, [R1+0x46e0] ;  /* 0x0046e00001217983 */ /* 0x002f220000300800 */
[----:B------:R-:W-:-:S03]  /*172b00*/  IMAD.X R13, R13, 0x1, R0, P4 ;  /* 0x000000010d0d7824 */ /* 0x000fc600020e0600 */
[----:B------:R-:W4:Y:S04]  /*172b10*/  LDL.LU R32, [R1+0x46f4] ;  /* 0x0046f40001207983 */ /* 0x000f280000300800 */
[----:B------:R-:W4:Y:S04]  /*172b20*/  LDL.LU R31, [R1+0x46e8] ;  /* 0x0046e800011f7983 */ /* 0x000f280000300800 */
[----:B------:R-:W-:Y:S04]  /*172b30*/  STL [R1+0x46c4], R11 ;  /* 0x0046c40b01007387 */ /* 0x000fe80000100800 */
[----:B------:R-:W-:Y:S04]  /*172b40*/  STL [R1+0x46b8], R92 ;  /* 0x0046b85c01007387 */ /* 0x000fe80000100800 */
[----:B------:R-:W-:Y:S04]  /*172b50*/  STL.64 [R1+0x8968], R92 ;  /* 0x0089685c01007387 */ /* 0x000fe80000100a00 */
[----:B------:R-:W-:Y:S04]  /*172b60*/  STL.64 [R1+0x8580], R10 ;  /* 0x0085800a01007387 */ /* 0x000fe80000100a00 */
[----:B------:R-:W-:Y:S04]  /*172b70*/  STL [R1+0x46cc], R185 ;  /* 0x0046ccb901007387 */ /* 0x000fe80000100800 */
[----:B------:R-:W-:Y:S04]  /*172b80*/  STL [R1+0x46c0], R13 ;  /* 0x0046c00d01007387 */ /* 0x000fe80000100800 */
[----:B------:R1:W-:Y:S04]  /*172b90*/  STL.64 [R1+0x8588], R12 ;  /* 0x0085880c01007387 */ /* 0x0003e80000100a00 */
[----:B------:R-:W4:Y:S04]  /*172ba0*/  LDL.LU R15, [R1+0x46fc] ;  /* 0x0046fc00010f7983 */ /* 0x000f280000300800 */
[----:B-1----:R-:W4:Y:S01]  /*172bb0*/  LDL.LU R13, [R1+0x46f0] ;  /* 0x0046f000010d7983 */ /* 0x002f220000300800 */
[----:B------:R-:W-:-:S02]  /*172bc0*/  IADD3 R179, P4, R179, R3, RZ ;  /* 0x00000003b3b37210 */ /* 0x000fc40007f9e0ff */
[----:B------:R-:W-:Y:S01]  /*172bd0*/  IADD3.X R187, R187, R0, RZ, P2, !PT ;  /* 0x00000000bbbb7210 */ /* 0x000fe200017fe4ff */
[----:B------:R-:W4:Y:S01]  /*172be0*/  LDL.LU R9, [R1+0x4704] ;  /* 0x0047040001097983 */ /* 0x000f220000300800 */
[----:B------:R-:W-:-:S03]  /*172bf0*/  IADD3 R22, P2, R22, R3, RZ ;  /* 0x0000000316167210 */ /* 0x000fc60007f5e0ff */
[----:B------:R-:W-:Y:S04]  /*172c00*/  STL [R1+0x46d4], R179 ;  /* 0x0046d4b301007387 */ /* 0x000fe80000100800 */
[----:B------:R-:W-:Y:S04]  /*172c10*/  STL.64 [R1+0x8590], R178 ;  /* 0x008590b201007387 */ /* 0x000fe80000100a00 */
[----:B------:R-:W-:Y:S04]  /*172c20*/  STL [R1+0x46c8], R187 ;  /* 0x0046c8bb01007387 */ /* 0x000fe80000100800 */
[----:B------:R-:W-:Y:S04]  /*172c30*/  STL [R1+0x46dc], R22 ;  /* 0x0046dc1601007387 */ /* 0x000fe80000100800 */
[----:B------:R-:W4:Y:S04]  /*172c40*/  LDL.LU R10, [R1+0x46f8] ;  /* 0x0046f800010a7983 */ /* 0x000f280000300800 */
[----:B------:R-:W4:Y:S01]  /*172c50*/  LDL.LU R11, [R1+0x470c] ;  /* 0x00470c00010b7983 */ /* 0x000f220000300800 */
[----:B------:R-:W-:Y:S01]  /*172c60*/  IMAD.MOV.U32 R6, RZ, RZ, R40 ;  /* 0x000000ffff067224 */ /* 0x000fe200078e0028 */
[----:B------:R-:W-:-:S05]  /*172c70*/  MOV R7, R42 ;  /* 0x0000002a00077202 */ /* 0x000fca0000000f00 */
[----:B------:R1:W-:Y:S02]  /*172c80*/  LDGSTS.E [R4+0x6480], [R6.64], P3 ;  /* 0x0648000006047fae */ /* 0x0003e40009921844 */
[----:B-1----:R-:W-:Y:S01]  /*172c90*/  MOV R7, R35 ;  /* 0x0000002300077202 */ /* 0x002fe20000000f00 */
[----:B------:R-:W-:-:S05]  /*172ca0*/  IMAD.MOV.U32 R6, RZ, RZ, R34 ;  /* 0x000000ffff067224 */ /* 0x000fca00078e0022 */
[----:B------:R1:W-:Y:S02]  /*172cb0*/  LDGSTS.E [R4+0x6500], [R6.64], P1 ;  /* 0x0650000006047fae */ /* 0x0003e40008921844 */
[----:B-1----:R-:W-:Y:S01]  /*172cc0*/  MOV R7, R30 ;  /* 0x0000001e00077202 */ /* 0x002fe20000000f00 */
[----:B------:R-:W-:-:S05]  /*172cd0*/  IMAD.MOV.U32 R6, RZ, RZ, R27 ;  /* 0x000000ffff067224 */ /* 0x000fca00078e001b */
[----:B------:R1:W-:Y:S01]  /*172ce0*/  LDGSTS.E [R4+0x6580], [R6.64], P0 ;  /* 0x0658000006047fae */ /* 0x0003e20008121844 */
[----:B---3--:R-:W-:Y:S01]  /*172cf0*/  IMAD.X R186, R186, 0x1, R0, P4 ;  /* 0x00000001baba7824 */ /* 0x008fe200020e0600 */
[----:B--2---:R-:W-:Y:S02]  /*172d00*/  IADD3 R36, P4, R36, R3, RZ ;  /* 0x0000000324247210 */ /* 0x004fe40007f9e0ff */
[----:B----4-:R-:W-:-:S03]  /*172d10*/  IADD3.X R184, R184, R0, RZ, P2, !PT ;  /* 0x00000000b8b87210 */ /* 0x010fc600017fe4ff */
[----:B------:R-:W-:Y:S04]  /*172d20*/  STL [R1+0x46e4], R36 ;  /* 0x0046e42401007387 */ /* 0x000fe80000100800 */
[----:B------:R-:W-:Y:S04]  /*172d30*/  STL [R1+0x46d0], R186 ;  /* 0x0046d0ba01007387 */ /* 0x000fe80000100800 */
[----:B------:R-:W-:Y:S04]  /*172d40*/  STL.64 [R1+0x8598], R186 ;  /* 0x008598ba01007387 */ /* 0x000fe80000100a00 */
[----:B------:R-:W2:Y:S01]  /*172d50*/  LDL.LU R12, [R1+0x4700] ;  /* 0x00470000010c7983 */ /* 0x000ea20000300800 */
[----:B------:R-:W-:Y:S01]  /*172d60*/  IADD3 R17, P2, R17, R3, RZ ;  /* 0x0000000311117210 */ /* 0x000fe20007f5e0ff */
[----:B------:R-:W-:-:S04]  /*172d70*/  IMAD.X R33, R33, 0x1, R0, P4 ;  /* 0x0000000121217824 */ /* 0x000fc800020e0600 */
[----:B------:R3:W-:Y:S01]  /*172d80*/  STL [R1+0x46ec], R17 ;  /* 0x0046ec1101007387 */ /* 0x0007e20000100800 */
[----:B------:R-:W-:-:S03]  /*172d90*/  IADD3 R32, P4, R32, R3, RZ ;  /* 0x0000000320207210 */ /* 0x000fc60007f9e0ff */
[----:B---3--:R-:W3:Y:S04]  /*172da0*/  LDL.LU R17, [R1+0x4714] ;  /* 0x0047140001117983 */ /* 0x008ee80000300800 */
[----:B------:R-:W-:Y:S01]  /*172db0*/  STL [R1+0x46d8], R184 ;  /* 0x0046d8b801007387 */ /* 0x000fe20000100800 */
[----:B------:R-:W-:-:S03]  /*172dc0*/  IADD3.X R31, R31, R0, RZ, P2, !PT ;  /* 0x000000001f1f7210 */ /* 0x000fc600017fe4ff */
[----:B------:R-:W-:Y:S04]  /*172dd0*/  STL.64 [R1+0x85a0], R184 ;  /* 0x0085a0b801007387 */ /* 0x000fe80000100a00 */
[----:B------:R-:W4:Y:S04]  /*172de0*/  LDL.LU R40, [R1+0x4708] ;  /* 0x0047080001287983 */ /* 0x000f280000300800 */
[----:B------:R-:W4:Y:S04]  /*172df0*/  LDL.LU R37, [R1+0x471c] ;  /* 0x00471c0001257983 */ /* 0x000f280000300800 */
[----:B------:R1:W-:Y:S04]  /*172e00*/  STL [R1+0x46e0], R33 ;  /* 0x0046e02101007387 */ /* 0x0003e80000100800 */
[----:B------:R-:W4:Y:S04]  /*172e10*/  LDL.LU R36, [R1+0x4710] ;  /* 0x0047100001247983 */ /* 0x000f280000300800 */
[----:B------:R-:W4:Y:S01]  /*172e20*/  LDL.LU R35, [R1+0x4724] ;  /* 0x0047240001237983 */ /* 0x000f220000300800 */
[----:B------:R-:W-:-:S03]  /*172e30*/  IADD3 R15, P2, R15, R3, RZ ;  /* 0x000000030f0f7210 */ /* 0x000fc60007f5e0ff */
[----:B------:R1:W-:Y:S04]  /*172e40*/  STL [R1+0x46f4], R32 ;  /* 0x0046f42001007387 */ /* 0x0003e80000100800 */
[----:B------:R-:W4:Y:S01]  /*172e50*/  LDL.LU R34, [R1+0x4718] ;  /* 0x0047180001227983 */ /* 0x000f220000300800 */
[----:B------:R-:W-:-:S03]  /*172e60*/  IMAD.X R13, R13, 0x1, R0, P4 ;  /* 0x000000010d0d7824 */ /* 0x000fc600020e0600 */
[----:B------:R1:W-:Y:S04]  /*172e70*/  STL [R1+0x46e8], R31 ;  /* 0x0046e81f01007387 */ /* 0x0003e80000100800 */
[----:B-1----:R-:W4:Y:S04]  /*172e80*/  LDL.LU R33, [R1+0x472c] ;  /* 0x00472c0001217983 */ /* 0x002f280000300800 */
[----:B------:R-:W-:Y:S04]  /*172e90*/  STL [R1+0x46fc], R15 ;  /* 0x0046fc0f01007387 */ /* 0x000fe80000100800 */
[----:B------:R-:W4:Y:S04]  /*172ea0*/  LDL.LU R32, [R1+0x4720] ;  /* 0x0047200001207983 */ /* 0x000f280000300800 */
[----:B------:R-:W4:Y:S04]  /*172eb0*/  LDL.LU R31, [R1+0x4734] ;  /* 0x00473400011f7983 */ /* 0x000f280000300800 */
[----:B------:R-:W4:Y:S04]  /*172ec0*/  LDL.LU R30, [R1+0x4728] ;  /* 0x00472800011e7983 */ /* 0x000f280000300800 */
[----:B------:R1:W-:Y:S04]  /*172ed0*/  STL [R1+0x46f0], R13 ;  /* 0x0046f00d01007387 */ /* 0x0003e80000100800 */
[----:B------:R-:W4:Y:S01]  /*172ee0*/  LDL.LU R27, [R1+0x473c] ;  /* 0x00473c00011b7983 */ /* 0x000f220000300800 */
[----:B------:R-:W-:-:S02]  /*172ef0*/  IADD3 R9, P4, R9, R3, RZ ;  /* 0x0000000309097210 */ /* 0x000fc40007f9e0ff */
[----:B------:R-:W-:Y:S02]  /*172f00*/  IADD3.X R10, R10, R0, RZ, P2, !PT ;  /* 0x000000000a0a7210 */ /* 0x000fe400017fe4ff */
[----:B------:R-:W-:Y:S01]  /*172f10*/  IADD3 R11, P2, R11, R3, RZ ;  /* 0x000000030b0b7210 */ /* 0x000fe20007f5e0ff */
[----:B-1----:R-:W4:Y:S01]  /*172f20*/  LDL.LU R13, [R1+0x4730] ;  /* 0x00473000010d7983 */ /* 0x002f220000300800 */
[----:B------:R-:W-:-:S03]  /*172f30*/  IMAD.MOV.U32 R6, RZ, RZ, R8 ;  /* 0x000000ffff067224 */ /* 0x000fc600078e0008 */
[----:B------:R1:W-:Y:S01]  /*172f40*/  STL [R1+0x4704], R9 ;  /* 0x0047040901007387 */ /* 0x0003e20000100800 */
[----:B------:R-:W-:-:S05]  /*172f50*/  MOV R7, R41 ;  /* 0x0000002900077202 */ /* 0x000fca0000000f00 */
[----:B------:R1:W-:Y:S04]  /*172f60*/  LDGSTS.E [R4+0x7400], [R6.64], P5 ;  /* 0x0740000006047fae */ /* 0x0003e8000a921844 */
[----:B-1----:R-:W4:Y:S04]  /*172f70*/  LDL.LU R9, [R1+0x4784] ;  /* 0x0047840001097983 */ /* 0x002f280000300800 */
[----:B------:R1:W-:Y:S01]  /*172f80*/  STL [R1+0x46f8], R10 ;  /* 0x0046f80a01007387 */ /* 0x0003e20000100800 */
[----:B------:R-:W-:-:S03]  /*172f90*/  IMAD.MOV.U32 R6, RZ, RZ, R38 ;  /* 0x000000ffff067224 */ /* 0x000fc600078e0026 */
[----:B-1----:R-:W4:Y:S04]  /*172fa0*/  LDL.LU R10, [R1+0x4738] ;  /* 0x00473800010a7983 */ /* 0x002f280000300800 */
[----:B------:R-:W4:Y:S04]  /*172fb0*/  LDL.LU R15, [R1+0x478c] ;  /* 0x00478c00010f7983 */ /* 0x000f280000300800 */
[----:B------:R1:W-:Y:S01]  /*172fc0*/  STL [R1+0x470c], R11 ;  /* 0x00470c0b01007387 */ /* 0x0003e20000100800 */
[----:B------:R-:W-:-:S05]  /*172fd0*/  MOV R7, R39 ;  /* 0x0000002700077202 */ /* 0x000fca0000000f00 */
[----:B------:R1:W-:Y:S04]  /*172fe0*/  LDGSTS.E [R4+0x7480], [R6.64], P3 ;  /* 0x0748000006047fae */ /* 0x0003e80009921844 */
[----:B-1----:R-:W4:Y:S04]  /*172ff0*/  LDL.LU R11, [R1+0x4794] ;  /* 0x00479400010b7983 */ /* 0x002f280000300800 */
[----:B------:R-:W4:Y:S01]  /*173000*/  LDL.LU R8, [R1+0x479c] ;  /* 0x00479c0001087983 */ /* 0x000f220000300800 */
[----:B------:R-:W-:Y:S01]  /*173010*/  MOV R7, R29 ;  /* 0x0000001d00077202 */ /* 0x000fe20000000f00 */
[----:B------:R-:W-:-:S05]  /*173020*/  IMAD.MOV.U32 R6, RZ, RZ, R28 ;  /* 0x000000ffff067224 */ /* 0x000fca00078e001c */
[----:B------:R1:W-:Y:S01]  /*173030*/  LDGSTS.E [R4+0x7500], [R6.64], P1 ;  /* 0x0750000006047fae */ /* 0x0003e20008921844 */
[----:B--2---:R-:W-:-:S05]  /*173040*/  IMAD.X R12, R12, 0x1, R0, P4 ;  /* 0x000000010c0c7824 */ /* 0x004fca00020e0600 */
[----:B------:R2:W-:Y:S04]  /*173050*/  STL [R1+0x4700], R12 ;  /* 0x0047000c01007387 */ /* 0x0005e80000100800 */
[----:B--2---:R-:W2:Y:S01]  /*173060*/  LDL.LU R12, [R1+0x4780] ;  /* 0x00478000010c7983 */ /* 0x004ea20000300800 */
[----:B---3--:R-:W-:-:S05]  /*173070*/  IADD3 R17, P4, R17, R3, RZ ;  /* 0x0000000311117210 */ /* 0x008fca0007f9e0ff */
[----:B------:R3:W-:Y:S01]  /*173080*/  STL [R1+0x4714], R17 ;  /* 0x0047141101007387 */ /* 0x0007e20000100800 */
[----:B----4-:R-:W-:-:S03]  /*173090*/  IADD3.X R40, R40, R0, RZ, P2, !PT ;  /* 0x0000000028287210 */ /* 0x010fc600017fe4ff */
[----:B---3--:R-:W3:Y:S01]  /*1730a0*/  LDL.LU R17, [R1+0x4788] ;  /* 0x0047880001117983 */ /* 0x008ee20000300800 */
[----:B------:R-:W-:-:S03]  /*1730b0*/  IADD3 R37, P2, R37, R3, RZ ;  /* 0x0000000325257210 */ /* 0x000fc60007f5e0ff */
[----:B------:R-:W-:Y:S01]  /*1730c0*/  STL [R1+0x4708], R40 ;  /* 0x0047082801007387 */ /* 0x000fe20000100800 */
[----:B------:R-:W-:-:S03]  /*1730d0*/  IMAD.X R36, R36, 0x1, R0, P4 ;  /* 0x0000000124247824 */ /* 0x000fc600020e0600 */
[----:B------:R-:W-:Y:S01]  /*1730e0*/  STL [R1+0x471c], R37 ;  /* 0x00471c2501007387 */ /* 0x000fe20000100800 */
[----:B------:R-:W-:-:S03]  /*1730f0*/  IADD3 R35, P4, R35, R3, RZ ;  /* 0x0000000323237210 */ /* 0x000fc60007f9e0ff */
[----:B------:R-:W-:Y:S04]  /*173100*/  STL [R1+0x4710], R36 ;  /* 0x0047102401007387 */ /* 0x000fe80000100800 */
[----:B------:R-:W-:Y:S01]  /*173110*/  STL [R1+0x4724], R35 ;  /* 0x0047242301007387 */ /* 0x000fe20000100800 */
[----:B------:R-:W-:-:S03]  /*173120*/  IADD3.X R34, R34, R0, RZ, P2, !PT ;  /* 0x0000000022227210 */ /* 0x000fc600017fe4ff */
[----:B------:R-:W4:Y:S01]  /*173130*/  LDL.LU R29, [R1+0x4790] ;  /* 0x00479000011d7983 */ /* 0x000f220000300800 */
[----:B------:R-:W-:-:S03]  /*173140*/  IADD3 R33, P2, R33, R3, RZ ;  /* 0x0000000321217210 */ /* 0x000fc60007f5e0ff */
[----:B------:R-:W-:Y:S04]  /*173150*/  STL [R1+0x4718], R34 ;  /* 0x0047182201007387 */ /* 0x000fe80000100800 */
[----:B------:R-:W4:Y:S01]  /*173160*/  LDL.LU R28, [R1+0x4798] ;  /* 0x00479800011c7983 */ /* 0x000f220000300800 */
[----:B------:R-:W-:-:S03]  /*173170*/  IMAD.X R32, R32, 0x1, R0, P4 ;  /* 0x0000000120207824 */ /* 0x000fc600020e0600 */
[----:B------:R-:W-:Y:S01]  /*173180*/  STL [R1+0x472c], R33 ;  /* 0x00472c2101007387 */ /* 0x000fe20000100800 */
[----:B------:R-:W-:-:S03]  /*173190*/  IADD3 R31, P4, R31, R3, RZ ;  /* 0x000000031f1f7210 */ /* 0x000fc60007f9e0ff */
[----:B------:R-:W-:Y:S01]  /*1731a0*/  STL [R1+0x4720], R32 ;  /* 0x0047202001007387 */ /* 0x000fe20000100800 */
[----:B------:R-:W-:-:S03]  /*1731b0*/  IADD3.X R30, R30, R0, RZ, P2, !PT ;  /* 0x000000001e1e7210 */ /* 0x000fc600017fe4ff */
[----:B------:R-:W-:Y:S01]  /*1731c0*/  STL [R1+0x4734], R31 ;  /* 0x0047341f01007387 */ /* 0x000fe20000100800 */
[----:B------:R-:W-:-:S03]  /*1731d0*/  IADD3 R27, P2, R27, R3, RZ ;  /* 0x000000031b1b7210 */ /* 0x000fc60007f5e0ff */
[----:B------:R-:W-:Y:S04]  /*1731e0*/  STL [R1+0x4728], R30 ;  /* 0x0047281e01007387 */ /* 0x000fe80000100800 */
[----:B------:R-:W-:Y:S04]  /*1731f0*/  STL [R1+0x473c], R27 ;  /* 0x00473c1b01007387 */ /* 0x000fe80000100800 */
[----:B------:R-:W4:Y:S01]  /*173200*/  LDL.LU R83, [R1+0x47a4] ;  /* 0x0047a40001537983 */ /* 0x000f220000300800 */
[----:B------:R-:W-:-:S05]  /*173210*/  IMAD.X R13, R13, 0x1, R0, P4 ;  /* 0x000000010d0d7824 */ /* 0x000fca00020e0600 */
[----:B------:R1:W-:Y:S01]  /*173220*/  STL [R1+0x4730], R13 ;  /* 0x0047300d01007387 */ /* 0x0003e20000100800 */
[----:B------:R-:W-:-:S03]  /*173230*/  IADD3 R9, P4, R9, R3, RZ ;  /* 0x0000000309097210 */ /* 0x000fc60007f9e0ff */
[----:B-1----:R-:W4:Y:S04]  /*173240*/  LDL.LU R13, [R1+0x47ac] ;  /* 0x0047ac00010d7983 */ /* 0x002f280000300800 */
[----:B------:R-:W-:Y:S01]  /*173250*/  STL [R1+0x4784], R9 ;  /* 0x0047840901007387 */ /* 0x000fe20000100800 */
[----:B------:R-:W-:Y:S02]  /*173260*/  IADD3.X R10, R10, R0, RZ, P2, !PT ;  /* 0x000000000a0a7210 */ /* 0x000fe400017fe4ff */
[----:B------:R-:W-:-:S03]  /*173270*/  IADD3 R15, P2, R15, R3, RZ ;  /* 0x000000030f0f7210 */ /* 0x000fc60007f5e0ff */
[----:B------:R1:W-:Y:S04]  /*173280*/  STL [R1+0x4738], R10 ;  /* 0x0047380a01007387 */ /* 0x0003e80000100800 */
[----:B------:R-:W-:Y:S01]  /*173290*/  STL [R1+0x478c], R15 ;  /* 0x00478c0f01007387 */ /* 0x000fe20000100800 */
[----:B--2---:R-:W-:Y:S01]  /*1732a0*/  IMAD.X R12, R12, 0x1, R0, P4 ;  /* 0x000000010c0c7824 */ /* 0x004fe200020e0600 */
[----:B------:R-:W-:-:S04]  /*1732b0*/  IADD3 R11, P4, R11, R3, RZ ;  /* 0x000000030b0b7210 */ /* 0x000fc80007f9e0ff */
[----:B------:R2:W-:Y:S04]  /*1732c0*/  STL [R1+0x4780], R12 ;  /* 0x0047800c01007387 */ /* 0x0005e80000100800 */
[----:B------:R-:W-:Y:S01]  /*1732d0*/  STL [R1+0x4794], R11 ;  /* 0x0047940b01007387 */ /* 0x000fe20000100800 */
[----:B---3--:R-:W-:Y:S02]  /*1732e0*/  IADD3.X R17, R17, R0, RZ, P2, !PT ;  /* 0x0000000011117210 */ /* 0x008fe400017fe4ff */
[----:B------:R-:W-:-:S03]  /*1732f0*/  IADD3 R8, P2, R8, R3, RZ ;  /* 0x0000000308087210 */ /* 0x000fc60007f5e0ff */
[----:B------:R-:W-:Y:S04]  /*173300*/  STL [R1+0x4788], R17 ;  /* 0x0047881101007387 */ /* 0x000fe80000100800 */
[----:B------:R-:W3:Y:S04]  /*173310*/  LDL.LU R86, [R1+0x47a0] ;  /* 0x0047a00001567983 */ /* 0x000ee80000300800 */
[----:B------:R-:W2:Y:S04]  /*173320*/  LDL.LU R42, [R1+0x47a8] ;  /* 0x0047a800012a7983 */ /* 0x000ea80000300800 */
[----:B------:R-:W-:Y:S04]  /*173330*/  STL [R1+0x479c], R8 ;  /* 0x00479c0801007387 */ /* 0x000fe80000100800 */
[----:B-1----:R-:W2:Y:S01]  /*173340*/  LDL.LU R10, [R1+0x47b4] ;  /* 0x0047b400010a7983 */ /* 0x002ea20000300800 */
[----:B----4-:R-:W-:-:S03]  /*173350*/  IMAD.X R29, R29, 0x1, R0, P4 ;  /* 0x000000011d1d7824 */ /* 0x010fc600020e0600 */
        /* <DEDUP_REMOVED lines=10> */
[----:B------:R-:W-:Y:S01]  /*173400*/  IMAD.MOV.U32 R6, RZ, RZ, R24 ;  /* 0x000000ffff067224 */ /* 0x000fe200078e0018 */
[----:B------:R-:W-:-:S02]  /*173410*/  MOV R7, R26 ;  /* 0x0000001a00077202 */ /* 0x000fc40000000f00 */
[----:B------:R-:W-:Y:S01]  /*173420*/  IADD3 R13, P2, R13, R3, RZ ;  /* 0x000000030d0d7210 */ /* 0x000fe20007f5e0ff */
[----:B------:R-:W4:Y:S04]  /*173430*/  LDL.LU R79, [R1+0x47b8] ;  /* 0x0047b800014f7983 */ /* 0x000f280000300800 */
[----:B------:R1:W-:Y:S02]  /*173440*/  LDGSTS.E [R4+0x7580], [R6.64], P0 ;  /* 0x0758000006047fae */ /* 0x0003e40008121844 */
[----:B-1----:R-:W-:Y:S01]  /*173450*/  IMAD.MOV.U32 R6, RZ, RZ, R21 ;  /* 0x000000ffff067224 */ /* 0x002fe200078e0015 */
[----:B------:R-:W-:-:S05]  /*173460*/  MOV R7, R23 ;  /* 0x0000001700077202 */ /* 0x000fca0000000f00 */
[----:B------:R1:W-:Y:S04]  /*173470*/  LDGSTS.E [R4+0x8400], [R6.64], P5 ;  /* 0x0840000006047fae */ /* 0x0003e8000a921844 */
[----:B------:R-:W-:Y:S01]  /*173480*/  STL [R1+0x47ac], R13 ;  /* 0x0047ac0d01007387 */ /* 0x000fe20000100800 */
[----:B-1----:R-:W-:Y:S01]  /*173490*/  IMAD.MOV.U32 R6, RZ, RZ, R19 ;  /* 0x000000ffff067224 */ /* 0x002fe200078e0013 */
[----:B------:R-:W-:Y:S02]  /*1734a0*/  MOV R7, R20 ;  /* 0x0000001400077202 */ /* 0x000fe40000000f00 */
[----:B------:R1:W-:Y:S04]  /*1734b0*/  STL [R1+0x8978], R13 ;  /* 0x0089780d01007387 */ /* 0x0003e80000100800 */
[----:B------:R1:W-:Y:S04]  /*1734c0*/  LDGSTS.E [R4+0x8480], [R6.64], P3 ;  /* 0x0848000006047fae */ /* 0x0003e80009921844 */
[----:B------:R-:W4:Y:S04]  /*1734d0*/  LDL.LU R177, [R1+0x47c0] ;  /* 0x0047c00001b17983 */ /* 0x000f280000300800 */
[----:B------:R-:W4:Y:S01]  /*1734e0*/  LDL.LU R183, [R1+0x47c8] ;  /* 0x0047c80001b77983 */ /* 0x000f220000300800 */
[----:B-1----:R-:W-:Y:S01]  /*1734f0*/  IMAD.MOV.U32 R6, RZ, RZ, R16 ;  /* 0x000000ffff067224 */ /* 0x002fe200078e0010 */
[----:B------:R-:W-:-:S02]  /*173500*/  MOV R7, R18 ;  /* 0x0000001200077202 */ /* 0x000fc40000000f00 */
        /* <DEDUP_REMOVED lines=9> */
[----:B---3--:R-:W-:Y:S01]  /*1735a0*/  IMAD.X R86, R86, 0x1, R0, P4 ;  /* 0x0000000156567824 */ /* 0x008fe200020e0600 */
[----:B--2---:R-:W-:-:S04]  /*1735b0*/  IADD3.X R42, R42, R0, RZ, P2, !PT ;  /* 0x000000002a2a7210 */ /* 0x004fc800017fe4ff */
[----:B------:R-:W-:Y:S04]  /*1735c0*/  STL [R1+0x47a0], R86 ;  /* 0x0047a05601007387 */ /* 0x000fe80000100800 */
[----:B------:R-:W-:Y:S01]  /*1735d0*/  STL.64 [R1+0x8980], R86 ;  /* 0x0089805601007387 */ /* 0x000fe20000100a00 */
[----:B------:R-:W-:-:S03]  /*1735e0*/  IADD3 R10, P4, R10, R3, RZ ;  /* 0x000000030a0a7210 */ /* 0x000fc60007f9e0ff */
[----:B------:R-:W2:Y:S01]  /*1735f0*/  LDL.LU R5, [R1+0x47e4] ;  /* 0x0047e40001057983 */ /* 0x000ea20000300800 */
[----:B----4-:R-:W-:-:S03]  /*173600*/  IADD3 R78, P2, R78, R3, RZ ;  /* 0x000000034e4e7210 */ /* 0x010fc60007f5e0ff */
[----:B------:R-:W-:Y:S04]  /*173610*/  STL [R1+0x47b4], R10 ;  /* 0x0047b40a01007387 */ /* 0x000fe80000100800 */
[----:B------:R3:W-:Y:S04]  /*173620*/  STL [R1+0x8988], R10 ;  /* 0x0089880a01007387 */ /* 0x0007e80000100800 */
[----:B------:R-:W-:Y:S04]  /*173630*/  STL [R1+0x47a8], R42 ;  /* 0x0047a82a01007387 */ /* 0x000fe80000100800 */
[----:B------:R-:W4:Y:S04]  /*173640*/  LDL.LU R24, [R1+0x47d0] ;  /* 0x0047d00001187983 */ /* 0x000f280000300800 */
[----:B------:R-:W2:Y:S04]  /*173650*/  LDL.LU R20, [R1+0x47d8] ;  /* 0x0047d80001147983 */ /* 0x000ea80000300800 */
[----:B------:R-:W-:Y:S01]  /*173660*/  STL [R1+0x47bc], R78 ;  /* 0x0047bc4e01007387 */ /* 0x000fe20000100800 */
[----:B------:R-:W-:-:S05]  /*173670*/  IMAD.X R38, R38, 0x1, R0, P4 ;  /* 0x0000000126267824 */ /* 0x000fca00020e0600 */
[----:B------:R-:W-:Y:S04]  /*173680*/  STL [R1+0x47b0], R38 ;  /* 0x0047b02601007387 */ /* 0x000fe80000100800 */
[----:B------:R-:W2:Y:S04]  /*173690*/  LDL.LU R16, [R1+0x47e0] ;  /* 0x0047e00001107983 */ /* 0x000ea80000300800 */
[----:B------:R-:W2:Y:S04]  /*1736a0*/  LDL.LU R14, [R1+0x47ec] ;  /* 0x0047ec00010e7983 */ /* 0x000ea80000300800 */
[----:B------:R-:W2:Y:S04]  /*1736b0*/  LDL.LU R12, [R1+0x4880] ;  /* 0x00488000010c7983 */ /* 0x000ea80000300800 */
[----:B------:R-:W2:Y:S01]  /*1736c0*/  LDL.LU R9, [R1+0x4884] ;  /* 0x0048840001097983 */ /* 0x000ea20000300800 */
[----:B------:R-:W-:-:S02]  /*1736d0*/  IADD3 R176, P4, R176, R3, RZ ;  /* 0x00000003b0b07210 */ /* 0x000fc40007f9e0ff */
[----:B------:R-:W-:Y:S01]  /*1736e0*/  IADD3.X R79, R79, R0, RZ, P2, !PT ;  /* 0x000000004f4f7210 */ /* 0x000fe200017fe4ff */
[----:B------:R-:W2:Y:S01]  /*1736f0*/  LDL.LU R19, [R1+0x488c] ;  /* 0x00488c0001137983 */ /* 0x000ea20000300800 */
[----:B------:R-:W-:-:S03]  /*173700*/  IADD3 R182, P2, R182, R3, RZ ;  /* 0x00000003b6b67210 */ /* 0x000fc60007f5e0ff */
[----:B------:R-:W-:Y:S04]  /*173710*/  STL [R1+0x47c4], R176 ;  /* 0x0047c4b001007387 */ /* 0x000fe80000100800 */
[----:B------:R-:W-:Y:S01]  /*173720*/  STL [R1+0x47b8], R79 ;  /* 0x0047b84f01007387 */ /* 0x000fe20000100800 */
[----:B-1----:R-:W-:-:S03]  /*173730*/  IMAD.MOV.U32 R6, RZ, RZ, R15 ;  /* 0x000000ffff067224 */ /* 0x002fc600078e000f */
[----:B------:R-:W-:Y:S04]  /*173740*/  STL.64 [R1+0x8990], R78 ;  /* 0x0089904e01007387 */ /* 0x000fe80000100a00 */
[----:B------:R-:W-:Y:S01]  /*173750*/  STL [R1+0x47cc], R182 ;  /* 0x0047ccb601007387 */ /* 0x000fe20000100800 */
[----:B------:R-:W-:-:S05]  /*173760*/  IMAD.X R177, R177, 0x1, R0, P4 ;  /* 0x00000001b1b17824 */ /* 0x000fca00020e0600 */
[----:B------:R-:W-:Y:S01]  /*173770*/  STL [R1+0x47c0], R177 ;  /* 0x0047c0b101007387 */ /* 0x000fe20000100800 */
[----:B------:R-:W-:-:S03]  /*173780*/  IADD3.X R183, R183, R0, RZ, P2, !PT ;  /* 0x00000000b7b77210 */ /* 0x000fc600017fe4ff */
[----:B------:R-:W-:Y:S01]  /*173790*/  STL.64 [R1+0x85a8], R176 ;  /* 0x0085a8b001007387 */ /* 0x000fe20000100a00 */
[----:B------:R-:W-:-:S03]  /*1737a0*/  IADD3 R23, P4, R23, R3, RZ ;  /* 0x0000000317177210 */ /* 0x000fc60007f9e0ff */
[----:B------:R-:W2:Y:S01]  /*1737b0*/  LDL.LU R15, [R1+0x47e8] ;  /* 0x0047e800010f7983 */ /* 0x000ea20000300800 */
[----:B------:R-:W-:-:S03]  /*1737c0*/  IADD3 R18, P2, R18, R3, RZ ;  /* 0x0000000312127210 */ /* 0x000fc60007f5e0ff */
[----:B------:R-:W2:Y:S04]  /*1737d0*/  LDL.LU R13, [R1+0x47f4] ;  /* 0x0047f400010d7983 */ /* 0x000ea80000300800 */
[----:B------:R-:W2:Y:S04]  /*1737e0*/  LDL.LU R27, [R1+0x4888] ;  /* 0x00488800011b7983 */ /* 0x000ea80000300800 */
[----:B------:R-:W2:Y:S04]  /*1737f0*/  LDL.LU R21, [R1+0x4894] ;  /* 0x0048940001157983 */ /* 0x000ea80000300800 */
[----:B------:R-:W-:Y:S04]  /*173800*/  STL [R1+0x47d4], R23 ;  /* 0x0047d41701007387 */ /* 0x000fe80000100800 */
[----:B------:R-:W-:Y:S01]  /*173810*/  STL.64 [R1+0x85b0], R22 ;  /* 0x0085b01601007387 */ /* 0x000fe20000100a00 */
[----:B------:R-:W-:-:S03]  /*173820*/  MOV R7, R17 ;  /* 0x0000001100077202 */ /* 0x000fc60000000f00 */
[----:B------:R-:W-:Y:S04]  /*173830*/  STL [R1+0x47c8], R183 ;  /* 0x0047c8b701007387 */ /* 0x000fe80000100800 */
[----:B------:R-:W-:Y:S04]  /*173840*/  STL.64 [R1+0x85b8], R182 ;  /* 0x0085b8b601007387 */ /* 0x000fe80000100a00 */
[----:B------:R-:W-:Y:S04]  /*173850*/  STL [R1+0x47dc], R18 ;  /* 0x0047dc1201007387 */ /* 0x000fe80000100800 */
[----:B---3--:R-:W3:Y:S04]  /*173860*/  LDL.LU R10, [R1+0x47f0] ;  /* 0x0047f000010a7983 */ /* 0x008ee80000300800 */
[----:B------:R1:W-:Y:S02]  /*173870*/  LDGSTS.E [R4+0x9480], [R6.64], P3 ;  /* 0x0948000006047fae */ /* 0x0003e40009921844 */
[----:B-1----:R-:W-:-:S02]  /*173880*/  IMAD.MOV.U32 R6, RZ, RZ, R11 ;  /* 0x000000ffff067224 */ /* 0x002fc400078e000b */
[----:B----4-:R-:W-:Y:S01]  /*173890*/  IMAD.X R24, R24, 0x1, R0, P4 ;  /* 0x0000000118187824 */ /* 0x010fe200020e0600 */
[----:B--2---:R-:W-:-:S05]  /*1738a0*/  IADD3 R5, P4, R5, R3, RZ ;  /* 0x0000000305057210 */ /* 0x004fca0007f9e0ff */
[----:B------:R1:W-:Y:S01]  /*1738b0*/  STL [R1+0x47e4], R5 ;  /* 0x0047e40501007387 */ /* 0x0003e20000100800 */
[----:B------:R-:W-:-:S03]  /*1738c0*/  IADD3.X R20, R20, R0, RZ, P2, !PT ;  /* 0x0000000014147210 */ /* 0x000fc600017fe4ff */
[----:B-1----:R-:W2:Y:S04]  /*1738d0*/  LDL.LU R5, [R1+0x47fc] ;  /* 0x0047fc0001057983 */ /* 0x002ea80000300800 */
[----:B------:R-:W4:Y:S04]  /*1738e0*/  LDL.LU R26, [R1+0x4890] ;  /* 0x00489000011a7983 */ /* 0x000f280000300800 */
[----:B------:R-:W4:Y:S04]  /*1738f0*/  LDL.LU R17, [R1+0x489c] ;  /* 0x00489c0001117983 */ /* 0x000f280000300800 */
[----:B------:R-:W-:Y:S04]  /*173900*/  STL [R1+0x47d0], R24 ;  /* 0x0047d01801007387 */ /* 0x000fe80000100800 */
[----:B------:R-:W-:Y:S04]  /*173910*/  STL.64 [R1+0x85c0], R24 ;  /* 0x0085c01801007387 */ /* 0x000fe80000100a00 */
[----:B------:R-:W4:Y:S01]  /*173920*/  LDL.LU R11, [R1+0x4984] ;  /* 0x00498400010b7983 */ /* 0x000f220000300800 */
[----:B------:R-:W-:Y:S01]  /*173930*/  IMAD.X R16, R16, 0x1, R0, P4 ;  /* 0x0000000110107824 */ /* 0x000fe200020e0600 */
[----:B------:R-:W-:-:S02]  /*173940*/  IADD3 R14, P2, R14, R3, RZ ;  /* 0x000000030e0e7210 */ /* 0x000fc40007f5e0ff */
[----:B------:R-:W-:-:S05]  /*173950*/  IADD3 R9, P6, R9, R3, RZ ;  /* 0x0000000309097210 */ /* 0x000fca0007fde0ff */
[----:B------:R-:W-:Y:S04]  /*173960*/  STL [R1+0x4884], R9 ;  /* 0x0048840901007387 */ /* 0x000fe80000100800 */
[----:B------:R-:W-:Y:S04]  /*173970*/  STL [R1+0x47d8], R20 ;  /* 0x0047d81401007387 */ /* 0x000fe80000100800 */
[----:B------:R1:W-:Y:S04]  /*173980*/  STL [R1+0x47e0], R16 ;  /* 0x0047e01001007387 */ /* 0x0003e80000100800 */
[----:B-1----:R-:W4:Y:S04]  /*173990*/  LDL.LU R16, [R1+0x47f8] ;  /* 0x0047f80001107983 */ /* 0x002f280000300800 */
[----:B------:R1:W-:Y:S04]  /*1739a0*/  STL [R1+0x47ec], R14 ;  /* 0x0047ec0e01007387 */ /* 0x0003e80000100800 */
[----:B-1----:R-:W4:Y:S01]  /*1739b0*/  LDL.LU R14, [R1+0x4804] ;  /* 0x00480400010e7983 */ /* 0x002f220000300800 */
[----:B------:R-:W-:-:S02]  /*1739c0*/  MOV R7, R29 ;  /* 0x0000001d00077202 */ /* 0x000fc40000000f00 */
[----:B------:R-:W-:Y:S01]  /*1739d0*/  IADD3.X R12, R12, R0, RZ, P6, !PT ;  /* 0x000000000c0c7210 */ /* 0x000fe200037fe4ff */
[----:B------:R-:W-:Y:S01]  /*1739e0*/  IMAD.X R15, R15, 0x1, R0, P2 ;  /* 0x000000010f0f7824 */ /* 0x000fe200010e0600 */
[-C--:B------:R-:W-:Y:S01]  /*1739f0*/  IADD3 R19, P4, R19, R3.reuse, RZ ;  /* 0x0000000313137210 */ /* 0x080fe20007f9e0ff */
[----:B------:R1:W-:Y:S01]  /*173a00*/  LDGSTS.E [R4+0x9500], [R6.64], P1 ;  /* 0x0950000006047fae */ /* 0x0003e20008921844 */
[----:B------:R-:W-:-:S03]  /*173a10*/  IADD3 R13, P2, R13, R3, RZ ;  /* 0x000000030d0d7210 */ /* 0x000fc60007f5e0ff */
[----:B------:R-:W4:Y:S01]  /*173a20*/  LDL.LU R22, [R1+0x4898] ;  /* 0x0048980001167983 */ /* 0x000f220000300800 */
[----:B------:R-:W-:Y:S01]  /*173a30*/  IADD3.X R27, R27, R0, RZ, P4, !PT ;  /* 0x000000001b1b7210 */ /* 0x000fe200027fe4ff */
[----:B-1----:R-:W-:Y:S01]  /*173a40*/  IMAD.MOV.U32 R6, RZ, RZ, R8 ;  /* 0x000000ffff067224 */ /* 0x002fe200078e0008 */
[----:B------:R-:W-:Y:S01]  /*173a50*/  MOV R7, R28 ;  /* 0x0000001c00077202 */ /* 0x000fe20000000f00 */
[----:B------:R-:W4:Y:S04]  /*173a60*/  LDL.LU R8, [R1+0x498c] ;  /* 0x00498c0001087983 */ /* 0x000f280000300800 */
[----:B------:R-:W-:Y:S01]  /*173a70*/  STL [R1+0x4880], R12 ;  /* 0x0048800c01007387 */ /* 0x000fe20000100800 */
[----:B------:R-:W-:-:S03]  /*173a80*/  IADD3 R21, P4, R21, R3, RZ ;  /* 0x0000000315157210 */ /* 0x000fc60007f9e0ff */
[----:B------:R-:W-:Y:S04]  /*173a90*/  STL [R1+0x488c], R19 ;  /* 0x00488c1301007387 */ /* 0x000fe80000100800 */
[----:B------:R-:W4:Y:S04]  /*173aa0*/  LDL.LU R24, [R1+0x4800] ;  /* 0x0048000001187983 */ /* 0x000f280000300800 */
[----:B------:R1:W-:Y:S04]  /*173ab0*/  STL [R1+0x47f4], R13 ;  /* 0x0047f40d01007387 */ /* 0x0003e80000100800 */
[----:B------:R1:W-:Y:S01]  /*173ac0*/  STL [R1+0x47e8], R15 ;  /* 0x0047e80f01007387 */ /* 0x0003e20000100800 */
[----:B---3--:R-:W-:-:S03]  /*173ad0*/  IMAD.X R10, R10, 0x1, R0, P2 ;  /* 0x000000010a0a7824 */ /* 0x008fc600010e0600 */
[----:B------:R3:W-:Y:S04]  /*173ae0*/  LDGSTS.E [R4+0x9580], [R6.64], P0 ;  /* 0x0958000006047fae */ /* 0x0007e80008121844 */
[----:B-1----:R-:W4:Y:S04]  /*173af0*/  LDL.LU R13, [R1+0x480c] ;  /* 0x00480c00010d7983 */ /* 0x002f280000300800 */
[----:B------:R-:W4:Y:S01]  /*173b00*/  LDL.LU R15, [R1+0x4980] ;  /* 0x00498000010f7983 */ /* 0x000f220000300800 */
[----:B---3--:R-:W-:-:S03]  /*173b10*/  IMAD.MOV.U32 R6, RZ, RZ, R9 ;  /* 0x000000ffff067224 */ /* 0x008fc600078e0009 */
[----:B------:R-:W3:Y:S01]  /*173b20*/  LDL.LU R9, [R1+0x4994] ;  /* 0x0049940001097983 */ /* 0x000ee20000300800 */
[----:B------:R-:W-:-:S03]  /*173b30*/  MOV R7, R12 ;  /* 0x0000000c00077202 */ /* 0x000fc60000000f00 */
[----:B------:R-:W-:Y:S04]  /*173b40*/  STL [R1+0x4888], R27 ;  /* 0x0048881b01007387 */ /* 0x000fe80000100800 */
[----:B------:R-:W-:Y:S04]  /*173b50*/  STL [R1+0x4894], R21 ;  /* 0x0048941501007387 */ /* 0x000fe80000100800 */
[----:B------:R-:W3:Y:S04]  /*173b60*/  LDL.LU R12, [R1+0x4808] ;  /* 0x00480800010c7983 */ /* 0x000ee80000300800 */
[----:B------:R1:W-:Y:S02]  /*173b70*/  LDGSTS.E [R4+0xa400], [R6.64], P5 ;  /* 0x0a40000006047fae */ /* 0x0003e4000a921844 */
[----:B-1----:R-:W-:Y:S01]  /*173b80*/  IMAD.MOV.U32 R6, RZ, RZ, R19 ;  /* 0x000000ffff067224 */ /* 0x002fe200078e0013 */
[----:B--2---:R-:W-:-:S02]  /*173b90*/  IADD3 R5, P2, R5, R3, RZ ;  /* 0x0000000305057210 */ /* 0x004fc40007f5e0ff */
[----:B----4-:R-:W-:-:S03]  /*173ba0*/  IADD3.X R26, R26, R0, RZ, P4, !PT ;  /* 0x000000001a1a7210 */ /* 0x010fc600027fe4ff */
[----:B------:R1:W-:Y:S01]  /*173bb0*/  STL [R1+0x47fc], R5 ;  /* 0x0047fc0501007387 */ /* 0x0003e20000100800 */
[----:B------:R-:W-:-:S03]  /*173bc0*/  IADD3 R17, P4, R17, R3, RZ ;  /* 0x0000000311117210 */ /* 0x000fc60007f9e0ff */
[----:B------:R2:W-:Y:S04]  /*173bd0*/  STL [R1+0x47f0], R10 ;  /* 0x0047f00a01007387 */ /* 0x0005e80000100800 */
[----:B-1----:R-:W4:Y:S04]  /*173be0*/  LDL.LU R5, [R1+0x4814] ;  /* 0x0048140001057983 */ /* 0x002f280000300800 */
[----:B--2---:R-:W2:Y:S04]  /*173bf0*/  LDL.LU R10, [R1+0x4988] ;  /* 0x00498800010a7983 */ /* 0x004ea80000300800 */
[----:B------:R-:W2:Y:S04]  /*173c00*/  LDL.LU R23, [R1+0x499c] ;  /* 0x00499c0001177983 */ /* 0x000ea80000300800 */
[----:B------:R-:W-:Y:S04]  /*173c10*/  STL [R1+0x4890], R26 ;  /* 0x0048901a01007387 */ /* 0x000fe80000100800 */
[----:B------:R-:W-:Y:S04]  /*173c20*/  STL [R1+0x489c], R17 ;  /* 0x00489c1101007387 */ /* 0x000fe80000100800 */
[----:B------:R-:W2:Y:S01]  /*173c30*/  LDL.LU R19, [R1+0x4810] ;  /* 0x0048100001137983 */ /* 0x000ea20000300800 */
[----:B------:R-:W-:Y:S01]  /*173c40*/  IMAD.X R16, R16, 0x1, R0, P2 ;  /* 0x0000000110107824 */ /* 0x000fe200010e0600 */
[----:B------:R-:W-:-:S05]  /*173c50*/  IADD3 R14, P2, R14, R3, RZ ;  /* 0x000000030e0e7210 */ /* 0x000fca0007f5e0ff */
[----:B------:R1:W-:Y:S04]  /*173c60*/  STL [R1+0x4804], R14 ;  /* 0x0048040e01007387 */ /* 0x0003e80000100800 */
[----:B------:R1:W-:Y:S04]  /*173c70*/  STL [R1+0x47f8], R16 ;  /* 0x0047f81001007387 */ /* 0x0003e80000100800 */
[----:B-1----:R-:W2:Y:S04]  /*173c80*/  LDL.LU R14, [R1+0x481c] ;  /* 0x00481c00010e7983 */ /* 0x002ea80000300800 */
[----:B------:R-:W2:Y:S01]  /*173c90*/  LDL.LU R16, [R1+0x4990] ;  /* 0x0049900001107983 */ /* 0x000ea20000300800 */
[----:B------:R-:W-:-:S02]  /*173ca0*/  MOV R7, R27 ;  /* 0x0000001b00077202 */ /* 0x000fc40000000f00 */
[----:B------:R-:W-:Y:S02]  /*173cb0*/  IADD3.X R22, R22, R0, RZ, P4, !PT ;  /* 0x0000000016167210 */ /* 0x000fe400027fe4ff */
[----:B------:R-:W-:Y:S01]  /*173cc0*/  IADD3 R11, P4, R11, R3, RZ ;  /* 0x000000030b0b7210 */ /* 0x000fe20007f9e0ff */
[----:B------:R1:W-:Y:S01]  /*173cd0*/  LDGSTS.E [R4+0xa480], [R6.64], P3 ;  /* 0x0a48000006047fae */ /* 0x0003e20009921844 */
[----:B------:R-:W-:Y:S02]  /*173ce0*/  IMAD.X R24, R24, 0x1, R0, P2 ;  /* 0x0000000118187824 */ /* 0x000fe400010e0600 */
[----:B-1----:R-:W-:Y:S02]  /*173cf0*/  IMAD.MOV.U32 R6, RZ, RZ, R21 ;  /* 0x000000ffff067224 */ /* 0x002fe400078e0015 */
[----:B------:R-:W2:Y:S01]  /*173d00*/  LDL.LU R21, [R1+0x4a84] ;  /* 0x004a840001157983 */ /* 0x000ea20000300800 */
[----:B------:R-:W-:-:S03]  /*173d10*/  MOV R7, R26 ;  /* 0x0000001a00077202 */ /* 0x000fc60000000f00 */
[----:B------:R-:W-:Y:S04]  /*173d20*/  STL [R1+0x4898], R22 ;  /* 0x0048981601007387 */ /* 0x000fe80000100800 */
[----:B------:R-:W-:Y:S01]  /*173d30*/  STL [R1+0x4984], R11 ;  /* 0x0049840b01007387 */ /* 0x000fe20000100800 */
[----:B------:R-:W-:-:S03]  /*173d40*/  IADD3 R13, P2, R13, R3, RZ ;  /* 0x000000030d0d7210 */ /* 0x000fc60007f5e0ff */
[----:B------:R-:W2:Y:S01]  /*173d50*/  LDL.LU R27, [R1+0x4818] ;  /* 0x00481800011b7983 */ /* 0x000ea20000300800 */
[----:B------:R-:W-:Y:S02]  /*173d60*/  IADD3.X R15, R15, R0, RZ, P4, !PT ;  /* 0x000000000f0f7210 */ /* 0x000fe400027fe4ff */
[----:B------:R-:W-:Y:S01]  /*173d70*/  IADD3 R8, P4, R8, R3, RZ ;  /* 0x0000000308087210 */ /* 0x000fe20007f9e0ff */
[----:B------:R-:W2:Y:S04]  /*173d80*/  LDL.LU R26, [R1+0x4824] ;  /* 0x00482400011a7983 */ /* 0x000ea80000300800 */
[----:B------:R1:W-:Y:S04]  /*173d90*/  STL [R1+0x4800], R24 ;  /* 0x0048001801007387 */ /* 0x0003e80000100800 */
[----:B------:R3:W-:Y:S04]  /*173da0*/  LDGSTS.E [R4+0xa500], [R6.64], P1 ;  /* 0x0a50000006047fae */ /* 0x0007e80008921844 */
[----:B-1----:R-:W2:Y:S01]  /*173db0*/  LDL.LU R24, [R1+0x4998] ;  /* 0x0049980001187983 */ /* 0x002ea20000300800 */
[----:B---3--:R-:W-:-:S03]  /*173dc0*/  IMAD.X R12, R12, 0x1, R0, P2 ;  /* 0x000000010c0c7824 */ /* 0x008fc600010e0600 */
[----:B------:R1:W-:Y:S01]  /*173dd0*/  STL [R1+0x480c], R13 ;  /* 0x00480c0d01007387 */ /* 0x0003e20000100800 */
[----:B------:R-:W-:Y:S01]  /*173de0*/  MOV R7, R22 ;  /* 0x0000001600077202 */ /* 0x000fe20000000f00 */
[----:B------:R-:W-:-:S05]  /*173df0*/  IMAD.MOV.U32 R6, RZ, RZ, R17 ;  /* 0x000000ffff067224 */ /* 0x000fca00078e0011 */
[----:B------:R3:W-:Y:S04]  /*173e00*/  LDGSTS.E [R4+0xa580], [R6.64], P0 ;  /* 0x0a58000006047fae */ /* 0x0007e80008121844 */
[----:B-1----:R-:W2:Y:S04]  /*173e10*/  LDL.LU R13, [R1+0x4a8c] ;  /* 0x004a8c00010d7983 */ /* 0x002ea80000300800 */
[----:B------:R-:W-:Y:S04]  /*173e20*/  STL [R1+0x4980], R15 ;  /* 0x0049800f01007387 */ /* 0x000fe80000100800 */
[----:B------:R-:W-:Y:S04]  /*173e30*/  STL [R1+0x498c], R8 ;  /* 0x00498c0801007387 */ /* 0x000fe80000100800 */
[----:B------:R-:W2:Y:S04]  /*173e40*/  LDL.LU R22, [R1+0x4a80] ;  /* 0x004a800001167983 */ /* 0x000ea80000300800 */
[----:B------:R1:W-:Y:S01]  /*173e50*/  STL [R1+0x4808], R12 ;  /* 0x0048080c01007387 */ /* 0x0003e20000100800 */
[----:B---3--:R-:W-:Y:S01]  /*173e60*/  MOV R7, R15 ;  /* 0x0000000f00077202 */ /* 0x008fe20000000f00 */
[----:B------:R-:W-:-:S05]  /*173e70*/  IMAD.MOV.U32 R6, RZ, RZ, R11 ;  /* 0x000000ffff067224 */ /* 0x000fca00078e000b */
[----:B------:R3:W-:Y:S04]  /*173e80*/  LDGSTS.E [R4+0xb400], [R6.64], P5 ;  /* 0x0b40000006047fae */ /* 0x0007e8000a921844 */
[----:B-1----:R-:W2:Y:S04]  /*173e90*/  LDL.LU R12, [R1+0x4820] ;  /* 0x00482000010c7983 */ /* 0x002ea80000300800 */
[----:B------:R-:W2:Y:S01]  /*173ea0*/  LDL.LU R25, [R1+0x482c] ;  /* 0x00482c0001197983 */ /* 0x000ea20000300800 */
[----:B----4-:R-:W-:Y:S02]  /*173eb0*/  IADD3 R5, P2, R5, R3, RZ ;  /* 0x0000000305057210 */ /* 0x010fe40007f5e0ff */
[----:B--2---:R-:W-:-:S03]  /*173ec0*/  IADD3.X R10, R10, R0, RZ, P4, !PT ;  /* 0x000000000a0a7210 */ /* 0x004fc600027fe4ff */
[----:B------:R1:W-:Y:S01]  /*173ed0*/  STL [R1+0x4814], R5 ;  /* 0x0048140501007387 */ /* 0x0003e20000100800 */
[----:B------:R-:W-:-:S03]  /*173ee0*/  IADD3 R9, P4, R9, R3, RZ ;  /* 0x0000000309097210 */ /* 0x000fc60007f9e0ff */
[----:B-1----:R-:W2:Y:S04]  /*173ef0*/  LDL.LU R5, [R1+0x4a94] ;  /* 0x004a940001057983 */ /* 0x002ea80000300800 */
[----:B------:R-:W4:Y:S01]  /*173f00*/  LDL.LU R15, [R1+0x4828] ;  /* 0x00482800010f7983 */ /* 0x000f220000300800 */
[----:B------:R-:W-:-:S03]  /*173f10*/  IMAD.X R19, R19, 0x1, R0, P2 ;  /* 0x0000000113137824 */ /* 0x000fc600010e0600 */
[----:B------:R-:W-:Y:S04]  /*173f20*/  STL [R1+0x4988], R10 ;  /* 0x0049880a01007387 */ /* 0x000fe80000100800 */
[----:B------:R-:W2:Y:S04]  /*173f30*/  LDL.LU R11, [R1+0x4834] ;  /* 0x00483400010b7983 */ /* 0x000ea80000300800 */
[----:B------:R-:W-:Y:S04]  /*173f40*/  STL [R1+0x4994], R9 ;  /* 0x0049940901007387 */ /* 0x000fe80000100800 */
[----:B------:R-:W2:Y:S01]  /*173f50*/  LDL.LU R17, [R1+0x4a88] ;  /* 0x004a880001117983 */ /* 0x000ea20000300800 */
[----:B---3--:R-:W-:-:S03]  /*173f60*/  MOV R7, R10 ;  /* 0x0000000a00077202 */ /* 0x008fc60000000f00 */
[----:B------:R1:W-:Y:S01]  /*173f70*/  STL [R1+0x4810], R19 ;  /* 0x0048101301007387 */ /* 0x0003e20000100800 */
[----:B------:R-:W-:Y:S02]  /*173f80*/  IADD3 R14, P2, R14, R3, RZ ;  /* 0x000000030e0e7210 */ /* 0x000fe40007f5e0ff */
[----:B------:R-:W-:-:S03]  /*173f90*/  IADD3.X R16, R16, R0, RZ, P4, !PT ;  /* 0x0000000010107210 */ /* 0x000fc600027fe4ff */
[----:B------:R3:W-:Y:S04]  /*173fa0*/  STL [R1+0x481c], R14 ;  /* 0x00481c0e01007387 */ /* 0x0007e80000100800 */
[----:B-1----:R-:W2:Y:S04]  /*173fb0*/  LDL.LU R19, [R1+0x4830] ;  /* 0x0048300001137983 */ /* 0x002ea80000300800 */
[----:B------:R1:W-:Y:S04]  /*173fc0*/  STL [R1+0x4990], R16 ;  /* 0x0049901001007387 */ /* 0x0003e80000100800 */
[----:B------:R-:W2:Y:S01]  /*173fd0*/  LDL.LU R10, [R1+0x483c] ;  /* 0x00483c00010a7983 */ /* 0x000ea20000300800 */
[----:B------:R-:W-:Y:S01]  /*173fe0*/  IADD3 R23, P4, R23, R3, RZ ;  /* 0x0000000317177210 */ /* 0x000fe20007f9e0ff */
[----:B------:R-:W-:-:S04]  /*173ff0*/  IMAD.MOV.U32 R6, RZ, RZ, R8 ;  /* 0x000000ffff067224 */ /* 0x000fc800078e0008 */
[----:B------:R-:W-:Y:S04]  /*174000*/  STL [R1+0x499c], R23 ;  /* 0x00499c1701007387 */ /* 0x000fe80000100800 */
[----:B---3--:R-:W3:Y:S04]  /*174010*/  LDL.LU R14, [R1+0x4a90] ;  /* 0x004a9000010e7983 */ /* 0x008ee80000300800 */
[----:B------:R-:W3:Y:S04]  /*174020*/  LDL.LU R8, [R1+0x4a9c] ;  /* 0x004a9c0001087983 */ /* 0x000ee80000300800 */
[----:B------:R1:W-:Y:S01]  /*174030*/  LDGSTS.E [R4+0xb480], [R6.64], P3 ;  /* 0x0b48000006047fae */ /* 0x0003e20009921844 */
[----:B------:R-:W-:Y:S01]  /*174040*/  IMAD.X R27, R27, 0x1, R0, P2 ;  /* 0x000000011b1b7824 */ /* 0x000fe200010e0600 */
[----:B------:R-:W-:-:S04]  /*174050*/  IADD3 R26, P2, R26, R3, RZ ;  /* 0x000000031a1a7210 */ /* 0x000fc80007f5e0ff */
[----:B------:R-:W-:Y:S04]  /*174060*/  STL [R1+0x4818], R27 ;  /* 0x0048181b01007387 */ /* 0x000fe80000100800 */
[----:B------:R-:W-:Y:S01]  /*174070*/  STL [R1+0x4824], R26 ;  /* 0x0048241a01007387 */ /* 0x000fe20000100800 */
[----:B-1----:R-:W-:Y:S01]  /*174080*/  MOV R7, R16 ;  /* 0x0000001000077202 */ /* 0x002fe20000000f00 */
[----:B------:R-:W-:Y:S02]  /*174090*/  IMAD.MOV.U32 R6, RZ, RZ, R9 ;  /* 0x000000ffff067224 */ /* 0x000fe400078e0009 */
[----:B------:R-:W3:Y:S04]  /*1740a0*/  LDL.LU R16, [R1+0x4838] ;  /* 0x0048380001107983 */ /* 0x000ee80000300800 */
[----:B------:R1:W-:Y:S01]  /*1740b0*/  LDGSTS.E [R4+0xb500], [R6.64], P1 ;  /* 0x0b50000006047fae */ /* 0x0003e20008921844 */
[----:B------:R-:W-:-:S02]  /*1740c0*/  IADD3.X R24, R24, R0, RZ, P4, !PT ;  /* 0x0000000018187210 */ /* 0x000fc400027fe4ff */
[----:B------:R-:W-:-:S03]  /*1740d0*/  IADD3 R21, P4, R21, R3, RZ ;  /* 0x0000000315157210 */ /* 0x000fc60007f9e0ff */
[----:B------:R-:W-:Y:S04]  /*1740e0*/  STL [R1+0x4998], R24 ;  /* 0x0049981801007387 */ /* 0x000fe80000100800 */
[----:B------:R-:W3:Y:S04]  /*1740f0*/  LDL.LU R9, [R1+0x4b84] ;  /* 0x004b840001097983 */ /* 0x000ee80000300800 */
[----:B------:R-:W-:Y:S01]  /*174100*/  STL [R1+0x4a84], R21 ;  /* 0x004a841501007387 */ /* 0x000fe20000100800 */
[----:B------:R-:W-:Y:S02]  /*174110*/  IADD3.X R22, R22, R0, RZ, P4, !PT ;  /* 0x0000000016167210 */ /* 0x000fe400027fe4ff */
[-C--:B------:R-:W-:Y:S01]  /*174120*/  IADD3 R13, P4, R13, R3.reuse, RZ ;  /* 0x000000030d0d7210 */ /* 0x080fe20007f9e0ff */
[----:B------:R-:W-:Y:S01]  /*174130*/  IMAD.X R12, R12, 0x1, R0, P2 ;  /* 0x000000010c0c7824 */ /* 0x000fe200010e0600 */
[----:B------:R-:W-:-:S04]  /*174140*/  IADD3 R25, P2, R25, R3, RZ ;  /* 0x0000000319197210 */ /* 0x000fc80007f5e0ff */
[----:B------:R1:W-:Y:S04]  /*174150*/  STL [R1+0x4820], R12 ;  /* 0x0048200c01007387 */ /* 0x0003e80000100800 */
[----:B-1----:R-:W3:Y:S04]  /*174160*/  LDL.LU R12, [R1+0x4a98] ;  /* 0x004a9800010c7983 */ /* 0x002ee80000300800 */
[----:B------:R-:W-:Y:S04]  /*174170*/  STL [R1+0x482c], R25 ;  /* 0x00482c1901007387 */ /* 0x000fe80000100800 */
[----:B------:R-:W-:Y:S04]  /*174180*/  STL [R1+0x4a80], R22 ;  /* 0x004a801601007387 */ /* 0x000fe80000100800 */
[----:B------:R-:W-:Y:S04]  /*174190*/  STL [R1+0x4a8c], R13 ;  /* 0x004a8c0d01007387 */ /* 0x000fe80000100800 */
[----:B------:R-:W3:Y:S01]  /*1741a0*/  LDL.LU R75, [R1+0x48a4] ;  /* 0x0048a400014b7983 */ /* 0x000ee20000300800 */
[----:B----4-:R-:W-:-:S05]  /*1741b0*/  IMAD.X R15, R15, 0x1, R0, P2 ;  /* 0x000000010f0f7824 */ /* 0x010fca00010e0600 */
[----:B------:R1:W-:Y:S01]  /*1741c0*/  STL [R1+0x4828], R15 ;  /* 0x0048280f01007387 */ /* 0x0003e20000100800 */
[----:B--2---:R-:W-:-:S03]  /*1741d0*/  IADD3 R11, P2, R11, R3, RZ ;  /* 0x000000030b0b7210 */ /* 0x004fc60007f5e0ff */
[----:B-1----:R-:W2:Y:S01]  /*1741e0*/  LDL.LU R15, [R1+0x4b80] ;  /* 0x004b8000010f7983 */ /* 0x002ea20000300800 */
[----:B------:R-:W-:Y:S02]  /*1741f0*/  IADD3.X R17, R17, R0, RZ, P4, !PT ;  /* 0x0000000011117210 */ /* 0x000fe400027fe4ff */
[-C--:B------:R-:W-:Y:S01]  /*174200*/  IADD3 R5, P4, R5, R3.reuse, RZ ;  /* 0x0000000305057210 */ /* 0x080fe20007f9e0ff */
[----:B------:R1:W-:Y:S04]  /*174210*/  STL [R1+0x4834], R11 ;  /* 0x0048340b01007387 */ /* 0x0003e80000100800 */
[----:B-1----:R-:W4:Y:S04]  /*174220*/  LDL.LU R11, [R1+0x4b8c] ;  /* 0x004b8c00010b7983 */ /* 0x002f280000300800 */
[----:B------:R-:W-:Y:S04]  /*174230*/  STL [R1+0x4a88], R17 ;  /* 0x004a881101007387 */ /* 0x000fe80000100800 */
[----:B------:R-:W-:Y:S04]  /*174240*/  STL [R1+0x4a94], R5 ;  /* 0x004a940501007387 */ /* 0x000fe80000100800 */
[----:B------:R-:W4:Y:S01]  /*174250*/  LDL.LU R35, [R1+0x48ac] ;  /* 0x0048ac0001237983 */ /* 0x000f220000300800 */
[----:B------:R-:W-:Y:S01]  /*174260*/  IMAD.X R19, R19, 0x1, R0, P2 ;  /* 0x0000000113137824 */ /* 0x000fe200010e0600 */
[----:B------:R-:W-:-:S04]  /*174270*/  IADD3 R10, P2, R10, R3, RZ ;  /* 0x000000030a0a7210 */ /* 0x000fc80007f5e0ff */
[----:B------:R-:W-:Y:S04]  /*174280*/  STL [R1+0x4830], R19 ;  /* 0x0048301301007387 */ /* 0x000fe80000100800 */
[----:B------:R1:W-:Y:S04]  /*174290*/  STL [R1+0x483c], R10 ;  /* 0x00483c0a01007387 */ /* 0x0003e80000100800 */
[----:B-1----:R-:W4:Y:S04]  /*1742a0*/  LDL.LU R10, [R1+0x4b94] ;  /* 0x004b9400010a7983 */ /* 0x002f280000300800 */
[----:B------:R-:W4:Y:S01]  /*1742b0*/  LDL.LU R77, [R1+0x48a0] ;  /* 0x0048a000014d7983 */ /* 0x000f220000300800 */
[----:B------:R-:W-:Y:S01]  /*1742c0*/  IMAD.MOV.U32 R6, RZ, RZ, R23 ;  /* 0x000000ffff067224 */ /* 0x000fe200078e0017 */
[----:B------:R-:W-:-:S05]  /*1742d0*/  MOV R7, R24 ;  /* 0x0000001800077202 */ /* 0x000fca0000000f00 */
[----:B------:R1:W-:Y:S01]  /*1742e0*/  LDGSTS.E [R4+0xb580], [R6.64], P0 ;  /* 0x0b58000006047fae */ /* 0x0003e20008121844 */
[----:B---3--:R-:W-:Y:S02]  /*1742f0*/  IADD3.X R14, R14, R0, RZ, P4, !PT ;  /* 0x000000000e0e7210 */ /* 0x008fe400027fe4ff */
[----:B------:R-:W-:Y:S01]  /*174300*/  IADD3 R8, P4, R8, R3, RZ ;  /* 0x0000000308087210 */ /* 0x000fe20007f9e0ff */
[----:B-1----:R-:W-:Y:S01]  /*174310*/  IMAD.MOV.U32 R6, RZ, RZ, R21 ;  /* 0x000000ffff067224 */ /* 0x002fe200078e0015 */
[----:B------:R-:W-:Y:S01]  /*174320*/  MOV R7, R22 ;  /* 0x0000001600077202 */ /* 0x000fe20000000f00 */
[----:B------:R-:W-:-:S04]  /*174330*/  IMAD.X R16, R16, 0x1, R0, P2 ;  /* 0x0000000110107824 */ /* 0x000fc800010e0600 */
[----:B------:R1:W-:Y:S02]  /*174340*/  LDGSTS.E [R4+0xc400], [R6.64], P5 ;  /* 0x0c40000006047fae */ /* 0x0003e4000a921844 */
[----:B-1----:R-:W-:Y:S01]  /*174350*/  IMAD.MOV.U32 R6, RZ, RZ, R13 ;  /* 0x000000ffff067224 */ /* 0x002fe200078e000d */
[----:B------:R-:W-:Y:S01]  /*174360*/  MOV R7, R17 ;  /* 0x0000001100077202 */ /* 0x000fe20000000f00 */
[----:B------:R-:W3:Y:S04]  /*174370*/  LDL.LU R13, [R1+0x4b88] ;  /* 0x004b8800010d7983 */ /* 0x000ee80000300800 */
[----:B------:R1:W-:Y:S04]  /*174380*/  STL [R1+0x4a90], R14 ;  /* 0x004a900e01007387 */ /* 0x0003e80000100800 */
[----:B------:R-:W-:Y:S04]  /*174390*/  STL [R1+0x4a9c], R8 ;  /* 0x004a9c0801007387 */ /* 0x000fe80000100800 */
[----:B------:R-:W3:Y:S04]  /*1743a0*/  LDL.LU R43, [R1+0x48a8] ;  /* 0x0048a800012b7983 */ /* 0x000ee80000300800 */
[----:B------:R1:W-:Y:S04]  /*1743b0*/  LDGSTS.E [R4+0xc480], [R6.64], P3 ;  /* 0x0c48000006047fae */ /* 0x0003e80009921844 */
[----:B------:R-:W3:Y:S04]  /*1743c0*/  LDL.LU R67, [R1+0x48b4] ;  /* 0x0048b40001437983 */ /* 0x000ee80000300800 */
[----:B------:R-:W-:Y:S01]  /*1743d0*/  STL [R1+0x4838], R16 ;  /* 0x0048381001007387 */ /* 0x000fe20000100800 */
[----:B-1----:R-:W-:Y:S01]  /*1743e0*/  MOV R7, R14 ;  /* 0x0000000e00077202 */ /* 0x002fe20000000f00 */
[----:B------:R-:W-:-:S02]  /*1743f0*/  IMAD.MOV.U32 R6, RZ, RZ, R5 ;  /* 0x000000ffff067224 */ /* 0x000fc400078e0005 */
[----:B------:R-:W3:Y:S04]  /*174400*/  LDL.LU R14, [R1+0x4b90] ;  /* 0x004b9000010e7983 */ /* 0x000ee80000300800 */
[----:B------:R1:W-:Y:S01]  /*174410*/  LDGSTS.E [R4+0xc500], [R6.64], P1 ;  /* 0x0c50000006047fae */ /* 0x0003e20008921844 */
[----:B------:R-:W-:Y:S02]  /*174420*/  IADD3.X R12, R12, R0, RZ, P4, !PT ;  /* 0x000000000c0c7210 */ /* 0x000fe400027fe4ff */
[----:B------:R-:W-:-:S03]  /*174430*/  IADD3 R9, P4, R9, R3, RZ ;  /* 0x0000000309097210 */ /* 0x000fc60007f9e0ff */
[----:B------:R1:W-:Y:S04]  /*174440*/  STL [R1+0x4a98], R12 ;  /* 0x004a980c01007387 */ /* 0x0003e80000100800 */
[----:B------:R-:W3:Y:S01]  /*174450*/  LDL.LU R5, [R1+0x4b9c] ;  /* 0x004b9c0001057983 */ /* 0x000ee20000300800 */
[----:B------:R-:W-:-:S03]  /*174460*/  IADD3 R75, P2, R75, R3, RZ ;  /* 0x000000034b4b7210 */ /* 0x000fc60007f5e0ff */
[----:B------:R-:W-:Y:S04]  /*174470*/  STL [R1+0x4b84], R9 ;  /* 0x004b840901007387 */ /* 0x000fe80000100800 */
[----:B------:R-:W-:Y:S04]  /*174480*/  STL [R1+0x48a4], R75 ;  /* 0x0048a44b01007387 */ /* 0x000fe80000100800 */
[----:B------:R-:W3:Y:S01]  /*174490*/  LDL.LU R70, [R1+0x48b0] ;  /* 0x0048b00001467983 */ /* 0x000ee20000300800 */
[----:B-1----:R-:W-:-:S03]  /*1744a0*/  MOV R7, R12 ;  /* 0x0000000c00077202 */ /* 0x002fc60000000f00 */
[----:B------:R-:W3:Y:S01]  /*1744b0*/  LDL.LU R40, [R1+0x48bc] ;  /* 0x0048bc0001287983 */ /* 0x000ee20000300800 */
[----:B------:R-:W-:-:S05]  /*1744c0*/  IMAD.MOV.U32 R6, RZ, RZ, R8 ;  /* 0x000000ffff067224 */ /* 0x000fca00078e0008 */
[----:B------:R1:W-:Y:S01]  /*1744d0*/  LDGSTS.E [R4+0xc580], [R6.64], P0 ;  /* 0x0c58000006047fae */ /* 0x0003e20008121844 */
[----:B--2---:R-:W-:Y:S02]  /*1744e0*/  IADD3.X R15, R15, R0, RZ, P4, !PT ;  /* 0x000000000f0f7210 */ /* 0x004fe400027fe4ff */
[-C--:B----4-:R-:W-:Y:S01]  /*1744f0*/  IADD3 R11, P4, R11, R3.reuse, RZ ;  /* 0x000000030b0b7210 */ /* 0x090fe20007f9e0ff */
[----:B------:R-:W-:Y:S01]  /*174500*/  IMAD.X R77, R77, 0x1, R0, P2 ;  /* 0x000000014d4d7824 */ /* 0x000fe200010e0600 */
[----:B------:R-:W-:-:S04]  /*174510*/  IADD3 R35, P2, R35, R3, RZ ;  /* 0x0000000323237210 */ /* 0x000fc80007f5e0ff */
[----:B------:R-:W-:Y:S04]  /*174520*/  STL [R1+0x48a0], R77 ;  /* 0x0048a04d01007387 */ /* 0x000fe80000100800 */
[----:B------:R2:W-:Y:S04]  /*174530*/  STL [R1+0x4b80], R15 ;  /* 0x004b800f01007387 */ /* 0x0005e80000100800 */
[----:B------:R-:W4:Y:S04]  /*174540*/  LDL.LU R12, [R1+0x4b98] ;  /* 0x004b9800010c7983 */ /* 0x000f280000300800 */
[----:B------:R-:W-:Y:S04]  /*174550*/  STL [R1+0x4b8c], R11 ;  /* 0x004b8c0b01007387 */ /* 0x000fe80000100800 */
[----:B------:R-:W4:Y:S04]  /*174560*/  LDL.LU R8, [R1+0x4c84] ;  /* 0x004c840001087983 */ /* 0x000f280000300800 */
[----:B------:R-:W-:Y:S04]  /*174570*/  STL [R1+0x48ac], R35 ;  /* 0x0048ac2301007387 */ /* 0x000fe80000100800 */
[----:B------:R-:W4:Y:S04]  /*174580*/  LDL.LU R89, [R1+0x48b8] ;  /* 0x0048b80001597983 */ /* 0x000f280000300800 */
[----:B------:R-:W4:Y:S01]  /*174590*/  LDL.LU R19, [R1+0x48c4] ;  /* 0x0048c40001137983 */ /* 0x000f220000300800 */
[----:B---3--:R-:W-:-:S02]  /*1745a0*/  IADD3.X R13, R13, R0, RZ, P4, !PT ;  /* 0x000000000d0d7210 */ /* 0x008fc400027fe4ff */
[----:B------:R-:W-:Y:S01]  /*1745b0*/  IADD3 R10, P4, R10, R3, RZ ;  /* 0x000000030a0a7210 */ /* 0x000fe20007f9e0ff */
[----:B-1----:R-:W-:Y:S01]  /*1745c0*/  IMAD.MOV.U32 R6, RZ, RZ, R9 ;  /* 0x000000ffff067224 */ /* 0x002fe200078e0009 */
[----:B------:R-:W-:-:S05]  /*1745d0*/  MOV R7, R15 ;  /* 0x0000000f00077202 */ /* 0x000fca0000000f00 */
[----:B------:R1:W-:Y:S01]  /*1745e0*/  LDGSTS.E [R4+0xd400], [R6.64], P5 ;  /* 0x0d40000006047fae */ /* 0x0003e2000a921844 */
[----:B------:R-:W-:-:S05]  /*1745f0*/  IMAD.X R43, R43, 0x1, R0, P2 ;  /* 0x000000012b2b7824 */ /* 0x000fca00010e0600 */
[----:B------:R-:W-:Y:S01]  /*174600*/  STL [R1+0x48a8], R43 ;  /* 0x0048a82b01007387 */ /* 0x000fe20000100800 */
[----:B------:R-:W-:-:S03]  /*174610*/  IADD3 R67, P2, R67, R3, RZ ;  /* 0x0000000343437210 */ /* 0x000fc60007f5e0ff */
[----:B------:R-:W-:Y:S04]  /*174620*/  STL.64 [R1+0x8998], R42 ;  /* 0x0089982a01007387 */ /* 0x000fe80000100a00 */
[----:B------:R3:W-:Y:S04]  /*174630*/  STL [R1+0x4b88], R13 ;  /* 0x004b880d01007387 */ /* 0x0007e80000100800 */
[----:B------:R-:W-:Y:S01]  /*174640*/  STL [R1+0x4b94], R10 ;  /* 0x004b940a01007387 */ /* 0x000fe20000100800 */
[----:B------:R-:W-:-:S03]  /*174650*/  IADD3.X R14, R14, R0, RZ, P4, !PT ;  /* 0x000000000e0e7210 */ /* 0x000fc600027fe4ff */
[----:B--2---:R-:W2:Y:S04]  /*174660*/  LDL.LU R15, [R1+0x4c80] ;  /* 0x004c8000010f7983 */ /* 0x004ea80000300800 */
[----:B------:R-:W2:Y:S04]  /*174670*/  LDL.LU R9, [R1+0x4c8c] ;  /* 0x004c8c0001097983 */ /* 0x000ea80000300800 */
[----:B------:R-:W-:Y:S01]  /*174680*/  STL [R1+0x48b4], R67 ;  /* 0x0048b44301007387 */ /* 0x000fe20000100800 */
[----:B-1----:R-:W-:-:S03]  /*174690*/  MOV R7, R13 ;  /* 0x0000000d00077202 */ /* 0x002fc60000000f00 */
[----:B------:R-:W2:Y:S01]  /*1746a0*/  LDL.LU R21, [R1+0x48c0] ;  /* 0x0048c00001157983 */ /* 0x000ea20000300800 */
[----:B------:R-:W-:-:S03]  /*1746b0*/  IADD3 R5, P4, R5, R3, RZ ;  /* 0x0000000305057210 */ /* 0x000fc60007f9e0ff */
[----:B------:R-:W2:Y:S01]  /*1746c0*/  LDL.LU R169, [R1+0x48cc] ;  /* 0x0048cc0001a97983 */ /* 0x000ea20000300800 */
[----:B------:R-:W-:-:S05]  /*1746d0*/  IMAD.MOV.U32 R6, RZ, RZ, R11 ;  /* 0x000000ffff067224 */ /* 0x000fca00078e000b */
[----:B------:R1:W-:Y:S01]  /*1746e0*/  LDGSTS.E [R4+0xd480], [R6.64], P3 ;  /* 0x0d48000006047fae */ /* 0x0003e20009921844 */
[----:B------:R-:W-:Y:S01]  /*1746f0*/  IMAD.X R70, R70, 0x1, R0, P2 ;  /* 0x0000000146467824 */ /* 0x000fe200010e0600 */
[----:B------:R-:W-:-:S04]  /*174700*/  IADD3 R40, P2, R40, R3, RZ ;  /* 0x0000000328287210 */ /* 0x000fc80007f5e0ff */
[----:B------:R-:W-:Y:S04]  /*174710*/  STL [R1+0x48b0], R70 ;  /* 0x0048b04601007387 */ /* 0x000fe80000100800 */
[----:B------:R1:W-:Y:S04]  /*174720*/  STL [R1+0x4b90], R14 ;  /* 0x004b900e01007387 */ /* 0x0003e80000100800 */
[----:B---3--:R-:W4:Y:S04]  /*174730*/  LDL.LU R13, [R1+0x4c88] ;  /* 0x004c8800010d7983 */ /* 0x008f280000300800 */
[----:B------:R1:W-:Y:S04]  /*174740*/  STL [R1+0x4b9c], R5 ;  /* 0x004b9c0501007387 */ /* 0x0003e80000100800 */
[----:B------:R-:W4:Y:S04]  /*174750*/  LDL.LU R11, [R1+0x4c94] ;  /* 0x004c9400010b7983 */ /* 0x000f280000300800 */
[----:B------:R-:W-:Y:S04]  /*174760*/  STL [R1+0x48bc], R40 ;  /* 0x0048bc2801007387 */ /* 0x000fe80000100800 */
[----:B------:R-:W-:Y:S04]  /*174770*/  STL [R1+0x89a0], R40 ;  /* 0x0089a02801007387 */ /* 0x000fe80000100800 */
[----:B------:R-:W4:Y:S04]  /*174780*/  LDL.LU R175, [R1+0x48c8] ;  /* 0x0048c80001af7983 */ /* 0x000f280000300800 */
[----:B------:R-:W4:Y:S04]  /*174790*/  LDL.LU R172, [R1+0x48d4] ;  /* 0x0048d40001ac7983 */ /* 0x000f280000300800 */
[----:B------:R-:W4:Y:S01]  /*1747a0*/  LDL.LU R180, [R1+0x48dc] ;  /* 0x0048dc0001b47983 */ /* 0x000f220000300800 */
[----:B-1----:R-:W-:Y:S01]  /*1747b0*/  MOV R7, R14 ;  /* 0x0000000e00077202 */ /* 0x002fe20000000f00 */
[----:B------:R-:W-:-:S05]  /*1747c0*/  IMAD.MOV.U32 R6, RZ, RZ, R10 ;  /* 0x000000ffff067224 */ /* 0x000fca00078e000a */
[----:B------:R1:W-:Y:S01]  /*1747d0*/  LDGSTS.E [R4+0xd500], [R6.64], P1 ;  /* 0x0d50000006047fae */ /* 0x0003e20008921844 */
[----:B----4-:R-:W-:Y:S02]  /*1747e0*/  IADD3.X R12, R12, R0, RZ, P4, !PT ;  /* 0x000000000c0c7210 */ /* 0x010fe400027fe4ff */
[-C--:B------:R-:W-:Y:S01]  /*1747f0*/  IADD3 R8, P4, R8, R3.reuse, RZ ;  /* 0x0000000308087210 */ /* 0x080fe20007f9e0ff */
[----:B------:R-:W-:Y:S01]  /*174800*/  IMAD.X R89, R89, 0x1, R0, P2 ;  /* 0x0000000159597824 */ /* 0x000fe200010e0600 */
[----:B------:R-:W-:-:S04]  /*174810*/  IADD3 R19, P2, R19, R3, RZ ;  /* 0x0000000313137210 */ /* 0x000fc80007f5e0ff */
[----:B------:R-:W-:Y:S04]  /*174820*/  STL [R1+0x48b8], R89 ;  /* 0x0048b85901007387 */ /* 0x000fe80000100800 */
[----:B------:R-:W-:Y:S04]  /*174830*/  STL.64 [R1+0x89a8], R88 ;  /* 0x0089a85801007387 */ /* 0x000fe80000100a00 */
[----:B------:R4:W-:Y:S04]  /*174840*/  STL [R1+0x4b98], R12 ;  /* 0x004b980c01007387 */ /* 0x0009e80000100800 */
[----:B------:R-:W-:Y:S04]  /*174850*/  STL [R1+0x4c84], R8 ;  /* 0x004c840801007387 */ /* 0x000fe80000100800 */
[----:B------:R-:W3:Y:S04]  /*174860*/  LDL.LU R14, [R1+0x4c90] ;  /* 0x004c9000010e7983 */ /* 0x000ee80000300800 */
[----:B------:R-:W3:Y:S04]  /*174870*/  LDL.LU R10, [R1+0x4c9c] ;  /* 0x004c9c00010a7983 */ /* 0x000ee80000300800 */
[----:B------:R-:W-:Y:S04]  /*174880*/  STL [R1+0x48c4], R19 ;  /* 0x0048c41301007387 */ /* 0x000fe80000100800 */
[----:B------:R-:W-:Y:S04]  /*174890*/  STL.64 [R1+0x85c8], R18 ;  /* 0x0085c81201007387 */ /* 0x000fe80000100a00 */
[----:B------:R-:W3:Y:S04]  /*1748a0*/  LDL.LU R173, [R1+0x48d0] ;  /* 0x0048d00001ad7983 */ /* 0x000ee80000300800 */
[----:B------:R-:W3:Y:S01]  /*1748b0*/  LDL.LU R181, [R1+0x48d8] ;  /* 0x0048d80001b57983 */ /* 0x000ee20000300800 */
[----:B--2---:R-:W-:-:S02]  /*1748c0*/  IADD3.X R15, R15, R0, RZ, P4, !PT ;  /* 0x000000000f0f7210 */ /* 0x004fc400027fe4ff */
[-C--:B------:R-:W-:Y:S01]  /*1748d0*/  IADD3 R9, P4, R9, R3.reuse, RZ ;  /* 0x0000000309097210 */ /* 0x080fe20007f9e0ff */
[----:B------:R-:W-:Y:S01]  /*1748e0*/  IMAD.X R21, R21, 0x1, R0, P2 ;  /* 0x0000000115157824 */ /* 0x000fe200010e0600 */
[----:B------:R-:W-:-:S04]  /*1748f0*/  IADD3 R169, P2, R169, R3, RZ ;  /* 0x00000003a9a97210 */ /* 0x000fc80007f5e0ff */
[----:B------:R-:W-:Y:S01]  /*174900*/  STL [R1+0x48c0], R21 ;  /* 0x0048c01501007387 */ /* 0x000fe20000100800 */
[----:B-1----:R-:W-:-:S03]  /*174910*/  IMAD.MOV.U32 R6, RZ, RZ, R5 ;  /* 0x000000ffff067224 */ /* 0x002fc600078e0005 */
[----:B------:R1:W-:Y:S04]  /*174920*/  STL.64 [R1+0x85d0], R20 ;  /* 0x0085d01401007387 */ /* 0x0003e80000100a00 */
[----:B------:R2:W-:Y:S01]  /*174930*/  STL [R1+0x4c80], R15 ;  /* 0x004c800f01007387 */ /* 0x0005e20000100800 */
[----:B------:R-:W-:-:S03]  /*174940*/  MOV R7, R12 ;  /* 0x0000000c00077202 */ /* 0x000fc60000000f00 */
[----:B------:R1:W-:Y:S04]  /*174950*/  STL [R1+0x4c8c], R9 ;  /* 0x004c8c0901007387 */ /* 0x0003e80000100800 */
[----:B------:R-:W2:Y:S04]  /*174960*/  LDL.LU R5, [R1+0x48e4] ;  /* 0x0048e40001057983 */ /* 0x000ea80000300800 */
[----:B------:R-:W2:Y:S04]  /*174970*/  LDL.LU R22, [R1+0x4c98] ;  /* 0x004c980001167983 */ /* 0x000ea80000300800 */
[----:B----4-:R-:W4:Y:S01]  /*174980*/  LDL.LU R12, [R1+0x4d84] ;  /* 0x004d8400010c7983 */ /* 0x010f220000300800 */
[----:B------:R-:W-:-:S03]  /*174990*/  IADD3.X R13, R13, R0, RZ, P4, !PT ;  /* 0x000000000d0d7210 */ /* 0x000fc600027fe4ff */
[----:B------:R-:W-:Y:S04]  /*1749a0*/  STL [R1+0x48cc], R169 ;  /* 0x0048cca901007387 */ /* 0x000fe80000100800 */
[----:B------:R1:W-:Y:S01]  /*1749b0*/  LDGSTS.E [R4+0xd580], [R6.64], P0 ;  /* 0x0d58000006047fae */ /* 0x0003e20008121844 */
[-C--:B------:R-:W-:Y:S01]  /*1749c0*/  IADD3 R11, P4, R11, R3.reuse, RZ ;  /* 0x000000030b0b7210 */ /* 0x080fe20007f9e0ff */
[----:B------:R-:W-:Y:S01]  /*1749d0*/  IMAD.X R175, R175, 0x1, R0, P2 ;  /* 0x00000001afaf7824 */ /* 0x000fe200010e0600 */
[----:B------:R-:W-:-:S04]  /*1749e0*/  IADD3 R172, P2, R172, R3, RZ ;  /* 0x00000003acac7210 */ /* 0x000fc80007f5e0ff */
[----:B------:R-:W-:Y:S01]  /*1749f0*/  STL [R1+0x48c8], R175 ;  /* 0x0048c8af01007387 */ /* 0x000fe20000100800 */
[----:B-1----:R-:W-:-:S03]  /*174a00*/  IMAD.MOV.U32 R6, RZ, RZ, R8 ;  /* 0x000000ffff067224 */ /* 0x002fc600078e0008 */
[----:B------:R1:W-:Y:S04]  /*174a10*/  STL [R1+0x4c88], R13 ;  /* 0x004c880d01007387 */ /* 0x0003e80000100800 */
[----:B------:R-:W4:Y:S04]  /*174a20*/  LDL.LU R20, [R1+0x48e0] ;  /* 0x0048e00001147983 */ /* 0x000f280000300800 */
[----:B------:R-:W-:Y:S01]  /*174a30*/  STL [R1+0x4c94], R11 ;  /* 0x004c940b01007387 */ /* 0x000fe20000100800 */
[----:B------:R-:W-:-:S03]  /*174a40*/  MOV R7, R15 ;  /* 0x0000000f00077202 */ /* 0x000fc60000000f00 */
[----:B------:R-:W4:Y:S04]  /*174a50*/  LDL.LU R8, [R1+0x48ec] ;  /* 0x0048ec0001087983 */ /* 0x000f280000300800 */
[----:B------:R-:W4:Y:S04]  /*174a60*/  LDL.LU R17, [R1+0x4d80] ;  /* 0x004d800001117983 */ /* 0x000f280000300800 */
[----:B------:R-:W4:Y:S04]  /*174a70*/  LDL.LU R18, [R1+0x4d8c] ;  /* 0x004d8c0001127983 */ /* 0x000f280000300800 */
[----:B------:R-:W4:Y:S04]  /*174a80*/  LDL.LU R19, [R1+0x4d94] ;  /* 0x004d940001137983 */ /* 0x000f280000300800 */
[----:B------:R-:W-:Y:S04]  /*174a90*/  STL [R1+0x48d4], R172 ;  /* 0x0048d4ac01007387 */ /* 0x000fe80000100800 */
[----:B------:R1:W-:Y:S02]  /*174aa0*/  LDGSTS.E [R4+0xe400], [R6.64], P5 ;  /* 0x0e40000006047fae */ /* 0x0003e4000a921844 */
[----:B-1----:R-:W-:Y:S01]  /*174ab0*/  IMAD.MOV.U32 R6, RZ, RZ, R9 ;  /* 0x000000ffff067224 */ /* 0x002fe200078e0009 */
[----:B------:R-:W-:-:S05]  /*174ac0*/  MOV R7, R13 ;  /* 0x0000000d00077202 */ /* 0x000fca0000000f00 */
[----:B------:R1:W-:Y:S01]  /*174ad0*/  LDGSTS.E [R4+0xe480], [R6.64], P3 ;  /* 0x0e48000006047fae */ /* 0x0003e20009921844 */
[----:B---3--:R-:W-:Y:S02]  /*174ae0*/  IADD3.X R14, R14, R0, RZ, P4, !PT ;  /* 0x000000000e0e7210 */ /* 0x008fe400027fe4ff */
[----:B------:R-:W-:Y:S01]  /*174af0*/  IADD3 R10, P4, R10, R3, RZ ;  /* 0x000000030a0a7210 */ /* 0x000fe20007f9e0ff */
[----:B------:R-:W-:-:S05]  /*174b00*/  IMAD.X R173, R173, 0x1, R0, P2 ;  /* 0x00000001adad7824 */ /* 0x000fca00010e0600 */
[----:B------:R-:W-:Y:S04]  /*174b10*/  STL [R1+0x48d0], R173 ;  /* 0x0048d0ad01007387 */ /* 0x000fe80000100800 */
[----:B------:R-:W-:Y:S04]  /*174b20*/  STL.64 [R1+0x85d8], R172 ;  /* 0x0085d8ac01007387 */ /* 0x000fe80000100a00 */
[----:B------:R-:W-:Y:S01]  /*174b30*/  STL [R1+0x4c90], R14 ;  /* 0x004c900e01007387 */ /* 0x000fe20000100800 */
[----:B------:R-:W-:-:S03]  /*174b40*/  IADD3 R180, P2, R180, R3, RZ ;  /* 0x00000003b4b47210 */ /* 0x000fc60007f5e0ff */
[----:B------:R-:W-:Y:S04]  /*174b50*/  STL [R1+0x4c9c], R10 ;  /* 0x004c9c0a01007387 */ /* 0x000fe80000100800 */
[----:B--2---:R-:W2:Y:S04]  /*174b60*/  LDL.LU R15, [R1+0x48e8] ;  /* 0x0048e800010f7983 */ /* 0x004ea80000300800 */
[----:B------:R-:W3:Y:S04]  /*174b70*/  LDL.LU R9, [R1+0x48f4] ;  /* 0x0048f40001097983 */ /* 0x000ee80000300800 */
[----:B------:R-:W3:Y:S04]  /*174b80*/  LDL.LU R21, [R1+0x4d88] ;  /* 0x004d880001157983 */ /* 0x000ee80000300800 */
[----:B------:R-:W3:Y:S04]  /*174b90*/  LDL.LU R16, [R1+0x4d9c] ;  /* 0x004d9c0001107983 */ /* 0x000ee80000300800 */
[----:B------:R-:W-:Y:S04]  /*174ba0*/  STL [R1+0x48dc], R180 ;  /* 0x0048dcb401007387 */ /* 0x000fe80000100800 */
[----:B------:R-:W3:Y:S01]  /*174bb0*/  LDL.LU R13, [R1+0x48f0] ;  /* 0x0048f000010d7983 */ /* 0x000ee20000300800 */
[----:B------:R-:W-:Y:S01]  /*174bc0*/  IMAD.X R181, R181, 0x1, R0, P2 ;  /* 0x00000001b5b57824 */ /* 0x000fe200010e0600 */
[----:B------:R-:W-:-:S02]  /*174bd0*/  IADD3 R5, P2, R5, R3, RZ ;  /* 0x0000000305057210 */ /* 0x000fc40007f5e0ff */
[----:B------:R-:W-:-:S03]  /*174be0*/  IADD3.X R22, R22, R0, RZ, P4, !PT ;  /* 0x0000000016167210 */ /* 0x000fc600027fe4ff */
[----:B------:R4:W-:Y:S02]  /*174bf0*/  STL [R1+0x48e4], R5 ;  /* 0x0048e40501007387 */ /* 0x0009e40000100800 */
[----:B----4-:R-:W-:Y:S01]  /*174c00*/  IADD3 R12, P4, R12, R3, RZ ;  /* 0x000000030c0c7210 */ /* 0x010fe20007f9e0ff */
[----:B-1----:R-:W-:Y:S01]  /*174c10*/  IMAD.MOV.U32 R6, RZ, RZ, R11 ;  /* 0x000000ffff067224 */ /* 0x002fe200078e000b */
[----:B------:R-:W-:-:S05]  /*174c20*/  MOV R7, R14 ;  /* 0x0000000e00077202 */ /* 0x000fca0000000f00 */
[----:B------:R1:W-:Y:S04]  /*174c30*/  LDGSTS.E [R4+0xe500], [R6.64], P1 ;  /* 0x0e50000006047fae */ /* 0x0003e80008921844 */
[----:B------:R-:W4:Y:S04]  /*174c40*/  LDL.LU R5, [R1+0x48fc] ;  /* 0x0048fc0001057983 */ /* 0x000f280000300800 */
[----:B------:R-:W4:Y:S04]  /*174c50*/  LDL.LU R23, [R1+0x4d90] ;  /* 0x004d900001177983 */ /* 0x000f280000300800 */
[----:B------:R-:W-:Y:S04]  /*174c60*/  STL [R1+0x48d8], R181 ;  /* 0x0048d8b501007387 */ /* 0x000fe80000100800 */
[----:B------:R-:W-:Y:S04]  /*174c70*/  STL.64 [R1+0x85e0], R180 ;  /* 0x0085e0b401007387 */ /* 0x000fe80000100a00 */
[----:B------:R-:W-:Y:S01]  /*174c80*/  STL [R1+0x4c98], R22 ;  /* 0x004c981601007387 */ /* 0x000fe20000100800 */
[----:B------:R-:W-:-:S03]  /*174c90*/  IMAD.X R20, R20, 0x1, R0, P2 ;  /* 0x0000000114147824 */ /* 0x000fc600010e0600 */
[----:B------:R-:W-:Y:S04]  /*174ca0*/  STL [R1+0x4d84], R12 ;  /* 0x004d840c01007387 */ /* 0x000fe80000100800 */
[----:B------:R-:W4:Y:S01]  /*174cb0*/  LDL.LU R14, [R1+0x48f8] ;  /* 0x0048f800010e7983 */ /* 0x000f220000300800 */
[----:B------:R-:W-:-:S03]  /*174cc0*/  IADD3 R8, P2, R8, R3, RZ ;  /* 0x0000000308087210 */ /* 0x000fc60007f5e0ff */
[----:B------:R-:W4:Y:S01]  /*174cd0*/  LDL.LU R11, [R1+0x4e84] ;  /* 0x004e8400010b7983 */ /* 0x000f220000300800 */
[----:B------:R-:W-:-:S03]  /*174ce0*/  IADD3.X R17, R17, R0, RZ, P4, !PT ;  /* 0x0000000011117210 */ /* 0x000fc600027fe4ff */
[----:B------:R1:W-:Y:S02]  /*174cf0*/  STL [R1+0x48ec], R8 ;  /* 0x0048ec0801007387 */ /* 0x0003e40000100800 */
[----:B-1----:R-:W-:Y:S01]  /*174d00*/  IMAD.MOV.U32 R6, RZ, RZ, R10 ;  /* 0x000000ffff067224 */ /* 0x002fe200078e000a */
[----:B------:R-:W-:Y:S02]  /*174d10*/  IADD3 R18, P4, R18, R3, RZ ;  /* 0x0000000312127210 */ /* 0x000fe40007f9e0ff */
[----:B------:R-:W-:Y:S01]  /*174d20*/  MOV R7, R22 ;  /* 0x0000001600077202 */ /* 0x000fe20000000f00 */
[----:B------:R-:W4:Y:S04]  /*174d30*/  LDL.LU R8, [R1+0x4904] ;  /* 0x0049040001087983 */ /* 0x000f280000300800 */
[----:B------:R1:W-:Y:S04]  /*174d40*/  STL [R1+0x48e0], R20 ;  /* 0x0048e01401007387 */ /* 0x0003e80000100800 */
[----:B------:R1:W-:Y:S04]  /*174d50*/  LDGSTS.E [R4+0xe580], [R6.64], P0 ;  /* 0x0e58000006047fae */ /* 0x0003e80008121844 */
[----:B-1----:R-:W4:Y:S04]  /*174d60*/  LDL.LU R20, [R1+0x4d98] ;  /* 0x004d980001147983 */ /* 0x002f280000300800 */
[----:B------:R-:W4:Y:S04]  /*174d70*/  LDL.LU R10, [R1+0x4e8c] ;  /* 0x004e8c00010a7983 */ /* 0x000f280000300800 */
[----:B------:R-:W-:Y:S04]  /*174d80*/  STL [R1+0x4d80], R17 ;  /* 0x004d801101007387 */ /* 0x000fe80000100800 */
[----:B------:R-:W-:Y:S04]  /*174d90*/  STL [R1+0x4d8c], R18 ;  /* 0x004d8c1201007387 */ /* 0x000fe80000100800 */
[----:B------:R-:W4:Y:S01]  /*174da0*/  LDL.LU R22, [R1+0x4900] ;  /* 0x0049000001167983 */ /* 0x000f220000300800 */
[----:B------:R-:W-:-:S02]  /*174db0*/  IMAD.MOV.U32 R6, RZ, RZ, R12 ;  /* 0x000000ffff067224 */ /* 0x000fc400078e000c */
[----:B--2---:R-:W-:Y:S01]  /*174dc0*/  IMAD.X R15, R15, 0x1, R0, P2 ;  /* 0x000000010f0f7824 */ /* 0x004fe200010e0600 */
[----:B---3--:R-:W-:Y:S02]  /*174dd0*/  IADD3 R9, P2, R9, R3, RZ ;  /* 0x0000000309097210 */ /* 0x008fe40007f5e0ff */
[----:B------:R-:W-:-:S03]  /*174de0*/  IADD3.X R21, R21, R0, RZ, P4, !PT ;  /* 0x0000000015157210 */ /* 0x000fc600027fe4ff */
[----:B------:R1:W-:Y:S01]  /*174df0*/  STL [R1+0x48f4], R9 ;  /* 0x0048f40901007387 */ /* 0x0003e20000100800 */
[----:B------:R-:W-:-:S03]  /*174e00*/  IADD3 R19, P4, R19, R3, RZ ;  /* 0x0000000313137210 */ /* 0x000fc60007f9e0ff */
[----:B------:R2:W-:Y:S04]  /*174e10*/  STL [R1+0x48e8], R15 ;  /* 0x0048e80f01007387 */ /* 0x0005e80000100800 */
[----:B-1----:R-:W3:Y:S01]  /*174e20*/  LDL.LU R9, [R1+0x490c] ;  /* 0x00490c0001097983 */ /* 0x002ee20000300800 */
[----:B------:R-:W-:-:S03]  /*174e30*/  IMAD.X R13, R13, 0x1, R0, P2 ;  /* 0x000000010d0d7824 */ /* 0x000fc600010e0600 */
[----:B--2---:R-:W2:Y:S04]  /*174e40*/  LDL.LU R15, [R1+0x4e80] ;  /* 0x004e8000010f7983 */ /* 0x004ea80000300800 */
[----:B------:R-:W2:Y:S04]  /*174e50*/  LDL.LU R12, [R1+0x4e94] ;  /* 0x004e9400010c7983 */ /* 0x000ea80000300800 */
[----:B------:R-:W-:Y:S04]  /*174e60*/  STL [R1+0x4d88], R21 ;  /* 0x004d881501007387 */ /* 0x000fe80000100800 */
[----:B------:R-:W-:Y:S04]  /*174e70*/  STL [R1+0x4d94], R19 ;  /* 0x004d941301007387 */ /* 0x000fe80000100800 */
[----:B------:R1:W-:Y:S04]  /*174e80*/  STL [R1+0x48f0], R13 ;  /* 0x0048f00d01007387 */ /* 0x0003e80000100800 */
[----:B-1----:R-:W2:Y:S01]  /*174e90*/  LDL.LU R13, [R1+0x4908] ;  /* 0x00490800010d7983 */ /* 0x002ea20000300800 */
[----:B----4-:R-:W-:-:S02]  /*174ea0*/  IADD3 R5, P2, R5, R3, RZ ;  /* 0x0000000305057210 */ /* 0x010fc40007f5e0ff */
[----:B------:R-:W-:Y:S02]  /*174eb0*/  MOV R7, R17 ;  /* 0x0000001100077202 */ /* 0x000fe40000000f00 */
[----:B------:R-:W-:Y:S01]  /*174ec0*/  IADD3.X R23, R23, R0, RZ, P4, !PT ;  /* 0x0000000017177210 */ /* 0x000fe200027fe4ff */
[----:B------:R1:W-:Y:S01]  /*174ed0*/  STL [R1+0x48fc], R5 ;  /* 0x0048fc0501007387 */ /* 0x0003e20000100800 */
[----:B------:R-:W-:-:S03]  /*174ee0*/  IADD3 R16, P4, R16, R3, RZ ;  /* 0x0000000310107210 */ /* 0x000fc60007f9e0ff */
[----:B------:R4:W-:Y:S04]  /*174ef0*/  LDGSTS.E [R4+0xf400], [R6.64], P5 ;  /* 0x0f40000006047fae */ /* 0x0009e8000a921844 */
[----:B-1----:R-:W2:Y:S01]  /*174f00*/  LDL.LU R5, [R1+0x4914] ;  /* 0x0049140001057983 */ /* 0x002ea20000300800 */
[----:B------:R-:W-:-:S03]  /*174f10*/  IMAD.X R14, R14, 0x1, R0, P2 ;  /* 0x000000010e0e7824 */ /* 0x000fc600010e0600 */
[----:B------:R-:W2:Y:S01]  /*174f20*/  LDL.LU R17, [R1+0x4e88] ;  /* 0x004e880001117983 */ /* 0x000ea20000300800 */
[----:B----4-:R-:W-:-:S03]  /*174f30*/  MOV R7, R21 ;  /* 0x0000001500077202 */ /* 0x010fc60000000f00 */
[----:B------:R-:W-:Y:S01]  /*174f40*/  STL [R1+0x4d90], R23 ;  /* 0x004d901701007387 */ /* 0x000fe20000100800 */
[----:B------:R-:W-:-:S03]  /*174f50*/  IMAD.MOV.U32 R6, RZ, RZ, R18 ;  /* 0x000000ffff067224 */ /* 0x000fc600078e0012 */
[----:B------:R-:W-:Y:S04]  /*174f60*/  STL [R1+0x4d9c], R16 ;  /* 0x004d9c1001007387 */ /* 0x000fe80000100800 */
[----:B------:R-:W4:Y:S01]  /*174f70*/  LDL.LU R21, [R1+0x4e9c] ;  /* 0x004e9c0001157983 */ /* 0x000f220000300800 */
[----:B------:R-:W-:-:S03]  /*174f80*/  IADD3 R8, P2, R8, R3, RZ ;  /* 0x0000000308087210 */ /* 0x000fc60007f5e0ff */
[----:B------:R-:W-:Y:S04]  /*174f90*/  STL [R1+0x48f8], R14 ;  /* 0x0048f80e01007387 */ /* 0x000fe80000100800 */
[----:B------:R-:W4:Y:S04]  /*174fa0*/  LDL.LU R18, [R1+0x4910] ;  /* 0x0049100001127983 */ /* 0x000f280000300800 */
[----:B------:R1:W-:Y:S01]  /*174fb0*/  STL [R1+0x4904], R8 ;  /* 0x0049040801007387 */ /* 0x0003e20000100800 */
[----:B------:R-:W-:-:S03]  /*174fc0*/  IADD3.X R20, R20, R0, RZ, P4, !PT ;  /* 0x0000000014147210 */ /* 0x000fc600027fe4ff */
[----:B------:R1:W-:Y:S01]  /*174fd0*/  LDGSTS.E [R4+0xf480], [R6.64], P3 ;  /* 0x0f48000006047fae */ /* 0x0003e20009921844 */
[----:B------:R-:W-:-:S03]  /*174fe0*/  IADD3 R11, P4, R11, R3, RZ ;  /* 0x000000030b0b7210 */ /* 0x000fc60007f9e0ff */
[----:B-1----:R-:W4:Y:S04]  /*174ff0*/  LDL.LU R8, [R1+0x491c] ;  /* 0x00491c0001087983 */ /* 0x002f280000300800 */
[----:B------:R-:W4:Y:S01]  /*175000*/  LDL.LU R14, [R1+0x4e90] ;  /* 0x004e9000010e7983 */ /* 0x000f220000300800 */
[----:B------:R-:W-:-:S03]  /*175010*/  IMAD.MOV.U32 R6, RZ, RZ, R19 ;  /* 0x000000ffff067224 */ /* 0x000fc600078e0013 */
[----:B------:R-:W4:Y:S01]  /*175020*/  LDL.LU R19, [R1+0x4f84] ;  /* 0x004f840001137983 */ /* 0x000f220000300800 */
[----:B------:R-:W-:-:S03]  /*175030*/  IMAD.X R22, R22, 0x1, R0, P2 ;  /* 0x0000000116167824 */ /* 0x000fc600010e0600 */
[----:B------:R-:W-:Y:S01]  /*175040*/  STL [R1+0x4d98], R20 ;  /* 0x004d981401007387 */ /* 0x000fe20000100800 */
[----:B------:R-:W-:-:S03]  /*175050*/  MOV R7, R23 ;  /* 0x0000001700077202 */ /* 0x000fc60000000f00 */
[----:B------:R-:W-:Y:S04]  /*175060*/  STL [R1+0x4e84], R11 ;  /* 0x004e840b01007387 */ /* 0x000fe80000100800 */
[----:B------:R-:W4:Y:S04]  /*175070*/  LDL.LU R25, [R1+0x4918] ;  /* 0x0049180001197983 */ /* 0x000f280000300800 */
[----:B------:R-:W4:Y:S04]  /*175080*/  LDL.LU R24, [R1+0x4924] ;  /* 0x0049240001187983 */ /* 0x000f280000300800 */
[----:B------:R1:W-:Y:S04]  /*175090*/  STL [R1+0x4900], R22 ;  /* 0x0049001601007387 */ /* 0x0003e80000100800 */
[----:B------:R1:W-:Y:S04]  /*1750a0*/  LDGSTS.E [R4+0xf500], [R6.64], P1 ;  /* 0x0f50000006047fae */ /* 0x0003e80008921844 */
[----:B-1----:R-:W4:Y:S01]  /*1750b0*/  LDL.LU R22, [R1+0x4e98] ;  /* 0x004e980001167983 */ /* 0x002f220000300800 */
[----:B------:R-:W-:-:S02]  /*1750c0*/  MOV R7, R20 ;  /* 0x0000001400077202 */ /* 0x000fc40000000f00 */
[-C--:B---3--:R-:W-:Y:S02]  /*1750d0*/  IADD3 R9, P2, R9, R3.reuse, RZ ;  /* 0x0000000309097210 */ /* 0x088fe40007f5e0ff */
[----:B--2---:R-:W-:Y:S02]  /*1750e0*/  IADD3.X R15, R15, R0, RZ, P4, !PT ;  /* 0x000000000f0f7210 */ /* 0x004fe400027fe4ff */
[----:B------:R-:W-:Y:S01]  /*1750f0*/  IADD3 R10, P4, R10, R3, RZ ;  /* 0x000000030a0a7210 */ /* 0x000fe20007f9e0ff */
[----:B------:R1:W-:Y:S04]  /*175100*/  STL [R1+0x490c], R9 ;  /* 0x00490c0901007387 */ /* 0x0003e80000100800 */
[----:B-1----:R-:W2:Y:S04]  /*175110*/  LDL.LU R9, [R1+0x4f8c] ;  /* 0x004f8c0001097983 */ /* 0x002ea80000300800 */
[----:B------:R-:W-:Y:S04]  /*175120*/  STL [R1+0x4e80], R15 ;  /* 0x004e800f01007387 */ /* 0x000fe80000100800 */
[----:B------:R-:W-:Y:S04]  /*175130*/  STL [R1+0x4e8c], R10 ;  /* 0x004e8c0a01007387 */ /* 0x000fe80000100800 */
[----:B------:R-:W3:Y:S01]  /*175140*/  LDL.LU R20, [R1+0x4f80] ;  /* 0x004f800001147983 */ /* 0x000ee20000300800 */
[----:B------:R-:W-:-:S05]  /*175150*/  IMAD.X R13, R13, 0x1, R0, P2 ;  /* 0x000000010d0d7824 */ /* 0x000fca00010e0600 */
[----:B------:R1:W-:Y:S04]  /*175160*/  STL [R1+0x4908], R13 ;  /* 0x0049080d01007387 */ /* 0x0003e80000100800 */
[----:B-1----:R-:W2:Y:S04]  /*175170*/  LDL.LU R13, [R1+0x4920] ;  /* 0x00492000010d7983 */ /* 0x002ea80000300800 */
[----:B------:R-:W2:Y:S01]  /*175180*/  LDL.LU R23, [R1+0x492c] ;  /* 0x00492c0001177983 */ /* 0x000ea20000300800 */
[----:B------:R-:W-:Y:S01]  /*175190*/  IMAD.MOV.U32 R6, RZ, RZ, R16 ;  /* 0x000000ffff067224 */ /* 0x000fe200078e0010 */
[----:B------:R-:W-:-:S02]  /*1751a0*/  IADD3 R5, P2, R5, R3, RZ ;  /* 0x0000000305057210 */ /* 0x000fc40007f5e0ff */
[----:B------:R-:W-:Y:S02]  /*1751b0*/  IADD3.X R17, R17, R0, RZ, P4, !PT ;  /* 0x0000000011117210 */ /* 0x000fe400027fe4ff */
[----:B------:R1:W-:Y:S01]  /*1751c0*/  LDGSTS.E [R4+0xf580], [R6.64], P0 ;  /* 0x0f58000006047fae */ /* 0x0003e20008121844 */
[----:B------:R-:W-:-:S03]  /*1751d0*/  IADD3 R12, P4, R12, R3, RZ ;  /* 0x000000030c0c7210 */ /* 0x000fc60007f9e0ff */
[----:B------:R1:W-:Y:S02]  /*1751e0*/  STL [R1+0x4914], R5 ;  /* 0x0049140501007387 */ /* 0x0003e40000100800 */
[----:B-1----:R-:W-:Y:S02]  /*1751f0*/  MOV R7, R15 ;  /* 0x0000000f00077202 */ /* 0x002fe40000000f00 */
[----:B------:R-:W2:Y:S01]  /*175200*/  LDL.LU R5, [R1+0x4f94] ;  /* 0x004f940001057983 */ /* 0x000ea20000300800 */
[----:B------:R-:W-:Y:S02]  /*175210*/  IMAD.MOV.U32 R6, RZ, RZ, R11 ;  /* 0x000000ffff067224 */ /* 0x000fe400078e000b */
[----:B----4-:R-:W-:Y:S01]  /*175220*/  IMAD.X R18, R18, 0x1, R0, P2 ;  /* 0x0000000112127824 */ /* 0x010fe200010e0600 */
[----:B------:R-:W4:Y:S04]  /*175230*/  LDL.LU R15, [R1+0x4928] ;  /* 0x00492800010f7983 */ /* 0x000f280000300800 */
[----:B------:R-:W-:Y:S04]  /*175240*/  STL [R1+0x4e88], R17 ;  /* 0x004e881101007387 */ /* 0x000fe80000100800 */
[----:B------:R-:W4:Y:S01]  /*175250*/  LDL.LU R11, [R1+0x4934] ;  /* 0x00493400010b7983 */ /* 0x000f220000300800 */
[----:B------:R-:W-:-:S03]  /*175260*/  IADD3 R8, P2, R8, R3, RZ ;  /* 0x0000000308087210 */ /* 0x000fc60007f5e0ff */
[----:B------:R-:W-:Y:S04]  /*175270*/  STL [R1+0x4e94], R12 ;  /* 0x004e940c01007387 */ /* 0x000fe80000100800 */
[----:B------:R-:W4:Y:S01]  /*175280*/  LDL.LU R16, [R1+0x4f88] ;  /* 0x004f880001107983 */ /* 0x000f220000300800 */
[----:B------:R-:W-:-:S03]  /*175290*/  IADD3.X R14, R14, R0, RZ, P4, !PT ;  /* 0x000000000e0e7210 */ /* 0x000fc600027fe4ff */
[----:B------:R1:W-:Y:S01]  /*1752a0*/  STL [R1+0x4910], R18 ;  /* 0x0049101201007387 */ /* 0x0003e20000100800 */
[----:B------:R-:W-:-:S03]  /*1752b0*/  IADD3 R21, P4, R21, R3, RZ ;  /* 0x0000000315157210 */ /* 0x000fc60007f9e0ff */
[----:B------:R1:W-:Y:S04]  /*1752c0*/  LDGSTS.E [R4+0x10400], [R6.64], P5 ;  /* 0x1040000006047fae */ /* 0x0003e8000a921844 */
[----:B-1----:R-:W4:Y:S01]  /*1752d0*/  LDL.LU R18, [R1+0x4930] ;  /* 0x0049300001127983 */ /* 0x002f220000300800 */
[----:B------:R-:W-:-:S03]  /*1752e0*/  IMAD.X R25, R25, 0x1, R0, P2 ;  /* 0x0000000119197824 */ /* 0x000fc600010e0600 */
[----:B------:R1:W-:Y:S01]  /*1752f0*/  STL [R1+0x491c], R8 ;  /* 0x00491c0801007387 */ /* 0x0003e20000100800 */
[----:B------:R-:W-:Y:S01]  /*175300*/  IMAD.MOV.U32 R6, RZ, RZ, R10 ;  /* 0x000000ffff067224 */ /* 0x000fe200078e000a */
[----:B------:R-:W-:Y:S02]  /*175310*/  MOV R7, R17 ;  /* 0x0000001100077202 */ /* 0x000fe40000000f00 */
[----:B------:R-:W-:-:S03]  /*175320*/  IADD3 R24, P2, R24, R3, RZ ;  /* 0x0000000318187210 */ /* 0x000fc60007f5e0ff */
[----:B------:R1:W-:Y:S04]  /*175330*/  LDGSTS.E [R4+0x10480], [R6.64], P3 ;  /* 0x1048000006047fae */ /* 0x0003e80009921844 */
[----:B-1----:R-:W4:Y:S04]  /*175340*/  LDL.LU R8, [R1+0x4f9c] ;  /* 0x004f9c0001087983 */ /* 0x002f280000300800 */
[----:B------:R-:W4:Y:S04]  /*175350*/  LDL.LU R17, [R1+0x493c] ;  /* 0x00493c0001117983 */ /* 0x000f280000300800 */
[----:B------:R1:W-:Y:S01]  /*175360*/  STL [R1+0x4e90], R14 ;  /* 0x004e900e01007387 */ /* 0x0003e20000100800 */
[----:B------:R-:W-:-:S03]  /*175370*/  IMAD.MOV.U32 R6, RZ, RZ, R12 ;  /* 0x000000ffff067224 */ /* 0x000fc600078e000c */
[----:B------:R-:W4:Y:S01]  /*175380*/  LDL.LU R10, [R1+0x4f90] ;  /* 0x004f9000010a7983 */ /* 0x000f220000300800 */
[----:B------:R-:W-:-:S03]  /*175390*/  IADD3.X R22, R22, R0, RZ, P4, !PT ;  /* 0x0000000016167210 */ /* 0x000fc600027fe4ff */
[----:B------:R-:W-:Y:S04]  /*1753a0*/  STL [R1+0x4e9c], R21 ;  /* 0x004e9c1501007387 */ /* 0x000fe80000100800 */
[----:B------:R-:W-:Y:S01]  /*1753b0*/  STL [R1+0x4918], R25 ;  /* 0x0049181901007387 */ /* 0x000fe20000100800 */
[----:B------:R-:W-:-:S03]  /*1753c0*/  IADD3 R19, P4, R19, R3, RZ ;  /* 0x0000000313137210 */ /* 0x000fc60007f9e0ff */
[----:B------:R-:W-:Y:S04]  /*1753d0*/  STL [R1+0x4924], R24 ;  /* 0x0049241801007387 */ /* 0x000fe80000100800 */
[----:B------:R-:W4:Y:S01]  /*1753e0*/  LDL.LU R12, [R1+0x4938] ;  /* 0x00493800010c7983 */ /* 0x000f220000300800 */
[----:B------:R-:W-:-:S03]  /*1753f0*/  MOV R7, R14 ;  /* 0x0000000e00077202 */ /* 0x000fc60000000f00 */
[----:B------:R-:W-:Y:S04]  /*175400*/  STL [R1+0x4e98], R22 ;  /* 0x004e981601007387 */ /* 0x000fe80000100800 */
[----:B-1----:R-:W4:Y:S04]  /*175410*/  LDL.LU R14, [R1+0x5084] ;  /* 0x00508400010e7983 */ /* 0x002f280000300800 */
[----:B------:R-:W-:Y:S04]  /*175420*/  STL [R1+0x4f84], R19 ;  /* 0x004f841301007387 */ /* 0x000fe80000100800 */
[----:B------:R1:W-:Y:S01]  /*175430*/  LDGSTS.E [R4+0x10500], [R6.64], P1 ;  /* 0x1050000006047fae */ /* 0x0003e20008921844 */
[----:B---3--:R-:W-:-:S02]  /*175440*/  IADD3.X R20, R20, R0, RZ, P4, !PT ;  /* 0x0000000014147210 */ /* 0x008fc400027fe4ff */
[-C--:B--2---:R-:W-:Y:S01]  /*175450*/  IADD3 R9, P4, R9, R3.reuse, RZ ;  /* 0x0000000309097210 */ /* 0x084fe20007f9e0ff */
[----:B------:R-:W-:Y:S01]  /*175460*/  IMAD.X R13, R13, 0x1, R0, P2 ;  /* 0x000000010d0d7824 */ /* 0x000fe200010e0600 */
[----:B------:R-:W-:-:S04]  /*175470*/  IADD3 R23, P2, R23, R3, RZ ;  /* 0x0000000317177210 */ /* 0x000fc80007f5e0ff */
[----:B------:R2:W-:Y:S04]  /*175480*/  STL [R1+0x4920], R13 ;  /* 0x0049200d01007387 */ /* 0x0005e80000100800 */
[----:B--2---:R-:W2:Y:S04]  /*175490*/  LDL.LU R13, [R1+0x4f98] ;  /* 0x004f9800010d7983 */ /* 0x004ea80000300800 */
[----:B------:R-:W-:Y:S04]  /*1754a0*/  STL [R1+0x492c], R23 ;  /* 0x00492c1701007387 */ /* 0x000fe80000100800 */
[----:B------:R-:W-:Y:S04]  /*1754b0*/  STL [R1+0x4f80], R20 ;  /* 0x004f801401007387 */ /* 0x000fe80000100800 */
[----:B------:R-:W-:Y:S04]  /*1754c0*/  STL [R1+0x4f8c], R9 ;  /* 0x004f8c0901007387 */ /* 0x000fe80000100800 */
[----:B------:R-:W3:Y:S01]  /*1754d0*/  LDL.LU R84, [R1+0x49a4] ;  /* 0x0049a40001547983 */ /* 0x000ee20000300800 */
[----:B----4-:R-:W-:Y:S01]  /*1754e0*/  IMAD.X R15, R15, 0x1, R0, P2 ;  /* 0x000000010f0f7824 */ /* 0x010fe200010e0600 */
[----:B-1----:R-:W-:Y:S01]  /*1754f0*/  MOV R7, R22 ;  /* 0x0000001600077202 */ /* 0x002fe20000000f00 */
[----:B------:R-:W-:Y:S01]  /*175500*/  IMAD.MOV.U32 R6, RZ, RZ, R21 ;  /* 0x000000ffff067224 */ /* 0x000fe200078e0015 */
[----:B------:R-:W-:-:S02]  /*175510*/  IADD3 R11, P2, R11, R3, RZ ;  /* 0x000000030b0b7210 */ /* 0x000fc40007f5e0ff */
[----:B------:R1:W-:Y:S04]  /*175520*/  STL [R1+0x4928], R15 ;  /* 0x0049280f01007387 */ /* 0x0003e80000100800 */
[----:B------:R4:W-:Y:S01]  /*175530*/  LDGSTS.E [R4+0x10580], [R6.64], P0 ;  /* 0x1058000006047fae */ /* 0x0009e20008121844 */
[----:B------:R-:W-:Y:S02]  /*175540*/  IADD3.X R16, R16, R0, RZ, P4, !PT ;  /* 0x0000000010107210 */ /* 0x000fe400027fe4ff */
[----:B------:R-:W-:Y:S01]  /*175550*/  IADD3 R5, P4, R5, R3, RZ ;  /* 0x0000000305057210 */ /* 0x000fe20007f9e0ff */
[----:B-1----:R-:W3:Y:S04]  /*175560*/  LDL.LU R15, [R1+0x5080] ;  /* 0x00508000010f7983 */ /* 0x002ee80000300800 */
[----:B------:R1:W-:Y:S01]  /*175570*/  STL [R1+0x4934], R11 ;  /* 0x0049340b01007387 */ /* 0x0003e20000100800 */
[----:B----4-:R-:W-:Y:S01]  /*175580*/  IMAD.MOV.U32 R6, RZ, RZ, R19 ;  /* 0x000000ffff067224 */ /* 0x010fe200078e0013 */
[----:B------:R-:W-:Y:S01]  /*175590*/  MOV R7, R20 ;  /* 0x0000001400077202 */ /* 0x000fe20000000f00 */
[----:B------:R-:W-:-:S04]  /*1755a0*/  IMAD.X R18, R18, 0x1, R0, P2 ;  /* 0x0000000112127824 */ /* 0x000fc800010e0600 */
[----:B------:R4:W-:Y:S04]  /*1755b0*/  LDGSTS.E [R4+0x11400], [R6.64], P5 ;  /* 0x1140000006047fae */ /* 0x0009e8000a921844 */
[----:B-1----:R-:W3:Y:S04]  /*1755c0*/  LDL.LU R11, [R1+0x508c] ;  /* 0x00508c00010b7983 */ /* 0x002ee80000300800 */
[----:B------:R-:W-:Y:S04]  /*1755d0*/  STL [R1+0x4f88], R16 ;  /* 0x004f881001007387 */ /* 0x000fe80000100800 */
[----:B------:R-:W-:Y:S04]  /*1755e0*/  STL [R1+0x4f94], R5 ;  /* 0x004f940501007387 */ /* 0x000fe80000100800 */
[----:B------:R-:W3:Y:S01]  /*1755f0*/  LDL.LU R19, [R1+0x49ac] ;  /* 0x0049ac0001137983 */ /* 0x000ee20000300800 */
[----:B------:R-:W-:-:S03]  /*175600*/  IADD3 R17, P2, R17, R3, RZ ;  /* 0x0000000311117210 */ /* 0x000fc60007f5e0ff */
[----:B------:R-:W-:Y:S04]  /*175610*/  STL [R1+0x4930], R18 ;  /* 0x0049301201007387 */ /* 0x000fe80000100800 */
[----:B------:R-:W3:Y:S01]  /*175620*/  LDL.LU R85, [R1+0x49a0] ;  /* 0x0049a00001557983 */ /* 0x000ee20000300800 */
[----:B------:R-:W-:Y:S02]  /*175630*/  IADD3.X R10, R10, R0, RZ, P4, !PT ;  /* 0x000000000a0a7210 */ /* 0x000fe400027fe4ff */
[----:B------:R-:W-:Y:S01]  /*175640*/  IADD3 R8, P4, R8, R3, RZ ;  /* 0x0000000308087210 */ /* 0x000fe20007f9e0ff */
[----:B------:R-:W-:Y:S01]  /*175650*/  STL [R1+0x493c], R17 ;  /* 0x00493c1101007387 */ /* 0x000fe20000100800 */
[----:B----4-:R-:W-:-:S03]  /*175660*/  IMAD.MOV.U32 R6, RZ, RZ, R9 ;  /* 0x000000ffff067224 */ /* 0x010fc600078e0009 */
[----:B------:R-:W2:Y:S04]  /*175670*/  LDL.LU R9, [R1+0x5094] ;  /* 0x0050940001097983 */ /* 0x000ea80000300800 */
[----:B------:R-:W-:Y:S01]  /*175680*/  STL [R1+0x4f90], R10 ;  /* 0x004f900a01007387 */ /* 0x000fe20000100800 */
[----:B------:R-:W-:-:S03]  /*175690*/  IMAD.X R12, R12, 0x1, R0, P2 ;  /* 0x000000010c0c7824 */ /* 0x000fc600010e0600 */
[----:B------:R-:W-:Y:S01]  /*1756a0*/  STL [R1+0x4f9c], R8 ;  /* 0x004f9c0801007387 */ /* 0x000fe20000100800 */
[----:B------:R-:W-:-:S03]  /*1756b0*/  MOV R7, R16 ;  /* 0x0000001000077202 */ /* 0x000fc60000000f00 */
[----:B------:R1:W-:Y:S04]  /*1756c0*/  STL [R1+0x4938], R12 ;  /* 0x0049380c01007387 */ /* 0x0003e80000100800 */
[----:B------:R1:W-:Y:S04]  /*1756d0*/  LDGSTS.E [R4+0x11480], [R6.64], P3 ;  /* 0x1148000006047fae */ /* 0x0003e80009921844 */
[----:B-1----:R-:W2:Y:S04]  /*1756e0*/  LDL.LU R12, [R1+0x5088] ;  /* 0x00508800010c7983 */ /* 0x002ea80000300800 */
[----:B------:R-:W2:Y:S01]  /*1756f0*/  LDL.LU R80, [R1+0x49a8] ;  /* 0x0049a80001507983 */ /* 0x000ea20000300800 */
[----:B------:R-:W-:-:S03]  /*175700*/  MOV R7, R10 ;  /* 0x0000000a00077202 */ /* 0x000fc60000000f00 */
[----:B------:R-:W2:Y:S01]  /*175710*/  LDL.LU R71, [R1+0x49b4] ;  /* 0x0049b40001477983 */ /* 0x000ea20000300800 */
[----:B------:R-:W-:-:S03]  /*175720*/  IMAD.MOV.U32 R6, RZ, RZ, R5 ;  /* 0x000000ffff067224 */ /* 0x000fc600078e0005 */
[----:B------:R-:W2:Y:S04]  /*175730*/  LDL.LU R10, [R1+0x5090] ;  /* 0x00509000010a7983 */ /* 0x000ea80000300800 */
[----:B------:R1:W-:Y:S01]  /*175740*/  LDGSTS.E [R4+0x11500], [R6.64], P1 ;  /* 0x1150000006047fae */ /* 0x0003e20008921844 */
[----:B--2---:R-:W-:Y:S02]  /*175750*/  IADD3.X R13, R13, R0, RZ, P4, !PT ;  /* 0x000000000d0d7210 */ /* 0x004fe400027fe4ff */
[----:B------:R-:W-:-:S03]  /*175760*/  IADD3 R14, P4, R14, R3, RZ ;  /* 0x000000030e0e7210 */ /* 0x000fc60007f9e0ff */
[----:B------:R2:W-:Y:S04]  /*175770*/  STL [R1+0x4f98], R13 ;  /* 0x004f980d01007387 */ /* 0x0005e80000100800 */
[----:B------:R-:W4:Y:S01]  /*175780*/  LDL.LU R5, [R1+0x509c] ;  /* 0x00509c0001057983 */ /* 0x000f220000300800 */
[----:B---3--:R-:W-:-:S03]  /*175790*/  IADD3 R84, P2, R84, R3, RZ ;  /* 0x0000000354547210 */ /* 0x008fc60007f5e0ff */
[----:B------:R3:W-:Y:S04]  /*1757a0*/  STL [R1+0x5084], R14 ;  /* 0x0050840e01007387 */ /* 0x0007e80000100800 */
[----:B------:R-:W-:Y:S04]  /*1757b0*/  STL [R1+0x49a4], R84 ;  /* 0x0049a45401007387 */ /* 0x000fe80000100800 */
[----:B------:R-:W4:Y:S04]  /*1757c0*/  LDL.LU R74, [R1+0x49b0] ;  /* 0x0049b000014a7983 */ /* 0x000f280000300800 */
[----:B------:R-:W4:Y:S01]  /*1757d0*/  LDL.LU R34, [R1+0x49bc] ;  /* 0x0049bc0001227983 */ /* 0x000f220000300800 */
[----:B------:R-:W-:Y:S01]  /*1757e0*/  IADD3.X R15, R15, R0, RZ, P4, !PT ;  /* 0x000000000f0f7210 */ /* 0x000fe200027fe4ff */
[----:B-1----:R-:W-:Y:S01]  /*1757f0*/  IMAD.MOV.U32 R6, RZ, RZ, R8 ;  /* 0x000000ffff067224 */ /* 0x002fe200078e0008 */
[----:B------:R-:W-:-:S05]  /*175800*/  MOV R7, R13 ;  /* 0x0000000d00077202 */ /* 0x000fca0000000f00 */
[----:B------:R1:W-:Y:S01]  /*175810*/  LDGSTS.E [R4+0x11580], [R6.64], P0 ;  /* 0x1158000006047fae */ /* 0x0003e20008121844 */
[-C--:B------:R-:W-:Y:S01]  /*175820*/  IADD3 R11, P4, R11, R3.reuse, RZ ;  /* 0x000000030b0b7210 */ /* 0x080fe20007f9e0ff */
[----:B------:R-:W-:Y:S01]  /*175830*/  IMAD.X R85, R85, 0x1, R0, P2 ;  /* 0x0000000155557824 */ /* 0x000fe200010e0600 */
[----:B------:R-:W-:-:S04]  /*175840*/  IADD3 R19, P2, R19, R3, RZ ;  /* 0x0000000313137210 */ /* 0x000fc80007f5e0ff */
[----:B------:R-:W-:Y:S04]  /*175850*/  STL [R1+0x49a0], R85 ;  /* 0x0049a05501007387 */ /* 0x000fe80000100800 */
[----:B------:R-:W-:Y:S04]  /*175860*/  STL.64 [R1+0x89b0], R84 ;  /* 0x0089b05401007387 */ /* 0x000fe80000100a00 */
[----:B------:R-:W-:Y:S04]  /*175870*/  STL [R1+0x5080], R15 ;  /* 0x0050800f01007387 */ /* 0x000fe80000100800 */
[----:B------:R1:W-:Y:S04]  /*175880*/  STL [R1+0x508c], R11 ;  /* 0x00508c0b01007387 */ /* 0x0003e80000100800 */
[----:B------:R-:W4:Y:S04]  /*175890*/  LDL.LU R8, [R1+0x5098] ;  /* 0x0050980001087983 */ /* 0x000f280000300800 */
[----:B--2---:R-:W2:Y:S04]  /*1758a0*/  LDL.LU R13, [R1+0x5184] ;  /* 0x00518400010d7983 */ /* 0x004ea80000300800 */
[----:B------:R-:W-:Y:S04]  /*1758b0*/  STL [R1+0x49ac], R19 ;  /* 0x0049ac1301007387 */ /* 0x000fe80000100800 */
[----:B------:R-:W-:Y:S01]  /*1758c0*/  STL [R1+0x89b8], R19 ;  /* 0x0089b81301007387 */ /* 0x000fe20000100800 */
[----:B------:R-:W-:Y:S01]  /*1758d0*/  IADD3.X R12, R12, R0, RZ, P4, !PT ;  /* 0x000000000c0c7210 */ /* 0x000fe200027fe4ff */
[----:B------:R-:W-:-:S02]  /*1758e0*/  IMAD.X R80, R80, 0x1, R0, P2 ;  /* 0x0000000150507824 */ /* 0x000fc400010e0600 */
[----:B------:R-:W2:Y:S01]  /*1758f0*/  LDL.LU R39, [R1+0x49b8] ;  /* 0x0049b80001277983 */ /* 0x000ea20000300800 */
[----:B------:R-:W-:-:S03]  /*175900*/  IADD3 R9, P4, R9, R3, RZ ;  /* 0x0000000309097210 */ /* 0x000fc60007f9e0ff */
[----:B------:R-:W2:Y:S01]  /*175910*/  LDL.LU R168, [R1+0x49c4] ;  /* 0x0049c40001a87983 */ /* 0x000ea20000300800 */
[----:B------:R-:W-:-:S03]  /*175920*/  IADD3 R71, P2, R71, R3, RZ ;  /* 0x0000000347477210 */ /* 0x000fc60007f5e0ff */
[----:B------:R-:W-:Y:S01]  /*175930*/  STL [R1+0x49a8], R80 ;  /* 0x0049a85001007387 */ /* 0x000fe20000100800 */
[----:B-1----:R-:W-:-:S03]  /*175940*/  IMAD.MOV.U32 R6, RZ, RZ, R14 ;  /* 0x000000ffff067224 */ /* 0x002fc600078e000e */
[----:B------:R-:W-:Y:S04]  /*175950*/  STL.64 [R1+0x89c0], R80 ;  /* 0x0089c05001007387 */ /* 0x000fe80000100a00 */
[----:B------:R1:W-:Y:S04]  /*175960*/  STL [R1+0x5088], R12 ;  /* 0x0050880c01007387 */ /* 0x0003e80000100800 */
[----:B------:R1:W-:Y:S04]  /*175970*/  STL [R1+0x5094], R9 ;  /* 0x0050940901007387 */ /* 0x0003e80000100800 */
[----:B---3--:R-:W3:Y:S04]  /*175980*/  LDL.LU R14, [R1+0x5180] ;  /* 0x00518000010e7983 */ /* 0x008ee80000300800 */
[----:B------:R-:W3:Y:S01]  /*175990*/  LDL.LU R17, [R1+0x518c] ;  /* 0x00518c0001117983 */ /* 0x000ee20000300800 */
[----:B------:R-:W-:-:S03]  /*1759a0*/  IADD3.X R10, R10, R0, RZ, P4, !PT ;  /* 0x000000000a0a7210 */ /* 0x000fc600027fe4ff */
[----:B------:R-:W-:Y:S01]  /*1759b0*/  STL [R1+0x49b4], R71 ;  /* 0x0049b44701007387 */ /* 0x000fe20000100800 */
[----:B------:R-:W-:-:S03]  /*1759c0*/  MOV R7, R15 ;  /* 0x0000000f00077202 */ /* 0x000fc60000000f00 */
[----:B------:R-:W-:Y:S04]  /*1759d0*/  STL.64 [R1+0x89c8], R70 ;  /* 0x0089c84601007387 */ /* 0x000fe80000100a00 */
[----:B------:R-:W3:Y:S04]  /*1759e0*/  LDL.LU R174, [R1+0x49c0] ;  /* 0x0049c00001ae7983 */ /* 0x000ee80000300800 */
[----:B------:R-:W3:Y:S04]  /*1759f0*/  LDL.LU R165, [R1+0x49cc] ;  /* 0x0049cc0001a57983 */ /* 0x000ee80000300800 */
[----:B------:R-:W3:Y:S04]  /*175a00*/  LDL.LU R170, [R1+0x49d4] ;  /* 0x0049d40001aa7983 */ /* 0x000ee80000300800 */
[----:B------:R1:W-:Y:S02]  /*175a10*/  LDGSTS.E [R4+0x12400], [R6.64], P5 ;  /* 0x1240000006047fae */ /* 0x0003e4000a921844 */
[----:B-1----:R-:W-:Y:S01]  /*175a20*/  IMAD.MOV.U32 R6, RZ, RZ, R11 ;  /* 0x000000ffff067224 */ /* 0x002fe200078e000b */
[-C--:B----4-:R-:W-:Y:S01]  /*175a30*/  IADD3 R5, P4, R5, R3.reuse, RZ ;  /* 0x0000000305057210 */ /* 0x090fe20007f9e0ff */
[----:B------:R-:W-:Y:S01]  /*175a40*/  IMAD.X R74, R74, 0x1, R0, P2 ;  /* 0x000000014a4a7824 */ /* 0x000fe200010e0600 */
[----:B------:R-:W-:-:S04]  /*175a50*/  IADD3 R34, P2, R34, R3, RZ ;  /* 0x0000000322227210 */ /* 0x000fc80007f5e0ff */
[----:B------:R-:W-:Y:S04]  /*175a60*/  STL [R1+0x49b0], R74 ;  /* 0x0049b04a01007387 */ /* 0x000fe80000100800 */
[----:B------:R-:W-:Y:S04]  /*175a70*/  STL.64 [R1+0x89d0], R74 ;  /* 0x0089d04a01007387 */ /* 0x000fe80000100a00 */
[----:B------:R1:W-:Y:S04]  /*175a80*/  STL [R1+0x5090], R10 ;  /* 0x0050900a01007387 */ /* 0x0003e80000100800 */
[----:B------:R2:W-:Y:S04]  /*175a90*/  STL [R1+0x509c], R5 ;  /* 0x00509c0501007387 */ /* 0x0005e80000100800 */
[----:B------:R-:W4:Y:S04]  /*175aa0*/  LDL.LU R23, [R1+0x5188] ;  /* 0x0051880001177983 */ /* 0x000f280000300800 */
[----:B------:R-:W4:Y:S04]  /*175ab0*/  LDL.LU R11, [R1+0x5194] ;  /* 0x00519400010b7983 */ /* 0x000f280000300800 */
[----:B------:R-:W-:Y:S04]  /*175ac0*/  STL [R1+0x49bc], R34 ;  /* 0x0049bc2201007387 */ /* 0x000fe80000100800 */
[----:B------:R-:W-:Y:S04]  /*175ad0*/  STL.64 [R1+0x89d8], R34 ;  /* 0x0089d82201007387 */ /* 0x000fe80000100a00 */
[----:B------:R-:W4:Y:S01]  /*175ae0*/  LDL.LU R166, [R1+0x49c8] ;  /* 0x0049c80001a67983 */ /* 0x000f220000300800 */
[----:B------:R-:W-:-:S03]  /*175af0*/  MOV R7, R12 ;  /* 0x0000000c00077202 */ /* 0x000fc60000000f00 */
[----:B------:R-:W4:Y:S04]  /*175b00*/  LDL.LU R171, [R1+0x49d0] ;  /* 0x0049d00001ab7983 */ /* 0x000f280000300800 */
[----:B------:R1:W-:Y:S01]  /*175b10*/  LDGSTS.E [R4+0x12480], [R6.64], P3 ;  /* 0x1248000006047fae */ /* 0x0003e20009921844 */
[----:B------:R-:W-:Y:S02]  /*175b20*/  IADD3.X R8, R8, R0, RZ, P4, !PT ;  /* 0x0000000008087210 */ /* 0x000fe400027fe4ff */
[-C--:B--2---:R-:W-:Y:S01]  /*175b30*/  IADD3 R13, P4, R13, R3.reuse, RZ ;  /* 0x000000030d0d7210 */ /* 0x084fe20007f9e0ff */
[----:B-1----:R-:W-:Y:S02]  /*175b40*/  IMAD.MOV.U32 R6, RZ, RZ, R9 ;  /* 0x000000ffff067224 */ /* 0x002fe400078e0009 */
[----:B------:R-:W-:Y:S01]  /*175b50*/  IMAD.X R39, R39, 0x1, R0, P2 ;  /* 0x0000000127277824 */ /* 0x000fe200010e0600 */
[----:B------:R-:W-:-:S04]  /*175b60*/  IADD3 R168, P2, R168, R3, RZ ;  /* 0x00000003a8a87210 */ /* 0x000fc80007f5e0ff */
[----:B------:R-:W-:Y:S04]  /*175b70*/  STL [R1+0x49b8], R39 ;  /* 0x0049b82701007387 */ /* 0x000fe80000100800 */
[----:B------:R-:W-:Y:S04]  /*175b80*/  STL.64 [R1+0x89e0], R38 ;  /* 0x0089e02601007387 */ /* 0x000fe80000100a00 */
[----:B------:R1:W-:Y:S04]  /*175b90*/  STL [R1+0x5098], R8 ;  /* 0x0050980801007387 */ /* 0x0003e80000100800 */
[----:B------:R-:W-:Y:S04]  /*175ba0*/  STL [R1+0x5184], R13 ;  /* 0x0051840d01007387 */ /* 0x000fe80000100800 */
[----:B------:R-:W2:Y:S01]  /*175bb0*/  LDL.LU R12, [R1+0x49dc] ;  /* 0x0049dc00010c7983 */ /* 0x000ea20000300800 */
[----:B---3--:R-:W-:-:S03]  /*175bc0*/  IADD3.X R14, R14, R0, RZ, P4, !PT ;  /* 0x000000000e0e7210 */ /* 0x008fc600027fe4ff */
[----:B------:R-:W3:Y:S01]  /*175bd0*/  LDL.LU R20, [R1+0x5190] ;  /* 0x0051900001147983 */ /* 0x000ee20000300800 */
[----:B------:R-:W-:Y:S02]  /*175be0*/  MOV R7, R10 ;  /* 0x0000000a00077202 */ /* 0x000fe40000000f00 */
[----:B------:R-:W-:Y:S01]  /*175bf0*/  IADD3 R17, P4, R17, R3, RZ ;  /* 0x0000000311117210 */ /* 0x000fe20007f9e0ff */
[----:B------:R-:W3:Y:S04]  /*175c00*/  LDL.LU R9, [R1+0x519c] ;  /* 0x00519c0001097983 */ /* 0x000ee80000300800 */
[----:B------:R-:W-:Y:S01]  /*175c10*/  STL [R1+0x49c4], R168 ;  /* 0x0049c4a801007387 */ /* 0x000fe20000100800 */
[----:B------:R-:W-:-:S03]  /*175c20*/  IMAD.X R174, R174, 0x1, R0, P2 ;  /* 0x00000001aeae7824 */ /* 0x000fc600010e0600 */
[----:B------:R-:W-:Y:S04]  /*175c30*/  STL.64 [R1+0x85e8], R168 ;  /* 0x0085e8a801007387 */ /* 0x000fe80000100a00 */
[----:B------:R-:W-:Y:S01]  /*175c40*/  STL [R1+0x49c0], R174 ;  /* 0x0049c0ae01007387 */ /* 0x000fe20000100800 */
[----:B------:R-:W-:-:S03]  /*175c50*/  IADD3 R165, P2, R165, R3, RZ ;  /* 0x00000003a5a57210 */ /* 0x000fc60007f5e0ff */
[----:B------:R-:W-:Y:S04]  /*175c60*/  STL.64 [R1+0x85f0], R174 ;  /* 0x0085f0ae01007387 */ /* 0x000fe80000100a00 */
[----:B------:R1:W-:Y:S04]  /*175c70*/  STL [R1+0x5180], R14 ;  /* 0x0051800e01007387 */ /* 0x0003e80000100800 */
[----:B------:R-:W-:Y:S04]  /*175c80*/  STL [R1+0x518c], R17 ;  /* 0x00518c1101007387 */ /* 0x000fe80000100800 */
[----:B------:R-:W3:Y:S04]  /*175c90*/  LDL.LU R10, [R1+0x49d8] ;  /* 0x0049d800010a7983 */ /* 0x000ee80000300800 */
[----:B------:R1:W-:Y:S02]  /*175ca0*/  LDGSTS.E [R4+0x12500], [R6.64], P1 ;  /* 0x1250000006047fae */ /* 0x0003e40008921844 */
[----:B-1----:R-:W-:Y:S01]  /*175cb0*/  IMAD.MOV.U32 R6, RZ, RZ, R5 ;  /* 0x000000ffff067224 */ /* 0x002fe200078e0005 */
[----:B------:R-:W-:Y:S01]  /*175cc0*/  MOV R7, R8 ;  /* 0x0000000800077202 */ /* 0x000fe20000000f00 */
[----:B------:R-:W3:Y:S04]  /*175cd0*/  LDL.LU R5, [R1+0x49e4] ;  /* 0x0049e40001057983 */ /* 0x000ee80000300800 */
[----:B------:R-:W3:Y:S04]  /*175ce0*/  LDL.LU R22, [R1+0x5198] ;  /* 0x0051980001167983 */ /* 0x000ee80000300800 */
[----:B------:R-:W3:Y:S04]  /*175cf0*/  LDL.LU R8, [R1+0x5284] ;  /* 0x0052840001087983 */ /* 0x000ee80000300800 */
[----:B------:R-:W3:Y:S04]  /*175d00*/  LDL.LU R18, [R1+0x528c] ;  /* 0x00528c0001127983 */ /* 0x000ee80000300800 */
[----:B------:R-:W-:Y:S04]  /*175d10*/  STL [R1+0x49cc], R165 ;  /* 0x0049cca501007387 */ /* 0x000fe80000100800 */
[----:B------:R1:W-:Y:S01]  /*175d20*/  LDGSTS.E [R4+0x12580], [R6.64], P0 ;  /* 0x1258000006047fae */ /* 0x0003e20008121844 */
[----:B----4-:R-:W-:-:S02]  /*175d30*/  IADD3.X R23, R23, R0, RZ, P4, !PT ;  /* 0x0000000017177210 */ /* 0x010fc400027fe4ff */
[----:B------:R-:W-:Y:S01]  /*175d40*/  IADD3 R11, P4, R11, R3, RZ ;  /* 0x000000030b0b7210 */ /* 0x000fe20007f9e0ff */
[----:B------:R-:W-:-:S05]  /*175d50*/  IMAD.X R166, R166, 0x1, R0, P2 ;  /* 0x00000001a6a67824 */ /* 0x000fca00010e0600 */
[----:B------:R-:W-:Y:S04]  /*175d60*/  STL [R1+0x49c8], R166 ;  /* 0x0049c8a601007387 */ /* 0x000fe80000100800 */
[----:B------:R-:W-:Y:S04]  /*175d70*/  STL.64 [R1+0x85f8], R166 ;  /* 0x0085f8a601007387 */ /* 0x000fe80000100a00 */
[----:B------:R-:W-:Y:S04]  /*175d80*/  STL [R1+0x5188], R23 ;  /* 0x0051881701007387 */ /* 0x000fe80000100800 */
[----:B------:R-:W-:Y:S04]  /*175d90*/  STL [R1+0x5194], R11 ;  /* 0x0051940b01007387 */ /* 0x000fe80000100800 */
[----:B------:R-:W4:Y:S04]  /*175da0*/  LDL.LU R16, [R1+0x49e0] ;  /* 0x0049e00001107983 */ /* 0x000f280000300800 */
[----:B------:R-:W4:Y:S01]  /*175db0*/  LDL.LU R15, [R1+0x49ec] ;  /* 0x0049ec00010f7983 */ /* 0x000f220000300800 */
[----:B------:R-:W-:-:S02]  /*175dc0*/  IADD3 R170, P2, R170, R3, RZ ;  /* 0x00000003aaaa7210 */ /* 0x000fc40007f5e0ff */
[----:B-1----:R-:W-:Y:S02]  /*175dd0*/  MOV R7, R14 ;  /* 0x0000000e00077202 */ /* 0x002fe40000000f00 */
[----:B------:R-:W4:Y:S01]  /*175de0*/  LDL.LU R14, [R1+0x5280] ;  /* 0x00528000010e7983 */ /* 0x000f220000300800 */
[----:B------:R-:W-:Y:S02]  /*175df0*/  IMAD.X R171, R171, 0x1, R0, P2 ;  /* 0x00000001abab7824 */ /* 0x000fe400010e0600 */
[----:B------:R-:W-:Y:S01]  /*175e00*/  IMAD.MOV.U32 R6, RZ, RZ, R13 ;  /* 0x000000ffff067224 */ /* 0x000fe200078e000d */
[----:B------:R-:W4:Y:S04]  /*175e10*/  LDL.LU R19, [R1+0x5294] ;  /* 0x0052940001137983 */ /* 0x000f280000300800 */
[----:B------:R-:W-:Y:S04]  /*175e20*/  STL [R1+0x49d4], R170 ;  /* 0x0049d4aa01007387 */ /* 0x000fe80000100800 */
[----:B------:R-:W4:Y:S04]  /*175e30*/  LDL.LU R13, [R1+0x49e8] ;  /* 0x0049e800010d7983 */ /* 0x000f280000300800 */
[----:B------:R1:W-:Y:S01]  /*175e40*/  LDGSTS.E [R4+0x13400], [R6.64], P5 ;  /* 0x1340000006047fae */ /* 0x0003e2000a921844 */
[----:B--2---:R-:W-:-:S02]  /*175e50*/  IADD3 R12, P2, R12, R3, RZ ;  /* 0x000000030c0c7210 */ /* 0x004fc40007f5e0ff */
[----:B---3--:R-:W-:-:S03]  /*175e60*/  IADD3.X R20, R20, R0, RZ, P4, !PT ;  /* 0x0000000014147210 */ /* 0x008fc600027fe4ff */
[----:B------:R2:W-:Y:S01]  /*175e70*/  STL [R1+0x49dc], R12 ;  /* 0x0049dc0c01007387 */ /* 0x0005e20000100800 */
[----:B------:R-:W-:Y:S01]  /*175e80*/  IADD3 R9, P4, R9, R3, RZ ;  /* 0x0000000309097210 */ /* 0x000fe20007f9e0ff */
[----:B-1----:R-:W-:Y:S02]  /*175e90*/  IMAD.MOV.U32 R6, RZ, RZ, R17 ;  /* 0x000000ffff067224 */ /* 0x002fe400078e0011 */
[----:B--2---:R-:W2:Y:S04]  /*175ea0*/  LDL.LU R12, [R1+0x49f4] ;  /* 0x0049f400010c7983 */ /* 0x004ea80000300800 */
[----:B------:R-:W3:Y:S04]  /*175eb0*/  LDL.LU R21, [R1+0x5288] ;  /* 0x0052880001157983 */ /* 0x000ee80000300800 */
[----:B------:R-:W-:Y:S04]  /*175ec0*/  STL [R1+0x49d0], R171 ;  /* 0x0049d0ab01007387 */ /* 0x000fe80000100800 */
[----:B------:R-:W-:Y:S04]  /*175ed0*/  STL.64 [R1+0x8600], R170 ;  /* 0x008600aa01007387 */ /* 0x000fe80000100a00 */
[----:B------:R-:W-:Y:S04]  /*175ee0*/  STL [R1+0x5190], R20 ;  /* 0x0051901401007387 */ /* 0x000fe80000100800 */
[----:B------:R-:W-:Y:S01]  /*175ef0*/  STL [R1+0x519c], R9 ;  /* 0x00519c0901007387 */ /* 0x000fe20000100800 */
[----:B------:R-:W-:-:S03]  /*175f00*/  MOV R7, R23 ;  /* 0x0000001700077202 */ /* 0x000fc60000000f00 */
[----:B------:R-:W3:Y:S01]  /*175f10*/  LDL.LU R17, [R1+0x529c] ;  /* 0x00529c0001117983 */ /* 0x000ee20000300800 */
[----:B------:R-:W-:-:S03]  /*175f20*/  IMAD.X R10, R10, 0x1, R0, P2 ;  /* 0x000000010a0a7824 */ /* 0x000fc600010e0600 */
[----:B------:R1:W-:Y:S04]  /*175f30*/  LDGSTS.E [R4+0x13480], [R6.64], P3 ;  /* 0x1348000006047fae */ /* 0x0003e80009921844 */
[----:B------:R1:W-:Y:S04]  /*175f40*/  STL [R1+0x49d8], R10 ;  /* 0x0049d80a01007387 */ /* 0x0003e80000100800 */
[----:B-1----:R-:W3:Y:S01]  /*175f50*/  LDL.LU R10, [R1+0x49f0] ;  /* 0x0049f000010a7983 */ /* 0x002ee20000300800 */
[----:B------:R-:W-:Y:S01]  /*175f60*/  IADD3 R5, P2, R5, R3, RZ ;  /* 0x0000000305057210 */ /* 0x000fe20007f5e0ff */
[----:B------:R-:W-:Y:S01]  /*175f70*/  IMAD.MOV.U32 R6, RZ, RZ, R11 ;  /* 0x000000ffff067224 */ /* 0x000fe200078e000b */
[----:B------:R-:W-:-:S03]  /*175f80*/  IADD3.X R22, R22, R0, RZ, P4, !PT ;  /* 0x0000000016167210 */ /* 0x000fc600027fe4ff */
[----:B------:R1:W-:Y:S01]  /*175f90*/  STL [R1+0x49e4], R5 ;  /* 0x0049e40501007387 */ /* 0x0003e20000100800 */
[----:B------:R-:W-:-:S03]  /*175fa0*/  IADD3 R8, P4, R8, R3, RZ ;  /* 0x0000000308087210 */ /* 0x000fc60007f9e0ff */
[----:B-1----:R-:W3:Y:S04]  /*175fb0*/  LDL.LU R5, [R1+0x49fc] ;  /* 0x0049fc0001057983 */ /* 0x002ee80000300800 */
[----:B------:R-:W3:Y:S04]  /*175fc0*/  LDL.LU R23, [R1+0x5290] ;  /* 0x0052900001177983 */ /* 0x000ee80000300800 */
[----:B------:R-:W3:Y:S04]  /*175fd0*/  LDL.LU R11, [R1+0x5384] ;  /* 0x00538400010b7983 */ /* 0x000ee80000300800 */
[----:B------:R-:W-:Y:S04]  /*175fe0*/  STL [R1+0x5198], R22 ;  /* 0x0051981601007387 */ /* 0x000fe80000100800 */
[----:B------:R-:W-:Y:S01]  /*175ff0*/  STL [R1+0x5284], R8 ;  /* 0x0052840801007387 */ /* 0x000fe20000100800 */
[----:B----4-:R-:W-:Y:S01]  /*176000*/  IMAD.X R16, R16, 0x1, R0, P2 ;  /* 0x0000000110107824 */ /* 0x010fe200010e0600 */
[----:B------:R-:W-:-:S04]  /*176010*/  IADD3 R15, P2, R15, R3, RZ ;  /* 0x000000030f0f7210 */ /* 0x000fc80007f5e0ff */
        /* <DEDUP_REMOVED lines=8> */
[----:B------:R1:W-:Y:S04]  /*1760a0*/  LDGSTS.E [R4+0x13500], [R6.64], P1 ;  /* 0x1350000006047fae */ /* 0x0003e80008921844 */
[----:B------:R-:W4:Y:S01]  /*1760b0*/  LDL.LU R20, [R1+0x5298] ;  /* 0x0052980001147983 */ /* 0x000f220000300800 */
[----:B-1----:R-:W-:Y:S01]  /*1760c0*/  IMAD.MOV.U32 R6, RZ, RZ, R9 ;  /* 0x000000ffff067224 */ /* 0x002fe200078e0009 */
[----:B------:R-:W-:Y:S02]  /*1760d0*/  MOV R7, R22 ;  /* 0x0000001600077202 */ /* 0x000fe40000000f00 */
[----:B------:R-:W4:Y:S04]  /*1760e0*/  LDL.LU R9, [R1+0x538c] ;  /* 0x00538c0001097983 */ /* 0x000f280000300800 */
[----:B------:R-:W-:Y:S04]  /*1760f0*/  STL [R1+0x5280], R14 ;  /* 0x0052800e01007387 */ /* 0x000fe80000100800 */
[----:B------:R-:W-:Y:S01]  /*176100*/  STL [R1+0x528c], R18 ;  /* 0x00528c1201007387 */ /* 0x000fe20000100800 */
[----:B--2---:R-:W-:-:S03]  /*176110*/  IADD3 R12, P2, R12, R3, RZ ;  /* 0x000000030c0c7210 */ /* 0x004fc60007f5e0ff */
[----:B------:R-:W2:Y:S01]  /*176120*/  LDL.LU R22, [R1+0x4a00] ;  /* 0x004a000001167983 */ /* 0x000ea20000300800 */
[----:B---3--:R-:W-:-:S03]  /*176130*/  IADD3.X R21, R21, R0, RZ, P4, !PT ;  /* 0x0000000015157210 */ /* 0x008fc600027fe4ff */
[----:B------:R1:W-:Y:S01]  /*176140*/  STL [R1+0x49f4], R12 ;  /* 0x0049f40c01007387 */ /* 0x0003e20000100800 */
[----:B------:R-:W-:-:S03]  /*176150*/  IADD3 R19, P4, R19, R3, RZ ;  /* 0x0000000313137210 */ /* 0x000fc60007f9e0ff */
[----:B------:R3:W-:Y:S04]  /*176160*/  STL [R1+0x49e8], R13 ;  /* 0x0049e80d01007387 */ /* 0x0007e80000100800 */
[----:B------:R3:W-:Y:S04]  /*176170*/  LDGSTS.E [R4+0x13580], [R6.64], P0 ;  /* 0x1358000006047fae */ /* 0x0007e80008121844 */
[----:B-1----:R-:W2:Y:S04]  /*176180*/  LDL.LU R12, [R1+0x4a0c] ;  /* 0x004a0c00010c7983 */ /* 0x002ea80000300800 */
[----:B---3--:R-:W3:Y:S01]  /*176190*/  LDL.LU R13, [R1+0x5380] ;  /* 0x00538000010d7983 */ /* 0x008ee20000300800 */
[----:B------:R-:W-:-:S03]  /*1761a0*/  IMAD.MOV.U32 R6, RZ, RZ, R8 ;  /* 0x000000ffff067224 */ /* 0x000fc600078e0008 */
[----:B------:R-:W3:Y:S01]  /*1761b0*/  LDL.LU R8, [R1+0x5394] ;  /* 0x0053940001087983 */ /* 0x000ee20000300800 */
[----:B------:R-:W-:-:S03]  /*1761c0*/  MOV R7, R14 ;  /* 0x0000000e00077202 */ /* 0x000fc60000000f00 */
[----:B------:R-:W-:Y:S04]  /*1761d0*/  STL [R1+0x5288], R21 ;  /* 0x0052881501007387 */ /* 0x000fe80000100800 */
[----:B------:R-:W-:Y:S04]  /*1761e0*/  STL [R1+0x5294], R19 ;  /* 0x0052941301007387 */ /* 0x000fe80000100800 */
[----:B------:R1:W-:Y:S01]  /*1761f0*/  LDGSTS.E [R4+0x14400], [R6.64], P5 ;  /* 0x1440000006047fae */ /* 0x0003e2000a921844 */
[----:B------:R-:W-:-:S05]  /*176200*/  IMAD.X R10, R10, 0x1, R0, P2 ;  /* 0x000000010a0a7824 */ /* 0x000fca00010e0600 */
[----:B------:R1:W-:Y:S02]  /*176210*/  STL [R1+0x49f0], R10 ;  /* 0x0049f00a01007387 */ /* 0x0003e40000100800 */
[----:B-1----:R-:W-:Y:S02]  /*176220*/  MOV R7, R21 ;  /* 0x0000001500077202 */ /* 0x002fe40000000f00 */
[----:B------:R-:W3:Y:S01]  /*176230*/  LDL.LU R10, [R1+0x4a08] ;  /* 0x004a0800010a7983 */ /* 0x000ee20000300800 */
[----:B------:R-:W-:Y:S02]  /*176240*/  IADD3 R5, P2, R5, R3, RZ ;  /* 0x0000000305057210 */ /* 0x000fe40007f5e0ff */
[----:B------:R-:W-:-:S03]  /*176250*/  IADD3.X R23, R23, R0, RZ, P4, !PT ;  /* 0x0000000017177210 */ /* 0x000fc600027fe4ff */
[----:B------:R1:W-:Y:S01]  /*176260*/  STL [R1+0x49fc], R5 ;  /* 0x0049fc0501007387 */ /* 0x0003e20000100800 */
[----:B------:R-:W-:Y:S01]  /*176270*/  IADD3 R17, P4, R17, R3, RZ ;  /* 0x0000000311117210 */ /* 0x000fe20007f9e0ff */
[----:B------:R-:W-:-:S05]  /*176280*/  IMAD.MOV.U32 R6, RZ, RZ, R18 ;  /* 0x000000ffff067224 */ /* 0x000fca00078e0012 */
[----:B------:R4:W-:Y:S04]  /*176290*/  LDGSTS.E [R4+0x14480], [R6.64], P3 ;  /* 0x1448000006047fae */ /* 0x0009e80009921844 */
[----:B-1----:R-:W3:Y:S04]  /*1762a0*/  LDL.LU R5, [R1+0x4a14] ;  /* 0x004a140001057983 */ /* 0x002ee80000300800 */
[----:B------:R-:W3:Y:S04]  /*1762b0*/  LDL.LU R14, [R1+0x5388] ;  /* 0x00538800010e7983 */ /* 0x000ee80000300800 */
[----:B------:R-:W3:Y:S04]  /*1762c0*/  LDL.LU R21, [R1+0x539c] ;  /* 0x00539c0001157983 */ /* 0x000ee80000300800 */
[----:B------:R-:W-:Y:S04]  /*1762d0*/  STL [R1+0x5290], R23 ;  /* 0x0052901701007387 */ /* 0x000fe80000100800 */
[----:B------:R-:W-:Y:S04]  /*1762e0*/  STL [R1+0x529c], R17 ;  /* 0x00529c1101007387 */ /* 0x000fe80000100800 */
[----:B------:R-:W3:Y:S01]  /*1762f0*/  LDL.LU R18, [R1+0x4a10] ;  /* 0x004a100001127983 */ /* 0x000ee20000300800 */
[----:B----4-:R-:W-:-:S05]  /*176300*/  IMAD.X R16, R16, 0x1, R0, P2 ;  /* 0x0000000110107824 */ /* 0x010fca00010e0600 */
[----:B------:R1:W-:Y:S01]  /*176310*/  STL [R1+0x49f8], R16 ;  /* 0x0049f81001007387 */ /* 0x0003e20000100800 */
[----:B------:R-:W-:-:S03]  /*176320*/  IADD3 R15, P2, R15, R3, RZ ;  /* 0x000000030f0f7210 */ /* 0x000fc60007f5e0ff */
[----:B-1----:R-:W4:Y:S04]  /*176330*/  LDL.LU R16, [R1+0x4a1c] ;  /* 0x004a1c0001107983 */ /* 0x002f280000300800 */
[----:B------:R1:W-:Y:S04]  /*176340*/  STL [R1+0x4a04], R15 ;  /* 0x004a040f01007387 */ /* 0x0003e80000100800 */
[----:B-1----:R-:W4:Y:S01]  /*176350*/  LDL.LU R15, [R1+0x5390] ;  /* 0x00539000010f7983 */ /* 0x002f220000300800 */
[----:B------:R-:W-:Y:S02]  /*176360*/  IADD3.X R20, R20, R0, RZ, P4, !PT ;  /* 0x0000000014147210 */ /* 0x000fe400027fe4ff */
[----:B------:R-:W-:Y:S01]  /*176370*/  IADD3 R11, P4, R11, R3, RZ ;  /* 0x000000030b0b7210 */ /* 0x000fe20007f9e0ff */
[----:B------:R-:W-:-:S02]  /*176380*/  IMAD.MOV.U32 R6, RZ, RZ, R19 ;  /* 0x000000ffff067224 */ /* 0x000fc400078e0013 */
[----:B------:R-:W4:Y:S01]  /*176390*/  LDL.LU R19, [R1+0x5494] ;  /* 0x0054940001137983 */ /* 0x000f220000300800 */
[----:B------:R-:W-:-:S03]  /*1763a0*/  MOV R7, R23 ;  /* 0x0000001700077202 */ /* 0x000fc60000000f00 */
[----:B------:R-:W-:Y:S04]  /*1763b0*/  STL [R1+0x5298], R20 ;  /* 0x0052981401007387 */ /* 0x000fe80000100800 */
[----:B------:R-:W-:Y:S01]  /*1763c0*/  STL [R1+0x5384], R11 ;  /* 0x0053840b01007387 */ /* 0x000fe20000100800 */
[----:B--2---:R-:W-:-:S03]  /*1763d0*/  IMAD.X R22, R22, 0x1, R0, P2 ;  /* 0x0000000116167824 */ /* 0x004fc600010e0600 */
[----:B------:R-:W3:Y:S04]  /*1763e0*/  LDL.LU R25, [R1+0x4a18] ;  /* 0x004a180001197983 */ /* 0x000ee80000300800 */
[----:B------:R-:W3:Y:S04]  /*1763f0*/  LDL.LU R24, [R1+0x4a24] ;  /* 0x004a240001187983 */ /* 0x000ee80000300800 */
[----:B------:R1:W-:Y:S04]  /*176400*/  STL [R1+0x4a00], R22 ;  /* 0x004a001601007387 */ /* 0x0003e80000100800 */
[----:B------:R3:W-:Y:S01]  /*176410*/  LDGSTS.E [R4+0x14500], [R6.64], P1 ;  /* 0x1450000006047fae */ /* 0x0007e20008921844 */
[----:B------:R-:W-:-:S03]  /*176420*/  IADD3 R12, P2, R12, R3, RZ ;  /* 0x000000030c0c7210 */ /* 0x000fc60007f5e0ff */
[----:B-1----:R-:W3:Y:S02]  /*176430*/  LDL.LU R22, [R1+0x5398] ;  /* 0x0053980001167983 */ /* 0x002ee40000300800 */
[----:B---3--:R-:W-:Y:S02]  /*176440*/  IADD3.X R13, R13, R0, RZ, P4, !PT ;  /* 0x000000000d0d7210 */ /* 0x008fe400027fe4ff */
[----:B------:R-:W-:Y:S01]  /*176450*/  IADD3 R9, P4, R9, R3, RZ ;  /* 0x0000000309097210 */ /* 0x000fe20007f9e0ff */
[----:B------:R1:W-:Y:S01]  /*176460*/  STL [R1+0x4a0c], R12 ;  /* 0x004a0c0c01007387 */ /* 0x0003e20000100800 */
[----:B------:R-:W-:Y:S01]  /*176470*/  MOV R7, R20 ;  /* 0x0000001400077202 */ /* 0x000fe20000000f00 */
[----:B------:R-:W-:-:S05]  /*176480*/  IMAD.MOV.U32 R6, RZ, RZ, R17 ;  /* 0x000000ffff067224 */ /* 0x000fca00078e0011 */
[----:B------:R3:W-:Y:S04]  /*176490*/  LDGSTS.E [R4+0x14580], [R6.64], P0 ;  /* 0x1458000006047fae */ /* 0x0007e80008121844 */
[----:B-1----:R-:W3:Y:S04]  /*1764a0*/  LDL.LU R12, [R1+0x549c] ;  /* 0x00549c00010c7983 */ /* 0x002ee80000300800 */
[----:B------:R-:W-:Y:S04]  /*1764b0*/  STL [R1+0x5380], R13 ;  /* 0x0053800d01007387 */ /* 0x000fe80000100800 */
[----:B------:R-:W-:Y:S04]  /*1764c0*/  STL [R1+0x538c], R9 ;  /* 0x00538c0901007387 */ /* 0x000fe80000100800 */
[----:B------:R-:W3:Y:S01]  /*1764d0*/  LDL.LU R20, [R1+0x5490] ;  /* 0x0054900001147983 */ /* 0x000ee20000300800 */
[----:B------:R-:W-:-:S05]  /*1764e0*/  IMAD.X R10, R10, 0x1, R0, P2 ;  /* 0x000000010a0a7824 */ /* 0x000fca00010e0600 */
[----:B------:R1:W-:Y:S01]  /*1764f0*/  STL [R1+0x4a08], R10 ;  /* 0x004a080a01007387 */ /* 0x0003e20000100800 */
[----:B---3--:R-:W-:Y:S01]  /*176500*/  MOV R7, R13 ;  /* 0x0000000d00077202 */ /* 0x008fe20000000f00 */
[----:B------:R-:W-:-:S05]  /*176510*/  IMAD.MOV.U32 R6, RZ, RZ, R11 ;  /* 0x000000ffff067224 */ /* 0x000fca00078e000b */
[----:B------:R3:W-:Y:S04]  /*176520*/  LDGSTS.E [R4+0x15400], [R6.64], P5 ;  /* 0x1540000006047fae */ /* 0x0007e8000a921844 */
[----:B-1----:R-:W3:Y:S01]  /*176530*/  LDL.LU R10, [R1+0x4a20] ;  /* 0x004a2000010a7983 */ /* 0x002ee20000300800 */
[----:B------:R-:W-:-:S03]  /*176540*/  IADD3 R5, P2, R5, R3, RZ ;  /* 0x0000000305057210 */ /* 0x000fc60007f5e0ff */
[----:B------:R-:W3:Y:S01]  /*176550*/  LDL.LU R23, [R1+0x4a2c] ;  /* 0x004a2c0001177983 */ /* 0x000ee20000300800 */
[----:B------:R-:W-:Y:S02]  /*176560*/  IADD3.X R14, R14, R0, RZ, P4, !PT ;  /* 0x000000000e0e7210 */ /* 0x000fe400027fe4ff */
[----:B------:R-:W-:Y:S01]  /*176570*/  IADD3 R8, P4, R8, R3, RZ ;  /* 0x0000000308087210 */ /* 0x000fe20007f9e0ff */
[----:B------:R1:W-:Y:S04]  /*176580*/  STL [R1+0x4a14], R5 ;  /* 0x004a140501007387 */ /* 0x0003e80000100800 */
[----:B-1----:R-:W3:Y:S01]  /*176590*/  LDL.LU R5, [R1+0x54a4] ;  /* 0x0054a40001057983 */ /* 0x002ee20000300800 */
[----:B------:R-:W-:-:S03]  /*1765a0*/  IMAD.X R18, R18, 0x1, R0, P2 ;  /* 0x0000000112127824 */ /* 0x000fc600010e0600 */
[----:B------:R-:W3:Y:S04]  /*1765b0*/  LDL.LU R13, [R1+0x4a28] ;  /* 0x004a2800010d7983 */ /* 0x000ee80000300800 */
[----:B------:R-:W-:Y:S04]  /*1765c0*/  STL [R1+0x5388], R14 ;  /* 0x0053880e01007387 */ /* 0x000fe80000100800 */
[----:B------:R-:W3:Y:S04]  /*1765d0*/  LDL.LU R11, [R1+0x4a34] ;  /* 0x004a3400010b7983 */ /* 0x000ee80000300800 */
[----:B------:R-:W-:Y:S04]  /*1765e0*/  STL [R1+0x5394], R8 ;  /* 0x0053940801007387 */ /* 0x000fe80000100800 */
[----:B------:R-:W3:Y:S04]  /*1765f0*/  LDL.LU R17, [R1+0x5498] ;  /* 0x0054980001117983 */ /* 0x000ee80000300800 */
[----:B------:R1:W-:Y:S01]  /*176600*/  STL [R1+0x4a10], R18 ;  /* 0x004a101201007387 */ /* 0x0003e20000100800 */
[----:B----4-:R-:W-:-:S05]  /*176610*/  IADD3 R16, P2, R16, R3, RZ ;  /* 0x0000000310107210 */ /* 0x010fca0007f5e0ff */
[----:B------:R4:W-:Y:S04]  /*176620*/  STL [R1+0x4a1c], R16 ;  /* 0x004a1c1001007387 */ /* 0x0009e80000100800 */
[----:B-1----:R-:W2:Y:S01]  /*176630*/  LDL.LU R18, [R1+0x4a30] ;  /* 0x004a300001127983 */ /* 0x002ea20000300800 */
[----:B------:R-:W-:-:S05]  /*176640*/  IADD3.X R15, R15, R0, RZ, P4, !PT ;  /* 0x000000000f0f7210 */ /* 0x000fca00027fe4ff */
[----:B------:R1:W-:Y:S04]  /*176650*/  STL [R1+0x5390], R15 ;  /* 0x0053900f01007387 */ /* 0x0003e80000100800 */
[----:B----4-:R-:W4:Y:S01]  /*176660*/  LDL.LU R16, [R1+0x4a3c] ;  /* 0x004a3c0001107983 */ /* 0x010f220000300800 */
[-C--:B------:R-:W-:Y:S02]  /*176670*/  IADD3 R21, P4, R21, R3.reuse, RZ ;  /* 0x0000000315157210 */ /* 0x080fe40007f9e0ff */
[----:B---3--:R-:W-:Y:S01]  /*176680*/  MOV R7, R14 ;  /* 0x0000000e00077202 */ /* 0x008fe20000000f00 */
[----:B------:R-:W-:Y:S02]  /*176690*/  IMAD.MOV.U32 R6, RZ, RZ, R9 ;  /* 0x000000ffff067224 */ /* 0x000fe400078e0009 */
[----:B------:R-:W-:Y:S04]  /*1766a0*/  STL [R1+0x539c], R21 ;  /* 0x00539c1501007387 */ /* 0x000fe80000100800 */
[----:B------:R-:W3:Y:S04]  /*1766b0*/  LDL.LU R14, [R1+0x54a0] ;  /* 0x0054a000010e7983 */ /* 0x000ee80000300800 */
[----:B------:R-:W3:Y:S01]  /*1766c0*/  LDL.LU R9, [R1+0x54ac] ;  /* 0x0054ac0001097983 */ /* 0x000ee20000300800 */
[----:B------:R-:W-:Y:S01]  /*1766d0*/  IMAD.X R25, R25, 0x1, R0, P2 ;  /* 0x0000000119197824 */ /* 0x000fe200010e0600 */
[----:B------:R-:W-:-:S02]  /*1766e0*/  IADD3 R24, P2, R24, R3, RZ ;  /* 0x0000000318187210 */ /* 0x000fc40007f5e0ff */
[----:B------:R1:W-:Y:S04]  /*1766f0*/  LDGSTS.E [R4+0x15480], [R6.64], P3 ;  /* 0x1548000006047fae */ /* 0x0003e80009921844 */
[----:B------:R-:W-:Y:S01]  /*176700*/  STL [R1+0x4a18], R25 ;  /* 0x004a181901007387 */ /* 0x000fe20000100800 */
[----:B------:R-:W-:-:S03]  /*176710*/  IADD3.X R22, R22, R0, RZ, P4, !PT ;  /* 0x0000000016167210 */ /* 0x000fc600027fe4ff */
[----:B------:R-:W-:Y:S01]  /*176720*/  STL [R1+0x4a24], R24 ;  /* 0x004a241801007387 */ /* 0x000fe20000100800 */
[----:B------:R-:W-:Y:S02]  /*176730*/  IADD3 R19, P4, R19, R3, RZ ;  /* 0x0000000313137210 */ /* 0x000fe40007f9e0ff */
[----:B-1----:R-:W-:Y:S01]  /*176740*/  MOV R7, R15 ;  /* 0x0000000f00077202 */ /* 0x002fe20000000f00 */
[----:B------:R-:W-:Y:S01]  /*176750*/  IMAD.MOV.U32 R6, RZ, RZ, R8 ;  /* 0x000000ffff067224 */ /* 0x000fe200078e0008 */
[----:B------:R-:W3:Y:S04]  /*176760*/  LDL.LU R15, [R1+0x4a38] ;  /* 0x004a3800010f7983 */ /* 0x000ee80000300800 */
[----:B------:R-:W-:Y:S04]  /*176770*/  STL [R1+0x5398], R22 ;  /* 0x0053981601007387 */ /* 0x000fe80000100800 */
[----:B------:R-:W3:Y:S04]  /*176780*/  LDL.LU R8, [R1+0x5594] ;  /* 0x0055940001087983 */ /* 0x000ee80000300800 */
[----:B------:R-:W-:Y:S04]  /*176790*/  STL [R1+0x5494], R19 ;  /* 0x0054941301007387 */ /* 0x000fe80000100800 */
[----:B------:R1:W-:Y:S01]  /*1767a0*/  LDGSTS.E [R4+0x15500], [R6.64], P1 ;  /* 0x1550000006047fae */ /* 0x0003e20008921844 */
[----:B------:R-:W-:-:S02]  /*1767b0*/  IADD3.X R20, R20, R0, RZ, P4, !PT ;  /* 0x0000000014147210 */ /* 0x000fc400027fe4ff */
[-C--:B------:R-:W-:Y:S01]  /*1767c0*/  IADD3 R12, P4, R12, R3.reuse, RZ ;  /* 0x000000030c0c7210 */ /* 0x080fe20007f9e0ff */
[----:B------:R-:W-:Y:S01]  /*1767d0*/  IMAD.X R10, R10, 0x1, R0, P2 ;  /* 0x000000010a0a7824 */ /* 0x000fe200010e0600 */
[----:B------:R-:W-:-:S04]  /*1767e0*/  IADD3 R23, P2, R23, R3, RZ ;  /* 0x0000000317177210 */ /* 0x000fc80007f5e0ff */
[----:B------:R1:W-:Y:S04]  /*1767f0*/  STL [R1+0x4a20], R10 ;  /* 0x004a200a01007387 */ /* 0x0003e80000100800 */
[----:B-1----:R-:W3:Y:S04]  /*176800*/  LDL.LU R10, [R1+0x54a8] ;  /* 0x0054a800010a7983 */ /* 0x002ee80000300800 */
[----:B------:R-:W-:Y:S01]  /*176810*/  STL [R1+0x4a2c], R23 ;  /* 0x004a2c1701007387 */ /* 0x000fe20000100800 */
[----:B------:R-:W-:-:S03]  /*176820*/  IMAD.X R13, R13, 0x1, R0, P2 ;  /* 0x000000010d0d7824 */ /* 0x000fc600010e0600 */
[----:B------:R-:W-:Y:S04]  /*176830*/  STL [R1+0x5490], R20 ;  /* 0x0054901401007387 */ /* 0x000fe80000100800 */
[----:B------:R-:W-:Y:S01]  /*176840*/  STL [R1+0x549c], R12 ;  /* 0x00549c0c01007387 */ /* 0x000fe20000100800 */
[----:B------:R-:W-:-:S03]  /*176850*/  IADD3 R11, P2, R11, R3, RZ ;  /* 0x000000030b0b7210 */ /* 0x000fc60007f5e0ff */
[----:B------:R-:W3:Y:S04]  /*176860*/  LDL.LU R25, [R1+0x4aa4] ;  /* 0x004aa40001197983 */ /* 0x000ee80000300800 */
[----:B------:R1:W-:Y:S01]  /*176870*/  STL [R1+0x4a28], R13 ;  /* 0x004a280d01007387 */ /* 0x0003e20000100800 */
[----:B------:R-:W-:Y:S02]  /*176880*/  IADD3.X R17, R17, R0, RZ, P4, !PT ;  /* 0x0000000011117210 */ /* 0x000fe400027fe4ff */
[----:B------:R-:W-:Y:S01]  /*176890*/  IADD3 R5, P4, R5, R3, RZ ;  /* 0x0000000305057210 */ /* 0x000fe20007f9e0ff */
[----:B-1----:R-:W3:Y:S04]  /*1768a0*/  LDL.LU R13, [R1+0x5590] ;  /* 0x00559000010d7983 */ /* 0x002ee80000300800 */
[----:B------:R1:W-:Y:S04]  /*1768b0*/  STL [R1+0x4a34], R11 ;  /* 0x004a340b01007387 */ /* 0x0003e80000100800 */
[----:B-1----:R-:W3:Y:S04]  /*1768c0*/  LDL.LU R11, [R1+0x559c] ;  /* 0x00559c00010b7983 */ /* 0x002ee80000300800 */
[----:B------:R-:W-:Y:S04]  /*1768d0*/  STL [R1+0x5498], R17 ;  /* 0x0054981101007387 */ /* 0x000fe80000100800 */
[----:B------:R-:W-:Y:S04]  /*1768e0*/  STL [R1+0x54a4], R5 ;  /* 0x0054a40501007387 */ /* 0x000fe80000100800 */
[----:B------:R-:W3:Y:S01]  /*1768f0*/  LDL.LU R65, [R1+0x4aac] ;  /* 0x004aac0001417983 */ /* 0x000ee20000300800 */
[----:B--2---:R-:W-:-:S05]  /*176900*/  IMAD.X R18, R18, 0x1, R0, P2 ;  /* 0x0000000112127824 */ /* 0x004fca00010e0600 */
[----:B------:R-:W-:Y:S01]  /*176910*/  STL [R1+0x4a30], R18 ;  /* 0x004a301201007387 */ /* 0x000fe20000100800 */
[----:B----4-:R-:W-:-:S05]  /*176920*/  IADD3 R16, P2, R16, R3, RZ ;  /* 0x0000000310107210 */ /* 0x010fca0007f5e0ff */
        /* <DEDUP_REMOVED lines=9> */
[----:B------:R-:W-:-:S05]  /*1769c0*/  MOV R7, R20 ;  /* 0x0000001400077202 */ /* 0x000fca0000000f00 */
[----:B------:R1:W-:Y:S02]  /*1769d0*/  LDGSTS.E [R4+0x16400], [R6.64], P5 ;  /* 0x1640000006047fae */ /* 0x0003e4000a921844 */
[----:B-1----:R-:W-:Y:S02]  /*1769e0*/  IMAD.MOV.U32 R6, RZ, RZ, R12 ;  /* 0x000000ffff067224 */ /* 0x002fe400078e000c */
[----:B------:R-:W3:Y:S04]  /*1769f0*/  LDL.LU R12, [R1+0x5598] ;  /* 0x00559800010c7983 */ /* 0x000ee80000300800 */
[----:B------:R1:W-:Y:S04]  /*176a00*/  STL [R1+0x54a0], R14 ;  /* 0x0054a00e01007387 */ /* 0x0003e80000100800 */
[----:B------:R-:W4:Y:S04]  /*176a10*/  LDL.LU R58, [R1+0x4ab4] ;  /* 0x004ab400013a7983 */ /* 0x000f280000300800 */
[----:B------:R-:W-:Y:S04]  /*176a20*/  STL [R1+0x54ac], R9 ;  /* 0x0054ac0901007387 */ /* 0x000fe80000100800 */
[----:B------:R-:W4:Y:S01]  /*176a30*/  LDL.LU R66, [R1+0x4aa8] ;  /* 0x004aa80001427983 */ /* 0x000f220000300800 */
[----:B------:R-:W-:Y:S01]  /*176a40*/  IMAD.X R15, R15, 0x1, R0, P2 ;  /* 0x000000010f0f7824 */ /* 0x000fe200010e0600 */
[----:B------:R-:W-:-:S04]  /*176a50*/  MOV R7, R17 ;  /* 0x0000001100077202 */ /* 0x000fc80000000f00 */
[----:B------:R-:W-:Y:S04]  /*176a60*/  STL [R1+0x4a38], R15 ;  /* 0x004a380f01007387 */ /* 0x000fe80000100800 */
[----:B------:R1:W-:Y:S04]  /*176a70*/  LDGSTS.E [R4+0x16480], [R6.64], P3 ;  /* 0x1648000006047fae */ /* 0x0003e80009921844 */
[----:B------:R-:W4:Y:S01]  /*176a80*/  LDL.LU R17, [R1+0x55a0] ;  /* 0x0055a00001117983 */ /* 0x000f220000300800 */
[----:B------:R-:W-:Y:S02]  /*176a90*/  IADD3.X R10, R10, R0, RZ, P4, !PT ;  /* 0x000000000a0a7210 */ /* 0x000fe400027fe4ff */
[----:B------:R-:W-:Y:S01]  /*176aa0*/  IADD3 R8, P4, R8, R3, RZ ;  /* 0x0000000308087210 */ /* 0x000fe20007f9e0ff */
[----:B-1----:R-:W-:-:S02]  /*176ab0*/  IMAD.MOV.U32 R6, RZ, RZ, R5 ;  /* 0x000000ffff067224 */ /* 0x002fc400078e0005 */
[----:B------:R1:W-:Y:S04]  /*176ac0*/  STL [R1+0x54a8], R10 ;  /* 0x0054a80a01007387 */ /* 0x0003e80000100800 */
[----:B------:R-:W4:Y:S01]  /*176ad0*/  LDL.LU R5, [R1+0x55ac] ;  /* 0x0055ac0001057983 */ /* 0x000f220000300800 */
[----:B------:R-:W-:-:S03]  /*176ae0*/  IADD3 R25, P2, R25, R3, RZ ;  /* 0x0000000319197210 */ /* 0x000fc60007f5e0ff */
[----:B------:R-:W-:Y:S01]  /*176af0*/  STL [R1+0x5594], R8 ;  /* 0x0055940801007387 */ /* 0x000fe20000100800 */
[----:B------:R-:W-:-:S03]  /*176b00*/  MOV R7, R14 ;  /* 0x0000000e00077202 */ /* 0x000fc60000000f00 */
[----:B------:R-:W-:Y:S04]  /*176b10*/  STL [R1+0x4aa4], R25 ;  /* 0x004aa41901007387 */ /* 0x000fe80000100800 */
[----:B------:R-:W-:Y:S04]  /*176b20*/  STL [R1+0x89e8], R25 ;  /* 0x0089e81901007387 */ /* 0x000fe80000100800 */
[----:B------:R-:W4:Y:S01]  /*176b30*/  LDL.LU R59, [R1+0x4ab0] ;  /* 0x004ab000013b7983 */ /* 0x000f220000300800 */
[----:B------:R-:W-:-:S03]  /*176b40*/  IADD3.X R13, R13, R0, RZ, P4, !PT ;  /* 0x000000000d0d7210 */ /* 0x000fc600027fe4ff */
[----:B------:R-:W4:Y:S04]  /*176b50*/  LDL.LU R23, [R1+0x4abc] ;  /* 0x004abc0001177983 */ /* 0x000f280000300800 */
[----:B------:R1:W-:Y:S01]  /*176b60*/  LDGSTS.E [R4+0x16500], [R6.64], P1 ;  /* 0x1650000006047fae */ /* 0x0003e20008921844 */
[----:B------:R-:W-:Y:S02]  /*176b70*/  IADD3 R11, P4, R11, R3, RZ ;  /* 0x000000030b0b7210 */ /* 0x000fe40007f9e0ff */
[----:B-1----:R-:W-:Y:S01]  /*176b80*/  MOV R7, R10 ;  /* 0x0000000a00077202 */ /* 0x002fe20000000f00 */
[----:B------:R-:W-:-:S05]  /*176b90*/  IMAD.MOV.U32 R6, RZ, RZ, R9 ;  /* 0x000000ffff067224 */ /* 0x000fca00078e0009 */
[----:B------:R1:W-:Y:S01]  /*176ba0*/  LDGSTS.E [R4+0x16580], [R6.64], P0 ;  /* 0x1658000006047fae */ /* 0x0003e20008121844 */
[----:B----4-:R-:W-:Y:S01]  /*176bb0*/  IMAD.X R31, R31, 0x1, R0, P2 ;  /* 0x000000011f1f7824 */ /* 0x010fe200010e0600 */
[----:B------:R-:W-:-:S04]  /*176bc0*/  IADD3 R65, P2, R65, R3, RZ ;  /* 0x0000000341417210 */ /* 0x000fc80007f5e0ff */
[----:B------:R-:W-:Y:S04]  /*176bd0*/  STL [R1+0x4aa0], R31 ;  /* 0x004aa01f01007387 */ /* 0x000fe80000100800 */
[----:B------:R4:W-:Y:S04]  /*176be0*/  STL [R1+0x5590], R13 ;  /* 0x0055900d01007387 */ /* 0x0009e80000100800 */
[----:B------:R-:W2:Y:S04]  /*176bf0*/  LDL.LU R14, [R1+0x4ac4] ;  /* 0x004ac400010e7983 */ /* 0x000ea80000300800 */
[----:B------:R1:W-:Y:S04]  /*176c00*/  STL [R1+0x559c], R11 ;  /* 0x00559c0b01007387 */ /* 0x0003e80000100800 */
[----:B------:R-:W2:Y:S04]  /*176c10*/  LDL.LU R10, [R1+0x55a8] ;  /* 0x0055a800010a7983 */ /* 0x000ea80000300800 */
[----:B------:R-:W2:Y:S04]  /*176c20*/  LDL.LU R9, [R1+0x5694] ;  /* 0x0056940001097983 */ /* 0x000ea80000300800 */
[----:B------:R-:W-:Y:S04]  /*176c30*/  STL [R1+0x4aac], R65 ;  /* 0x004aac4101007387 */ /* 0x000fe80000100800 */
[----:B------:R-:W2:Y:S01]  /*176c40*/  LDL.LU R29, [R1+0x4ab8] ;  /* 0x004ab800011d7983 */ /* 0x000ea20000300800 */
[----:B---3--:R-:W-:-:S02]  /*176c50*/  IADD3.X R12, R12, R0, RZ, P4, !PT ;  /* 0x000000000c0c7210 */ /* 0x008fc400027fe4ff */
[----:B----4-:R-:W-:Y:S01]  /*176c60*/  IADD3 R16, P4, R16, R3, RZ ;  /* 0x0000000310107210 */ /* 0x010fe20007f9e0ff */
[----:B------:R-:W-:-:S05]  /*176c70*/  IMAD.X R66, R66, 0x1, R0, P2 ;  /* 0x0000000142427824 */ /* 0x000fca00010e0600 */
[----:B------:R-:W-:Y:S04]  /*176c80*/  STL [R1+0x4aa8], R66 ;  /* 0x004aa84201007387 */ /* 0x000fe80000100800 */
[----:B------:R-:W-:Y:S04]  /*176c90*/  STL.64 [R1+0x89f0], R66 ;  /* 0x0089f04201007387 */ /* 0x000fe80000100a00 */
[----:B------:R3:W-:Y:S04]  /*176ca0*/  STL [R1+0x5598], R12 ;  /* 0x0055980c01007387 */ /* 0x0007e80000100800 */
[----:B------:R-:W-:Y:S04]  /*176cb0*/  STL [R1+0x55a4], R16 ;  /* 0x0055a41001007387 */ /* 0x000fe80000100800 */
[----:B------:R-:W4:Y:S01]  /*176cc0*/  LDL.LU R15, [R1+0x4ac0] ;  /* 0x004ac000010f7983 */ /* 0x000f220000300800 */
[----:B-1----:R-:W-:Y:S01]  /*176cd0*/  MOV R7, R13 ;  /* 0x0000000d00077202 */ /* 0x002fe20000000f00 */
[----:B------:R-:W-:-:S02]  /*176ce0*/  IMAD.MOV.U32 R6, RZ, RZ, R8 ;  /* 0x000000ffff067224 */ /* 0x000fc400078e0008 */
[----:B------:R-:W4:Y:S04]  /*176cf0*/  LDL.LU R13, [R1+0x5690] ;  /* 0x00569000010d7983 */ /* 0x000f280000300800 */
[----:B------:R-:W4:Y:S01]  /*176d00*/  LDL.LU R8, [R1+0x569c] ;  /* 0x00569c0001087983 */ /* 0x000f220000300800 */
[-C--:B------:R-:W-:Y:S02]  /*176d10*/  IADD3 R58, P2, R58, R3.reuse, RZ ;  /* 0x000000033a3a7210 */ /* 0x080fe40007f5e0ff */
[----:B------:R-:W-:Y:S01]  /*176d20*/  IADD3.X R17, R17, R0, RZ, P4, !PT ;  /* 0x0000000011117210 */ /* 0x000fe200027fe4ff */
[----:B------:R1:W-:Y:S01]  /*176d30*/  LDGSTS.E [R4+0x17400], [R6.64], P5 ;  /* 0x1740000006047fae */ /* 0x0003e2000a921844 */
[----:B------:R-:W-:-:S03]  /*176d40*/  IADD3 R5, P4, R5, R3, RZ ;  /* 0x0000000305057210 */ /* 0x000fc60007f9e0ff */
[----:B------:R-:W-:Y:S04]  /*176d50*/  STL [R1+0x4ab4], R58 ;  /* 0x004ab43a01007387 */ /* 0x000fe80000100800 */
[----:B------:R-:W4:Y:S01]  /*176d60*/  LDL.LU R163, [R1+0x4acc] ;  /* 0x004acc0001a37983 */ /* 0x000f220000300800 */
[----:B------:R-:W-:Y:S01]  /*176d70*/  IMAD.X R59, R59, 0x1, R0, P2 ;  /* 0x000000013b3b7824 */ /* 0x000fe200010e0600 */
[----:B-1----:R-:W-:Y:S01]  /*176d80*/  MOV R7, R12 ;  /* 0x0000000c00077202 */ /* 0x002fe20000000f00 */
[----:B------:R-:W-:Y:S01]  /*176d90*/  IMAD.MOV.U32 R6, RZ, RZ, R11 ;  /* 0x000000ffff067224 */ /* 0x000fe200078e000b */
[----:B------:R-:W-:Y:S02]  /*176da0*/  IADD3 R23, P2, R23, R3, RZ ;  /* 0x0000000317177210 */ /* 0x000fe40007f5e0ff */
[----:B------:R-:W-:Y:S04]  /*176db0*/  STL [R1+0x4ab0], R59 ;  /* 0x004ab03b01007387 */ /* 0x000fe80000100800 */
[----:B------:R-:W-:Y:S04]  /*176dc0*/  STL.64 [R1+0x89f8], R58 ;  /* 0x0089f83a01007387 */ /* 0x000fe80000100a00 */
[----:B------:R-:W-:Y:S04]  /*176dd0*/  STL [R1+0x55a0], R17 ;  /* 0x0055a01101007387 */ /* 0x000fe80000100800 */
[----:B------:R-:W-:Y:S04]  /*176de0*/  STL [R1+0x55ac], R5 ;  /* 0x0055ac0501007387 */ /* 0x000fe80000100800 */
[----:B------:R-:W4:Y:S04]  /*176df0*/  LDL.LU R11, [R1+0x5698] ;  /* 0x00569800010b7983 */ /* 0x000f280000300800 */
[----:B---3--:R-:W3:Y:S04]  /*176e00*/  LDL.LU R12, [R1+0x56a4] ;  /* 0x0056a400010c7983 */ /* 0x008ee80000300800 */
[----:B------:R-:W-:Y:S04]  /*176e10*/  STL [R1+0x4abc], R23 ;  /* 0x004abc1701007387 */ /* 0x000fe80000100800 */
[----:B------:R-:W-:Y:S04]  /*176e20*/  STL [R1+0x8a00], R23 ;  /* 0x008a001701007387 */ /* 0x000fe80000100800 */
[----:B------:R-:W3:Y:S04]  /*176e30*/  LDL.LU R164, [R1+0x4ac8] ;  /* 0x004ac80001a47983 */ /* 0x000ee80000300800 */
[----:B------:R-:W3:Y:S04]  /*176e40*/  LDL.LU R161, [R1+0x4ad4] ;  /* 0x004ad40001a17983 */ /* 0x000ee80000300800 */
[----:B------:R-:W3:Y:S04]  /*176e50*/  LDL.LU R159, [R1+0x4adc] ;  /* 0x004adc00019f7983 */ /* 0x000ee80000300800 */
[----:B------:R1:W-:Y:S01]  /*176e60*/  LDGSTS.E [R4+0x17480], [R6.64], P3 ;  /* 0x1748000006047fae */ /* 0x0003e20009921844 */
[----:B--2---:R-:W-:-:S02]  /*176e70*/  IADD3.X R10, R10, R0, RZ, P4, !PT ;  /* 0x000000000a0a7210 */ /* 0x004fc400027fe4ff */
[-C--:B------:R-:W-:Y:S01]  /*176e80*/  IADD3 R9, P4, R9, R3.reuse, RZ ;  /* 0x0000000309097210 */ /* 0x080fe20007f9e0ff */
[----:B------:R-:W-:Y:S01]  /*176e90*/  IMAD.X R29, R29, 0x1, R0, P2 ;  /* 0x000000011d1d7824 */ /* 0x000fe200010e0600 */
[----:B------:R-:W-:-:S05]  /*176ea0*/  IADD3 R14, P2, R14, R3, RZ ;  /* 0x000000030e0e7210 */ /* 0x000fca0007f5e0ff */
[----:B------:R2:W-:Y:S04]  /*176eb0*/  STL [R1+0x4ac4], R14 ;  /* 0x004ac40e01007387 */ /* 0x0005e80000100800 */
[----:B--2---:R-:W2:Y:S04]  /*176ec0*/  LDL.LU R14, [R1+0x56ac] ;  /* 0x0056ac00010e7983 */ /* 0x004ea80000300800 */
[----:B------:R-:W-:Y:S04]  /*176ed0*/  STL [R1+0x4ab8], R29 ;  /* 0x004ab81d01007387 */ /* 0x000fe80000100800 */
[----:B------:R-:W-:Y:S04]  /*176ee0*/  STL [R1+0x8a04], R29 ;  /* 0x008a041d01007387 */ /* 0x000fe80000100800 */
[----:B------:R-:W-:Y:S04]  /*176ef0*/  STL [R1+0x55a8], R10 ;  /* 0x0055a80a01007387 */ /* 0x000fe80000100800 */
[----:B------:R-:W-:Y:S04]  /*176f00*/  STL [R1+0x5694], R9 ;  /* 0x0056940901007387 */ /* 0x000fe80000100800 */
[----:B------:R-:W2:Y:S04]  /*176f10*/  LDL.LU R18, [R1+0x56a0] ;  /* 0x0056a00001127983 */ /* 0x000ea80000300800 */
[----:B------:R-:W2:Y:S01]  /*176f20*/  LDL.LU R162, [R1+0x4ad0] ;  /* 0x004ad00001a27983 */ /* 0x000ea20000300800 */
[----:B-1----:R-:W-:Y:S01]  /*176f30*/  IMAD.MOV.U32 R6, RZ, RZ, R16 ;  /* 0x000000ffff067224 */ /* 0x002fe200078e0010 */
[----:B------:R-:W-:Y:S01]  /*176f40*/  MOV R7, R17 ;  /* 0x0000001100077202 */ /* 0x000fe20000000f00 */
[----:B----4-:R-:W-:Y:S01]  /*176f50*/  IMAD.X R15, R15, 0x1, R0, P2 ;  /* 0x000000010f0f7824 */ /* 0x010fe200010e0600 */
[----:B------:R-:W4:Y:S04]  /*176f60*/  LDL.LU R160, [R1+0x4ad8] ;  /* 0x004ad80001a07983 */ /* 0x000f280000300800 */
[----:B------:R1:W-:Y:S01]  /*176f70*/  LDGSTS.E [R4+0x17500], [R6.64], P1 ;  /* 0x1750000006047fae */ /* 0x0003e20008921844 */
[----:B------:R-:W-:-:S03]  /*176f80*/  IADD3.X R13, R13, R0, RZ, P4, !PT ;  /* 0x000000000d0d7210 */ /* 0x000fc600027fe4ff */
[----:B------:R1:W-:Y:S01]  /*176f90*/  STL [R1+0x4ac0], R15 ;  /* 0x004ac00f01007387 */ /* 0x0003e20000100800 */
[----:B------:R-:W-:Y:S01]  /*176fa0*/  IADD3 R8, P4, R8, R3, RZ ;  /* 0x0000000308087210 */ /* 0x000fe20007f9e0ff */
[----:B-1----:R-:W-:Y:S02]  /*176fb0*/  IMAD.MOV.U32 R6, RZ, RZ, R5 ;  /* 0x000000ffff067224 */ /* 0x002fe400078e0005 */
[----:B------:R-:W4:Y:S01]  /*176fc0*/  LDL.LU R5, [R1+0x4ae4] ;  /* 0x004ae40001057983 */ /* 0x000f220000300800 */
[----:B------:R-:W-:-:S03]  /*176fd0*/  MOV R7, R10 ;  /* 0x0000000a00077202 */ /* 0x000fc60000000f00 */
[----:B------:R1:W-:Y:S04]  /*176fe0*/  STL [R1+0x5690], R13 ;  /* 0x0056900d01007387 */ /* 0x0003e80000100800 */
[----:B------:R-:W4:Y:S04]  /*176ff0*/  LDL.LU R15, [R1+0x56a8] ;  /* 0x0056a800010f7983 */ /* 0x000f280000300800 */
[----:B------:R1:W-:Y:S04]  /*177000*/  STL [R1+0x569c], R8 ;  /* 0x00569c0801007387 */ /* 0x0003e80000100800 */
[----:B------:R-:W4:Y:S01]  /*177010*/  LDL.LU R10, [R1+0x5874] ;  /* 0x00587400010a7983 */ /* 0x000f220000300800 */
[----:B------:R-:W-:-:S03]  /*177020*/  IADD3 R163, P2, R163, R3, RZ ;  /* 0x00000003a3a37210 */ /* 0x000fc60007f5e0ff */
[----:B------:R1:W-:Y:S04]  /*177030*/  LDGSTS.E [R4+0x17580], [R6.64], P0 ;  /* 0x1758000006047fae */ /* 0x0003e80008121844 */
[----:B------:R-:W-:Y:S01]  /*177040*/  STL [R1+0x4acc], R163 ;  /* 0x004acca301007387 */ /* 0x000fe20000100800 */
[----:B------:R-:W-:Y:S02]  /*177050*/  IADD3.X R11, R11, R0, RZ, P4, !PT ;  /* 0x000000000b0b7210 */ /* 0x000fe400027fe4ff */
[-C--:B---3--:R-:W-:Y:S01]  /*177060*/  IADD3 R12, P4, R12, R3.reuse, RZ ;  /* 0x000000030c0c7210 */ /* 0x088fe20007f9e0ff */
[----:B-1----:R-:W-:Y:S02]  /*177070*/  IMAD.MOV.U32 R6, RZ, RZ, R9 ;  /* 0x000000ffff067224 */ /* 0x002fe400078e0009 */
[----:B------:R-:W-:Y:S01]  /*177080*/  IMAD.X R164, R164, 0x1, R0, P2 ;  /* 0x00000001a4a47824 */ /* 0x000fe200010e0600 */
[----:B------:R-:W-:-:S04]  /*177090*/  IADD3 R161, P2, R161, R3, RZ ;  /* 0x00000003a1a17210 */ /* 0x000fc80007f5e0ff */
[----:B------:R-:W-:Y:S04]  /*1770a0*/  STL [R1+0x4ac8], R164 ;  /* 0x004ac8a401007387 */ /* 0x000fe80000100800 */
[----:B------:R-:W-:Y:S04]  /*1770b0*/  STL [R1+0x8488], R164 ;  /* 0x008488a401007387 */ /* 0x000fe80000100800 */
[----:B------:R1:W-:Y:S04]  /*1770c0*/  STL [R1+0x5698], R11 ;  /* 0x0056980b01007387 */ /* 0x0003e80000100800 */
[----:B------:R-:W-:Y:S04]  /*1770d0*/  STL [R1+0x8608], R165 ;  /* 0x008608a501007387 */ /* 0x000fe80000100800 */
[----:B------:R-:W-:Y:S04]  /*1770e0*/  STL [R1+0x56a4], R12 ;  /* 0x0056a40c01007387 */ /* 0x000fe80000100800 */
[----:B------:R-:W3:Y:S01]  /*1770f0*/  LDL.LU R20, [R1+0x4ae0] ;  /* 0x004ae00001147983 */ /* 0x000ee20000300800 */
[----:B------:R-:W-:-:S03]  /*177100*/  MOV R7, R13 ;  /* 0x0000000d00077202 */ /* 0x000fc60000000f00 */
[----:B------:R-:W3:Y:S04]  /*177110*/  LDL.LU R9, [R1+0x4aec] ;  /* 0x004aec0001097983 */ /* 0x000ee80000300800 */
[----:B------:R-:W3:Y:S04]  /*177120*/  LDL.LU R17, [R1+0x5870] ;  /* 0x0058700001117983 */ /* 0x000ee80000300800 */
[----:B------:R-:W3:Y:S04]  /*177130*/  LDL.LU R21, [R1+0x587c] ;  /* 0x00587c0001157983 */ /* 0x000ee80000300800 */
[----:B------:R-:W3:Y:S04]  /*177140*/  LDL.LU R19, [R1+0x5884] ;  /* 0x0058840001137983 */ /* 0x000ee80000300800 */
[----:B------:R-:W-:Y:S04]  /*177150*/  STL [R1+0x4ad4], R161 ;  /* 0x004ad4a101007387 */ /* 0x000fe80000100800 */
[----:B------:R1:W-:Y:S02]  /*177160*/  LDGSTS.E [R4+0x18400], [R6.64], P5 ;  /* 0x1840000006047fae */ /* 0x0003e4000a921844 */
[----:B-1----:R-:W-:Y:S01]  /*177170*/  IMAD.MOV.U32 R6, RZ, RZ, R8 ;  /* 0x000000ffff067224 */ /* 0x002fe200078e0008 */
[----:B--2---:R-:W-:Y:S01]  /*177180*/  IADD3.X R18, R18, R0, RZ, P4, !PT ;  /* 0x0000000012127210 */ /* 0x004fe200027fe4ff */
[----:B------:R-:W-:Y:S01]  /*177190*/  IMAD.X R162, R162, 0x1, R0, P2 ;  /* 0x00000001a2a27824 */ /* 0x000fe200010e0600 */
[----:B------:R-:W-:-:S04]  /*1771a0*/  IADD3 R14, P4, R14, R3, RZ ;  /* 0x000000030e0e7210 */ /* 0x000fc80007f9e0ff */
[----:B------:R-:W-:Y:S04]  /*1771b0*/  STL [R1+0x4ad0], R162 ;  /* 0x004ad0a201007387 */ /* 0x000fe80000100800 */
[----:B------:R-:W-:Y:S04]  /*1771c0*/  STL.64 [R1+0x8610], R162 ;  /* 0x008610a201007387 */ /* 0x000fe80000100a00 */
[----:B------:R-:W-:Y:S04]  /*1771d0*/  STL [R1+0x56a0], R18 ;  /* 0x0056a01201007387 */ /* 0x000fe80000100800 */
[----:B------:R-:W-:Y:S04]  /*1771e0*/  STL [R1+0x56ac], R14 ;  /* 0x0056ac0e01007387 */ /* 0x000fe80000100800 */
[----:B------:R-:W2:Y:S04]  /*1771f0*/  LDL.LU R13, [R1+0x4ae8] ;  /* 0x004ae800010d7983 */ /* 0x000ea80000300800 */
[----:B------:R-:W2:Y:S01]  /*177200*/  LDL.LU R8, [R1+0x4af4] ;  /* 0x004af40001087983 */ /* 0x000ea20000300800 */
[----:B------:R-:W-:-:S03]  /*177210*/  IADD3 R159, P2, R159, R3, RZ ;  /* 0x000000039f9f7210 */ /* 0x000fc60007f5e0ff */
[----:B------:R-:W2:Y:S01]  /*177220*/  LDL.LU R23, [R1+0x5878] ;  /* 0x0058780001177983 */ /* 0x000ea20000300800 */
[----:B------:R-:W-:Y:S01]  /*177230*/  MOV R7, R11 ;  /* 0x0000000b00077202 */ /* 0x000fe20000000f00 */
[----:B----4-:R-:W-:Y:S01]  /*177240*/  IMAD.X R160, R160, 0x1, R0, P2 ;  /* 0x00000001a0a07824 */ /* 0x010fe200010e0600 */
[----:B------:R-:W-:Y:S01]  /*177250*/  IADD3 R5, P2, R5, R3, RZ ;  /* 0x0000000305057210 */ /* 0x000fe20007f5e0ff */
[----:B------:R-:W4:Y:S04]  /*177260*/  LDL.LU R16, [R1+0x588c] ;  /* 0x00588c0001107983 */ /* 0x000f280000300800 */
[----:B------:R-:W-:Y:S04]  /*177270*/  STL [R1+0x4adc], R159 ;  /* 0x004adc9f01007387 */ /* 0x000fe80000100800 */
[----:B------:R-:W4:Y:S01]  /*177280*/  LDL.LU R11, [R1+0x4af0] ;  /* 0x004af000010b7983 */ /* 0x000f220000300800 */
[----:B------:R-:W-:-:S03]  /*177290*/  IADD3.X R15, R15, R0, RZ, P4, !PT ;  /* 0x000000000f0f7210 */ /* 0x000fc600027fe4ff */
[----:B------:R1:W-:Y:S01]  /*1772a0*/  STL [R1+0x4ae4], R5 ;  /* 0x004ae40501007387 */ /* 0x0003e20000100800 */
[----:B------:R-:W-:-:S03]  /*1772b0*/  IADD3 R10, P4, R10, R3, RZ ;  /* 0x000000030a0a7210 */ /* 0x000fc60007f9e0ff */
[----:B------:R1:W-:Y:S04]  /*1772c0*/  LDGSTS.E [R4+0x18480], [R6.64], P3 ;  /* 0x1848000006047fae */ /* 0x0003e80009921844 */
[----:B-1----:R-:W4:Y:S04]  /*1772d0*/  LDL.LU R5, [R1+0x4afc] ;  /* 0x004afc0001057983 */ /* 0x002f280000300800 */
[----:B------:R-:W4:Y:S04]  /*1772e0*/  LDL.LU R22, [R1+0x5880] ;  /* 0x0058800001167983 */ /* 0x000f280000300800 */
[----:B------:R-:W-:Y:S01]  /*1772f0*/  STL [R1+0x4ad8], R160 ;  /* 0x004ad8a001007387 */ /* 0x000fe20000100800 */
[----:B------:R-:W-:-:S03]  /*177300*/  MOV R7, R18 ;  /* 0x0000001200077202 */ /* 0x000fc60000000f00 */
[----:B------:R-:W-:Y:S04]  /*177310*/  STL.64 [R1+0x8618], R160 ;  /* 0x008618a001007387 */ /* 0x000fe80000100a00 */
[----:B------:R-:W-:Y:S04]  /*177320*/  STL [R1+0x56a8], R15 ;  /* 0x0056a80f01007387 */ /* 0x000fe80000100800 */
[----:B------:R-:W-:Y:S04]  /*177330*/  STL [R1+0x5874], R10 ;  /* 0x0058740a01007387 */ /* 0x000fe80000100800 */
[----:B------:R-:W4:Y:S01]  /*177340*/  LDL.LU R18, [R1+0x4af8] ;  /* 0x004af80001127983 */ /* 0x000f220000300800 */
[----:B------:R-:W-:-:S03]  /*177350*/  IMAD.MOV.U32 R6, RZ, RZ, R12 ;  /* 0x000000ffff067224 */ /* 0x000fc600078e000c */
[----:B------:R-:W4:Y:S04]  /*177360*/  LDL.LU R12, [R1+0x5954] ;  /* 0x00595400010c7983 */ /* 0x000f280000300800 */
[----:B------:R1:W-:Y:S01]  /*177370*/  LDGSTS.E [R4+0x18500], [R6.64], P1 ;  /* 0x1850000006047fae */ /* 0x0003e20008921844 */
[----:B---3--:R-:W-:Y:S01]  /*177380*/  IMAD.X R20, R20, 0x1, R0, P2 ;  /* 0x0000000114147824 */ /* 0x008fe200010e0600 */
[----:B------:R-:W-:Y:S01]  /*177390*/  IADD3 R9, P2, R9, R3, RZ ;  /* 0x0000000309097210 */ /* 0x000fe20007f5e0ff */
[----:B-1----:R-:W-:Y:S01]  /*1773a0*/  IMAD.MOV.U32 R6, RZ, RZ, R14 ;  /* 0x000000ffff067224 */ /* 0x002fe200078e000e */
[----:B------:R-:W-:-:S03]  /*1773b0*/  IADD3.X R17, R17, R0, RZ, P4, !PT ;  /* 0x0000000011117210 */ /* 0x000fc600027fe4ff */
[----:B------:R1:W-:Y:S01]  /*1773c0*/  STL [R1+0x4aec], R9 ;  /* 0x004aec0901007387 */ /* 0x0003e20000100800 */
[----:B------:R-:W-:Y:S02]  /*1773d0*/  IADD3 R21, P4, R21, R3, RZ ;  /* 0x0000000315157210 */ /* 0x000fe40007f9e0ff */
[----:B------:R-:W-:Y:S01]  /*1773e0*/  MOV R7, R15 ;  /* 0x0000000f00077202 */ /* 0x000fe20000000f00 */
[----:B-1----:R-:W4:Y:S04]  /*1773f0*/  LDL.LU R9, [R1+0x4b04] ;  /* 0x004b040001097983 */ /* 0x002f280000300800 */
[----:B------:R1:W-:Y:S04]  /*177400*/  STL [R1+0x4ae0], R20 ;  /* 0x004ae01401007387 */ /* 0x0003e80000100800 */
[----:B------:R2:W-:Y:S04]  /*177410*/  LDGSTS.E [R4+0x18580], [R6.64], P0 ;  /* 0x1858000006047fae */ /* 0x0005e80008121844 */
[----:B-1----:R-:W4:Y:S04]  /*177420*/  LDL.LU R20, [R1+0x5888] ;  /* 0x0058880001147983 */ /* 0x002f280000300800 */
[----:B------:R-:W4:Y:S04]  /*177430*/  LDL.LU R14, [R1+0x595c] ;  /* 0x00595c00010e7983 */ /* 0x000f280000300800 */
[----:B------:R-:W-:Y:S04]  /*177440*/  STL [R1+0x5870], R17 ;  /* 0x0058701101007387 */ /* 0x000fe80000100800 */
[----:B------:R-:W-:Y:S04]  /*177450*/  STL [R1+0x587c], R21 ;  /* 0x00587c1501007387 */ /* 0x000fe80000100800 */
[----:B------:R-:W4:Y:S01]  /*177460*/  LDL.LU R15, [R1+0x4b00] ;  /* 0x004b0000010f7983 */ /* 0x000f220000300800 */
[----:B--2---:R-:W-:Y:S01]  /*177470*/  IMAD.X R13, R13, 0x1, R0, P2 ;  /* 0x000000010d0d7824 */ /* 0x004fe200010e0600 */
[----:B------:R-:W-:-:S05]  /*177480*/  IADD3 R8, P2, R8, R3, RZ ;  /* 0x0000000308087210 */ /* 0x000fca0007f5e0ff */
[----:B------:R1:W-:Y:S04]  /*177490*/  STL [R1+0x4af4], R8 ;  /* 0x004af40801007387 */ /* 0x0003e80000100800 */
[----:B------:R2:W-:Y:S04]  /*1774a0*/  STL [R1+0x4ae8], R13 ;  /* 0x004ae80d01007387 */ /* 0x0005e80000100800 */
[----:B-1----:R-:W3:Y:S01]  /*1774b0*/  LDL.LU R8, [R1+0x4b0c] ;  /* 0x004b0c0001087983 */ /* 0x002ee20000300800 */
[----:B------:R-:W-:Y:S01]  /*1774c0*/  IADD3.X R23, R23, R0, RZ, P4, !PT ;  /* 0x0000000017177210 */ /* 0x000fe200027fe4ff */
[----:B----4-:R-:W-:Y:S01]  /*1774d0*/  IMAD.X R11, R11, 0x1, R0, P2 ;  /* 0x000000010b0b7824 */ /* 0x010fe200010e0600 */
[----:B------:R-:W-:Y:S01]  /*1774e0*/  IADD3 R19, P4, R19, R3, RZ ;  /* 0x0000000313137210 */ /* 0x000fe20007f9e0ff */
[----:B--2---:R-:W2:Y:S01]  /*1774f0*/  LDL.LU R13, [R1+0x5950] ;  /* 0x00595000010d7983 */ /* 0x004ea20000300800 */
[----:B------:R-:W-:-:S03]  /*177500*/  IMAD.MOV.U32 R6, RZ, RZ, R10 ;  /* 0x000000ffff067224 */ /* 0x000fc600078e000a */
[----:B------:R-:W3:Y:S04]  /*177510*/  LDL.LU R10, [R1+0x5964] ;  /* 0x00596400010a7983 */ /* 0x000ee80000300800 */
[----:B------:R-:W-:Y:S01]  /*177520*/  STL [R1+0x5878], R23 ;  /* 0x0058781701007387 */ /* 0x000fe20000100800 */
[----:B------:R-:W-:-:S03]  /*177530*/  IADD3 R5, P2, R5, R3, RZ ;  /* 0x0000000305057210 */ /* 0x000fc60007f5e0ff */
[----:B------:R-:W-:Y:S04]  /*177540*/  STL [R1+0x5884], R19 ;  /* 0x0058841301007387 */ /* 0x000fe80000100800 */
[----:B------:R1:W-:Y:S01]  /*177550*/  STL [R1+0x4af0], R11 ;  /* 0x004af00b01007387 */ /* 0x0003e20000100800 */
[----:B------:R-:W-:Y:S02]  /*177560*/  MOV R7, R17 ;  /* 0x0000001100077202 */ /* 0x000fe40000000f00 */
[----:B------:R-:W-:Y:S02]  /*177570*/  IADD3.X R22, R22, R0, RZ, P4, !PT ;  /* 0x0000000016167210 */ /* 0x000fe400027fe4ff */
[----:B------:R-:W-:Y:S01]  /*177580*/  IADD3 R16, P4, R16, R3, RZ ;  /* 0x0000000310107210 */ /* 0x000fe20007f9e0ff */
[----:B------:R1:W-:Y:S04]  /*177590*/  LDGSTS.E [R4+0x19400], [R6.64], P5 ;  /* 0x1940000006047fae */ /* 0x0003e8000a921844 */
[----:B-1----:R-:W3:Y:S04]  /*1775a0*/  LDL.LU R11, [R1+0x4b08] ;  /* 0x004b0800010b7983 */ /* 0x002ee80000300800 */
[----:B------:R1:W-:Y:S01]  /*1775b0*/  STL [R1+0x4afc], R5 ;  /* 0x004afc0501007387 */ /* 0x0003e20000100800 */
[----:B------:R-:W-:-:S03]  /*1775c0*/  IMAD.X R18, R18, 0x1, R0, P2 ;  /* 0x0000000112127824 */ /* 0x000fc600010e0600 */
[----:B-1----:R-:W3:Y:S01]  /*1775d0*/  LDL.LU R5, [R1+0x4b14] ;  /* 0x004b140001057983 */ /* 0x002ee20000300800 */
[----:B------:R-:W-:-:S03]  /*1775e0*/  IMAD.MOV.U32 R6, RZ, RZ, R21 ;  /* 0x000000ffff067224 */ /* 0x000fc600078e0015 */
[----:B------:R-:W3:Y:S04]  /*1775f0*/  LDL.LU R17, [R1+0x5958] ;  /* 0x0059580001117983 */ /* 0x000ee80000300800 */
[----:B------:R-:W-:Y:S04]  /*177600*/  STL [R1+0x5880], R22 ;  /* 0x0058801601007387 */ /* 0x000fe80000100800 */
[----:B------:R-:W-:Y:S04]  /*177610*/  STL [R1+0x588c], R16 ;  /* 0x00588c1001007387 */ /* 0x000fe80000100800 */
[----:B------:R-:W3:Y:S04]  /*177620*/  LDL.LU R21, [R1+0x596c] ;  /* 0x00596c0001157983 */ /* 0x000ee80000300800 */
[----:B------:R1:W-:Y:S04]  /*177630*/  STL [R1+0x4af8], R18 ;  /* 0x004af81201007387 */ /* 0x0003e80000100800 */
[----:B-1----:R-:W3:Y:S01]  /*177640*/  LDL.LU R18, [R1+0x4b10] ;  /* 0x004b100001127983 */ /* 0x002ee20000300800 */
[----:B------:R-:W-:-:S02]  /*177650*/  IADD3 R9, P2, R9, R3, RZ ;  /* 0x0000000309097210 */ /* 0x000fc40007f5e0ff */
[----:B------:R-:W-:-:S03]  /*177660*/  MOV R7, R23 ;  /* 0x0000001700077202 */ /* 0x000fc60000000f00 */
[----:B------:R1:W-:Y:S04]  /*177670*/  STL [R1+0x4b04], R9 ;  /* 0x004b040901007387 */ /* 0x0003e80000100800 */
[----:B------:R1:W-:Y:S01]  /*177680*/  LDGSTS.E [R4+0x19480], [R6.64], P3 ;  /* 0x1948000006047fae */ /* 0x0003e20009921844 */
[----:B------:R-:W-:Y:S02]  /*177690*/  IADD3.X R20, R20, R0, RZ, P4, !PT ;  /* 0x0000000014147210 */ /* 0x000fe400027fe4ff */
[----:B------:R-:W-:Y:S01]  /*1776a0*/  IADD3 R12, P4, R12, R3, RZ ;  /* 0x000000030c0c7210 */ /* 0x000fe20007f9e0ff */
[----:B-1----:R-:W3:Y:S04]  /*1776b0*/  LDL.LU R9, [R1+0x4b1c] ;  /* 0x004b1c0001097983 */ /* 0x002ee80000300800 */
[----:B------:R-:W3:Y:S01]  /*1776c0*/  LDL.LU R24, [R1+0x5960] ;  /* 0x0059600001187983 */ /* 0x000ee20000300800 */
[----:B------:R-:W-:-:S03]  /*1776d0*/  IMAD.MOV.U32 R6, RZ, RZ, R19 ;  /* 0x000000ffff067224 */ /* 0x000fc600078e0013 */
[----:B------:R-:W3:Y:S01]  /*1776e0*/  LDL.LU R19, [R1+0x5a34] ;  /* 0x005a340001137983 */ /* 0x000ee20000300800 */
[----:B------:R-:W-:-:S03]  /*1776f0*/  IMAD.X R15, R15, 0x1, R0, P2 ;  /* 0x000000010f0f7824 */ /* 0x000fc600010e0600 */
[----:B------:R-:W-:Y:S04]  /*177700*/  STL [R1+0x5888], R20 ;  /* 0x0058881401007387 */ /* 0x000fe80000100800 */
[----:B------:R-:W-:Y:S04]  /*177710*/  STL [R1+0x5954], R12 ;  /* 0x0059540c01007387 */ /* 0x000fe80000100800 */
[----:B------:R-:W3:Y:S02]  /*177720*/  LDL.LU R25, [R1+0x4b18] ;  /* 0x004b180001197983 */ /* 0x000ee40000300800 */
[----:B---3--:R-:W-:-:S05]  /*177730*/  IADD3 R8, P2, R8, R3, RZ ;  /* 0x0000000308087210 */ /* 0x008fca0007f5e0ff */
[----:B------:R1:W-:Y:S04]  /*177740*/  STL [R1+0x4b0c], R8 ;  /* 0x004b0c0801007387 */ /* 0x0003e80000100800 */
[----:B------:R3:W-:Y:S04]  /*177750*/  STL [R1+0x4b00], R15 ;  /* 0x004b000f01007387 */ /* 0x0007e80000100800 */
[----:B-1----:R-:W4:Y:S01]  /*177760*/  LDL.LU R8, [R1+0x4b24] ;  /* 0x004b240001087983 */ /* 0x002f220000300800 */
[----:B------:R-:W-:Y:S02]  /*177770*/  MOV R7, R22 ;  /* 0x0000001600077202 */ /* 0x000fe40000000f00 */
[----:B--2---:R-:W-:Y:S01]  /*177780*/  IADD3.X R13, R13, R0, RZ, P4, !PT ;  /* 0x000000000d0d7210 */ /* 0x004fe200027fe4ff */
[----:B------:R-:W2:Y:S01]  /*177790*/  LDL.LU R22, [R1+0x5968] ;  /* 0x0059680001167983 */ /* 0x000ea20000300800 */
[----:B------:R-:W-:-:S03]  /*1777a0*/  IADD3 R14, P4, R14, R3, RZ ;  /* 0x000000030e0e7210 */ /* 0x000fc60007f9e0ff */
[----:B---3--:R-:W3:Y:S04]  /*1777b0*/  LDL.LU R15, [R1+0x5a3c] ;  /* 0x005a3c00010f7983 */ /* 0x008ee80000300800 */
[----:B------:R1:W-:Y:S01]  /*1777c0*/  LDGSTS.E [R4+0x19500], [R6.64], P1 ;  /* 0x1950000006047fae */ /* 0x0003e20008921844 */
[----:B------:R-:W-:-:S03]  /*1777d0*/  IMAD.X R11, R11, 0x1, R0, P2 ;  /* 0x000000010b0b7824 */ /* 0x000fc600010e0600 */
[----:B------:R-:W-:Y:S04]  /*1777e0*/  STL [R1+0x5950], R13 ;  /* 0x0059500d01007387 */ /* 0x000fe80000100800 */
[----:B------:R-:W-:Y:S01]  /*1777f0*/  STL [R1+0x595c], R14 ;  /* 0x00595c0e01007387 */ /* 0x000fe20000100800 */
[----:B-1----:R-:W-:Y:S01]  /*177800*/  MOV R7, R20 ;  /* 0x0000001400077202 */ /* 0x002fe20000000f00 */
[----:B------:R-:W-:Y:S02]  /*177810*/  IMAD.MOV.U32 R6, RZ, RZ, R16 ;  /* 0x000000ffff067224 */ /* 0x000fe400078e0010 */
[----:B------:R-:W3:Y:S01]  /*177820*/  LDL.LU R20, [R1+0x5a30] ;  /* 0x005a300001147983 */ /* 0x000ee20000300800 */
[----:B------:R-:W-:-:S03]  /*177830*/  IADD3 R5, P2, R5, R3, RZ ;  /* 0x0000000305057210 */ /* 0x000fc60007f5e0ff */
[----:B------:R1:W-:Y:S01]  /*177840*/  STL [R1+0x4b08], R11 ;  /* 0x004b080b01007387 */ /* 0x0003e20000100800 */
[----:B------:R-:W-:-:S03]  /*177850*/  IADD3.X R17, R17, R0, RZ, P4, !PT ;  /* 0x0000000011117210 */ /* 0x000fc600027fe4ff */
[----:B------:R1:W-:Y:S01]  /*177860*/  LDGSTS.E [R4+0x19580], [R6.64], P0 ;  /* 0x1958000006047fae */ /* 0x0003e20008121844 */
[----:B------:R-:W-:-:S03]  /*177870*/  IADD3 R10, P4, R10, R3, RZ ;  /* 0x000000030a0a7210 */ /* 0x000fc60007f9e0ff */
[----:B-1----:R-:W3:Y:S04]  /*177880*/  LDL.LU R11, [R1+0x4b20] ;  /* 0x004b2000010b7983 */ /* 0x002ee80000300800 */
[----:B------:R-:W3:Y:S01]  /*177890*/  LDL.LU R23, [R1+0x4b2c] ;  /* 0x004b2c0001177983 */ /* 0x000ee20000300800 */
[----:B------:R-:W-:-:S03]  /*1778a0*/  MOV R7, R13 ;  /* 0x0000000d00077202 */ /* 0x000fc60000000f00 */
[----:B------:R1:W-:Y:S01]  /*1778b0*/  STL [R1+0x4b14], R5 ;  /* 0x004b140501007387 */ /* 0x0003e20000100800 */
[----:B------:R-:W-:-:S05]  /*1778c0*/  IMAD.MOV.U32 R6, RZ, RZ, R12 ;  /* 0x000000ffff067224 */ /* 0x000fca00078e000c */
[----:B------:R1:W-:Y:S04]  /*1778d0*/  LDGSTS.E [R4+0x1a400], [R6.64], P5 ;  /* 0x1a40000006047fae */ /* 0x0003e8000a921844 */
[----:B-1----:R-:W3:Y:S01]  /*1778e0*/  LDL.LU R5, [R1+0x5a44] ;  /* 0x005a440001057983 */ /* 0x002ee20000300800 */
[----:B------:R-:W-:-:S03]  /*1778f0*/  IMAD.X R18, R18, 0x1, R0, P2 ;  /* 0x0000000112127824 */ /* 0x000fc600010e0600 */
[----:B------:R-:W3:Y:S04]  /*177900*/  LDL.LU R13, [R1+0x4b28] ;  /* 0x004b2800010d7983 */ /* 0x000ee80000300800 */
[----:B------:R-:W-:Y:S04]  /*177910*/  STL [R1+0x5958], R17 ;  /* 0x0059581101007387 */ /* 0x000fe80000100800 */
[----:B------:R-:W3:Y:S04]  /*177920*/  LDL.LU R12, [R1+0x4b34] ;  /* 0x004b3400010c7983 */ /* 0x000ee80000300800 */
[----:B------:R-:W-:Y:S04]  /*177930*/  STL [R1+0x5964], R10 ;  /* 0x0059640a01007387 */ /* 0x000fe80000100800 */
[----:B------:R-:W3:Y:S04]  /*177940*/  LDL.LU R16, [R1+0x5a38] ;  /* 0x005a380001107983 */ /* 0x000ee80000300800 */
[----:B------:R1:W-:Y:S04]  /*177950*/  STL [R1+0x4b10], R18 ;  /* 0x004b101201007387 */ /* 0x0003e80000100800 */
[----:B-1----:R-:W3:Y:S01]  /*177960*/  LDL.LU R18, [R1+0x4b30] ;  /* 0x004b300001127983 */ /* 0x002ee20000300800 */
[----:B------:R-:W-:-:S02]  /*177970*/  IADD3 R9, P2, R9, R3, RZ ;  /* 0x0000000309097210 */ /* 0x000fc40007f5e0ff */
[----:B------:R-:W-:Y:S02]  /*177980*/  IADD3.X R24, R24, R0, RZ, P4, !PT ;  /* 0x0000000018187210 */ /* 0x000fe400027fe4ff */
[----:B------:R-:W-:Y:S01]  /*177990*/  IADD3 R21, P4, R21, R3, RZ ;  /* 0x0000000315157210 */ /* 0x000fe20007f9e0ff */
[----:B------:R1:W-:Y:S01]  /*1779a0*/  STL [R1+0x4b1c], R9 ;  /* 0x004b1c0901007387 */ /* 0x0003e20000100800 */
[----:B------:R-:W-:Y:S01]  /*1779b0*/  IMAD.X R25, R25, 0x1, R0, P2 ;  /* 0x0000000119197824 */ /* 0x000fe200010e0600 */
[----:B------:R-:W-:Y:S01]  /*1779c0*/  MOV R7, R17 ;  /* 0x0000001100077202 */ /* 0x000fe20000000f00 */
[----:B------:R-:W-:-:S05]  /*1779d0*/  IMAD.MOV.U32 R6, RZ, RZ, R14 ;  /* 0x000000ffff067224 */ /* 0x000fca00078e000e */
[----:B------:R2:W-:Y:S04]  /*1779e0*/  LDGSTS.E [R4+0x1a480], [R6.64], P3 ;  /* 0x1a48000006047fae */ /* 0x0005e80009921844 */
[----:B-1----:R-:W3:Y:S04]  /*1779f0*/  LDL.LU R9, [R1+0x5a4c] ;  /* 0x005a4c0001097983 */ /* 0x002ee80000300800 */
[----:B------:R-:W3:Y:S04]  /*177a00*/  LDL.LU R17, [R1+0x4b3c] ;  /* 0x004b3c0001117983 */ /* 0x000ee80000300800 */
[----:B------:R-:W-:Y:S04]  /*177a10*/  STL [R1+0x5960], R24 ;  /* 0x0059601801007387 */ /* 0x000fe80000100800 */
[----:B------:R-:W3:Y:S04]  /*177a20*/  LDL.LU R14, [R1+0x5a40] ;  /* 0x005a4000010e7983 */ /* 0x000ee80000300800 */
[----:B------:R-:W-:Y:S01]  /*177a30*/  STL [R1+0x596c], R21 ;  /* 0x00596c1501007387 */ /* 0x000fe20000100800 */
[----:B----4-:R-:W-:-:S05]  /*177a40*/  IADD3 R8, P2, R8, R3, RZ ;  /* 0x0000000308087210 */ /* 0x010fca0007f5e0ff */
[----:B------:R1:W-:Y:S04]  /*177a50*/  STL [R1+0x4b24], R8 ;  /* 0x004b240801007387 */ /* 0x0003e80000100800 */
[----:B-1----:R-:W4:Y:S01]  /*177a60*/  LDL.LU R8, [R1+0x4b38] ;  /* 0x004b380001087983 */ /* 0x002f220000300800 */
[----:B--2---:R-:W-:Y:S02]  /*177a70*/  IADD3.X R22, R22, R0, RZ, P4, !PT ;  /* 0x0000000016167210 */ /* 0x004fe400027fe4ff */
[----:B------:R-:W-:Y:S01]  /*177a80*/  IADD3 R19, P4, R19, R3, RZ ;  /* 0x0000000313137210 */ /* 0x000fe20007f9e0ff */
[----:B------:R-:W-:Y:S01]  /*177a90*/  STL [R1+0x4b18], R25 ;  /* 0x004b181901007387 */ /* 0x000fe20000100800 */
[----:B------:R-:W-:-:S03]  /*177aa0*/  IMAD.MOV.U32 R6, RZ, RZ, R10 ;  /* 0x000000ffff067224 */ /* 0x000fc600078e000a */
[----:B------:R-:W2:Y:S01]  /*177ab0*/  LDL.LU R10, [R1+0x5b14] ;  /* 0x005b1400010a7983 */ /* 0x000ea20000300800 */
[----:B---3--:R-:W-:-:S03]  /*177ac0*/  IADD3.X R20, R20, R0, RZ, P4, !PT ;  /* 0x0000000014147210 */ /* 0x008fc600027fe4ff */
[----:B------:R-:W-:Y:S01]  /*177ad0*/  STL [R1+0x5968], R22 ;  /* 0x0059681601007387 */ /* 0x000fe20000100800 */
[----:B------:R-:W-:-:S03]  /*177ae0*/  IADD3 R15, P4, R15, R3, RZ ;  /* 0x000000030f0f7210 */ /* 0x000fc60007f9e0ff */
[----:B------:R-:W-:Y:S01]  /*177af0*/  STL [R1+0x5a34], R19 ;  /* 0x005a341301007387 */ /* 0x000fe20000100800 */
        /* <DEDUP_REMOVED lines=9> */
[----:B------:R-:W2:Y:S04]  /*177b90*/  LDL.LU R60, [R1+0x4ba4] ;  /* 0x004ba400013c7983 */ /* 0x000ea80000300800 */
[----:B------:R1:W-:Y:S01]  /*177ba0*/  STL [R1+0x4b28], R13 ;  /* 0x004b280d01007387 */ /* 0x0003e20000100800 */
[----:B------:R-:W-:Y:S02]  /*177bb0*/  IADD3.X R16, R16, R0, RZ, P4, !PT ;  /* 0x0000000010107210 */ /* 0x000fe400027fe4ff */
[----:B------:R-:W-:Y:S01]  /*177bc0*/  IADD3 R5, P4, R5, R3, RZ ;  /* 0x0000000305057210 */ /* 0x000fe20007f9e0ff */
[----:B-1----:R-:W2:Y:S04]  /*177bd0*/  LDL.LU R13, [R1+0x5b10] ;  /* 0x005b1000010d7983 */ /* 0x002ea80000300800 */
[----:B------:R1:W-:Y:S01]  /*177be0*/  STL [R1+0x4b34], R12 ;  /* 0x004b340c01007387 */ /* 0x0003e20000100800 */
[----:B------:R-:W-:-:S03]  /*177bf0*/  IMAD.X R18, R18, 0x1, R0, P2 ;  /* 0x0000000112127824 */ /* 0x000fc600010e0600 */
[----:B-1----:R-:W2:Y:S04]  /*177c00*/  LDL.LU R12, [R1+0x5b1c] ;  /* 0x005b1c00010c7983 */ /* 0x002ea80000300800 */
[----:B------:R-:W-:Y:S04]  /*177c10*/  STL [R1+0x5a38], R16 ;  /* 0x005a381001007387 */ /* 0x000fe80000100800 */
[----:B------:R-:W-:Y:S04]  /*177c20*/  STL [R1+0x5a44], R5 ;  /* 0x005a440501007387 */ /* 0x000fe80000100800 */
[----:B------:R-:W2:Y:S04]  /*177c30*/  LDL.LU R57, [R1+0x4bac] ;  /* 0x004bac0001397983 */ /* 0x000ea80000300800 */
[----:B------:R-:W-:Y:S04]  /*177c40*/  STL [R1+0x4b30], R18 ;  /* 0x004b301201007387 */ /* 0x000fe80000100800 */
[----:B------:R-:W2:Y:S01]  /*177c50*/  LDL.LU R64, [R1+0x4ba0] ;  /* 0x004ba00001407983 */ /* 0x000ea20000300800 */
[----:B------:R-:W-:-:S05]  /*177c60*/  MOV R7, R24 ;  /* 0x0000001800077202 */ /* 0x000fca0000000f00 */
[----:B------:R1:W-:Y:S01]  /*177c70*/  LDGSTS.E [R4+0x1a500], [R6.64], P1 ;  /* 0x1a50000006047fae */ /* 0x0003e20008921844 */
[-C--:B------:R-:W-:Y:S02]  /*177c80*/  IADD3 R17, P2, R17, R3.reuse, RZ ;  /* 0x0000000311117210 */ /* 0x080fe40007f5e0ff */
[----:B------:R-:W-:Y:S02]  /*177c90*/  IADD3.X R14, R14, R0, RZ, P4, !PT ;  /* 0x000000000e0e7210 */ /* 0x000fe400027fe4ff */
[----:B------:R-:W-:Y:S01]  /*177ca0*/  IADD3 R9, P4, R9, R3, RZ ;  /* 0x0000000309097210 */ /* 0x000fe20007f9e0ff */
[----:B-1----:R-:W-:Y:S01]  /*177cb0*/  IMAD.MOV.U32 R6, RZ, RZ, R21 ;  /* 0x000000ffff067224 */ /* 0x002fe200078e0015 */
[----:B------:R-:W-:-:S05]  /*177cc0*/  MOV R7, R22 ;  /* 0x0000001600077202 */ /* 0x000fca0000000f00 */
[----:B------:R1:W-:Y:S04]  /*177cd0*/  LDGSTS.E [R4+0x1a580], [R6.64], P0 ;  /* 0x1a58000006047fae */ /* 0x0003e80008121844 */
[----:B------:R-:W-:Y:S01]  /*177ce0*/  STL [R1+0x4b3c], R17 ;  /* 0x004b3c1101007387 */ /* 0x000fe20000100800 */
[----:B-1----:R-:W-:Y:S01]  /*177cf0*/  IMAD.MOV.U32 R6, RZ, RZ, R19 ;  /* 0x000000ffff067224 */ /* 0x002fe200078e0013 */
[----:B------:R-:W-:Y:S02]  /*177d00*/  MOV R7, R20 ;  /* 0x0000001400077202 */ /* 0x000fe40000000f00 */
[----:B------:R-:W-:Y:S04]  /*177d10*/  STL [R1+0x5a40], R14 ;  /* 0x005a400e01007387 */ /* 0x000fe80000100800 */
[----:B------:R1:W-:Y:S04]  /*177d20*/  LDGSTS.E [R4+0x1b400], [R6.64], P5 ;  /* 0x1b40000006047fae */ /* 0x0003e8000a921844 */
[----:B------:R-:W-:Y:S01]  /*177d30*/  STL [R1+0x5a4c], R9 ;  /* 0x005a4c0901007387 */ /* 0x000fe20000100800 */
[----:B-1----:R-:W-:-:S03]  /*177d40*/  IMAD.MOV.U32 R6, RZ, RZ, R15 ;  /* 0x000000ffff067224 */ /* 0x002fc600078e000f */
[----:B------:R-:W2:Y:S01]  /*177d50*/  LDL.LU R15, [R1+0x5b18] ;  /* 0x005b1800010f7983 */ /* 0x000ea20000300800 */
[----:B----4-:R-:W-:-:S05]  /*177d60*/  IMAD.X R8, R8, 0x1, R0, P2 ;  /* 0x0000000108087824 */ /* 0x010fca00010e0600 */
[----:B------:R1:W-:Y:S04]  /*177d70*/  STL [R1+0x4b38], R8 ;  /* 0x004b380801007387 */ /* 0x0003e80000100800 */
[----:B-1----:R-:W4:Y:S04]  /*177d80*/  LDL.LU R8, [R1+0x5b24] ;  /* 0x005b240001087983 */ /* 0x002f280000300800 */
[----:B------:R-:W4:Y:S04]  /*177d90*/  LDL.LU R76, [R1+0x4ba8] ;  /* 0x004ba800014c7983 */ /* 0x000f280000300800 */
[----:B------:R-:W4:Y:S01]  /*177da0*/  LDL.LU R72, [R1+0x4bb4] ;  /* 0x004bb40001487983 */ /* 0x000f220000300800 */
[----:B------:R-:W-:-:S05]  /*177db0*/  MOV R7, R16 ;  /* 0x0000001000077202 */ /* 0x000fca0000000f00 */
[----:B------:R1:W-:Y:S01]  /*177dc0*/  LDGSTS.E [R4+0x1b480], [R6.64], P3 ;  /* 0x1b48000006047fae */ /* 0x0003e20009921844 */
[----:B---3--:R-:W-:Y:S02]  /*177dd0*/  IADD3.X R11, R11, R0, RZ, P4, !PT ;  /* 0x000000000b0b7210 */ /* 0x008fe400027fe4ff */
[-C--:B--2---:R-:W-:Y:S02]  /*177de0*/  IADD3 R10, P4, R10, R3.reuse, RZ ;  /* 0x000000030a0a7210 */ /* 0x084fe40007f9e0ff */
[----:B-1----:R-:W-:Y:S01]  /*177df0*/  MOV R7, R14 ;  /* 0x0000000e00077202 */ /* 0x002fe20000000f00 */
[----:B------:R-:W-:Y:S01]  /*177e00*/  IMAD.MOV.U32 R6, RZ, RZ, R5 ;  /* 0x000000ffff067224 */ /* 0x000fe200078e0005 */
[----:B------:R-:W2:Y:S04]  /*177e10*/  LDL.LU R14, [R1+0x5b20] ;  /* 0x005b2000010e7983 */ /* 0x000ea80000300800 */
[----:B------:R1:W-:Y:S04]  /*177e20*/  STL [R1+0x5a48], R11 ;  /* 0x005a480b01007387 */ /* 0x0003e80000100800 */
[----:B------:R-:W3:Y:S01]  /*177e30*/  LDL.LU R5, [R1+0x5b2c] ;  /* 0x005b2c0001057983 */ /* 0x000ee20000300800 */
[----:B------:R-:W-:-:S03]  /*177e40*/  IADD3 R60, P2, R60, R3, RZ ;  /* 0x000000033c3c7210 */ /* 0x000fc60007f5e0ff */
[----:B------:R-:W-:Y:S04]  /*177e50*/  STL [R1+0x5b14], R10 ;  /* 0x005b140a01007387 */ /* 0x000fe80000100800 */
[----:B------:R-:W-:Y:S04]  /*177e60*/  STL [R1+0x4ba4], R60 ;  /* 0x004ba43c01007387 */ /* 0x000fe80000100800 */
[----:B------:R-:W-:Y:S01]  /*177e70*/  STL.64 [R1+0x8a08], R60 ;  /* 0x008a083c01007387 */ /* 0x000fe20000100a00 */
[----:B------:R-:W-:-:S03]  /*177e80*/  IADD3.X R13, R13, R0, RZ, P4, !PT ;  /* 0x000000000d0d7210 */ /* 0x000fc600027fe4ff */
[----:B------:R-:W3:Y:S04]  /*177e90*/  LDL.LU R73, [R1+0x4bb0] ;  /* 0x004bb00001497983 */ /* 0x000ee80000300800 */
[----:B------:R-:W3:Y:S04]  /*177ea0*/  LDL.LU R68, [R1+0x4bbc] ;  /* 0x004bbc0001447983 */ /* 0x000ee80000300800 */
[----:B------:R1:W-:Y:S01]  /*177eb0*/  LDGSTS.E [R4+0x1b500], [R6.64], P1 ;  /* 0x1b50000006047fae */ /* 0x0003e20008921844 */
[----:B------:R-:W-:Y:S01]  /*177ec0*/  IADD3 R12, P4, R12, R3, RZ ;  /* 0x000000030c0c7210 */ /* 0x000fe20007f9e0ff */
[----:B-1----:R-:W-:Y:S01]  /*177ed0*/  IMAD.MOV.U32 R6, RZ, RZ, R9 ;  /* 0x000000ffff067224 */ /* 0x002fe200078e0009 */
[----:B------:R-:W-:-:S05]  /*177ee0*/  MOV R7, R11 ;  /* 0x0000000b00077202 */ /* 0x000fca0000000f00 */
[----:B------:R1:W-:Y:S01]  /*177ef0*/  LDGSTS.E [R4+0x1b580], [R6.64], P0 ;  /* 0x1b58000006047fae */ /* 0x0003e20008121844 */
[----:B------:R-:W-:Y:S01]  /*177f00*/  IMAD.X R64, R64, 0x1, R0, P2 ;  /* 0x0000000140407824 */ /* 0x000fe200010e0600 */
[----:B------:R-:W-:-:S04]  /*177f10*/  IADD3 R57, P2, R57, R3, RZ ;  /* 0x0000000339397210 */ /* 0x000fc80007f5e0ff */
[----:B------:R-:W-:Y:S04]  /*177f20*/  STL [R1+0x4ba0], R64 ;  /* 0x004ba04001007387 */ /* 0x000fe80000100800 */
[----:B------:R-:W-:Y:S04]  /*177f30*/  STL.64 [R1+0x8a10], R64 ;  /* 0x008a104001007387 */ /* 0x000fe80000100a00 */
[----:B------:R1:W-:Y:S04]  /*177f40*/  STL [R1+0x5b10], R13 ;  /* 0x005b100d01007387 */ /* 0x0003e80000100800 */
[----:B------:R1:W-:Y:S04]  /*177f50*/  STL [R1+0x5b1c], R12 ;  /* 0x005b1c0c01007387 */ /* 0x0003e80000100800 */
[----:B------:R-:W3:Y:S04]  /*177f60*/  LDL.LU R9, [R1+0x5b28] ;  /* 0x005b280001097983 */ /* 0x000ee80000300800 */
[----:B------:R-:W3:Y:S04]  /*177f70*/  LDL.LU R11, [R1+0x5c34] ;  /* 0x005c3400010b7983 */ /* 0x000ee80000300800 */
[----:B------:R-:W-:Y:S04]  /*177f80*/  STL [R1+0x4bac], R57 ;  /* 0x004bac3901007387 */ /* 0x000fe80000100800 */
[----:B------:R-:W-:Y:S04]  /*177f90*/  STL [R1+0x8a18], R57 ;  /* 0x008a183901007387 */ /* 0x000fe80000100800 */
[----:B------:R-:W3:Y:S04]  /*177fa0*/  LDL.LU R69, [R1+0x4bb8] ;  /* 0x004bb80001457983 */ /* 0x000ee80000300800 */
[----:B------:R-:W3:Y:S01]  /*177fb0*/  LDL.LU R157, [R1+0x4bc4] ;  /* 0x004bc400019d7983 */ /* 0x000ee20000300800 */
[----:B-1----:R-:W-:Y:S01]  /*177fc0*/  MOV R7, R13 ;  /* 0x0000000d00077202 */ /* 0x002fe20000000f00 */
[----:B------:R-:W-:-:S05]  /*177fd0*/  IMAD.MOV.U32 R6, RZ, RZ, R10 ;  /* 0x000000ffff067224 */ /* 0x000fca00078e000a */
[----:B------:R1:W-:Y:S01]  /*177fe0*/  LDGSTS.E [R4+0x1c400], [R6.64], P5 ;  /* 0x1c40000006047fae */ /* 0x0003e2000a921844 */
[----:B------:R-:W-:Y:S02]  /*177ff0*/  IADD3.X R15, R15, R0, RZ, P4, !PT ;  /* 0x000000000f0f7210 */ /* 0x000fe400027fe4ff */
[-C--:B----4-:R-:W-:Y:S01]  /*178000*/  IADD3 R8, P4, R8, R3.reuse, RZ ;  /* 0x0000000308087210 */ /* 0x090fe20007f9e0ff */
[----:B------:R-:W-:Y:S01]  /*178010*/  IMAD.X R76, R76, 0x1, R0, P2 ;  /* 0x000000014c4c7824 */ /* 0x000fe200010e0600 */
[----:B------:R-:W-:-:S04]  /*178020*/  IADD3 R72, P2, R72, R3, RZ ;  /* 0x0000000348487210 */ /* 0x000fc80007f5e0ff */
[----:B------:R-:W-:Y:S04]  /*178030*/  STL [R1+0x4ba8], R76 ;  /* 0x004ba84c01007387 */ /* 0x000fe80000100800 */
[----:B------:R-:W-:Y:S04]  /*178040*/  STL.64 [R1+0x8a20], R76 ;  /* 0x008a204c01007387 */ /* 0x000fe80000100a00 */
[----:B------:R-:W-:Y:S04]  /*178050*/  STL [R1+0x5b18], R15 ;  /* 0x005b180f01007387 */ /* 0x000fe80000100800 */
[----:B------:R2:W-:Y:S04]  /*178060*/  STL [R1+0x5b24], R8 ;  /* 0x005b240801007387 */ /* 0x0005e80000100800 */
[----:B------:R-:W4:Y:S04]  /*178070*/  LDL.LU R13, [R1+0x5c30] ;  /* 0x005c3000010d7983 */ /* 0x000f280000300800 */
[----:B------:R-:W4:Y:S04]  /*178080*/  LDL.LU R10, [R1+0x5c3c] ;  /* 0x005c3c00010a7983 */ /* 0x000f280000300800 */
[----:B------:R-:W-:Y:S04]  /*178090*/  STL [R1+0x4bb4], R72 ;  /* 0x004bb44801007387 */ /* 0x000fe80000100800 */
[----:B------:R-:W4:Y:S01]  /*1780a0*/  LDL.LU R158, [R1+0x4bc0] ;  /* 0x004bc000019e7983 */ /* 0x000f220000300800 */
[----:B--2---:R-:W-:-:S02]  /*1780b0*/  IADD3.X R14, R14, R0, RZ, P4, !PT ;  /* 0x000000000e0e7210 */ /* 0x004fc400027fe4ff */
[----:B---3--:R-:W-:Y:S01]  /*1780c0*/  IADD3 R5, P4, R5, R3, RZ ;  /* 0x0000000305057210 */ /* 0x008fe20007f9e0ff */
[----:B------:R-:W2:Y:S01]  /*1780d0*/  LDL.LU R155, [R1+0x4bcc] ;  /* 0x004bcc00019b7983 */ /* 0x000ea20000300800 */
[----:B-1----:R-:W-:Y:S01]  /*1780e0*/  IMAD.MOV.U32 R6, RZ, RZ, R12 ;  /* 0x000000ffff067224 */ /* 0x002fe200078e000c */
[----:B------:R-:W-:-:S05]  /*1780f0*/  MOV R7, R15 ;  /* 0x0000000f00077202 */ /* 0x000fca0000000f00 */
[----:B------:R1:W-:Y:S01]  /*178100*/  LDGSTS.E [R4+0x1c480], [R6.64], P3 ;  /* 0x1c48000006047fae */ /* 0x0003e20009921844 */
[----:B------:R-:W-:Y:S01]  /*178110*/  IMAD.X R73, R73, 0x1, R0, P2 ;  /* 0x0000000149497824 */ /* 0x000fe200010e0600 */
[----:B------:R-:W-:-:S04]  /*178120*/  IADD3 R68, P2, R68, R3, RZ ;  /* 0x0000000344447210 */ /* 0x000fc80007f5e0ff */
[----:B------:R-:W-:Y:S04]  /*178130*/  STL [R1+0x4bb0], R73 ;  /* 0x004bb04901007387 */ /* 0x000fe80000100800 */
[----:B------:R-:W-:Y:S04]  /*178140*/  STL.64 [R1+0x8a28], R72 ;  /* 0x008a284801007387 */ /* 0x000fe80000100a00 */
[----:B------:R-:W-:Y:S04]  /*178150*/  STL [R1+0x5b20], R14 ;  /* 0x005b200e01007387 */ /* 0x000fe80000100800 */
[----:B------:R3:W-:Y:S04]  /*178160*/  STL [R1+0x5b2c], R5 ;  /* 0x005b2c0501007387 */ /* 0x0007e80000100800 */
[----:B------:R-:W2:Y:S04]  /*178170*/  LDL.LU R12, [R1+0x5c38] ;  /* 0x005c3800010c7983 */ /* 0x000ea80000300800 */
[----:B------:R-:W2:Y:S04]  /*178180*/  LDL.LU R17, [R1+0x5c44] ;  /* 0x005c440001117983 */ /* 0x000ea80000300800 */
[----:B------:R-:W-:Y:S04]  /*178190*/  STL [R1+0x4bbc], R68 ;  /* 0x004bbc4401007387 */ /* 0x000fe80000100800 */
[----:B------:R-:W2:Y:S04]  /*1781a0*/  LDL.LU R156, [R1+0x4bc8] ;  /* 0x004bc800019c7983 */ /* 0x000ea80000300800 */
[----:B------:R-:W2:Y:S04]  /*1781b0*/  LDL.LU R153, [R1+0x4bd4] ;  /* 0x004bd40001997983 */ /* 0x000ea80000300800 */
[----:B------:R-:W2:Y:S01]  /*1781c0*/  LDL.LU R151, [R1+0x4bdc] ;  /* 0x004bdc0001977983 */ /* 0x000ea20000300800 */
[----:B-1----:R-:W-:Y:S01]  /*1781d0*/  IMAD.MOV.U32 R6, RZ, RZ, R8 ;  /* 0x000000ffff067224 */ /* 0x002fe200078e0008 */
[----:B------:R-:W-:-:S02]  /*1781e0*/  IADD3.X R9, R9, R0, RZ, P4, !PT ;  /* 0x0000000009097210 */ /* 0x000fc400027fe4ff */
[-C--:B------:R-:W-:Y:S01]  /*1781f0*/  IADD3 R11, P4, R11, R3.reuse, RZ ;  /* 0x000000030b0b7210 */ /* 0x080fe20007f9e0ff */
[----:B------:R-:W-:Y:S01]  /*178200*/  IMAD.X R69, R69, 0x1, R0, P2 ;  /* 0x0000000145457824 */ /* 0x000fe200010e0600 */
[----:B------:R-:W-:-:S04]  /*178210*/  IADD3 R157, P2, R157, R3, RZ ;  /* 0x000000039d9d7210 */ /* 0x000fc80007f5e0ff */
[----:B------:R-:W-:Y:S04]  /*178220*/  STL [R1+0x4bb8], R69 ;  /* 0x004bb84501007387 */ /* 0x000fe80000100800 */
[----:B------:R-:W-:Y:S04]  /*178230*/  STL.64 [R1+0x8a30], R68 ;  /* 0x008a304401007387 */ /* 0x000fe80000100a00 */
[----:B------:R1:W-:Y:S04]  /*178240*/  STL [R1+0x5b28], R9 ;  /* 0x005b280901007387 */ /* 0x0003e80000100800 */
[----:B------:R-:W-:Y:S04]  /*178250*/  STL [R1+0x5c34], R11 ;  /* 0x005c340b01007387 */ /* 0x000fe80000100800 */
[----:B------:R-:W2:Y:S04]  /*178260*/  LDL.LU R23, [R1+0x5c40] ;  /* 0x005c400001177983 */ /* 0x000ea80000300800 */
[----:B------:R-:W2:Y:S04]  /*178270*/  LDL.LU R8, [R1+0x5c4c] ;  /* 0x005c4c0001087983 */ /* 0x000ea80000300800 */
[----:B------:R-:W-:Y:S04]  /*178280*/  STL [R1+0x4bc4], R157 ;  /* 0x004bc49d01007387 */ /* 0x000fe80000100800 */
[----:B------:R-:W2:Y:S01]  /*178290*/  LDL.LU R154, [R1+0x4bd0] ;  /* 0x004bd000019a7983 */ /* 0x000ea20000300800 */
[----:B------:R-:W-:-:S03]  /*1782a0*/  MOV R7, R14 ;  /* 0x0000000e00077202 */ /* 0x000fc60000000f00 */
[----:B------:R-:W2:Y:S04]  /*1782b0*/  LDL.LU R152, [R1+0x4bd8] ;  /* 0x004bd80001987983 */ /* 0x000ea80000300800 */
[----:B------:R1:W-:Y:S02]  /*1782c0*/  LDGSTS.E [R4+0x1c500], [R6.64], P1 ;  /* 0x1c50000006047fae */ /* 0x0003e40008921844 */
[----:B-1----:R-:W-:Y:S01]  /*1782d0*/  IMAD.MOV.U32 R6, RZ, RZ, R5 ;  /* 0x000000ffff067224 */ /* 0x002fe200078e0005 */
[----:B------:R-:W-:-:S05]  /*1782e0*/  MOV R7, R9 ;  /* 0x0000000900077202 */ /* 0x000fca0000000f00 */
[----:B------:R1:W-:Y:S01]  /*1782f0*/  LDGSTS.E [R4+0x1c580], [R6.64], P0 ;  /* 0x1c58000006047fae */ /* 0x0003e20008121844 */
[----:B----4-:R-:W-:Y:S02]  /*178300*/  IADD3.X R13, R13, R0, RZ, P4, !PT ;  /* 0x000000000d0d7210 */ /* 0x010fe400027fe4ff */
[----:B------:R-:W-:Y:S01]  /*178310*/  IADD3 R10, P4, R10, R3, RZ ;  /* 0x000000030a0a7210 */ /* 0x000fe20007f9e0ff */
[----:B------:R-:W-:-:S05]  /*178320*/  IMAD.X R158, R158, 0x1, R0, P2 ;  /* 0x000000019e9e7824 */ /* 0x000fca00010e0600 */
[----:B------:R-:W-:Y:S04]  /*178330*/  STL [R1+0x4bc0], R158 ;  /* 0x004bc09e01007387 */ /* 0x000fe80000100800 */
[----:B------:R-:W-:Y:S04]  /*178340*/  STL.64 [R1+0x8620], R158 ;  /* 0x0086209e01007387 */ /* 0x000fe80000100a00 */
[----:B------:R4:W-:Y:S04]  /*178350*/  STL [R1+0x5c30], R13 ;  /* 0x005c300d01007387 */ /* 0x0009e80000100800 */
[----:B------:R1:W-:Y:S04]  /*178360*/  STL [R1+0x5c3c], R10 ;  /* 0x005c3c0a01007387 */ /* 0x0003e80000100800 */
[----:B---3--:R-:W3:Y:S04]  /*178370*/  LDL.LU R5, [R1+0x4be4] ;  /* 0x004be40001057983 */ /* 0x008ee80000300800 */
[----:B------:R-:W3:Y:S04]  /*178380*/  LDL.LU R21, [R1+0x5c48] ;  /* 0x005c480001157983 */ /* 0x000ee80000300800 */
[----:B------:R-:W3:Y:S01]  /*178390*/  LDL.LU R9, [R1+0x5cf4] ;  /* 0x005cf40001097983 */ /* 0x000ee20000300800 */
[----:B--2---:R-:W-:-:S05]  /*1783a0*/  IADD3 R155, P2, R155, R3, RZ ;  /* 0x000000039b9b7210 */ /* 0x004fca0007f5e0ff */
[----:B------:R-:W-:Y:S01]  /*1783b0*/  STL [R1+0x4bcc], R155 ;  /* 0x004bcc9b01007387 */ /* 0x000fe20000100800 */
[----:B------:R-:W-:Y:S02]  /*1783c0*/  IADD3.X R12, R12, R0, RZ, P4, !PT ;  /* 0x000000000c0c7210 */ /* 0x000fe400027fe4ff */
[----:B------:R-:W-:Y:S01]  /*1783d0*/  IADD3 R17, P4, R17, R3, RZ ;  /* 0x0000000311117210 */ /* 0x000fe20007f9e0ff */
[----:B------:R-:W-:Y:S01]  /*1783e0*/  IMAD.X R156, R156, 0x1, R0, P2 ;  /* 0x000000019c9c7824 */ /* 0x000fe200010e0600 */
[----:B-1----:R-:W-:Y:S02]  /*1783f0*/  MOV R7, R13 ;  /* 0x0000000d00077202 */ /* 0x002fe40000000f00 */
[----:B------:R-:W-:Y:S02]  /*178400*/  IADD3 R153, P2, R153, R3, RZ ;  /* 0x0000000399997210 */ /* 0x000fe40007f5e0ff */
[----:B------:R-:W-:Y:S01]  /*178410*/  STL [R1+0x4bc8], R156 ;  /* 0x004bc89c01007387 */ /* 0x000fe20000100800 */
[----:B------:R-:W-:-:S03]  /*178420*/  IMAD.MOV.U32 R6, RZ, RZ, R11 ;  /* 0x000000ffff067224 */ /* 0x000fc600078e000b */
[----:B------:R-:W-:Y:S04]  /*178430*/  STL.64 [R1+0x8628], R156 ;  /* 0x0086289c01007387 */ /* 0x000fe80000100a00 */
[----:B------:R-:W-:Y:S04]  /*178440*/  STL [R1+0x5c38], R12 ;  /* 0x005c380c01007387 */ /* 0x000fe80000100800 */
[----:B------:R-:W-:Y:S04]  /*178450*/  STL [R1+0x5c44], R17 ;  /* 0x005c441101007387 */ /* 0x000fe80000100800 */
[----:B----4-:R-:W2:Y:S04]  /*178460*/  LDL.LU R13, [R1+0x4be0] ;  /* 0x004be000010d7983 */ /* 0x010ea80000300800 */
[----:B------:R-:W4:Y:S04]  /*178470*/  LDL.LU R11, [R1+0x4bec] ;  /* 0x004bec00010b7983 */ /* 0x000f280000300800 */
[----:B------:R-:W4:Y:S04]  /*178480*/  LDL.LU R16, [R1+0x5cf0] ;  /* 0x005cf00001107983 */ /* 0x000f280000300800 */
[----:B------:R-:W4:Y:S04]  /*178490*/  LDL.LU R20, [R1+0x5cfc] ;  /* 0x005cfc0001147983 */ /* 0x000f280000300800 */
[----:B------:R-:W4:Y:S04]  /*1784a0*/  LDL.LU R18, [R1+0x5d04] ;  /* 0x005d040001127983 */ /* 0x000f280000300800 */
[----:B------:R-:W-:Y:S04]  /*1784b0*/  STL [R1+0x4bd4], R153 ;  /* 0x004bd49901007387 */ /* 0x000fe80000100800 */
[----:B------:R1:W-:Y:S01]  /*1784c0*/  LDGSTS.E [R4+0x1d400], [R6.64], P5 ;  /* 0x1d40000006047fae */ /* 0x0003e2000a921844 */
[----:B------:R-:W-:-:S02]  /*1784d0*/  IADD3.X R23, R23, R0, RZ, P4, !PT ;  /* 0x0000000017177210 */ /* 0x000fc400027fe4ff */
[----:B------:R-:W-:Y:S01]  /*1784e0*/  IADD3 R8, P4, R8, R3, RZ ;  /* 0x0000000308087210 */ /* 0x000fe20007f9e0ff */
[----:B------:R-:W-:-:S05]  /*1784f0*/  IMAD.X R154, R154, 0x1, R0, P2 ;  /* 0x000000019a9a7824 */ /* 0x000fca00010e0600 */
[----:B------:R-:W-:Y:S04]  /*178500*/  STL [R1+0x4bd0], R154 ;  /* 0x004bd09a01007387 */ /* 0x000fe80000100800 */
[----:B------:R-:W-:Y:S04]  /*178510*/  STL.64 [R1+0x8630], R154 ;  /* 0x0086309a01007387 */ /* 0x000fe80000100a00 */
[----:B------:R-:W-:Y:S04]  /*178520*/  STL [R1+0x5c40], R23 ;  /* 0x005c401701007387 */ /* 0x000fe80000100800 */
[----:B------:R-:W-:Y:S04]  /*178530*/  STL [R1+0x5c4c], R8 ;  /* 0x005c4c0801007387 */ /* 0x000fe80000100800 */
[----:B------:R-:W4:Y:S01]  /*178540*/  LDL.LU R15, [R1+0x4be8] ;  /* 0x004be800010f7983 */ /* 0x000f220000300800 */
[----:B------:R-:W-:-:S03]  /*178550*/  IADD3 R151, P2, R151, R3, RZ ;  /* 0x0000000397977210 */ /* 0x000fc60007f5e0ff */
[----:B------:R-:W4:Y:S02]  /*178560*/  LDL.LU R14, [R1+0x4bf4] ;  /* 0x004bf400010e7983 */ /* 0x000f240000300800 */
[----:B------:R-:W-:Y:S02]  /*178570*/  IMAD.X R152, R152, 0x1, R0, P2 ;  /* 0x0000000198987824 */ /* 0x000fe400010e0600 */
[----:B------:R-:W4:Y:S01]  /*178580*/  LDL.LU R22, [R1+0x5cf8] ;  /* 0x005cf80001167983 */ /* 0x000f220000300800 */
[----:B-1----:R-:W-:-:S03]  /*178590*/  IMAD.MOV.U32 R6, RZ, RZ, R10 ;  /* 0x000000ffff067224 */ /* 0x002fc600078e000a */
[----:B------:R-:W-:Y:S04]  /*1785a0*/  STL [R1+0x4bdc], R151 ;  /* 0x004bdc9701007387 */ /* 0x000fe80000100800 */
[----:B------:R-:W-:Y:S01]  /*1785b0*/  STL [R1+0x8a38], R151 ;  /* 0x008a389701007387 */ /* 0x000fe20000100800 */
[----:B------:R-:W-:-:S03]  /*1785c0*/  MOV R7, R12 ;  /* 0x0000000c00077202 */ /* 0x000fc60000000f00 */
[----:B------:R-:W4:Y:S04]  /*1785d0*/  LDL.LU R10, [R1+0x4bf0] ;  /* 0x004bf000010a7983 */ /* 0x000f280000300800 */
[----:B------:R1:W-:Y:S02]  /*1785e0*/  LDGSTS.E [R4+0x1d480], [R6.64], P3 ;  /* 0x1d48000006047fae */ /* 0x0003e40009921844 */
[----:B-1----:R-:W-:Y:S01]  /*1785f0*/  IMAD.MOV.U32 R6, RZ, RZ, R17 ;  /* 0x000000ffff067224 */ /* 0x002fe200078e0011 */
[----:B---3--:R-:W-:Y:S02]  /*178600*/  IADD3 R5, P2, R5, R3, RZ ;  /* 0x0000000305057210 */ /* 0x008fe40007f5e0ff */
[----:B------:R-:W-:-:S03]  /*178610*/  IADD3.X R21, R21, R0, RZ, P4, !PT ;  /* 0x0000000015157210 */ /* 0x000fc600027fe4ff */
[----:B------:R1:W-:Y:S01]  /*178620*/  STL [R1+0x4be4], R5 ;  /* 0x004be40501007387 */ /* 0x0003e20000100800 */
[----:B------:R-:W-:-:S03]  /*178630*/  IADD3 R9, P4, R9, R3, RZ ;  /* 0x0000000309097210 */ /* 0x000fc60007f9e0ff */
[----:B-1----:R-:W3:Y:S04]  /*178640*/  LDL.LU R5, [R1+0x4bfc] ;  /* 0x004bfc0001057983 */ /* 0x002ee80000300800 */
[----:B------:R-:W3:Y:S04]  /*178650*/  LDL.LU R19, [R1+0x5d00] ;  /* 0x005d000001137983 */ /* 0x000ee80000300800 */
[----:B------:R-:W3:Y:S04]  /*178660*/  LDL.LU R12, [R1+0x5d0c] ;  /* 0x005d0c00010c7983 */ /* 0x000ee80000300800 */
[----:B------:R-:W-:Y:S04]  /*178670*/  STL [R1+0x4bd8], R152 ;  /* 0x004bd89801007387 */ /* 0x000fe80000100800 */
[----:B------:R-:W-:Y:S04]  /*178680*/  STL.64 [R1+0x8638], R152 ;  /* 0x0086389801007387 */ /* 0x000fe80000100a00 */
[----:B------:R-:W-:Y:S04]  /*178690*/  STL [R1+0x5c48], R21 ;  /* 0x005c481501007387 */ /* 0x000fe80000100800 */
[----:B------:R-:W-:Y:S04]  /*1786a0*/  STL [R1+0x5cf4], R9 ;  /* 0x005cf40901007387 */ /* 0x000fe80000100800 */
[----:B------:R-:W3:Y:S04]  /*1786b0*/  LDL.LU R24, [R1+0x5db4] ;  /* 0x005db40001187983 */ /* 0x000ee80000300800 */
[----:B------:R-:W3:Y:S01]  /*1786c0*/  LDL.LU R17, [R1+0x4bf8] ;  /* 0x004bf80001117983 */ /* 0x000ee20000300800 */
[----:B------:R-:W-:Y:S01]  /*1786d0*/  MOV R7, R23 ;  /* 0x0000001700077202 */ /* 0x000fe20000000f00 */
[----:B--2---:R-:W-:-:S04]  /*1786e0*/  IMAD.X R13, R13, 0x1, R0, P2 ;  /* 0x000000010d0d7824 */ /* 0x004fc800010e0600 */
[----:B------:R1:W-:Y:S01]  /*1786f0*/  LDGSTS.E [R4+0x1d500], [R6.64], P1 ;  /* 0x1d50000006047fae */ /* 0x0003e20008921844 */
[----:B----4-:R-:W-:Y:S02]  /*178700*/  IADD3 R11, P2, R11, R3, RZ ;  /* 0x000000030b0b7210 */ /* 0x010fe40007f5e0ff */
[----:B------:R-:W-:-:S03]  /*178710*/  IADD3.X R16, R16, R0, RZ, P4, !PT ;  /* 0x0000000010107210 */ /* 0x000fc600027fe4ff */
[----:B------:R2:W-:Y:S01]  /*178720*/  STL [R1+0x4bec], R11 ;  /* 0x004bec0b01007387 */ /* 0x0005e20000100800 */
[----:B------:R-:W-:-:S03]  /*178730*/  IADD3 R20, P4, R20, R3, RZ ;  /* 0x0000000314147210 */ /* 0x000fc60007f9e0ff */
[----:B------:R4:W-:Y:S01]  /*178740*/  STL [R1+0x4be0], R13 ;  /* 0x004be00d01007387 */ /* 0x0009e20000100800 */
[----:B-1----:R-:W-:-:S03]  /*178750*/  IMAD.MOV.U32 R6, RZ, RZ, R8 ;  /* 0x000000ffff067224 */ /* 0x002fc600078e0008 */
[----:B--2---:R-:W2:Y:S04]  /*178760*/  LDL.LU R11, [R1+0x4c04] ;  /* 0x004c0400010b7983 */ /* 0x004ea80000300800 */
[----:B----4-:R-:W4:Y:S04]  /*178770*/  LDL.LU R13, [R1+0x5d08] ;  /* 0x005d0800010d7983 */ /* 0x010f280000300800 */
[----:B------:R-:W4:Y:S04]  /*178780*/  LDL.LU R8, [R1+0x5dbc] ;  /* 0x005dbc0001087983 */ /* 0x000f280000300800 */
[----:B------:R-:W-:Y:S04]  /*178790*/  STL [R1+0x5cf0], R16 ;  /* 0x005cf01001007387 */ /* 0x000fe80000100800 */
[----:B------:R-:W-:Y:S01]  /*1787a0*/  STL [R1+0x5cfc], R20 ;  /* 0x005cfc1401007387 */ /* 0x000fe20000100800 */
[----:B------:R-:W-:-:S05]  /*1787b0*/  MOV R7, R21 ;  /* 0x0000001500077202 */ /* 0x000fca0000000f00 */
[----:B------:R1:W-:Y:S01]  /*1787c0*/  LDGSTS.E [R4+0x1d580], [R6.64], P0 ;  /* 0x1d58000006047fae */ /* 0x0003e20008121844 */
[----:B------:R-:W-:-:S05]  /*1787d0*/  IMAD.X R15, R15, 0x1, R0, P2 ;  /* 0x000000010f0f7824 */ /* 0x000fca00010e0600 */
[----:B------:R1:W-:Y:S04]  /*1787e0*/  STL [R1+0x4be8], R15 ;  /* 0x004be80f01007387 */ /* 0x0003e80000100800 */
[----:B-1----:R-:W4:Y:S01]  /*1787f0*/  LDL.LU R15, [R1+0x4c00] ;  /* 0x004c0000010f7983 */ /* 0x002f220000300800 */
[----:B------:R-:W-:Y:S02]  /*178800*/  IADD3 R14, P2, R14, R3, RZ ;  /* 0x000000030e0e7210 */ /* 0x000fe40007f5e0ff */
[----:B------:R-:W-:-:S03]  /*178810*/  IADD3.X R22, R22, R0, RZ, P4, !PT ;  /* 0x0000000016167210 */ /* 0x000fc600027fe4ff */
[----:B------:R1:W-:Y:S01]  /*178820*/  STL [R1+0x4bf4], R14 ;  /* 0x004bf40e01007387 */ /* 0x0003e20000100800 */
[----:B------:R-:W-:Y:S01]  /*178830*/  IADD3 R18, P4, R18, R3, RZ ;  /* 0x0000000312127210 */ /* 0x000fe20007f9e0ff */
[----:B------:R-:W-:Y:S02]  /*178840*/  IMAD.X R10, R10, 0x1, R0, P2 ;  /* 0x000000010a0a7824 */ /* 0x000fe400010e0600 */
[----:B------:R-:W-:Y:S01]  /*178850*/  IMAD.MOV.U32 R6, RZ, RZ, R9 ;  /* 0x000000ffff067224 */ /* 0x000fe200078e0009 */
[----:B------:R-:W-:Y:S01]  /*178860*/  MOV R7, R16 ;  /* 0x0000001000077202 */ /* 0x000fe20000000f00 */
[----:B-1----:R-:W4:Y:S04]  /*178870*/  LDL.LU R14, [R1+0x4c0c] ;  /* 0x004c0c00010e7983 */ /* 0x002f280000300800 */
[----:B------:R-:W4:Y:S04]  /*178880*/  LDL.LU R25, [R1+0x5db0] ;  /* 0x005db00001197983 */ /* 0x000f280000300800 */
[----:B------:R-:W4:Y:S04]  /*178890*/  LDL.LU R9, [R1+0x4c08] ;  /* 0x004c080001097983 */ /* 0x000f280000300800 */
[----:B------:R-:W-:Y:S04]  /*1788a0*/  STL [R1+0x5cf8], R22 ;  /* 0x005cf81601007387 */ /* 0x000fe80000100800 */
[----:B------:R-:W4:Y:S04]  /*1788b0*/  LDL.LU R16, [R1+0x5dc4] ;  /* 0x005dc40001107983 */ /* 0x000f280000300800 */
[----:B------:R-:W-:Y:S04]  /*1788c0*/  STL [R1+0x5d04], R18 ;  /* 0x005d041201007387 */ /* 0x000fe80000100800 */
[----:B------:R1:W-:Y:S02]  /*1788d0*/  LDGSTS.E [R4+0x1e400], [R6.64], P5 ;  /* 0x1e40000006047fae */ /* 0x0003e4000a921844 */
[----:B-1----:R-:W-:-:S02]  /*1788e0*/  MOV R7, R22 ;  /* 0x0000001600077202 */ /* 0x002fc40000000f00 */
[----:B---3--:R-:W-:Y:S02]  /*1788f0*/  IADD3 R5, P2, R5, R3, RZ ;  /* 0x0000000305057210 */ /* 0x008fe40007f5e0ff */
[----:B------:R-:W-:-:S03]  /*178900*/  IADD3.X R19, R19, R0, RZ, P4, !PT ;  /* 0x0000000013137210 */ /* 0x000fc600027fe4ff */
[----:B------:R1:W-:Y:S01]  /*178910*/  STL [R1+0x4bfc], R5 ;  /* 0x004bfc0501007387 */ /* 0x0003e20000100800 */
[----:B------:R-:W-:-:S03]  /*178920*/  IADD3 R12, P4, R12, R3, RZ ;  /* 0x000000030c0c7210 */ /* 0x000fc60007f9e0ff */
[----:B-1----:R-:W3:Y:S04]  /*178930*/  LDL.LU R5, [R1+0x4c14] ;  /* 0x004c140001057983 */ /* 0x002ee80000300800 */
[----:B------:R1:W-:Y:S04]  /*178940*/  STL [R1+0x4bf0], R10 ;  /* 0x004bf00a01007387 */ /* 0x0003e80000100800 */
[----:B------:R-:W3:Y:S04]  /*178950*/  LDL.LU R21, [R1+0x5db8] ;  /* 0x005db80001157983 */ /* 0x000ee80000300800 */
[----:B-1----:R-:W3:Y:S01]  /*178960*/  LDL.LU R10, [R1+0x5dcc] ;  /* 0x005dcc00010a7983 */ /* 0x002ee20000300800 */
[----:B------:R-:W-:-:S03]  /*178970*/  IMAD.X R17, R17, 0x1, R0, P2 ;  /* 0x0000000111117824 */ /* 0x000fc600010e0600 */
[----:B------:R-:W-:Y:S04]  /*178980*/  STL [R1+0x5d00], R19 ;  /* 0x005d001301007387 */ /* 0x000fe80000100800 */
[----:B------:R-:W-:Y:S04]  /*178990*/  STL [R1+0x5d0c], R12 ;  /* 0x005d0c0c01007387 */ /* 0x000fe80000100800 */
[----:B------:R1:W-:Y:S04]  /*1789a0*/  STL [R1+0x4bf8], R17 ;  /* 0x004bf81101007387 */ /* 0x0003e80000100800 */
[----:B-1----:R-:W3:Y:S04]  /*1789b0*/  LDL.LU R17, [R1+0x5dc0] ;  /* 0x005dc00001117983 */ /* 0x002ee80000300800 */
[----:B------:R-:W3:Y:S04]  /*1789c0*/  LDL.LU R23, [R1+0x4c10] ;  /* 0x004c100001177983 */ /* 0x000ee80000300800 */
[----:B------:R-:W3:Y:S01]  /*1789d0*/  LDL.LU R22, [R1+0x4c1c] ;  /* 0x004c1c0001167983 */ /* 0x000ee20000300800 */
[----:B--2---:R-:W-:-:S02]  /*1789e0*/  IADD3 R11, P2, R11, R3, RZ ;  /* 0x000000030b0b7210 */ /* 0x004fc40007f5e0ff */
[----:B----4-:R-:W-:Y:S01]  /*1789f0*/  IADD3.X R13, R13, R0, RZ, P4, !PT ;  /* 0x000000000d0d7210 */ /* 0x010fe200027fe4ff */
[----:B------:R-:W-:Y:S01]  /*178a00*/  IMAD.MOV.U32 R6, RZ, RZ, R20 ;  /* 0x000000ffff067224 */ /* 0x000fe200078e0014 */
[----:B------:R-:W-:Y:S01]  /*178a10*/  IADD3 R24, P4, R24, R3, RZ ;  /* 0x0000000318187210 */ /* 0x000fe20007f9e0ff */
[----:B------:R1:W-:Y:S04]  /*178a20*/  STL [R1+0x4c04], R11 ;  /* 0x004c040b01007387 */ /* 0x0003e80000100800 */
[----:B------:R2:W-:Y:S04]  /*178a30*/  LDGSTS.E [R4+0x1e480], [R6.64], P3 ;  /* 0x1e48000006047fae */ /* 0x0005e80009921844 */
[----:B-1----:R-:W4:Y:S04]  /*178a40*/  LDL.LU R11, [R1+0x5dc8] ;  /* 0x005dc800010b7983 */ /* 0x002f280000300800 */
[----:B------:R-:W-:Y:S01]  /*178a50*/  STL [R1+0x5d08], R13 ;  /* 0x005d080d01007387 */ /* 0x000fe20000100800 */
[----:B--2---:R-:W-:-:S03]  /*178a60*/  MOV R7, R19 ;  /* 0x0000001300077202 */ /* 0x004fc60000000f00 */
[----:B------:R-:W-:Y:S04]  /*178a70*/  STL [R1+0x5db4], R24 ;  /* 0x005db41801007387 */ /* 0x000fe80000100800 */
[----:B------:R-:W2:Y:S01]  /*178a80*/  LDL.LU R20, [R1+0x4c18] ;  /* 0x004c180001147983 */ /* 0x000ea20000300800 */
[----:B------:R-:W-:-:S05]  /*178a90*/  IMAD.MOV.U32 R6, RZ, RZ, R18 ;  /* 0x000000ffff067224 */ /* 0x000fca00078e0012 */
[----:B------:R1:W-:Y:S01]  /*178aa0*/  LDGSTS.E [R4+0x1e500], [R6.64], P1 ;  /* 0x1e50000006047fae */ /* 0x0003e20008921844 */
[----:B------:R-:W-:-:S05]  /*178ab0*/  IMAD.X R15, R15, 0x1, R0, P2 ;  /* 0x000000010f0f7824 */ /* 0x000fca00010e0600 */
[----:B------:R1:W-:Y:S04]  /*178ac0*/  STL [R1+0x4c00], R15 ;  /* 0x004c000f01007387 */ /* 0x0003e80000100800 */
[----:B------:R-:W2:Y:S04]  /*178ad0*/  LDL.LU R19, [R1+0x4c24] ;  /* 0x004c240001137983 */ /* 0x000ea80000300800 */
[----:B------:R-:W2:Y:S01]  /*178ae0*/  LDL.LU R18, [R1+0x4c2c] ;  /* 0x004c2c0001127983 */ /* 0x000ea20000300800 */
[----:B------:R-:W-:Y:S02]  /*178af0*/  IADD3 R14, P2, R14, R3, RZ ;  /* 0x000000030e0e7210 */ /* 0x000fe40007f5e0ff */
[----:B------:R-:W-:-:S02]  /*178b00*/  IADD3.X R25, R25, R0, RZ, P4, !PT ;  /* 0x0000000019197210 */ /* 0x000fc400027fe4ff */
[----:B------:R-:W-:Y:S01]  /*178b10*/  IADD3 R8, P4, R8, R3, RZ ;  /* 0x0000000308087210 */ /* 0x000fe20007f9e0ff */
[----:B------:R1:W-:Y:S01]  /*178b20*/  STL [R1+0x4c0c], R14 ;  /* 0x004c0c0e01007387 */ /* 0x0003e20000100800 */
[----:B------:R-:W-:-:S03]  /*178b30*/  IMAD.X R9, R9, 0x1, R0, P2 ;  /* 0x0000000109097824 */ /* 0x000fc600010e0600 */
[----:B------:R-:W-:Y:S01]  /*178b40*/  STL [R1+0x5db0], R25 ;  /* 0x005db01901007387 */ /* 0x000fe20000100800 */
[----:B-1----:R-:W-:-:S03]  /*178b50*/  MOV R7, R13 ;  /* 0x0000000d00077202 */ /* 0x002fc60000000f00 */
[----:B------:R-:W-:Y:S01]  /*178b60*/  STL [R1+0x5dbc], R8 ;  /* 0x005dbc0801007387 */ /* 0x000fe20000100800 */
[----:B------:R-:W-:-:S03]  /*178b70*/  IMAD.MOV.U32 R6, RZ, RZ, R12 ;  /* 0x000000ffff067224 */ /* 0x000fc600078e000c */
[----:B------:R-:W2:Y:S04]  /*178b80*/  LDL.LU R15, [R1+0x4c20] ;  /* 0x004c2000010f7983 */ /* 0x000ea80000300800 */
[----:B------:R1:W-:Y:S04]  /*178b90*/  STL [R1+0x4c08], R9 ;  /* 0x004c080901007387 */ /* 0x0003e80000100800 */
[----:B------:R-:W2:Y:S04]  /*178ba0*/  LDL.LU R14, [R1+0x4c34] ;  /* 0x004c3400010e7983 */ /* 0x000ea80000300800 */
[----:B------:R-:W2:Y:S04]  /*178bb0*/  LDL.LU R13, [R1+0x4c28] ;  /* 0x004c2800010d7983 */ /* 0x000ea80000300800 */
[----:B------:R-:W2:Y:S04]  /*178bc0*/  LDL.LU R12, [R1+0x4c3c] ;  /* 0x004c3c00010c7983 */ /* 0x000ea80000300800 */
[----:B------:R1:W-:Y:S02]  /*178bd0*/  LDGSTS.E [R4+0x1e580], [R6.64], P0 ;  /* 0x1e58000006047fae */ /* 0x0003e40008121844 */
[----:B-1----:R-:W-:Y:S01]  /*178be0*/  IMAD.MOV.U32 R6, RZ, RZ, R24 ;  /* 0x000000ffff067224 */ /* 0x002fe200078e0018 */
[----:B------:R-:W-:-:S05]  /*178bf0*/  MOV R7, R25 ;  /* 0x0000001900077202 */ /* 0x000fca0000000f00 */
[----:B------:R1:W-:Y:S02]  /*178c00*/  LDGSTS.E [R4+0x1f400], [R6.64], P5 ;  /* 0x1f40000006047fae */ /* 0x0003e4000a921844 */
[----:B-1----:R-:W-:Y:S01]  /*178c10*/  IMAD.MOV.U32 R6, RZ, RZ, R8 ;  /* 0x000000ffff067224 */ /* 0x002fe200078e0008 */
[----:B---3--:R-:W-:-:S05]  /*178c20*/  IADD3 R5, P2, R5, R3, RZ ;  /* 0x0000000305057210 */ /* 0x008fca0007f5e0ff */
[----:B------:R1:W-:Y:S01]  /*178c30*/  STL [R1+0x4c14], R5 ;  /* 0x004c140501007387 */ /* 0x0003e20000100800 */
[----:B------:R-:W-:-:S03]  /*178c40*/  IADD3.X R21, R21, R0, RZ, P4, !PT ;  /* 0x0000000015157210 */ /* 0x000fc600027fe4ff */
[----:B------:R-:W3:Y:S01]  /*178c50*/  LDL.LU R9, [R1+0x4c30] ;  /* 0x004c300001097983 */ /* 0x000ee20000300800 */
[----:B------:R-:W-:-:S03]  /*178c60*/  IADD3 R16, P4, R16, R3, RZ ;  /* 0x0000000310107210 */ /* 0x000fc60007f9e0ff */
[----:B-1----:R-:W3:Y:S04]  /*178c70*/  LDL.LU R5, [R1+0x4c38] ;  /* 0x004c380001057983 */ /* 0x002ee80000300800 */
[----:B------:R-:W3:Y:S04]  /*178c80*/  LDL.LU R150, [R1+0x1060] ;  /* 0x0010600001967983 */ /* 0x000ee80000300800 */
[----:B------:R-:W-:Y:S04]  /*178c90*/  STL [R1+0x5db8], R21 ;  /* 0x005db81501007387 */ /* 0x000fe80000100800 */
[----:B------:R-:W3:Y:S04]  /*178ca0*/  LDL.LU R147, [R1+0x1064] ;  /* 0x0010640001937983 */ /* 0x000ee80000300800 */
[----:B------:R-:W-:Y:S01]  /*178cb0*/  STL [R1+0x5dc4], R16 ;  /* 0x005dc41001007387 */ /* 0x000fe20000100800 */
[----:B------:R-:W-:Y:S01]  /*178cc0*/  IADD3.X R17, R17, R0, RZ, P4, !PT ;  /* 0x0000000011117210 */ /* 0x000fe200027fe4ff */
[----:B------:R-:W-:Y:S01]  /*178cd0*/  IMAD.X R23, R23, 0x1, R0, P2 ;  /* 0x0000000117177824 */ /* 0x000fe200010e0600 */
[----:B------:R-:W-:-:S04]  /*178ce0*/  IADD3 R22, P2, R22, R3, RZ ;  /* 0x0000000316167210 */ /* 0x000fc80007f5e0ff */
[----:B------:R-:W-:Y:S04]  /*178cf0*/  STL [R1+0x4c10], R23 ;  /* 0x004c101701007387 */ /* 0x000fe80000100800 */
[----:B------:R-:W-:Y:S04]  /*178d00*/  STL [R1+0x4c1c], R22 ;  /* 0x004c1c1601007387 */ /* 0x000fe80000100800 */
[----:B------:R-:W3:Y:S04]  /*178d10*/  LDL.LU R30, [R1+0x4ca4] ;  /* 0x004ca400011e7983 */ /* 0x000ee80000300800 */
[----:B------:R-:W-:Y:S04]  /*178d20*/  STL [R1+0x5dc0], R17 ;  /* 0x005dc01101007387 */ /* 0x000fe80000100800 */
[----:B------:R-:W3:Y:S01]  /*178d30*/  LDL.LU R8, [R1+0x4cac] ;  /* 0x004cac0001087983 */ /* 0x000ee20000300800 */
[----:B------:R-:W-:-:S04]  /*178d40*/  IADD3 R10, P4, R10, R3, RZ ;  /* 0x000000030a0a7210 */ /* 0x000fc80007f9e0ff */
[----:B----4-:R-:W-:Y:S01]  /*178d50*/  IADD3.X R11, R11, R0, RZ, P4, !PT ;  /* 0x000000000b0b7210 */ /* 0x010fe200027fe4ff */
[----:B------:R-:W-:Y:S01]  /*178d60*/  STL [R1+0x5dcc], R10 ;  /* 0x005dcc0a01007387 */ /* 0x000fe20000100800 */
[----:B--2---:R-:W-:-:S05]  /*178d70*/  IMAD.X R20, R20, 0x1, R0, P2 ;  /* 0x0000000114147824 */ /* 0x004fca00010e0600 */
[----:B------:R-:W-:Y:S01]  /*178d80*/  STL [R1+0x4c18], R20 ;  /* 0x004c181401007387 */ /* 0x000fe20000100800 */
[-C--:B------:R-:W-:Y:S02]  /*178d90*/  IADD3 R19, P2, R19, R3.reuse, RZ ;  /* 0x0000000313137210 */ /* 0x080fe40007f5e0ff */
[----:B------:R-:W-:-:S03]  /*178da0*/  IADD3 R18, P4, R18, R3, RZ ;  /* 0x0000000312127210 */ /* 0x000fc60007f9e0ff */
[----:B------:R-:W-:Y:S04]  /*178db0*/  STL [R1+0x4c24], R19 ;  /* 0x004c241301007387 */ /* 0x000fe80000100800 */
[----:B------:R-:W2:Y:S04]  /*178dc0*/  LDL.LU R247, [R1+0x1068] ;  /* 0x0010680001f77983 */ /* 0x000ea80000300800 */
[----:B------:R-:W-:Y:S04]  /*178dd0*/  STL [R1+0x5dc8], R11 ;  /* 0x005dc80b01007387 */ /* 0x000fe80000100800 */
[----:B------:R-:W-:Y:S04]  /*178de0*/  STL [R1+0x4c2c], R18 ;  /* 0x004c2c1201007387 */ /* 0x000fe80000100800 */
[----:B------:R-:W4:Y:S04]  /*178df0*/  LDL.LU R248, [R1+0x106c] ;  /* 0x00106c0001f87983 */ /* 0x000f280000300800 */
[----:B------:R-:W4:Y:S04]  /*178e00*/  LDL.LU R249, [R1+0x1070] ;  /* 0x0010700001f97983 */ /* 0x000f280000300800 */
[----:B------:R-:W4:Y:S01]  /*178e10*/  LDL.LU R250, [R1+0x1074] ;  /* 0x0010740001fa7983 */ /* 0x000f220000300800 */
[----:B------:R-:W-:Y:S01]  /*178e20*/  IMAD.X R15, R15, 0x1, R0, P2 ;  /* 0x000000010f0f7824 */ /* 0x000fe200010e0600 */
[----:B------:R-:W-:-:S04]  /*178e30*/  IADD3 R14, P2, R14, R3, RZ ;  /* 0x000000030e0e7210 */ /* 0x000fc80007f5e0ff */
[----:B------:R-:W-:Y:S01]  /*178e40*/  STL [R1+0x4c20], R15 ;  /* 0x004c200f01007387 */ /* 0x000fe20000100800 */
[----:B------:R-:W-:-:S03]  /*178e50*/  IADD3.X R13, R13, R0, RZ, P4, !PT ;  /* 0x000000000d0d7210 */ /* 0x000fc600027fe4ff */
[----:B------:R-:W-:Y:S01]  /*178e60*/  STL [R1+0x4c34], R14 ;  /* 0x004c340e01007387 */ /* 0x000fe20000100800 */
[----:B------:R-:W-:-:S03]  /*178e70*/  IADD3 R12, P4, R12, R3, RZ ;  /* 0x000000030c0c7210 */ /* 0x000fc60007f9e0ff */
[----:B------:R-:W-:Y:S04]  /*178e80*/  STL [R1+0x4c28], R13 ;  /* 0x004c280d01007387 */ /* 0x000fe80000100800 */
[----:B------:R-:W-:Y:S01]  /*178e90*/  STL [R1+0x4c3c], R12 ;  /* 0x004c3c0c01007387 */ /* 0x000fe20000100800 */
[----:B---3--:R-:W-:Y:S01]  /*178ea0*/  IMAD.X R9, R9, 0x1, R0, P2 ;  /* 0x0000000109097824 */ /* 0x008fe200010e0600 */
[----:B------:R-:W-:-:S04]  /*178eb0*/  IADD3.X R5, R5, R0, RZ, P4, !PT ;  /* 0x0000000005057210 */ /* 0x000fc800027fe4ff */
[----:B------:R-:W-:Y:S04]  /*178ec0*/  STL [R1+0x4c30], R9 ;  /* 0x004c300901007387 */ /* 0x000fe80000100800 */
[----:B------:R1:W-:Y:S04]  /*178ed0*/  STL.64 [R1+0x8a40], R2 ;  /* 0x008a400201007387 */ /* 0x0003e80000100a00 */
[----:B------:R-:W-:Y:S04]  /*178ee0*/  STL [R1+0x4c38], R5 ;  /* 0x004c380501007387 */ /* 0x000fe80000100800 */
[----:B------:R-:W3:Y:S01]  /*178ef0*/  LDL.LU R138, [R1+0x1078] ;  /* 0x00107800018a7983 */ /* 0x000ee20000300800 */
[----:B-1----:R-:W-:-:S03]  /*178f00*/  IMAD.MOV.U32 R2, RZ, RZ, R147 ;  /* 0x000000ffff027224 */ /* 0x002fc600078e0093 */
[----:B------:R-:W3:Y:S01]  /*178f10*/  LDL.LU R137, [R1+0x107c] ;  /* 0x00107c0001897983 */ /* 0x000ee20000300800 */
[-C--:B------:R-:W-:Y:S02]  /*178f20*/  IADD3 R30, P2, R30, R3.reuse, RZ ;  /* 0x000000031e1e7210 */ /* 0x080fe40007f5e0ff */
[----:B------:R-:W-:Y:S02]  /*178f30*/  IADD3 R8, P4, R8, R3, RZ ;  /* 0x0000000308087210 */ /* 0x000fe40007f9e0ff */
[----:B------:R-:W-:-:S05]  /*178f40*/  MOV R3, R150 ;  /* 0x0000009600037202 */ /* 0x000fca0000000f00 */
        /* <DEDUP_REMOVED lines=13> */
[----:B------:R-:W-:Y:S01]  /*179020*/  STL [R1+0x4ca4], R30 ;  /* 0x004ca41e01007387 */ /* 0x000fe20000100800 */
[----:B--2---:R-:W-:-:S03]  /*179030*/  MOV R3, R247 ;  /* 0x000000f700037202 */ /* 0x004fc60000000f00 */
[----:B------:R-:W-:Y:S04]  /*179040*/  STL.64 [R1+0x8a48], R30 ;  /* 0x008a481e01007387 */ /* 0x000fe80000100a00 */
[----:B------:R-:W2:Y:S04]  /*179050*/  LDL.LU R227, [R1+0x10b0] ;  /* 0x0010b00001e37983 */ /* 0x000ea80000300800 */
[----:B------:R-:W2:Y:S01]  /*179060*/  LDL.LU R230, [R1+0x10b4] ;  /* 0x0010b40001e67983 */ /* 0x000ea20000300800 */
[----:B----4-:R-:W-:-:S05]  /*179070*/  IMAD.MOV.U32 R2, RZ, RZ, R248 ;  /* 0x000000ffff027224 */ /* 0x010fca00078e00f8 */
[----:B------:R1:W-:Y:S04]  /*179080*/  STL.64 [R1+0x2ca8], R2 ;  /* 0x002ca80201007387 */ /* 0x0003e80000100a00 */
[----:B------:R-:W4:Y:S04]  /*179090*/  LDL.LU R231, [R1+0x10b8] ;  /* 0x0010b80001e77983 */ /* 0x000f280000300800 */
[----:B------:R-:W4:Y:S01]  /*1790a0*/  LDL.LU R234, [R1+0x10bc] ;  /* 0x0010bc0001ea7983 */ /* 0x000f220000300800 */
[----:B-1----:R-:W-:Y:S01]  /*1790b0*/  IMAD.MOV.U32 R2, RZ, RZ, R250 ;  /* 0x000000ffff027224 */ /* 0x002fe200078e00fa */
[----:B------:R-:W-:-:S05]  /*1790c0*/  MOV R3, R249 ;  /* 0x000000f900037202 */ /* 0x000fca0000000f00 */
        /* <DEDUP_REMOVED lines=12> */
[----:B------:R1:W-:Y:S01]  /*179190*/  STL [R1+0x8a50], R8 ;  /* 0x008a500801007387 */ /* 0x0003e20000100800 */
[----:B---3--:R-:W-:Y:S01]  /*1791a0*/  MOV R3, R138 ;  /* 0x0000008a00037202 */ /* 0x008fe20000000f00 */
[----:B------:R-:W-:Y:S01]  /*1791b0*/  IMAD.MOV.U32 R2, RZ, RZ, R137 ;  /* 0x000000ffff027224 */ /* 0x000fe200078e0089 */
[----:B------:R-:W-:-:S02]  /*1791c0*/  MOV R9, R251 ;  /* 0x000000fb00097202 */ /* 0x000fc40000000f00 */
[----:B------:R-:W3:Y:S01]  /*1791d0*/  LDL.LU R251, [R1+0x10e8] ;  /* 0x0010e80001fb7983 */ /* 0x000ee20000300800 */
[----:B-1----:R-:W-:-:S03]  /*1791e0*/  IMAD.MOV.U32 R8, RZ, RZ, R147 ;  /* 0x000000ffff087224 */ /* 0x002fc600078e0093 */
[----:B------:R1:W-:Y:S04]  /*1791f0*/  STL.64 [R1+0x2c98], R2 ;  /* 0x002c980201007387 */ /* 0x0003e80000100a00 */
[----:B------:R-:W3:Y:S01]  /*179200*/  LDL.LU R147, [R1+0x10ec] ;  /* 0x0010ec0001937983 */ /* 0x000ee20000300800 */
[----:B------:R-:W-:Y:S01]  /*179210*/  MOV R31, R136 ;  /* 0x00000088001f7202 */ /* 0x000fe20000000f00 */
[----:B------:R-:W-:Y:S02]  /*179220*/  IMAD.MOV.U32 R30, RZ, RZ, R63 ;  /* 0x000000ffff1e7224 */ /* 0x000fe400078e003f */
[----:B------:R-:W-:Y:S01]  /*179230*/  STL.64 [R1+0x2c90], R8 ;  /* 0x002c900801007387 */ /* 0x000fe20000100a00 */
[----:B-1----:R-:W-:Y:S01]  /*179240*/  MOV R3, R56 ;  /* 0x0000003800037202 */ /* 0x002fe20000000f00 */
[----:B------:R-:W-:-:S02]  /*179250*/  IMAD.MOV.U32 R2, RZ, RZ, R53 ;  /* 0x000000ffff027224 */ /* 0x000fc400078e0035 */
[----:B------:R-:W-:Y:S01]  /*179260*/  STL.64 [R1+0x8a58], R8 ;  /* 0x008a580801007387 */ /* 0x000fe20000100a00 */
[----:B------:R-:W-:-:S03]  /*179270*/  IMAD.MOV.U32 R151, RZ, RZ, R222 ;  /* 0x000000ffff977224 */ /* 0x000fc600078e00de */
[----:B------:R-:W-:Y:S04]  /*179280*/  STL.64 [R1+0x2c88], R30 ;  /* 0x002c881e01007387 */ /* 0x000fe80000100a00 */
        /* <DEDUP_REMOVED lines=8> */
[----:B------:R1:W-:Y:S04]  /*179310*/  STL.64 [R1+0x8a70], R150 ;  /* 0x008a709601007387 */ /* 0x0003e80000100a00 */
[----:B------:R1:W-:Y:S04]  /*179320*/  STL.64 [R1+0x2c70], R68 ;  /* 0x002c704401007387 */ /* 0x0003e80000100a00 */
[----:B------:R1:W-:Y:S01]  /*179330*/  STL.64 [R1+0x2c68], R72 ;  /* 0x002c684801007387 */ /* 0x0003e20000100a00 */
[----:B--2---:R-:W-:Y:S01]  /*179340*/  IMAD.MOV.U32 R77, RZ, RZ, R227 ;  /* 0x000000ffff4d7224 */ /* 0x004fe200078e00e3 */
[----:B------:R-:W-:-:S05]  /*179350*/  MOV R76, R230 ;  /* 0x000000e6004c7202 */ /* 0x000fca0000000f00 */
[----:B------:R2:W-:Y:S01]  /*179360*/  STL.64 [R1+0x2c60], R76 ;  /* 0x002c604c01007387 */ /* 0x0005e20000100a00 */
[----:B----4-:R-:W-:Y:S01]  /*179370*/  IMAD.MOV.U32 R57, RZ, RZ, R231 ;  /* 0x000000ffff397224 */ /* 0x010fe200078e00e7 */
[----:B------:R-:W-:-:S05]  /*179380*/  MOV R56, R234 ;  /* 0x000000ea00387202 */ /* 0x000fca0000000f00 */
[----:B------:R4:W-:Y:S01]  /*179390*/  STL.64 [R1+0x2c58], R56 ;  /* 0x002c583801007387 */ /* 0x0009e20000100a00 */
[----:B------:R-:W-:Y:S01]  /*1793a0*/  IMAD.MOV.U32 R65, RZ, RZ, R235 ;  /* 0x000000ffff417224 */ /* 0x000fe200078e00eb */
[----:B------:R-:W-:Y:S01]  /*1793b0*/  MOV R64, R244 ;  /* 0x000000f400407202 */ /* 0x000fe20000000f00 */
[----:B------:R-:W-:Y:S01]  /*1793c0*/  IMAD.MOV.U32 R61, RZ, RZ, R245 ;  /* 0x000000ffff3d7224 */ /* 0x000fe200078e00f5 */
[----:B------:R-:W-:Y:S01]  /*1793d0*/  MOV R60, R146 ;  /* 0x00000092003c7202 */ /* 0x000fe20000000f00 */
[----:B------:R-:W-:Y:S02]  /*1793e0*/  IMAD.MOV.U32 R23, RZ, RZ, R247 ;  /* 0x000000ffff177224 */ /* 0x000fe400078e00f7 */
[----:B------:R-:W2:Y:S01]  /*1793f0*/  LDL.LU R247, [R1+0x16c0] ;  /* 0x0016c00001f77983 */ /* 0x000ea20000300800 */
[----:B------:R-:W-:-:S03]  /*179400*/  MOV R22, R248 ;  /* 0x000000f800167202 */ /* 0x000fc60000000f00 */
[----:B------:R-:W4:Y:S01]  /*179410*/  LDL.LU R248, [R1+0x16c4] ;  /* 0x0016c40001f87983 */ /* 0x000f220000300800 */
[----:B------:R-:W-:-:S03]  /*179420*/  IMAD.MOV.U32 R59, RZ, RZ, R249 ;  /* 0x000000ffff3b7224 */ /* 0x000fc600078e00f9 */
[----:B------:R1:W-:Y:S01]  /*179430*/  STL.64 [R1+0x2c50], R64 ;  /* 0x002c504001007387 */ /* 0x0003e20000100a00 */
[----:B------:R-:W-:-:S03]  /*179440*/  MOV R58, R250 ;  /* 0x000000fa003a7202 */ /* 0x000fc60000000f00 */
        /* <DEDUP_REMOVED lines=26> */
[----:B------:R-:W4:Y:S01]  /*1795f0*/  LDL.LU R246, [R1+0x1724] ;  /* 0x0017240001f67983 */ /* 0x000f220000300800 */
[----:B---3--:R-:W-:-:S03]  /*179600*/  IMAD.MOV.U32 R67, RZ, RZ, R251 ;  /* 0x000000ffff437224 */ /* 0x008fc600078e00fb */
[----:B------:R-:W3:Y:S01]  /*179610*/  LDL.LU R251, [R1+0x1728] ;  /* 0x0017280001fb7983 */ /* 0x000ee20000300800 */
[----:B------:R-:W-:-:S03]  /*179620*/  MOV R66, R147 ;  /* 0x0000009300427202 */ /* 0x000fc60000000f00 */
[----:B------:R-:W3:Y:S04]  /*179630*/  LDL.LU R147, [R1+0x172c] ;  /* 0x00172c0001937983 */ /* 0x000ee80000300800 */
[----:B------:R1:W-:Y:S01]  /*179640*/  STL.64 [R1+0x2c40], R28 ;  /* 0x002c401c01007387 */ /* 0x0003e20000100a00 */
[----:B--2---:R-:W-:-:S03]  /*179650*/  IMAD.MOV.U32 R25, RZ, RZ, R247 ;  /* 0x000000ffff197224 */ /* 0x004fc600078e00f7 */
[----:B------:R-:W2:Y:S01]  /*179660*/  LDL.LU R247, [R1+0x1730] ;  /* 0x0017300001f77983 */ /* 0x000ea20000300800 */
[----:B----4-:R-:W-:-:S03]  /*179670*/  MOV R24, R248 ;  /* 0x000000f800187202 */ /* 0x010fc60000000f00 */
[----:B------:R-:W4:Y:S04]  /*179680*/  LDL.LU R248, [R1+0x1734] ;  /* 0x0017340001f87983 */ /* 0x000f280000300800 */
[----:B------:R1:W-:Y:S01]  /*179690*/  STL.64 [R1+0x2c38], R22 ;  /* 0x002c381601007387 */ /* 0x0003e20000100a00 */
[----:B------:R-:W-:-:S03]  /*1796a0*/  IMAD.MOV.U32 R39, RZ, RZ, R249 ;  /* 0x000000ffff277224 */ /* 0x000fc600078e00f9 */
[----:B------:R-:W4:Y:S01]  /*1796b0*/  LDL.LU R249, [R1+0x1738] ;  /* 0x0017380001f97983 */ /* 0x000f220000300800 */
[----:B------:R-:W-:-:S03]  /*1796c0*/  MOV R38, R250 ;  /* 0x000000fa00267202 */ /* 0x000fc60000000f00 */
[----:B------:R-:W4:Y:S04]  /*1796d0*/  LDL.LU R250, [R1+0x173c] ;  /* 0x00173c0001fa7983 */ /* 0x000f280000300800 */
        /* <DEDUP_REMOVED lines=26> */
[----:B------:R1:W-:Y:S04]  /*179880*/  STL.64 [R1+0x2be0], R88 ;  /* 0x002be05801007387 */ /* 0x0003e80000100a00 */
[----:B------:R1:W-:Y:S01]  /*179890*/  STL.64 [R1+0x2bd8], R40 ;  /* 0x002bd82801007387 */ /* 0x0003e20000100a00 */
[----:B---3--:R-:W-:-:S03]  /*1798a0*/  IMAD.MOV.U32 R87, RZ, RZ, R251 ;  /* 0x000000ffff577224 */ /* 0x008fc600078e00fb */
[----:B------:R-:W3:Y:S01]  /*1798b0*/  LDL.LU R251, [R1+0x1740] ;  /* 0x0017400001fb7983 */ /* 0x000ee20000300800 */
[----:B------:R-:W-:-:S03]  /*1798c0*/  MOV R86, R147 ;  /* 0x0000009300567202 */ /* 0x000fc60000000f00 */
[----:B------:R-:W3:Y:S01]  /*1798d0*/  LDL.LU R147, [R1+0x1744] ;  /* 0x0017440001937983 */ /* 0x000ee20000300800 */
[----:B------:R-:W-:Y:S01]  /*1798e0*/  MOV R42, R244 ;  /* 0x000000f4002a7202 */ /* 0x000fe20000000f00 */
[----:B------:R-:W-:Y:S01]  /*1798f0*/  IMAD.MOV.U32 R43, RZ, RZ, R235 ;  /* 0x000000ffff2b7224 */ /* 0x000fe200078e00eb */
[----:B------:R-:W-:Y:S01]  /*179900*/  MOV R78, R146 ;  /* 0x00000092004e7202 */ /* 0x000fe20000000f00 */
[----:B------:R-:W-:-:S03]  /*179910*/  IMAD.MOV.U32 R79, RZ, RZ, R245 ;  /* 0x000000ffff4f7224 */ /* 0x000fc600078e00f5 */
[----:B------:R1:W-:Y:S01]  /*179920*/  STL.64 [R1+0x2bd0], R42 ;  /* 0x002bd02a01007387 */ /* 0x0003e20000100a00 */
[----:B------:R-:W-:-:S05]  /*179930*/  MOV R7, R21 ;  /* 0x0000001500077202 */ /* 0x000fca0000000f00 */
[----:B------:R1:W-:Y:S02]  /*179940*/  LDGSTS.E [R4+0x1f480], [R6.64], P3 ;  /* 0x1f48000006047fae */ /* 0x0003e40009921844 */
[----:B-1----:R-:W-:Y:S01]  /*179950*/  IMAD.MOV.U32 R6, RZ, RZ, R16 ;  /* 0x000000ffff067224 */ /* 0x002fe200078e0010 */
[----:B------:R-:W-:-:S05]  /*179960*/  MOV R7, R17 ;  /* 0x0000001100077202 */ /* 0x000fca0000000f00 */
[----:B------:R1:W-:Y:S02]  /*179970*/  LDGSTS.E [R4+0x1f500], [R6.64], P1 ;  /* 0x1f50000006047fae */ /* 0x0003e40008921844 */
[----:B-1----:R-:W-:Y:S01]  /*179980*/  IMAD.MOV.U32 R6, RZ, RZ, R10 ;  /* 0x000000ffff067224 */ /* 0x002fe200078e000a */
[----:B------:R-:W-:Y:S01]  /*179990*/  MOV R7, R11 ;  /* 0x0000000b00077202 */ /* 0x000fe20000000f00 */
[----:B------:R-:W-:Y:S01]  /*1799a0*/  IMAD.MOV.U32 R11, RZ, RZ, R5 ;  /* 0x000000ffff0b7224 */ /* 0x000fe200078e0005 */
[----:B------:R-:W-:-:S03]  /*1799b0*/  MOV R10, R246 ;  /* 0x000000f6000a7202 */ /* 0x000fc60000000f00 */
[----:B------:R1:W-:Y:S01]  /*1799c0*/  LDGSTS.E [R4+0x1f580], [R6.64], P0 ;  /* 0x1f58000006047fae */ /* 0x0003e20008121844 */
[----:B--2---:R-:W-:-:S03]  /*1799d0*/  IMAD.MOV.U32 R13, RZ, RZ, R247 ;  /* 0x000000ffff0d7224 */ /* 0x004fc600078e00f7 */
[----:B------:R-:W2:Y:S01]  /*1799e0*/  LDL.LU R247, [R1+0x1748] ;  /* 0x0017480001f77983 */ /* 0x000ea20000300800 */
[----:B----4-:R-:W-:-:S03]  /*1799f0*/  MOV R12, R248 ;  /* 0x000000f8000c7202 */ /* 0x010fc60000000f00 */
        /* <DEDUP_REMOVED lines=27> */
[----:B------:R-:W4:Y:S04]  /*179bb0*/  LDL.LU R250, [R1+0x17ac] ;  /* 0x0017ac0001fa7983 */ /* 0x000f280000300800 */
[----:B------:R1:W-:Y:S01]  /*179bc0*/  STL.64 [R1+0x2bc0], R10 ;  /* 0x002bc00a01007387 */ /* 0x0003e20000100a00 */
        /* <DEDUP_REMOVED lines=36> */
[----:B------:R-:W-:-:S03]  /*179e10*/  IMAD.MOV.U32 R95, RZ, RZ, R235 ;  /* 0x000000ffff5f7224 */ /* 0x000fc600078e00eb */
[----:B------:R1:W-:Y:S01]  /*179e20*/  STL.64 [R1+0x2b58], R44 ;  /* 0x002b582c01007387 */ /* 0x0003e20000100a00 */
[----:B------:R-:W-:Y:S01]  /*179e30*/  MOV R94, R244 ;  /* 0x000000f4005e7202 */ /* 0x000fe20000000f00 */
[----:B------:R-:W-:Y:S02]  /*179e40*/  IMAD.MOV.U32 R109, RZ, RZ, R249 ;  /* 0x000000ffff6d7224 */ /* 0x000fe400078e00f9 */
[----:B------:R-:W4:Y:S01]  /*179e50*/  LDL.LU R249, [R1+0x17c0] ;  /* 0x0017c00001f97983 */ /* 0x000f220000300800 */
[----:B------:R-:W-:-:S03]  /*179e60*/  MOV R108, R250 ;  /* 0x000000fa006c7202 */ /* 0x000fc60000000f00 */
[----:B------:R-:W4:Y:S04]  /*179e70*/  LDL.LU R250, [R1+0x17c4] ;  /* 0x0017c40001fa7983 */ /* 0x000f280000300800 */
[----:B------:R1:W-:Y:S01]  /*179e80*/  STL.64 [R1+0x2b50], R94 ;  /* 0x002b505e01007387 */ /* 0x0003e20000100a00 */
[----:B---3--:R-:W-:-:S03]  /*179e90*/  IMAD.MOV.U32 R115, RZ, RZ, R251 ;  /* 0x000000ffff737224 */ /* 0x008fc600078e00fb */
[----:B------:R-:W3:Y:S01]  /*179ea0*/  LDL.LU R251, [R1+0x17c8] ;  /* 0x0017c80001fb7983 */ /* 0x000ee20000300800 */
[----:B------:R-:W-:-:S03]  /*179eb0*/  MOV R114, R147 ;  /* 0x0000009300727202 */ /* 0x000fc60000000f00 */
[----:B------:R-:W3:Y:S01]  /*179ec0*/  LDL.LU R147, [R1+0x17cc] ;  /* 0x0017cc0001937983 */ /* 0x000ee20000300800 */
[----:B------:R-:W-:Y:S01]  /*179ed0*/  MOV R104, R146 ;  /* 0x0000009200687202 */ /* 0x000fe20000000f00 */
[----:B------:R-:W-:-:S05]  /*179ee0*/  IMAD.MOV.U32 R105, RZ, RZ, R245 ;  /* 0x000000ffff697224 */ /* 0x000fca00078e00f5 */
        /* <DEDUP_REMOVED lines=24> */
[----:B------:R-:W3:Y:S01]  /*17a070*/  LDL.LU R246, [R1+0x1824] ;  /* 0x0018240001f67983 */ /* 0x000ee20000300800 */
[----:B--2---:R-:W-:-:S03]  /*17a080*/  IMAD.MOV.U32 R99, RZ, RZ, R247 ;  /* 0x000000ffff637224 */ /* 0x004fc600078e00f7 */
[----:B------:R-:W2:Y:S01]  /*17a090*/  LDL.LU R247, [R1+0x1828] ;  /* 0x0018280001f77983 */ /* 0x000ea20000300800 */
[----:B----4-:R-:W-:-:S03]  /*17a0a0*/  MOV R98, R248 ;  /* 0x000000f800627202 */ /* 0x010fc60000000f00 */
[----:B------:R-:W4:Y:S04]  /*17a0b0*/  LDL.LU R248, [R1+0x182c] ;  /* 0x00182c0001f87983 */ /* 0x000f280000300800 */
[----:B------:R1:W-:Y:S01]  /*17a0c0*/  STL.64 [R1+0x2b40], R46 ;  /* 0x002b402e01007387 */ /* 0x0003e20000100a00 */
[----:B------:R-:W-:-:S03]  /*17a0d0*/  IMAD.MOV.U32 R107, RZ, RZ, R249 ;  /* 0x000000ffff6b7224 */ /* 0x000fc600078e00f9 */
[----:B------:R-:W2:Y:S01]  /*17a0e0*/  LDL.LU R249, [R1+0x1830] ;  /* 0x0018300001f97983 */ /* 0x000ea20000300800 */
[----:B------:R-:W-:-:S03]  /*17a0f0*/  MOV R106, R250 ;  /* 0x000000fa006a7202 */ /* 0x000fc60000000f00 */
[----:B------:R-:W2:Y:S04]  /*17a100*/  LDL.LU R250, [R1+0x1834] ;  /* 0x0018340001fa7983 */ /* 0x000ea80000300800 */
[----:B------:R1:W-:Y:S01]  /*17a110*/  STL.64 [R1+0x2b38], R108 ;  /* 0x002b386c01007387 */ /* 0x0003e20000100a00 */
[----:B---3--:R-:W-:-:S03]  /*17a120*/  IMAD.MOV.U32 R111, RZ, RZ, R251 ;  /* 0x000000ffff6f7224 */ /* 0x008fc600078e00fb */
[----:B------:R-:W3:Y:S01]  /*17a130*/  LDL.LU R251, [R1+0x1838] ;  /* 0x0018380001fb7983 */ /* 0x000ee20000300800 */
[----:B------:R-:W-:-:S03]  /*17a140*/  MOV R110, R147 ;  /* 0x00000093006e7202 */ /* 0x000fc60000000f00 */
[----:B------:R-:W3:Y:S04]  /*17a150*/  LDL.LU R147, [R1+0x183c] ;  /* 0x00183c0001937983 */ /* 0x000ee80000300800 */
[----:B------:R1:W-:Y:S04]  /*17a160*/  STL.64 [R1+0x2b30], R114 ;  /* 0x002b307201007387 */ /* 0x0003e80000100a00 */
[----:B------:R1:W-:Y:S01]  /*17a170*/  STL.64 [R1+0x2b28], R98 ;  /* 0x002b286201007387 */ /* 0x0003e20000100a00 */
[----:B------:R-:W-:Y:S01]  /*17a180*/  MOV R52, R53 ;  /* 0x0000003500347202 */ /* 0x000fe20000000f00 */
[----:B------:R-:W-:-:S02]  /*17a190*/  IMAD.MOV.U32 R53, RZ, RZ, R140 ;  /* 0x000000ffff357224 */ /* 0x000fc400078e008c */
[----:B------:R1:W-:Y:S01]  /*17a1a0*/  STL.64 [R1+0x2b20], R106 ;  /* 0x002b206a01007387 */ /* 0x0003e20000100a00 */
[----:B------:R-:W-:Y:S01]  /*17a1b0*/  MOV R62, R63 ;  /* 0x0000003f003e7202 */ /* 0x000fe20000000f00 */
[----:B------:R-:W-:Y:S02]  /*17a1c0*/  IMAD.MOV.U32 R63, RZ, RZ, R139 ;  /* 0x000000ffff3f7224 */ /* 0x000fe400078e008b */
        /* <DEDUP_REMOVED lines=20> */
[----:B------:R-:W-:-:S03]  /*17a310*/  IMAD.MOV.U32 R123, RZ, RZ, R235 ;  /* 0x000000ffff7b7224 */ /* 0x000fc600078e00eb */
[----:B------:R1:W-:Y:S01]  /*17a320*/  STL.64 [R1+0x2ad8], R118 ;  /* 0x002ad87601007387 */ /* 0x0003e20000100a00 */
[----:B------:R-:W-:-:S03]  /*17a330*/  MOV R122, R244 ;  /* 0x000000f4007a7202 */ /* 0x000fc60000000f00 */
[----:B------:R-:W3:Y:S01]  /*17a340*/  LDL.LU R226, [R1+0x1840] ;  /* 0x0018400001e27983 */ /* 0x000ee20000300800 */
[----:B------:R-:W-:-:S03]  /*17a350*/  IMAD.MOV.U32 R125, RZ, RZ, R245 ;  /* 0x000000ffff7d7224 */ /* 0x000fc600078e00f5 */
[----:B------:R-:W3:Y:S01]  /*17a360*/  LDL.LU R227, [R1+0x1844] ;  /* 0x0018440001e37983 */ /* 0x000ee20000300800 */
[----:B------:R-:W-:-:S03]  /*17a370*/  MOV R124, R146 ;  /* 0x00000092007c7202 */ /* 0x000fc60000000f00 */
[----:B------:R1:W-:Y:S04]  /*17a380*/  STL.64 [R1+0x2ad0], R122 ;  /* 0x002ad07a01007387 */ /* 0x0003e80000100a00 */
[----:B------:R-:W3:Y:S04]  /*17a390*/  LDL.LU R230, [R1+0x1848] ;  /* 0x0018480001e67983 */ /* 0x000ee80000300800 */
[----:B------:R-:W3:Y:S04]  /*17a3a0*/  LDL.LU R231, [R1+0x184c] ;  /* 0x00184c0001e77983 */ /* 0x000ee80000300800 */
[----:B------:R1:W-:Y:S04]  /*17a3b0*/  STL.64 [R1+0x2ac8], R124 ;  /* 0x002ac87c01007387 */ /* 0x0003e80000100a00 */
[----:B------:R-:W3:Y:S04]  /*17a3c0*/  LDL.LU R234, [R1+0x1850] ;  /* 0x0018500001ea7983 */ /* 0x000ee80000300800 */
[----:B------:R-:W3:Y:S04]  /*17a3d0*/  LDL.LU R235, [R1+0x1854] ;  /* 0x0018540001eb7983 */ /* 0x000ee80000300800 */
[----:B------:R-:W3:Y:S04]  /*17a3e0*/  LDL.LU R244, [R1+0x1858] ;  /* 0x0018580001f47983 */ /* 0x000ee80000300800 */
[----:B------:R-:W3:Y:S01]  /*17a3f0*/  LDL.LU R245, [R1+0x185c] ;  /* 0x00185c0001f57983 */ /* 0x000ee20000300800 */
[----:B----4-:R-:W-:-:S03]  /*17a400*/  MOV R130, R248 ;  /* 0x000000f800827202 */ /* 0x010fc60000000f00 */
[----:B------:R-:W4:Y:S01]  /*17a410*/  LDL.LU R146, [R1+0x1860] ;  /* 0x0018600001927983 */ /* 0x000f220000300800 */
[----:B------:R-:W-:Y:S01]  /*17a420*/  MOV R128, R246 ;  /* 0x000000f600807202 */ /* 0x000fe20000000f00 */
[----:B--2---:R-:W-:Y:S02]  /*17a430*/  IMAD.MOV.U32 R131, RZ, RZ, R247 ;  /* 0x000000ffff837224 */ /* 0x004fe400078e00f7 */
[----:B------:R-:W-:Y:S02]  /*17a440*/  IMAD.MOV.U32 R129, RZ, RZ, R5 ;  /* 0x000000ffff817224 */ /* 0x000fe400078e0005 */
[----:B------:R-:W-:Y:S01]  /*17a450*/  IMAD.MOV.U32 R133, RZ, RZ, R249 ;  /* 0x000000ffff857224 */ /* 0x000fe200078e00f9 */
[----:B------:R-:W-:Y:S01]  /*17a460*/  MOV R132, R250 ;  /* 0x000000fa00847202 */ /* 0x000fe20000000f00 */
[----:B---3--:R-:W-:Y:S01]  /*17a470*/  IMAD.MOV.U32 R135, RZ, RZ, R251 ;  /* 0x000000ffff877224 */ /* 0x008fe200078e00fb */
[----:B------:R-:W-:Y:S02]  /*17a480*/  MOV R134, R147 ;  /* 0x0000009300867202 */ /* 0x000fe40000000f00 */
[----:B------:R-:W4:Y:S04]  /*17a490*/  LDL.LU R147, [R1+0x1864] ;  /* 0x0018640001937983 */ /* 0x000f280000300800 */
        /* <DEDUP_REMOVED lines=20> */
[----:B------:R-:W3:Y:S01]  /*17a5e0*/  LDL.LU R219, [R1+0x18b4] ;  /* 0x0018b40001db7983 */ /* 0x000ee20000300800 */
[----:B------:R-:W-:-:S04]  /*17a5f0*/  LOP3.LUT R227, R227, R226, RZ, 0x3c, !PT ;  /* 0x000000e2e3e37212 */ /* 0x000fc800078e3cff */
[----:B------:R-:W-:Y:S02]  /*17a600*/  LOP3.LUT R226, R227, R226, RZ, 0x3c, !PT ;  /* 0x000000e2e3e27212 */ /* 0x000fe400078e3cff */
[-C--:B------:R-:W-:Y:S01]  /*17a610*/  LOP3.LUT R231, R231, R230.reuse, RZ, 0x3c, !PT ;  /* 0x000000e6e7e77212 */ /* 0x080fe200078e3cff */
[----:B------:R1:W-:Y:S03]  /*17a620*/  STL.64 [R1+0x2ab8], R130 ;  /* 0x002ab88201007387 */ /* 0x0003e60000100a00 */
[----:B------:R-:W-:Y:S01]  /*17a630*/  LOP3.LUT R230, R231, R230, RZ, 0x3c, !PT ;  /* 0x000000e6e7e67212 */ /* 0x000fe200078e3cff */
[----:B------:R-:W3:Y:S01]  /*17a640*/  LDL.LU R222, [R1+0x18b8] ;  /* 0x0018b80001de7983 */ /* 0x000ee20000300800 */
[----:B------:R-:W-:Y:S02]  /*17a650*/  LOP3.LUT R227, R227, R226, RZ, 0x3c, !PT ;  /* 0x000000e2e3e37212 */ /* 0x000fe400078e3cff */
[-C--:B------:R-:W-:Y:S01]  /*17a660*/  LOP3.LUT R235, R235, R234.reuse, RZ, 0x3c, !PT ;  /* 0x000000eaebeb7212 */ /* 0x080fe200078e3cff */
[----:B------:R-:W3:Y:S03]  /*17a670*/  LDL.LU R223, [R1+0x18bc] ;  /* 0x0018bc0001df7983 */ /* 0x000ee60000300800 */
[----:B------:R-:W-:-:S02]  /*17a680*/  LOP3.LUT R234, R235, R234, RZ, 0x3c, !PT ;  /* 0x000000eaebea7212 */ /* 0x000fc400078e3cff */
[----:B------:R-:W-:Y:S02]  /*17a690*/  LOP3.LUT R245, R245, R244, RZ, 0x3c, !PT ;  /* 0x000000f4f5f57212 */ /* 0x000fe400078e3cff */
[----:B------:R-:W-:Y:S02]  /*17a6a0*/  LOP3.LUT R231, R231, R230, RZ, 0x3c, !PT ;  /* 0x000000e6e7e77212 */ /* 0x000fe400078e3cff */
[----:B------:R-:W-:Y:S01]  /*17a6b0*/  LOP3.LUT R244, R245, R244, RZ, 0x3c, !PT ;  /* 0x000000f4f5f47212 */ /* 0x000fe200078e3cff */
[----:B------:R1:W-:Y:S01]  /*17a6c0*/  STL.64 [R1+0x2ab0], R132 ;  /* 0x002ab08401007387 */ /* 0x0003e20000100a00 */
[----:B------:R-:W-:Y:S02]  /*17a6d0*/  LOP3.LUT R235, R235, R234, RZ, 0x3c, !PT ;  /* 0x000000eaebeb7212 */ /* 0x000fe400078e3cff */
[----:B------:R-:W-:Y:S01]  /*17a6e0*/  LOP3.LUT R245, R245, R244, RZ, 0x3c, !PT ;  /* 0x000000f4f5f57212 */ /* 0x000fe200078e3cff */
[----:B------:R1:W-:Y:S04]  /*17a6f0*/  STL.64 [R1+0x2aa8], R134 ;  /* 0x002aa88601007387 */ /* 0x0003e80000100a00 */
[----:B------:R1:W-:Y:S04]  /*17a700*/  STL.64 [R1+0x2aa0], R226 ;  /* 0x002aa0e201007387 */ /* 0x0003e80000100a00 */
[----:B------:R1:W-:Y:S04]  /*17a710*/  STL.64 [R1+0x2a98], R230 ;  /* 0x002a98e601007387 */ /* 0x0003e80000100a00 */
[----:B------:R1:W-:Y:S04]  /*17a720*/  STL.64 [R1+0x2a90], R234 ;  /* 0x002a90ea01007387 */ /* 0x0003e80000100a00 */
[----:B------:R1:W-:Y:S01]  /*17a730*/  STL.64 [R1+0x2a88], R244 ;  /* 0x002a88f401007387 */ /* 0x0003e20000100a00 */
[----:B----4-:R-:W-:-:S04]  /*17a740*/  LOP3.LUT R147, R147, R146, RZ, 0x3c, !PT ;  /* 0x0000009293937212 */ /* 0x010fc800078e3cff */
[----:B------:R-:W-:Y:S02]  /*17a750*/  LOP3.LUT R146, R147, R146, RZ, 0x3c, !PT ;  /* 0x0000009293927212 */ /* 0x000fe400078e3cff */
[----:B--2---:R-:W-:-:S04]  /*17a760*/  LOP3.LUT R251, R251, R250, RZ, 0x3c, !PT ;  /* 0x000000fafbfb7212 */ /* 0x004fc800078e3cff */
[----:B------:R-:W-:Y:S02]  /*17a770*/  LOP3.LUT R250, R251, R250, RZ, 0x3c, !PT ;  /* 0x000000fafbfa7212 */ /* 0x000fe400078e3cff */
[----:B---3--:R-:W-:Y:S02]  /*17a780*/  LOP3.LUT R249, R249, R248, RZ, 0x3c, !PT ;  /* 0x000000f8f9f97212 */ /* 0x008fe400078e3cff */
[----:B------:R-:W-:Y:S02]  /*17a790*/  LOP3.LUT R147, R147, R146, RZ, 0x3c, !PT ;  /* 0x0000009293937212 */ /* 0x000fe400078e3cff */
[----:B------:R-:W-:Y:S02]  /*17a7a0*/  LOP3.LUT R248, R249, R248, RZ, 0x3c, !PT ;  /* 0x000000f8f9f87212 */ /* 0x000fe400078e3cff */
[----:B------:R-:W-:Y:S02]  /*17a7b0*/  LOP3.LUT R247, R247, R246, RZ, 0x3c, !PT ;  /* 0x000000f6f7f77212 */ /* 0x000fe400078e3cff */
[----:B------:R-:W-:-:S02]  /*17a7c0*/  LOP3.LUT R251, R251, R250, RZ, 0x3c, !PT ;  /* 0x000000fafbfb7212 */ /* 0x000fc400078e3cff */
[----:B------:R-:W-:Y:S02]  /*17a7d0*/  LOP3.LUT R246, R247, R246, RZ, 0x3c, !PT ;  /* 0x000000f6f7f67212 */ /* 0x000fe400078e3cff */
[----:B------:R-:W-:Y:S01]  /*17a7e0*/  LOP3.LUT R249, R249, R248, RZ, 0x3c, !PT ;  /* 0x000000f8f9f97212 */ /* 0x000fe200078e3cff */
[----:B------:R-:W-:Y:S01]  /*17a7f0*/  IMAD.MOV.U32 R243, RZ, RZ, R148 ;  /* 0x000000fffff37224 */ /* 0x000fe200078e0094 */
[----:B------:R-:W-:Y:S01]  /*17a800*/  LOP3.LUT R247, R247, R246, RZ, 0x3c, !PT ;  /* 0x000000f6f7f77212 */ /* 0x000fe200078e3cff */
[----:B------:R2:W-:Y:S01]  /*17a810*/  STL.64 [R1+0x2a80], R146 ;  /* 0x002a809201007387 */ /* 0x0005e20000100a00 */
[----:B------:R-:W-:Y:S01]  /*17a820*/  MOV R242, R145 ;  /* 0x0000009100f27202 */ /* 0x000fe20000000f00 */
[----:B------:R-:W-:Y:S02]  /*17a830*/  IMAD.MOV.U32 R241, RZ, RZ, R144 ;  /* 0x000000fffff17224 */ /* 0x000fe400078e0090 */
[----:B------:R-:W-:Y:S01]  /*17a840*/  STL.64 [R1+0x2a78], R250 ;  /* 0x002a78fa01007387 */ /* 0x000fe20000100a00 */
[----:B------:R-:W-:-:S03]  /*17a850*/  MOV R240, R143 ;  /* 0x0000008f00f07202 */ /* 0x000fc60000000f00 */
[----:B------:R-:W-:Y:S04]  /*17a860*/  STL.64 [R1+0x2a70], R248 ;  /* 0x002a70f801007387 */ /* 0x000fe80000100a00 */
[----:B------:R-:W-:Y:S04]  /*17a870*/  STL.64 [R1+0x2a68], R246 ;  /* 0x002a68f601007387 */ /* 0x000fe80000100a00 */
[----:B------:R-:W-:Y:S04]  /*17a880*/  STL.64 [R1+0x2a60], R242 ;  /* 0x002a60f201007387 */ /* 0x000fe80000100a00 */
[----:B------:R-:W-:Y:S01]  /*17a890*/  STL.64 [R1+0x2a58], R240 ;  /* 0x002a58f001007387 */ /* 0x000fe20000100a00 */
[----:B------:R-:W-:-:S03]  /*17a8a0*/  IMAD.MOV.U32 R229, RZ, RZ, R136 ;  /* 0x000000ffffe57224 */ /* 0x000fc600078e0088 */
[----:B------:R-:W3:Y:S01]  /*17a8b0*/  LDL.LU R136, [R1+0x18c0] ;  /* 0x0018c00001887983 */ /* 0x000ee20000300800 */
[----:B------:R-:W-:-:S03]  /*17a8c0*/  MOV R228, R5 ;  /* 0x0000000500e47202 */ /* 0x000fc60000000f00 */
[----:B------:R-:W4:Y:S01]  /*17a8d0*/  LDL.LU R5, [R1+0x18c4] ;  /* 0x0018c40001057983 */ /* 0x000f220000300800 */
[----:B------:R-:W-:Y:S01]  /*17a8e0*/  MOV R238, R141 ;  /* 0x0000008d00ee7202 */ /* 0x000fe20000000f00 */
[----:B------:R-:W-:Y:S01]  /*17a8f0*/  IMAD.MOV.U32 R239, RZ, RZ, R142 ;  /* 0x000000ffffef7224 */ /* 0x000fe200078e008e */
[----:B------:R-:W-:Y:S01]  /*17a900*/  MOV R236, R139 ;  /* 0x0000008b00ec7202 */ /* 0x000fe20000000f00 */
[----:B------:R-:W-:Y:S02]  /*17a910*/  IMAD.MOV.U32 R237, RZ, RZ, R140 ;  /* 0x000000ffffed7224 */ /* 0x000fe400078e008c */
[----:B------:R-:W-:Y:S01]  /*17a920*/  IMAD.MOV.U32 R225, RZ, RZ, R218 ;  /* 0x000000ffffe17224 */ /* 0x000fe200078e00da */
[----:B------:R-:W-:Y:S01]  /*17a930*/  STL.64 [R1+0x2a50], R238 ;  /* 0x002a50ee01007387 */ /* 0x000fe20000100a00 */
[----:B------:R-:W-:-:S03]  /*17a940*/  MOV R224, R219 ;  /* 0x000000db00e07202 */ /* 0x000fc60000000f00 */
[----:B------:R-:W2:Y:S04]  /*17a950*/  LDL.LU R218, [R1+0x18c8] ;  /* 0x0018c80001da7983 */ /* 0x000ea80000300800 */
[----:B------:R-:W2:Y:S04]  /*17a960*/  LDL.LU R219, [R1+0x18cc] ;  /* 0x0018cc0001db7983 */ /* 0x000ea80000300800 */
        /* <DEDUP_REMOVED lines=27> */
[----:B------:R-:W-:Y:S01]  /*17ab20*/  STL.64 [R1+0x2a40], R232 ;  /* 0x002a40e801007387 */ /* 0x000fe20000100a00 */
[----:B---3--:R-:W-:-:S03]  /*17ab30*/  IMAD.MOV.U32 R221, RZ, RZ, R136 ;  /* 0x000000ffffdd7224 */ /* 0x008fc600078e0088 */
[----:B------:R-:W3:Y:S01]  /*17ab40*/  LDL.LU R136, [R1+0x1930] ;  /* 0x0019300001887983 */ /* 0x000ee20000300800 */
[----:B----4-:R-:W-:-:S03]  /*17ab50*/  MOV R220, R5 ;  /* 0x0000000500dc7202 */ /* 0x010fc60000000f00 */
[----:B------:R-:W4:Y:S01]  /*17ab60*/  LDL.LU R5, [R1+0x1934] ;  /* 0x0019340001057983 */ /* 0x000f220000300800 */
[----:B------:R-:W-:-:S04]  /*17ab70*/  LOP3.LUT R223, R223, R222, RZ, 0x3c, !PT ;  /* 0x000000dedfdf7212 */ /* 0x000fc800078e3cff */
[----:B------:R-:W-:Y:S01]  /*17ab80*/  LOP3.LUT R222, R223, R222, RZ, 0x3c, !PT ;  /* 0x000000dedfde7212 */ /* 0x000fe200078e3cff */
[----:B------:R-:W-:Y:S01]  /*17ab90*/  STL.64 [R1+0x2a38], R228 ;  /* 0x002a38e401007387 */ /* 0x000fe20000100a00 */
[----:B--2---:R-:W-:-:S03]  /*17aba0*/  LOP3.LUT R219, R219, R218, RZ, 0x3c, !PT ;  /* 0x000000dadbdb7212 */ /* 0x004fc600078e3cff */
[----:B------:R-:W2:Y:S01]  /*17abb0*/  LDL.LU R140, [R1+0x1938] ;  /* 0x00193800018c7983 */ /* 0x000ea20000300800 */
[----:B------:R-:W-:Y:S02]  /*17abc0*/  LOP3.LUT R223, R223, R222, RZ, 0x3c, !PT ;  /* 0x000000dedfdf7212 */ /* 0x000fe400078e3cff */
[C---:B------:R-:W-:Y:S01]  /*17abd0*/  LOP3.LUT R218, R219.reuse, R218, RZ, 0x3c, !PT ;  /* 0x000000dadbda7212 */ /* 0x040fe200078e3cff */
[----:B------:R-:W2:Y:S03]  /*17abe0*/  LDL.LU R139, [R1+0x193c] ;  /* 0x00193c00018b7983 */ /* 0x000ea60000300800 */
[----:B------:R-:W-:Y:S01]  /*17abf0*/  LOP3.LUT R219, R219, R218, RZ, 0x3c, !PT ;  /* 0x000000dadbdb7212 */ /* 0x000fe200078e3cff */
[----:B------:R-:W-:Y:S01]  /*17ac00*/  STL.64 [R1+0x2a30], R224 ;  /* 0x002a30e001007387 */ /* 0x000fe20000100a00 */
[----:B------:R-:W-:-:S04]  /*17ac10*/  LOP3.LUT R215, R215, R214, RZ, 0x3c, !PT ;  /* 0x000000d6d7d77212 */ /* 0x000fc800078e3cff */
[----:B------:R-:W-:Y:S02]  /*17ac20*/  LOP3.LUT R214, R215, R214, RZ, 0x3c, !PT ;  /* 0x000000d6d7d67212 */ /* 0x000fe400078e3cff */
[----:B------:R-:W-:-:S04]  /*17ac30*/  LOP3.LUT R213, R213, R212, RZ, 0x3c, !PT ;  /* 0x000000d4d5d57212 */ /* 0x000fc800078e3cff */
[----:B------:R-:W-:Y:S02]  /*17ac40*/  LOP3.LUT R212, R213, R212, RZ, 0x3c, !PT ;  /* 0x000000d4d5d47212 */ /* 0x000fe400078e3cff */
[----:B------:R-:W-:Y:S01]  /*17ac50*/  LOP3.LUT R211, R211, R210, RZ, 0x3c, !PT ;  /* 0x000000d2d3d37212 */ /* 0x000fe200078e3cff */
[----:B------:R-:W-:Y:S01]  /*17ac60*/  STL.64 [R1+0x2a28], R222 ;  /* 0x002a28de01007387 */ /* 0x000fe20000100a00 */
[----:B------:R-:W-:Y:S02]  /*17ac70*/  LOP3.LUT R215, R215, R214, RZ, 0x3c, !PT ;  /* 0x000000d6d7d77212 */ /* 0x000fe400078e3cff */
[----:B------:R-:W-:Y:S02]  /*17ac80*/  LOP3.LUT R210, R211, R210, RZ, 0x3c, !PT ;  /* 0x000000d2d3d27212 */ /* 0x000fe400078e3cff */
[----:B------:R-:W-:Y:S01]  /*17ac90*/  LOP3.LUT R209, R209, R208, RZ, 0x3c, !PT ;  /* 0x000000d0d1d17212 */ /* 0x000fe200078e3cff */
[----:B------:R-:W-:Y:S01]  /*17aca0*/  STL.64 [R1+0x2a20], R220 ;  /* 0x002a20dc01007387 */ /* 0x000fe20000100a00 */
[----:B------:R-:W-:-:S02]  /*17acb0*/  LOP3.LUT R213, R213, R212, RZ, 0x3c, !PT ;  /* 0x000000d4d5d57212 */ /* 0x000fc400078e3cff */
        /* <DEDUP_REMOVED lines=8> */
[----:B------:R-:W-:Y:S01]  /*17ad40*/  LOP3.LUT R204, R205, R204, RZ, 0x3c, !PT ;  /* 0x000000cccdcc7212 */ /* 0x000fe200078e3cff */
[----:B------:R-:W-:Y:S01]  /*17ad50*/  STL.64 [R1+0x2a08], R214 ;  /* 0x002a08d601007387 */ /* 0x000fe20000100a00 */
[----:B------:R-:W-:Y:S01]  /*17ad60*/  LOP3.LUT R207, R207, R206, RZ, 0x3c, !PT ;  /* 0x000000cecfcf7212 */ /* 0x000fe200078e3cff */
[----:B------:R-:W-:Y:S01]  /*17ad70*/  IMAD.MOV.U32 R203, RZ, RZ, R252 ;  /* 0x000000ffffcb7224 */ /* 0x000fe200078e00fc */
[----:B------:R-:W-:Y:S01]  /*17ad80*/  LOP3.LUT R205, R205, R204, RZ, 0x3c, !PT ;  /* 0x000000cccdcd7212 */ /* 0x000fe200078e3cff */
[----:B------:R-:W-:Y:S01]  /*17ad90*/  STL.64 [R1+0x2a00], R212 ;  /* 0x002a00d401007387 */ /* 0x000fe20000100a00 */
[----:B------:R-:W-:-:S03]  /*17ada0*/  MOV R202, R149 ;  /* 0x0000009500ca7202 */ /* 0x000fc60000000f00 */
[----:B------:R-:W-:Y:S01]  /*17adb0*/  STL.64 [R1+0x29f8], R210 ;  /* 0x0029f8d201007387 */ /* 0x000fe20000100a00 */
[----:B------:R-:W-:Y:S01]  /*17adc0*/  IMAD.MOV.U32 R201, RZ, RZ, R148 ;  /* 0x000000ffffc97224 */ /* 0x000fe200078e0094 */
[----:B------:R-:W-:Y:S02]  /*17add0*/  MOV R200, R145 ;  /* 0x0000009100c87202 */ /* 0x000fe40000000f00 */
[----:B------:R-:W-:Y:S04]  /*17ade0*/  STL.64 [R1+0x29f0], R208 ;  /* 0x0029f0d001007387 */ /* 0x000fe80000100a00 */
[----:B------:R-:W-:Y:S04]  /*17adf0*/  STL.64 [R1+0x29e8], R206 ;  /* 0x0029e8ce01007387 */ /* 0x000fe80000100a00 */
[----:B------:R-:W-:Y:S04]  /*17ae00*/  STL.64 [R1+0x29e0], R204 ;  /* 0x0029e0cc01007387 */ /* 0x000fe80000100a00 */
[----:B------:R-:W-:Y:S01]  /*17ae10*/  STL.64 [R1+0x29d8], R202 ;  /* 0x0029d8ca01007387 */ /* 0x000fe20000100a00 */
[----:B------:R-:W-:-:S03]  /*17ae20*/  IMAD.MOV.U32 R195, RZ, RZ, R138 ;  /* 0x000000ffffc37224 */ /* 0x000fc600078e008a */
[----:B------:R-:W2:Y:S01]  /*17ae30*/  LDL.LU R138, [R1+0x1940] ;  /* 0x00194000018a7983 */ /* 0x000ea20000300800 */
[----:B------:R-:W-:-:S03]  /*17ae40*/  MOV R194, R137 ;  /* 0x0000008900c27202 */ /* 0x000fc60000000f00 */
[----:B------:R-:W2:Y:S04]  /*17ae50*/  LDL.LU R137, [R1+0x1944] ;  /* 0x0019440001897983 */ /* 0x000ea80000300800 */
[----:B------:R-:W-:Y:S01]  /*17ae60*/  STL.64 [R1+0x29d0], R200 ;  /* 0x0029d0c801007387 */ /* 0x000fe20000100a00 */
[----:B---3--:R-:W-:-:S03]  /*17ae70*/  IMAD.MOV.U32 R193, RZ, RZ, R136 ;  /* 0x000000ffffc17224 */ /* 0x008fc600078e0088 */
[----:B------:R-:W3:Y:S01]  /*17ae80*/  LDL.LU R136, [R1+0x1948] ;  /* 0x0019480001887983 */ /* 0x000ee20000300800 */
[----:B----4-:R-:W-:-:S03]  /*17ae90*/  MOV R192, R5 ;  /* 0x0000000500c07202 */ /* 0x010fc60000000f00 */
[----:B------:R-:W4:Y:S01]  /*17aea0*/  LDL.LU R5, [R1+0x194c] ;  /* 0x00194c0001057983 */ /* 0x000f220000300800 */
[----:B------:R-:W-:Y:S01]  /*17aeb0*/  MOV R198, R143 ;  /* 0x0000008f00c67202 */ /* 0x000fe20000000f00 */
[----:B------:R-:W-:-:S05]  /*17aec0*/  IMAD.MOV.U32 R199, RZ, RZ, R144 ;  /* 0x000000ffffc77224 */ /* 0x000fca00078e0090 */
        /* <DEDUP_REMOVED lines=24> */
[----:B--2---:R-:W-:Y:S01]  /*17b050*/  IMAD.MOV.U32 R191, RZ, RZ, R140 ;  /* 0x000000ffffbf7224 */ /* 0x004fe200078e008c */
[----:B------:R-:W-:Y:S02]  /*17b060*/  MOV R190, R139 ;  /* 0x0000008b00be7202 */ /* 0x000fe40000000f00 */
[----:B------:R-:W2:Y:S04]  /*17b070*/  LDL.LU R141, [R1+0x19c0] ;  /* 0x0019c000018d7983 */ /* 0x000ea80000300800 */
[----:B------:R-:W2:Y:S04]  /*17b080*/  LDL.LU R140, [R1+0x19c4] ;  /* 0x0019c400018c7983 */ /* 0x000ea80000300800 */
[----:B------:R-:W2:Y:S04]  /*17b090*/  LDL.LU R139, [R1+0x19c8] ;  /* 0x0019c800018b7983 */ /* 0x000ea80000300800 */
        /* <DEDUP_REMOVED lines=19> */
[----:B------:R-:W-:-:S04]  /*17b1d0*/  LOP3.LUT R179, R179, R178, RZ, 0x3c, !PT ;  /* 0x000000b2b3b37212 */ /* 0x000fc800078e3cff */
[C---:B------:R-:W-:Y:S01]  /*17b1e0*/  LOP3.LUT R178, R179.reuse, R178, RZ, 0x3c, !PT ;  /* 0x000000b2b3b27212 */ /* 0x040fe200078e3cff */
[----:B------:R-:W-:Y:S01]  /*17b1f0*/  STL.64 [R1+0x29a0], R188 ;  /* 0x0029a0bc01007387 */ /* 0x000fe20000100a00 */
[----:B------:R-:W-:Y:S01]  /*17b200*/  MOV R180, R177 ;  /* 0x000000b100b47202 */ /* 0x000fe20000000f00 */
[----:B------:R-:W-:Y:S01]  /*17b210*/  IMAD.MOV.U32 R177, RZ, RZ, R16 ;  /* 0x000000ffffb17224 */ /* 0x000fe200078e0010 */
[----:B------:R-:W-:Y:S01]  /*17b220*/  LOP3.LUT R179, R179, R178, RZ, 0x3c, !PT ;  /* 0x000000b2b3b37212 */ /* 0x000fe200078e3cff */
        /* <DEDUP_REMOVED lines=19> */
[----:B------:R-:W4:Y:S01]  /*17b360*/  LDL.LU R156, [R1+0x19dc] ;  /* 0x0019dc00019c7983 */ /* 0x000f220000300800 */
[----:B------:R-:W-:-:S03]  /*17b370*/  MOV R166, R143 ;  /* 0x0000008f00a67202 */ /* 0x000fc60000000f00 */
[----:B------:R-:W4:Y:S04]  /*17b380*/  LDL.LU R157, [R1+0x19e0] ;  /* 0x0019e000019d7983 */ /* 0x000f280000300800 */
[----:B------:R-:W-:Y:S04]  /*17b390*/  STL.64 [R1+0x2950], R168 ;  /* 0x002950a801007387 */ /* 0x000fe80000100a00 */
[----:B------:R-:W4:Y:S04]  /*17b3a0*/  LDL.LU R154, [R1+0x19e4] ;  /* 0x0019e400019a7983 */ /* 0x000f280000300800 */
[----:B------:R-:W4:Y:S04]  /*17b3b0*/  LDL.LU R155, [R1+0x19e8] ;  /* 0x0019e800019b7983 */ /* 0x000f280000300800 */
[----:B------:R-:W-:Y:S04]  /*17b3c0*/  STL.64 [R1+0x2948], R166 ;  /* 0x002948a601007387 */ /* 0x000fe80000100a00 */
[----:B------:R-:W4:Y:S04]  /*17b3d0*/  LDL.LU R152, [R1+0x19ec] ;  /* 0x0019ec0001987983 */ /* 0x000f280000300800 */
[----:B------:R-:W4:Y:S04]  /*17b3e0*/  LDL.LU R153, [R1+0x19f0] ;  /* 0x0019f00001997983 */ /* 0x000f280000300800 */
[----:B------:R-:W4:Y:S01]  /*17b3f0*/  LDL.LU R149, [R1+0x19f4] ;  /* 0x0019f40001957983 */ /* 0x000f220000300800 */
[----:B------:R-:W-:-:S03]  /*17b400*/  IMAD.MOV.U32 R165, RZ, RZ, R142 ;  /* 0x000000ffffa57224 */ /* 0x000fc600078e008e */
[----:B------:R-:W4:Y:S01]  /*17b410*/  LDL.LU R148, [R1+0x19f8] ;  /* 0x0019f80001947983 */ /* 0x000f220000300800 */
[----:B--2---:R-:W-:-:S03]  /*17b420*/  MOV R164, R141 ;  /* 0x0000008d00a47202 */ /* 0x004fc60000000f00 */
[----:B------:R-:W2:Y:S01]  /*17b430*/  LDL.LU R145, [R1+0x19fc] ;  /* 0x0019fc0001917983 */ /* 0x000ea20000300800 */
[----:B------:R-:W-:-:S03]  /*17b440*/  IMAD.MOV.U32 R163, RZ, RZ, R140 ;  /* 0x000000ffffa37224 */ /* 0x000fc600078e008c */
[----:B------:R-:W2:Y:S01]  /*17b450*/  LDL.LU R144, [R1+0x1a00] ;  /* 0x001a000001907983 */ /* 0x000ea20000300800 */
[----:B------:R-:W-:-:S03]  /*17b460*/  MOV R162, R139 ;  /* 0x0000008b00a27202 */ /* 0x000fc60000000f00 */
        /* <DEDUP_REMOVED lines=19> */
[----:B----4-:R-:W-:-:S03]  /*17b5a0*/  MOV R158, R5 ;  /* 0x00000005009e7202 */ /* 0x010fc60000000f00 */
[----:B------:R-:W4:Y:S04]  /*17b5b0*/  LDL.LU R252, [R1+0x1a44] ;  /* 0x001a440001fc7983 */ /* 0x000f280000300800 */
[----:B------:R-:W1:Y:S04]  /*17b5c0*/  LDL.LU R5, [R1+0x1a48] ;  /* 0x001a480001057983 */ /* 0x000e680000300800 */
[----:B------:R-:W-:Y:S04]  /*17b5d0*/  STL.64 [R1+0x2940], R164 ;  /* 0x002940a401007387 */ /* 0x000fe80000100a00 */
[----:B------:R-:W4:Y:S04]  /*17b5e0*/  LDL.64 R150, [R1+0x2cb0] ;  /* 0x002cb00001967983 */ /* 0x000f280000100a00 */
[----:B------:R-:W4:Y:S04]  /*17b5f0*/  LDL.64 R2, [R1+0x2ca8] ;  /* 0x002ca80001027983 */ /* 0x000f280000100a00 */
[----:B------:R-:W-:Y:S04]  /*17b600*/  STL.64 [R1+0x2938], R162 ;  /* 0x002938a201007387 */ /* 0x000fe80000100a00 */
[----:B------:R-:W4:Y:S04]  /*17b610*/  LDL.64 R30, [R1+0x2ca0] ;  /* 0x002ca000011e7983 */ /* 0x000f280000100a00 */
[----:B------:R-:W4:Y:S04]  /*17b620*/  LDL.64 R8, [R1+0x2c98] ;  /* 0x002c980001087983 */ /* 0x000f280000100a00 */
[----:B------:R-:W-:Y:S04]  /*17b630*/  STL.64 [R1+0x2930], R160 ;  /* 0x002930a001007387 */ /* 0x000fe80000100a00 */
[----:B------:R-:W-:Y:S01]  /*17b640*/  STL.64 [R1+0x2928], R158 ;  /* 0x0029289e01007387 */ /* 0x000fe20000100a00 */
[----:B------:R-:W-:-:S04]  /*17b650*/  LOP3.LUT R157, R157, R156, RZ, 0x3c, !PT ;  /* 0x0000009c9d9d7212 */ /* 0x000fc800078e3cff */
[----:B------:R-:W-:Y:S02]  /*17b660*/  LOP3.LUT R156, R157, R156, RZ, 0x3c, !PT ;  /* 0x0000009c9d9c7212 */ /* 0x000fe400078e3cff */
[----:B------:R-:W-:-:S04]  /*17b670*/  LOP3.LUT R155, R155, R154, RZ, 0x3c, !PT ;  /* 0x0000009a9b9b7212 */ /* 0x000fc800078e3cff */
[----:B------:R-:W-:Y:S02]  /*17b680*/  LOP3.LUT R154, R155, R154, RZ, 0x3c, !PT ;  /* 0x0000009a9b9a7212 */ /* 0x000fe400078e3cff */
[----:B------:R-:W-:Y:S02]  /*17b690*/  LOP3.LUT R157, R157, R156, RZ, 0x3c, !PT ;  /* 0x0000009c9d9d7212 */ /* 0x000fe400078e3cff */
[----:B------:R-:W-:-:S04]  /*17b6a0*/  LOP3.LUT R153, R153, R152, RZ, 0x3c, !PT ;  /* 0x0000009899997212 */ /* 0x000fc800078e3cff */
[----:B------:R-:W-:Y:S02]  /*17b6b0*/  LOP3.LUT R152, R153, R152, RZ, 0x3c, !PT ;  /* 0x0000009899987212 */ /* 0x000fe400078e3cff */
[----:B------:R-:W-:Y:S02]  /*17b6c0*/  LOP3.LUT R155, R155, R154, RZ, 0x3c, !PT ;  /* 0x0000009a9b9b7212 */ /* 0x000fe400078e3cff */
[----:B------:R-:W-:Y:S01]  /*17b6d0*/  LOP3.LUT R153, R153, R152, RZ, 0x3c, !PT ;  /* 0x0000009899997212 */ /* 0x000fe200078e3cff */
[----:B------:R-:W-:Y:S04]  /*17b6e0*/  STL.64 [R1+0x2920], R156 ;  /* 0x0029209c01007387 */ /* 0x000fe80000100a00 */
[----:B------:R-:W-:Y:S04]  /*17b6f0*/  STL.64 [R1+0x2918], R154 ;  /* 0x0029189a01007387 */ /* 0x000fe80000100a00 */
[----:B------:R-:W-:Y:S04]  /*17b700*/  STL.64 [R1+0x2910], R152 ;  /* 0x0029109801007387 */ /* 0x000fe80000100a00 */
[----:B------:R-:W-:Y:S04]  /*17b710*/  STL.64 [R1+0x2908], R148 ;  /* 0x0029089401007387 */ /* 0x000fe80000100a00 */
[----:B--2---:R-:W-:Y:S04]  /*17b720*/  STL.64 [R1+0x2900], R144 ;  /* 0x0029009001007387 */ /* 0x004fe80000100a00 */
[----:B------:R-:W-:Y:S04]  /*17b730*/  STL.64 [R1+0x28f8], R142 ;  /* 0x0028f88e01007387 */ /* 0x000fe80000100a00 */
[----:B------:R-:W-:Y:S04]  /*17b740*/  STL.64 [R1+0x28f0], R140 ;  /* 0x0028f08c01007387 */ /* 0x000fe80000100a00 */
[----:B------:R-:W-:Y:S01]  /*17b750*/  STL.64 [R1+0x28e8], R138 ;  /* 0x0028e88a01007387 */ /* 0x000fe20000100a00 */
[----:B---3--:R-:W-:-:S04]  /*17b760*/  LOP3.LUT R27, R27, R26, RZ, 0x3c, !PT ;  /* 0x0000001a1b1b7212 */ /* 0x008fc800078e3cff */
[----:B------:R-:W-:Y:S02]  /*17b770*/  LOP3.LUT R26, R27, R26, RZ, 0x3c, !PT ;  /* 0x0000001a1b1a7212 */ /* 0x000fe400078e3cff */
[----:B------:R-:W-:-:S04]  /*17b780*/  LOP3.LUT R21, R21, R20, RZ, 0x3c, !PT ;  /* 0x0000001415157212 */ /* 0x000fc800078e3cff */
[----:B------:R-:W-:Y:S02]  /*17b790*/  LOP3.LUT R20, R21, R20, RZ, 0x3c, !PT ;  /* 0x0000001415147212 */ /* 0x000fe400078e3cff */
[----:B------:R-:W-:Y:S02]  /*17b7a0*/  LOP3.LUT R17, R17, R16, RZ, 0x3c, !PT ;  /* 0x0000001011117212 */ /* 0x000fe400078e3cff */
[----:B------:R-:W-:Y:S02]  /*17b7b0*/  LOP3.LUT R27, R27, R26, RZ, 0x3c, !PT ;  /* 0x0000001a1b1b7212 */ /* 0x000fe400078e3cff */
[----:B------:R-:W-:Y:S02]  /*17b7c0*/  LOP3.LUT R16, R17, R16, RZ, 0x3c, !PT ;  /* 0x0000001011107212 */ /* 0x000fe400078e3cff */
[----:B------:R-:W-:Y:S02]  /*17b7d0*/  LOP3.LUT R15, R15, R14, RZ, 0x3c, !PT ;  /* 0x0000000e0f0f7212 */ /* 0x000fe400078e3cff */
[----:B------:R-:W-:-:S02]  /*17b7e0*/  LOP3.LUT R21, R21, R20, RZ, 0x3c, !PT ;  /* 0x0000001415157212 */ /* 0x000fc400078e3cff */
[----:B------:R-:W-:Y:S01]  /*17b7f0*/  LOP3.LUT R14, R15, R14, RZ, 0x3c, !PT ;  /* 0x0000000e0f0e7212 */ /* 0x000fe200078e3cff */
[----:B------:R-:W-:Y:S01]  /*17b800*/  STL.64 [R1+0x28e0], R136 ;  /* 0x0028e08801007387 */ /* 0x000fe20000100a00 */
[----:B------:R-:W-:Y:S02]  /*17b810*/  LOP3.LUT R17, R17, R16, RZ, 0x3c, !PT ;  /* 0x0000001011117212 */ /* 0x000fe400078e3cff */
[----:B------:R-:W-:Y:S01]  /*17b820*/  LOP3.LUT R15, R15, R14, RZ, 0x3c, !PT ;  /* 0x0000000e0f0f7212 */ /* 0x000fe200078e3cff */
[----:B------:R2:W-:Y:S01]  /*17b830*/  STL.64 [R1+0x28d8], R26 ;  /* 0x0028d81a01007387 */ /* 0x0005e20000100a00 */
[----:B-1----:R-:W-:Y:S01]  /*17b840*/  MOV R6, R5 ;  /* 0x0000000500067202 */ /* 0x002fe20000000f00 */
[----:B----4-:R-:W-:Y:S02]  /*17b850*/  IMAD.MOV.U32 R7, RZ, RZ, R252 ;  /* 0x000000ffff077224 */ /* 0x010fe400078e00fc */
[----:B------:R-:W-:Y:S04]  /*17b860*/  STL.64 [R1+0x28d0], R20 ;  /* 0x0028d01401007387 */ /* 0x000fe80000100a00 */
[----:B------:R1:W-:Y:S04]  /*17b870*/  LDGSTS.E [R4+0x20400], [R150.64], P5 ;  /* 0x2040000096047fae */ /* 0x0003e8000a921844 */
[----:B------:R3:W-:Y:S04]  /*17b880*/  LDGSTS.E [R4+0x20480], [R2.64], P3 ;  /* 0x2048000002047fae */ /* 0x0007e80009921844 */
[----:B------:R4:W-:Y:S04]  /*17b890*/  LDGSTS.E [R4+0x20500], [R30.64], P1 ;  /* 0x205000001e047fae */ /* 0x0009e80008921844 */
[----:B-1----:R-:W2:Y:S04]  /*17b8a0*/  LDL.LU.64 R150, [R1+0x8a70] ;  /* 0x008a700001967983 */ /* 0x002ea80000300a00 */
[----:B------:R-:W-:Y:S04]  /*17b8b0*/  STL.64 [R1+0x28c8], R16 ;  /* 0x0028c81001007387 */ /* 0x000fe80000100a00 */
[----:B---3--:R-:W3:Y:S04]  /*17b8c0*/  LDL.LU.64 R2, [R1+0x8a68] ;  /* 0x008a680001027983 */ /* 0x008ee80000300a00 */
[----:B------:R1:W-:Y:S04]  /*17b8d0*/  STL.64 [R1+0x28c0], R14 ;  /* 0x0028c00e01007387 */ /* 0x0003e80000100a00 */
[----:B----4-:R-:W4:Y:S04]  /*17b8e0*/  LDL.LU.64 R30, [R1+0x8a60] ;  /* 0x008a6000011e7983 */ /* 0x010f280000300a00 */
[----:B------:R-:W-:Y:S04]  /*17b8f0*/  STL.64 [R1+0x28b8], R6 ;  /* 0x0028b80601007387 */ /* 0x000fe80000100a00 */
[----:B------:R1:W-:Y:S04]  /*17b900*/  LDGSTS.E [R4+0x20580], [R8.64], P0 ;  /* 0x2058000008047fae */ /* 0x0003e80008121844 */
[----:B-1----:R-:W2:Y:S04]  /*17b910*/  LDL.LU.64 R8, [R1+0x8a58] ;  /* 0x008a580001087983 */ /* 0x002ea80000300a00 */
[----:B--2---:R1:W-:Y:S04]  /*17b920*/  LDGSTS.E [R4+0x21400], [R8.64], P5 ;  /* 0x2140000008047fae */ /* 0x0043e8000a921844 */
[----:B----4-:R2:W-:Y:S04]  /*17b930*/  LDGSTS.E [R4+0x21480], [R30.64], P3 ;  /* 0x214800001e047fae */ /* 0x0105e80009921844 */
        /* <DEDUP_REMOVED lines=47> */
[----:B-1----:R-:W4:Y:S04]  /*17bc30*/  LDL.LU R8, [R1+0x8a50] ;  /* 0x008a500001087983 */ /* 0x002f280000300800 */
[----:B------:R1:W-:Y:S04]  /*17bc40*/  LDGSTS.E [R4+0x2d480], [R62.64], P3 ;  /* 0x2d4800003e047fae */ /* 0x0003e80009921844 */
[----:B--2---:R-:W2:Y:S04]  /*17bc50*/  LDL.LU.64 R30, [R1+0x8a48] ;  /* 0x008a4800011e7983 */ /* 0x004ea80000300a00 */
[----:B------:R1:W-:Y:S04]  /*17bc60*/  LDGSTS.E [R4+0x2d500], [R54.64], P1 ;  /* 0x2d50000036047fae */ /* 0x0003e80008921844 */
[----:B---3--:R-:W3:Y:S04]  /*17bc70*/  LDL.LU.64 R2, [R1+0x8a40] ;  /* 0x008a400001027983 */ /* 0x008ee80000300a00 */
        /* <DEDUP_REMOVED lines=93> */
[----:B-1----:R-:W2:Y:S04]  /*17c250*/  LDL.LU R62, [R1+0x88d8] ;  /* 0x0088d800013e7983 */ /* 0x002ea80000300800 */
        /* <DEDUP_REMOVED lines=35> */
[----:B------:R3:W-:Y:S04]  /*17c490*/  LDGSTS.E [R4+0x3e400], [R140.64], P5 ;  /* 0x3e4000008c047fae */ /* 0x0007e8000a921844 */
[----:B------:R-:W4:Y:S04]  /*17c4a0*/  LDL.LU R12, [R1+0x4cb4] ;  /* 0x004cb400010c7983 */ /* 0x000f280000300800 */
[----:B------:R3:W-:Y:S04]  /*17c4b0*/  LDGSTS.E [R4+0x3e480], [R138.64], P3 ;  /* 0x3e4800008a047fae */ /* 0x0007e80009921844 */
[----:B------:R-:W4:Y:S04]  /*17c4c0*/  LDL.LU R63, [R1+0x4ca0] ;  /* 0x004ca000013f7983 */ /* 0x000f280000300800 */
[----:B------:R3:W-:Y:S04]  /*17c4d0*/  LDGSTS.E [R4+0x3e500], [R136.64], P1 ;  /* 0x3e50000088047fae */ /* 0x0007e80008921844 */
[----:B------:R1:W-:Y:S04]  /*17c4e0*/  LDGSTS.E [R4+0x3e580], [R26.64], P0 ;  /* 0x3e5800001a047fae */ /* 0x0003e80008121844 */
[----:B------:R3:W-:Y:S04]  /*17c4f0*/  LDGSTS.E [R4+0x3f400], [R20.64], P5 ;  /* 0x3f40000014047fae */ /* 0x0007e8000a921844 */
        /* <DEDUP_REMOVED lines=13> */
[----:B---3--:R-:W3:Y:S01]  /*17c5d0*/  LDL.LU R4, [R1+0x4ce4] ;  /* 0x004ce40001047983 */ /* 0x008ee20000300800 */
[----:B--2---:R-:W-:-:S02]  /*17c5e0*/  LOP3.LUT R5, R146, 0x30, RZ, 0x3c, !PT ;  /* 0x0000003092057812 */ /* 0x004fc400078e3cff */
[----:B----4-:R-:W-:Y:S02]  /*17c5f0*/  IADD3.X R63, R63, R0, RZ, P2, !PT ;  /* 0x000000003f3f7210 */ /* 0x010fe400017fe4ff */
[----:B------:R-:W-:-:S03]  /*17c600*/  IADD3 R12, P2, R12, R3, RZ ;  /* 0x000000030c0c7210 */ /* 0x000fc60007f5e0ff */
[----:B------:R-:W-:Y:S04]  /*17c610*/  STL [R1+0x4ca0], R63 ;  /* 0x004ca03f01007387 */ /* 0x000fe80000100800 */
[----:B------:R1:W-:Y:S04]  /*17c620*/  STL.64 [R1+0x8640], R46 ;  /* 0x0086402e01007387 */ /* 0x0003e80000100a00 */
[----:B------:R-:W-:Y:S01]  /*17c630*/  STL [R1+0x4cb4], R12 ;  /* 0x004cb40c01007387 */ /* 0x000fe20000100800 */
[----:B------:R-:W-:-:S05]  /*17c640*/  IMAD.X R26, R26, 0x1, R0, P4 ;  /* 0x000000011a1a7824 */ /* 0x000fca00020e0600 */
[----:B------:R-:W-:Y:S04]  /*17c650*/  STL [R1+0x4ca8], R26 ;  /* 0x004ca81a01007387 */ /* 0x000fe80000100800 */
[----:B------:R-:W2:Y:S01]  /*17c660*/  LDL.LU R146, [R1+0x4cd0] ;  /* 0x004cd00001927983 */ /* 0x000ea20000300800 */
[-C--:B------:R-:W-:Y:S01]  /*17c670*/  IADD3 R53, P4, R53, R3.reuse, RZ ;  /* 0x0000000335357210 */ /* 0x080fe20007f9e0ff */
[----:B------:R-:W-:Y:S01]  /*17c680*/  IMAD.X R22, R22, 0x1, R0, P2 ;  /* 0x0000000116167824 */ /* 0x000fe200010e0600 */
[----:B------:R-:W-:Y:S01]  /*17c690*/  IADD3 R149, P2, R149, R3, RZ ;  /* 0x0000000395957210 */ /* 0x000fe20007f5e0ff */
[----:B------:R-:W4:Y:S04]  /*17c6a0*/  LDL.LU R144, [R1+0x4cd8] ;  /* 0x004cd80001907983 */ /* 0x000f280000300800 */
[----:B------:R-:W4:Y:S04]  /*17c6b0*/  LDL.LU R15, [R1+0x4cec] ;  /* 0x004cec00010f7983 */ /* 0x000f280000300800 */
[----:B------:R-:W-:Y:S01]  /*17c6c0*/  STL [R1+0x4cbc], R53 ;  /* 0x004cbc3501007387 */ /* 0x000fe20000100800 */
[----:B------:R-:W-:-:S03]  /*17c6d0*/  IADD3.X R56, R56, R0, RZ, P4, !PT ;  /* 0x0000000038387210 */ /* 0x000fc600027fe4ff */
[----:B------:R-:W-:Y:S04]  /*17c6e0*/  STL [R1+0x4cb0], R22 ;  /* 0x004cb01601007387 */ /* 0x000fe80000100800 */
[----:B------:R-:W-:Y:S04]  /*17c6f0*/  STL [R1+0x4cc4], R149 ;  /* 0x004cc49501007387 */ /* 0x000fe80000100800 */
[----:B------:R-:W-:Y:S04]  /*17c700*/  STL [R1+0x4cb8], R56 ;  /* 0x004cb83801007387 */ /* 0x000fe80000100800 */
[----:B------:R-:W4:Y:S04]  /*17c710*/  LDL.LU R11, [R1+0x4ce0] ;  /* 0x004ce000010b7983 */ /* 0x000f280000300800 */
[----:B------:R-:W4:Y:S01]  /*17c720*/  LDL.LU R9, [R1+0x4cf4] ;  /* 0x004cf40001097983 */ /* 0x000f220000300800 */
[-C--:B------:R-:W-:Y:S01]  /*17c730*/  IADD3 R147, P4, R147, R3.reuse, RZ ;  /* 0x0000000393937210 */ /* 0x080fe20007f9e0ff */
[----:B------:R-:W-:Y:S01]  /*17c740*/  IMAD.X R150, R150, 0x1, R0, P2 ;  /* 0x0000000196967824 */ /* 0x000fe200010e0600 */
[----:B------:R-:W-:-:S02]  /*17c750*/  IADD3 R145, P2, R145, R3, RZ ;  /* 0x0000000391917210 */ /* 0x000fc40007f5e0ff */
[----:B------:R-:W-:Y:S01]  /*17c760*/  IADD3.X R148, R148, R0, RZ, P4, !PT ;  /* 0x0000000094947210 */ /* 0x000fe200027fe4ff */
[----:B------:R-:W-:Y:S04]  /*17c770*/  STL [R1+0x4ccc], R147 ;  /* 0x004ccc9301007387 */ /* 0x000fe80000100800 */
[----:B------:R-:W-:Y:S04]  /*17c780*/  STL [R1+0x4cc0], R150 ;  /* 0x004cc09601007387 */ /* 0x000fe80000100800 */
[----:B------:R-:W-:Y:S04]  /*17c790*/  STL.64 [R1+0x8648], R150 ;  /* 0x0086489601007387 */ /* 0x000fe80000100a00 */
[----:B------:R-:W-:Y:S04]  /*17c7a0*/  STL [R1+0x4cd4], R145 ;  /* 0x004cd49101007387 */ /* 0x000fe80000100800 */
[----:B------:R-:W-:Y:S01]  /*17c7b0*/  STL [R1+0x4cc8], R148 ;  /* 0x004cc89401007387 */ /* 0x000fe20000100800 */
[----:B------:R-:W-:-:S03]  /*17c7c0*/  LEA R5, R47, R5, 0x12 ;  /* 0x000000052f057211 */ /* 0x000fc600078e90ff */
[----:B------:R-:W-:Y:S04]  /*17c7d0*/  STL.64 [R1+0x8650], R148 ;  /* 0x0086509401007387 */ /* 0x000fe80000100a00 */
[----:B------:R-:W4:Y:S04]  /*17c7e0*/  LDL.LU R137, [R1+0x4ce8] ;  /* 0x004ce80001897983 */ /* 0x000f280000300800 */
[----:B------:R-:W4:Y:S01]  /*17c7f0*/  LDL.LU R136, [R1+0x4cfc] ;  /* 0x004cfc0001887983 */ /* 0x000f220000300800 */
[-C--:B------:R-:W-:Y:S01]  /*17c800*/  IADD3 R143, P4, R143, R3.reuse, RZ ;  /* 0x000000038f8f7210 */ /* 0x080fe20007f9e0ff */
[----:B--2---:R-:W-:Y:S01]  /*17c810*/  IMAD.X R146, R146, 0x1, R0, P2 ;  /* 0x0000000192927824 */ /* 0x004fe200010e0600 */
[----:B---3--:R-:W-:-:S05]  /*17c820*/  IADD3 R4, P2, R4, R3, RZ ;  /* 0x0000000304047210 */ /* 0x008fca0007f5e0ff */
[----:B------:R2:W-:Y:S04]  /*17c830*/  STL [R1+0x4ce4], R4 ;  /* 0x004ce40401007387 */ /* 0x0005e80000100800 */
[----:B-1----:R-:W3:Y:S04]  /*17c840*/  LDL.LU R47, [R1+0x4cf0] ;  /* 0x004cf000012f7983 */ /* 0x002ee80000300800 */
[----:B------:R-:W3:Y:S04]  /*17c850*/  LDL.LU R46, [R1+0x4d04] ;  /* 0x004d0400012e7983 */ /* 0x000ee80000300800 */
[----:B--2---:R-:W2:Y:S04]  /*17c860*/  LDL.LU R4, [R1+0x4cf8] ;  /* 0x004cf80001047983 */ /* 0x004ea80000300800 */
[----:B------:R-:W2:Y:S04]  /*17c870*/  LDL.LU R41, [R1+0x4d0c] ;  /* 0x004d0c0001297983 */ /* 0x000ea80000300800 */
[----:B------:R-:W2:Y:S04]  /*17c880*/  LDL.LU R32, [R1+0x4d00] ;  /* 0x004d000001207983 */ /* 0x000ea80000300800 */
[----:B------:R-:W2:Y:S04]  /*17c890*/  LDL.LU R28, [R1+0x4d14] ;  /* 0x004d1400011c7983 */ /* 0x000ea80000300800 */
[----:B------:R-:W2:Y:S01]  /*17c8a0*/  LDL.LU R27, [R1+0x4d08] ;  /* 0x004d0800011b7983 */ /* 0x000ea20000300800 */
[----:B----4-:R-:W-:-:S03]  /*17c8b0*/  IADD3.X R144, R144, R0, RZ, P4, !PT ;  /* 0x0000000090907210 */ /* 0x010fc600027fe4ff */
[----:B------:R-:W4:Y:S01]  /*17c8c0*/  LDL.LU R14, [R1+0x4d1c] ;  /* 0x004d1c00010e7983 */ /* 0x000f220000300800 */
[----:B------:R-:W-:-:S03]  /*17c8d0*/  IADD3 R15, P4, R15, R3, RZ ;  /* 0x000000030f0f7210 */ /* 0x000fc60007f9e0ff */
[----:B------:R-:W-:Y:S01]  /*17c8e0*/  STL [R1+0x4cdc], R143 ;  /* 0x004cdc8f01007387 */ /* 0x000fe20000100800 */
[----:B------:R-:W-:-:S03]  /*17c8f0*/  IMAD.X R11, R11, 0x1, R0, P2 ;  /* 0x000000010b0b7824 */ /* 0x000fc600010e0600 */
[----:B------:R-:W-:Y:S01]  /*17c900*/  STL [R1+0x4cd0], R146 ;  /* 0x004cd09201007387 */ /* 0x000fe20000100800 */
[----:B------:R-:W-:-:S03]  /*17c910*/  IADD3 R9, P2, R9, R3, RZ ;  /* 0x0000000309097210 */ /* 0x000fc60007f5e0ff */
[----:B------:R-:W-:Y:S04]  /*17c920*/  STL.64 [R1+0x8658], R146 ;  /* 0x0086589201007387 */ /* 0x000fe80000100a00 */
[----:B------:R-:W4:Y:S04]  /*17c930*/  LDL.LU R24, [R1+0x4d10] ;  /* 0x004d100001187983 */ /* 0x000f280000300800 */
[----:B------:R-:W4:Y:S04]  /*17c940*/  LDL.LU R21, [R1+0x4d24] ;  /* 0x004d240001157983 */ /* 0x000f280000300800 */
[----:B------:R-:W-:Y:S04]  /*17c950*/  STL [R1+0x4cec], R15 ;  /* 0x004cec0f01007387 */ /* 0x000fe80000100800 */
[----:B------:R-:W4:Y:S04]  /*17c960*/  LDL.LU R20, [R1+0x4d18] ;  /* 0x004d180001147983 */ /* 0x000f280000300800 */
[----:B------:R-:W4:Y:S04]  /*17c970*/  LDL.LU R18, [R1+0x4d2c] ;  /* 0x004d2c0001127983 */ /* 0x000f280000300800 */
[----:B------:R1:W-:Y:S04]  /*17c980*/  STL [R1+0x4ce0], R11 ;  /* 0x004ce00b01007387 */ /* 0x0003e80000100800 */
[----:B------:R-:W4:Y:S04]  /*17c990*/  LDL.LU R17, [R1+0x4d20] ;  /* 0x004d200001117983 */ /* 0x000f280000300800 */
[----:B------:R1:W-:Y:S04]  /*17c9a0*/  STL [R1+0x4cf4], R9 ;  /* 0x004cf40901007387 */ /* 0x0003e80000100800 */
[----:B------:R-:W4:Y:S04]  /*17c9b0*/  LDL.LU R16, [R1+0x4d34] ;  /* 0x004d340001107983 */ /* 0x000f280000300800 */
[----:B-1----:R-:W4:Y:S01]  /*17c9c0*/  LDL.LU R11, [R1+0x4d28] ;  /* 0x004d2800010b7983 */ /* 0x002f220000300800 */
[----:B------:R-:W-:-:S02]  /*17c9d0*/  IADD3.X R137, R137, R0, RZ, P4, !PT ;  /* 0x0000000089897210 */ /* 0x000fc400027fe4ff */
[-C--:B------:R-:W-:Y:S01]  /*17c9e0*/  IADD3 R136, P4, R136, R3.reuse, RZ ;  /* 0x0000000388887210 */ /* 0x080fe20007f9e0ff */
[----:B------:R-:W-:Y:S04]  /*17c9f0*/  STL [R1+0x4cd8], R144 ;  /* 0x004cd89001007387 */ /* 0x000fe80000100800 */
[----:B------:R-:W-:Y:S04]  /*17ca00*/  STL.64 [R1+0x8660], R144 ;  /* 0x0086609001007387 */ /* 0x000fe80000100a00 */
[----:B------:R-:W4:Y:S04]  /*17ca10*/  LDL.LU R15, [R1+0x4d3c] ;  /* 0x004d3c00010f7983 */ /* 0x000f280000300800 */
[----:B------:R-:W4:Y:S04]  /*17ca20*/  LDL.LU R9, [R1+0x4d30] ;  /* 0x004d300001097983 */ /* 0x000f280000300800 */
[----:B------:R-:W-:Y:S04]  /*17ca30*/  STL [R1+0x4ce8], R137 ;  /* 0x004ce88901007387 */ /* 0x000fe80000100800 */
[----:B------:R-:W-:Y:S01]  /*17ca40*/  STL [R1+0x4cfc], R136 ;  /* 0x004cfc8801007387 */ /* 0x000fe20000100800 */
[----:B---3--:R-:W-:Y:S01]  /*17ca50*/  IMAD.X R47, R47, 0x1, R0, P2 ;  /* 0x000000012f2f7824 */ /* 0x008fe200010e0600 */
[----:B------:R-:W-:-:S02]  /*17ca60*/  IADD3 R46, P2, R46, R3, RZ ;  /* 0x000000032e2e7210 */ /* 0x000fc40007f5e0ff */
[----:B--2---:R-:W-:Y:S02]  /*17ca70*/  IADD3.X R4, R4, R0, RZ, P4, !PT ;  /* 0x0000000004047210 */ /* 0x004fe400027fe4ff */
[----:B------:R-:W-:Y:S01]  /*17ca80*/  STL [R1+0x4cf0], R47 ;  /* 0x004cf02f01007387 */ /* 0x000fe20000100800 */
[----:B------:R-:W-:-:S03]  /*17ca90*/  IADD3 R41, P4, R41, R3, RZ ;  /* 0x0000000329297210 */ /* 0x000fc60007f9e0ff */
[----:B------:R-:W-:Y:S01]  /*17caa0*/  STL [R1+0x4d04], R46 ;  /* 0x004d042e01007387 */ /* 0x000fe20000100800 */
[----:B------:R-:W-:-:S03]  /*17cab0*/  IMAD.X R32, R32, 0x1, R0, P2 ;  /* 0x0000000120207824 */ /* 0x000fc600010e0600 */
[----:B------:R1:W-:Y:S01]  /*17cac0*/  STL [R1+0x4cf8], R4 ;  /* 0x004cf80401007387 */ /* 0x0003e20000100800 */
[-C--:B------:R-:W-:Y:S02]  /*17cad0*/  IADD3 R28, P2, R28, R3.reuse, RZ ;  /* 0x000000031c1c7210 */ /* 0x080fe40007f5e0ff */
[----:B------:R-:W-:Y:S01]  /*17cae0*/  IADD3.X R27, R27, R0, RZ, P4, !PT ;  /* 0x000000001b1b7210 */ /* 0x000fe200027fe4ff */
[----:B-1----:R-:W2:Y:S01]  /*17caf0*/  LDL.LU R4, [R1+0x4d38] ;  /* 0x004d380001047983 */ /* 0x002ea20000300800 */
[----:B----4-:R-:W-:-:S03]  /*17cb00*/  IADD3 R14, P4, R14, R3, RZ ;  /* 0x000000030e0e7210 */ /* 0x010fc60007f9e0ff */
[----:B------:R-:W-:Y:S04]  /*17cb10*/  STL [R1+0x4d0c], R41 ;  /* 0x004d0c2901007387 */ /* 0x000fe80000100800 */
[----:B------:R-:W-:Y:S04]  /*17cb20*/  STL [R1+0x4d00], R32 ;  /* 0x004d002001007387 */ /* 0x000fe80000100800 */
[----:B------:R-:W-:Y:S04]  /*17cb30*/  STL [R1+0x4d14], R28 ;  /* 0x004d141c01007387 */ /* 0x000fe80000100800 */
[----:B------:R1:W-:Y:S01]  /*17cb40*/  STL [R1+0x4d1c], R14 ;  /* 0x004d1c0e01007387 */ /* 0x0003e20000100800 */
[----:B------:R-:W-:Y:S01]  /*17cb50*/  IMAD.X R24, R24, 0x1, R0, P2 ;  /* 0x0000000118187824 */ /* 0x000fe200010e0600 */
[----:B------:R-:W-:-:S02]  /*17cb60*/  IADD3 R21, P2, R21, R3, RZ ;  /* 0x0000000315157210 */ /* 0x000fc40007f5e0ff */
[----:B-1----:R-:W3:Y:S01]  /*17cb70*/  LDL.LU R14, [R1+0x4da4] ;  /* 0x004da400010e7983 */ /* 0x002ee20000300800 */
[----:B------:R-:W-:-:S03]  /*17cb80*/  IADD3.X R20, R20, R0, RZ, P4, !PT ;  /* 0x0000000014147210 */ /* 0x000fc600027fe4ff */
[----:B------:R-:W-:Y:S01]  /*17cb90*/  STL [R1+0x4d08], R27 ;  /* 0x004d081b01007387 */ /* 0x000fe20000100800 */
[----:B------:R-:W-:-:S03]  /*17cba0*/  IADD3 R18, P4, R18, R3, RZ ;  /* 0x0000000312127210 */ /* 0x000fc60007f9e0ff */
[----:B------:R-:W-:Y:S04]  /*17cbb0*/  STL [R1+0x4d10], R24 ;  /* 0x004d101801007387 */ /* 0x000fe80000100800 */
[----:B------:R-:W-:Y:S01]  /*17cbc0*/  STL [R1+0x4d24], R21 ;  /* 0x004d241501007387 */ /* 0x000fe20000100800 */
[----:B------:R-:W-:-:S03]  /*17cbd0*/  IMAD.X R17, R17, 0x1, R0, P2 ;  /* 0x0000000111117824 */ /* 0x000fc600010e0600 */
[----:B------:R-:W-:Y:S04]  /*17cbe0*/  STL [R1+0x4d18], R20 ;  /* 0x004d181401007387 */ /* 0x000fe80000100800 */
[----:B------:R-:W-:Y:S01]  /*17cbf0*/  STL [R1+0x4d2c], R18 ;  /* 0x004d2c1201007387 */ /* 0x000fe20000100800 */
[----:B------:R-:W-:-:S03]  /*17cc00*/  IADD3 R16, P2, R16, R3, RZ ;  /* 0x0000000310107210 */ /* 0x000fc60007f5e0ff */
[----:B------:R-:W-:Y:S01]  /*17cc10*/  STL [R1+0x4d20], R17 ;  /* 0x004d201101007387 */ /* 0x000fe20000100800 */
[----:B------:R-:W-:-:S03]  /*17cc20*/  IADD3.X R11, R11, R0, RZ, P4, !PT ;  /* 0x000000000b0b7210 */ /* 0x000fc600027fe4ff */
[----:B------:R-:W-:Y:S04]  /*17cc30*/  STL [R1+0x4d34], R16 ;  /* 0x004d341001007387 */ /* 0x000fe80000100800 */
[----:B------:R1:W-:Y:S04]  /*17cc40*/  STL [R1+0x4d28], R11 ;  /* 0x004d280b01007387 */ /* 0x0003e80000100800 */
[----:B-1----:R-:W3:Y:S04]  /*17cc50*/  LDL.LU R11, [R1+0x4dac] ;  /* 0x004dac00010b7983 */ /* 0x002ee80000300800 */
[----:B------:R-:W3:Y:S04]  /*17cc60*/  LDL.LU R41, [R1+0x4db4] ;  /* 0x004db40001297983 */ /* 0x000ee80000300800 */
[----:B------:R-:W3:Y:S01]  /*17cc70*/  LDL.LU R32, [R1+0x4da0] ;  /* 0x004da00001207983 */ /* 0x000ee20000300800 */
        /* <DEDUP_REMOVED lines=14> */
[----:B------:R1:W-:Y:S01]  /*17cd60*/  LDGSTS.E [R5+0x1600], [R6.64], P5 ;  /* 0x0160000006057fae */ /* 0x0003e2000a921844 */
[----:B------:R-:W-:Y:S01]  /*17cd70*/  IADD3 R15, P4, R15, R3, RZ ;  /* 0x000000030f0f7210 */ /* 0x000fe20007f9e0ff */
[----:B------:R-:W-:Y:S01]  /*17cd80*/  IMAD.X R9, R9, 0x1, R0, P2 ;  /* 0x0000000109097824 */ /* 0x000fe200010e0600 */
[----:B-1----:R-:W-:Y:S01]  /*17cd90*/  MOV R6, R132 ;  /* 0x0000008400067202 */ /* 0x002fe20000000f00 */
[----:B------:R-:W-:-:S05]  /*17cda0*/  IMAD.MOV.U32 R7, RZ, RZ, R133 ;  /* 0x000000ffff077224 */ /* 0x000fca00078e0085 */
[----:B------:R1:W-:Y:S04]  /*17cdb0*/  LDGSTS.E [R5+0x1680], [R6.64], P3 ;  /* 0x0168000006057fae */ /* 0x0003e80009921844 */
[----:B------:R-:W-:Y:S01]  /*17cdc0*/  STL [R1+0x4d3c], R15 ;  /* 0x004d3c0f01007387 */ /* 0x000fe20000100800 */
[----:B-1----:R-:W-:Y:S01]  /*17cdd0*/  MOV R6, R130 ;  /* 0x0000008200067202 */ /* 0x002fe20000000f00 */
[----:B------:R-:W-:Y:S02]  /*17cde0*/  IMAD.MOV.U32 R7, RZ, RZ, R131 ;  /* 0x000000ffff077224 */ /* 0x000fe400078e0083 */
[----:B------:R-:W-:Y:S04]  /*17cdf0*/  STL [R1+0x4d30], R9 ;  /* 0x004d300901007387 */ /* 0x000fe80000100800 */
[----:B------:R1:W-:Y:S04]  /*17ce00*/  LDGSTS.E [R5+0x1700], [R6.64], P1 ;  /* 0x0170000006057fae */ /* 0x0003e80008921844 */
[----:B------:R-:W4:Y:S04]  /*17ce10*/  LDL.LU R24, [R1+0x4dbc] ;  /* 0x004dbc0001187983 */ /* 0x000f280000300800 */
[----:B------:R-:W4:Y:S01]  /*17ce20*/  LDL.LU R141, [R1+0x4dc4] ;  /* 0x004dc400018d7983 */ /* 0x000f220000300800 */
[----:B-1----:R-:W-:Y:S01]  /*17ce30*/  MOV R6, R128 ;  /* 0x0000008000067202 */ /* 0x002fe20000000f00 */
[----:B------:R-:W-:-:S05]  /*17ce40*/  IMAD.MOV.U32 R7, RZ, RZ, R129 ;  /* 0x000000ffff077224 */ /* 0x000fca00078e0081 */
[----:B------:R1:W-:Y:S02]  /*17ce50*/  LDGSTS.E [R5+0x1780], [R6.64], P0 ;  /* 0x0178000006057fae */ /* 0x0003e40008121844 */
[----:B-1----:R-:W-:Y:S01]  /*17ce60*/  IMAD.MOV.U32 R7, RZ, RZ, R54 ;  /* 0x000000ffff077224 */ /* 0x002fe200078e0036 */
[----:B------:R-:W-:-:S05]  /*17ce70*/  MOV R6, R48 ;  /* 0x0000003000067202 */ /* 0x000fca0000000f00 */
[----:B------:R1:W-:Y:S01]  /*17ce80*/  LDGSTS.E [R5+0x2600], [R6.64], P5 ;  /* 0x0260000006057fae */ /* 0x0003e2000a921844 */
[----:B--2---:R-:W-:Y:S02]  /*17ce90*/  IADD3.X R4, R4, R0, RZ, P4, !PT ;  /* 0x0000000004047210 */ /* 0x004fe400027fe4ff */
[----:B---3--:R-:W-:-:S05]  /*17cea0*/  IADD3 R14, P2, R14, R3, RZ ;  /* 0x000000030e0e7210 */ /* 0x008fca0007f5e0ff */
[----:B------:R-:W-:Y:S04]  /*17ceb0*/  STL [R1+0x4da4], R14 ;  /* 0x004da40e01007387 */ /* 0x000fe80000100800 */
[----:B------:R-:W2:Y:S04]  /*17cec0*/  LDL.LU R16, [R1+0x4da8] ;  /* 0x004da80001107983 */ /* 0x000ea80000300800 */
[----:B------:R-:W3:Y:S04]  /*17ced0*/  LDL.LU R54, [R1+0x4db0] ;  /* 0x004db00001367983 */ /* 0x000ee80000300800 */
[----:B------:R-:W3:Y:S04]  /*17cee0*/  LDL.LU R48, [R1+0x4db8] ;  /* 0x004db80001307983 */ /* 0x000ee80000300800 */
[----:B------:R1:W-:Y:S04]  /*17cef0*/  STL [R1+0x4d38], R4 ;  /* 0x004d380401007387 */ /* 0x0003e80000100800 */
[----:B------:R-:W3:Y:S04]  /*17cf00*/  LDL.LU R142, [R1+0x4dc0] ;  /* 0x004dc000018e7983 */ /* 0x000ee80000300800 */
[----:B------:R-:W3:Y:S04]  /*17cf10*/  LDL.LU R139, [R1+0x4dcc] ;  /* 0x004dcc00018b7983 */ /* 0x000ee80000300800 */
[----:B------:R-:W3:Y:S04]  /*17cf20*/  LDL.LU R137, [R1+0x4dd4] ;  /* 0x004dd40001897983 */ /* 0x000ee80000300800 */
[----:B------:R-:W3:Y:S04]  /*17cf30*/  LDL.LU R135, [R1+0x4ddc] ;  /* 0x004ddc0001877983 */ /* 0x000ee80000300800 */
[----:B-1----:R-:W3:Y:S01]  /*17cf40*/  LDL.LU R4, [R1+0x4de4] ;  /* 0x004de40001047983 */ /* 0x002ee20000300800 */
[----:B------:R-:W-:Y:S01]  /*17cf50*/  IADD3 R11, P4, R11, R3, RZ ;  /* 0x000000030b0b7210 */ /* 0x000fe20007f9e0ff */
[----:B------:R-:W-:-:S04]  /*17cf60*/  IMAD.X R32, R32, 0x1, R0, P2 ;  /* 0x0000000120207824 */ /* 0x000fc800010e0600 */
[----:B------:R-:W-:Y:S04]  /*17cf70*/  STL [R1+0x4dac], R11 ;  /* 0x004dac0b01007387 */ /* 0x000fe80000100800 */
[----:B------:R-:W-:Y:S04]  /*17cf80*/  STL [R1+0x4da0], R32 ;  /* 0x004da02001007387 */ /* 0x000fe80000100800 */
[----:B------:R-:W3:Y:S04]  /*17cf90*/  LDL.LU R140, [R1+0x4dc8] ;  /* 0x004dc800018c7983 */ /* 0x000ee80000300800 */
[----:B------:R-:W3:Y:S01]  /*17cfa0*/  LDL.LU R138, [R1+0x4dd0] ;  /* 0x004dd000018a7983 */ /* 0x000ee20000300800 */
[----:B------:R-:W-:-:S05]  /*17cfb0*/  IADD3 R41, P2, R41, R3, RZ ;  /* 0x0000000329297210 */ /* 0x000fca0007f5e0ff */
[----:B------:R-:W-:Y:S04]  /*17cfc0*/  STL [R1+0x4db4], R41 ;  /* 0x004db42901007387 */ /* 0x000fe80000100800 */
        /* <DEDUP_REMOVED lines=13> */
[-C--:B--2---:R-:W-:Y:S02]  /*17d0a0*/  IADD3.X R16, R16, R0.reuse, RZ, P4, !PT ;  /* 0x0000000010107210 */ /* 0x084fe400027fe4ff */
[-C--:B----4-:R-:W-:Y:S01]  /*17d0b0*/  IADD3 R24, P4, R24, R3.reuse, RZ ;  /* 0x0000000318187210 */ /* 0x090fe20007f9e0ff */
[----:B---3--:R-:W-:Y:S01]  /*17d0c0*/  IMAD.X R54, R54, 0x1, R0, P2 ;  /* 0x0000000136367824 */ /* 0x008fe200010e0600 */
[----:B------:R-:W-:Y:S01]  /*17d0d0*/  IADD3 R141, P2, R141, R3, RZ ;  /* 0x000000038d8d7210 */ /* 0x000fe20007f5e0ff */
[----:B------:R-:W-:Y:S01]  /*17d0e0*/  STL [R1+0x4da8], R16 ;  /* 0x004da81001007387 */ /* 0x000fe20000100800 */
[----:B------:R-:W-:-:S03]  /*17d0f0*/  IADD3.X R48, R48, R0, RZ, P4, !PT ;  /* 0x0000000030307210 */ /* 0x000fc600027fe4ff */
[----:B------:R-:W2:Y:S04]  /*17d100*/  LDL.LU R17, [R1+0x4dec] ;  /* 0x004dec0001117983 */ /* 0x000ea80000300800 */
[----:B------:R-:W-:Y:S04]  /*17d110*/  STL [R1+0x4dbc], R24 ;  /* 0x004dbc1801007387 */ /* 0x000fe80000100800 */
[----:B------:R-:W-:Y:S04]  /*17d120*/  STL [R1+0x4db0], R54 ;  /* 0x004db03601007387 */ /* 0x000fe80000100800 */
[----:B------:R-:W-:Y:S04]  /*17d130*/  STL [R1+0x4dc4], R141 ;  /* 0x004dc48d01007387 */ /* 0x000fe80000100800 */
[----:B------:R-:W-:Y:S01]  /*17d140*/  STL [R1+0x4db8], R48 ;  /* 0x004db83001007387 */ /* 0x000fe20000100800 */
[----:B------:R-:W-:-:S03]  /*17d150*/  IADD3 R139, P4, R139, R3, RZ ;  /* 0x000000038b8b7210 */ /* 0x000fc60007f9e0ff */
[----:B------:R-:W3:Y:S01]  /*17d160*/  LDL.LU R15, [R1+0x4de0] ;  /* 0x004de000010f7983 */ /* 0x000ee20000300800 */
[----:B------:R-:W-:-:S03]  /*17d170*/  IMAD.X R142, R142, 0x1, R0, P2 ;  /* 0x000000018e8e7824 */ /* 0x000fc600010e0600 */
[----:B------:R-:W4:Y:S01]  /*17d180*/  LDL.LU R9, [R1+0x4df4] ;  /* 0x004df40001097983 */ /* 0x000f220000300800 */
[----:B------:R-:W-:-:S03]  /*17d190*/  IADD3 R137, P2, R137, R3, RZ ;  /* 0x0000000389897210 */ /* 0x000fc60007f5e0ff */
[----:B------:R-:W-:Y:S04]  /*17d1a0*/  STL [R1+0x4dcc], R139 ;  /* 0x004dcc8b01007387 */ /* 0x000fe80000100800 */
[----:B------:R-:W-:Y:S04]  /*17d1b0*/  STL [R1+0x4dc0], R142 ;  /* 0x004dc08e01007387 */ /* 0x000fe80000100800 */
[----:B------:R-:W-:Y:S01]  /*17d1c0*/  STL.64 [R1+0x8668], R142 ;  /* 0x0086688e01007387 */ /* 0x000fe20000100a00 */
[----:B------:R-:W-:-:S03]  /*17d1d0*/  IADD3.X R140, R140, R0, RZ, P4, !PT ;  /* 0x000000008c8c7210 */ /* 0x000fc600027fe4ff */
[----:B------:R-:W-:Y:S01]  /*17d1e0*/  STL [R1+0x4dd4], R137 ;  /* 0x004dd48901007387 */ /* 0x000fe20000100800 */
[----:B------:R-:W-:Y:S01]  /*17d1f0*/  IMAD.X R138, R138, 0x1, R0, P2 ;  /* 0x000000018a8a7824 */ /* 0x000fe200010e0600 */
[-C--:B------:R-:W-:Y:S02]  /*17d200*/  IADD3 R4, P2, R4, R3.reuse, RZ ;  /* 0x0000000304047210 */ /* 0x080fe40007f5e0ff */
[----:B------:R-:W-:Y:S04]  /*17d210*/  STL [R1+0x4dc8], R140 ;  /* 0x004dc88c01007387 */ /* 0x000fe80000100800 */
[----:B------:R-:W-:Y:S04]  /*17d220*/  STL.64 [R1+0x8670], R140 ;  /* 0x0086708c01007387 */ /* 0x000fe80000100a00 */
[----:B------:R-:W4:Y:S04]  /*17d230*/  LDL.LU R125, [R1+0x4de8] ;  /* 0x004de800017d7983 */ /* 0x000f280000300800 */
[----:B------:R-:W4:Y:S04]  /*17d240*/  LDL.LU R124, [R1+0x4dfc] ;  /* 0x004dfc00017c7983 */ /* 0x000f280000300800 */
[----:B------:R1:W-:Y:S04]  /*17d250*/  STL [R1+0x4de4], R4 ;  /* 0x004de40401007387 */ /* 0x0003e80000100800 */
[----:B------:R-:W4:Y:S04]  /*17d260*/  LDL.LU R123, [R1+0x4df0] ;  /* 0x004df000017b7983 */ /* 0x000f280000300800 */
[----:B------:R-:W4:Y:S04]  /*17d270*/  LDL.LU R122, [R1+0x4e04] ;  /* 0x004e0400017a7983 */ /* 0x000f280000300800 */
[----:B-1----:R-:W4:Y:S04]  /*17d280*/  LDL.LU R4, [R1+0x4df8] ;  /* 0x004df80001047983 */ /* 0x002f280000300800 */
[----:B------:R-:W4:Y:S04]  /*17d290*/  LDL.LU R119, [R1+0x4e0c] ;  /* 0x004e0c0001777983 */ /* 0x000f280000300800 */
[----:B------:R-:W4:Y:S04]  /*17d2a0*/  LDL.LU R118, [R1+0x4e00] ;  /* 0x004e000001767983 */ /* 0x000f280000300800 */
[----:B------:R-:W4:Y:S04]  /*17d2b0*/  LDL.LU R117, [R1+0x4e14] ;  /* 0x004e140001757983 */ /* 0x000f280000300800 */
[----:B------:R-:W4:Y:S01]  /*17d2c0*/  LDL.LU R61, [R1+0x4e08] ;  /* 0x004e0800013d7983 */ /* 0x000f220000300800 */
[----:B------:R-:W-:-:S03]  /*17d2d0*/  IADD3 R135, P4, R135, R3, RZ ;  /* 0x0000000387877210 */ /* 0x000fc60007f9e0ff */
[----:B------:R-:W4:Y:S01]  /*17d2e0*/  LDL.LU R47, [R1+0x4e1c] ;  /* 0x004e1c00012f7983 */ /* 0x000f220000300800 */
[----:B------:R-:W-:-:S03]  /*17d2f0*/  IADD3.X R136, R136, R0, RZ, P4, !PT ;  /* 0x0000000088887210 */ /* 0x000fc600027fe4ff */
[----:B------:R-:W-:Y:S04]  /*17d300*/  STL [R1+0x4ddc], R135 ;  /* 0x004ddc8701007387 */ /* 0x000fe80000100800 */
[----:B------:R-:W-:Y:S04]  /*17d310*/  STL [R1+0x4dd0], R138 ;  /* 0x004dd08a01007387 */ /* 0x000fe80000100800 */
[----:B------:R-:W-:Y:S04]  /*17d320*/  STL.64 [R1+0x8678], R138 ;  /* 0x0086788a01007387 */ /* 0x000fe80000100a00 */
[----:B------:R-:W4:Y:S04]  /*17d330*/  LDL.LU R46, [R1+0x4e10] ;  /* 0x004e1000012e7983 */ /* 0x000f280000300800 */
[----:B------:R-:W4:Y:S01]  /*17d340*/  LDL.LU R28, [R1+0x4e24] ;  /* 0x004e2400011c7983 */ /* 0x000f220000300800 */
[----:B--2---:R-:W-:-:S05]  /*17d350*/  IADD3 R17, P4, R17, R3, RZ ;  /* 0x0000000311117210 */ /* 0x004fca0007f9e0ff */
[----:B------:R1:W-:Y:S04]  /*17d360*/  STL [R1+0x4dec], R17 ;  /* 0x004dec1101007387 */ /* 0x0003e80000100800 */
[----:B------:R-:W2:Y:S04]  /*17d370*/  LDL.LU R27, [R1+0x4e18] ;  /* 0x004e1800011b7983 */ /* 0x000ea80000300800 */
[----:B------:R-:W2:Y:S01]  /*17d380*/  LDL.LU R21, [R1+0x4e2c] ;  /* 0x004e2c0001157983 */ /* 0x000ea20000300800 */
[----:B---3--:R-:W-:Y:S01]  /*17d390*/  IMAD.X R15, R15, 0x1, R0, P2 ;  /* 0x000000010f0f7824 */ /* 0x008fe200010e0600 */
[----:B----4-:R-:W-:-:S04]  /*17d3a0*/  IADD3 R9, P2, R9, R3, RZ ;  /* 0x0000000309097210 */ /* 0x010fc80007f5e0ff */
[----:B------:R3:W-:Y:S04]  /*17d3b0*/  STL [R1+0x4de0], R15 ;  /* 0x004de00f01007387 */ /* 0x0007e80000100800 */
[----:B------:R-:W4:Y:S04]  /*17d3c0*/  LDL.LU R20, [R1+0x4e20] ;  /* 0x004e200001147983 */ /* 0x000f280000300800 */
[----:B------:R3:W-:Y:S04]  /*17d3d0*/  STL [R1+0x4df4], R9 ;  /* 0x004df40901007387 */ /* 0x0007e80000100800 */
[----:B------:R-:W4:Y:S04]  /*17d3e0*/  LDL.LU R18, [R1+0x4e34] ;  /* 0x004e340001127983 */ /* 0x000f280000300800 */
[----:B-1----:R-:W4:Y:S04]  /*17d3f0*/  LDL.LU R17, [R1+0x4e28] ;  /* 0x004e280001117983 */ /* 0x002f280000300800 */
[----:B------:R-:W-:Y:S04]  /*17d400*/  STL [R1+0x4dd8], R136 ;  /* 0x004dd88801007387 */ /* 0x000fe80000100800 */
[----:B------:R-:W-:Y:S04]  /*17d410*/  STL.64 [R1+0x8680], R136 ;  /* 0x0086808801007387 */ /* 0x000fe80000100a00 */
[----:B---3--:R-:W3:Y:S01]  /*17d420*/  LDL.LU R15, [R1+0x4e3c] ;  /* 0x004e3c00010f7983 */ /* 0x008ee20000300800 */
[----:B------:R-:W-:-:S03]  /*17d430*/  IADD3.X R125, R125, R0, RZ, P4, !PT ;  /* 0x000000007d7d7210 */ /* 0x000fc600027fe4ff */
[----:B------:R-:W3:Y:S01]  /*17d440*/  LDL.LU R9, [R1+0x4e30] ;  /* 0x004e300001097983 */ /* 0x000ee20000300800 */
[----:B------:R-:W-:-:S03]  /*17d450*/  IADD3 R124, P4, R124, R3, RZ ;  /* 0x000000037c7c7210 */ /* 0x000fc60007f9e0ff */
[----:B------:R-:W-:Y:S01]  /*17d460*/  STL [R1+0x4de8], R125 ;  /* 0x004de87d01007387 */ /* 0x000fe20000100800 */
[----:B------:R-:W-:Y:S01]  /*17d470*/  IMAD.X R123, R123, 0x1, R0, P2 ;  /* 0x000000017b7b7824 */ /* 0x000fe200010e0600 */
[----:B------:R-:W-:Y:S02]  /*17d480*/  IADD3 R122, P2, R122, R3, RZ ;  /* 0x000000037a7a7210 */ /* 0x000fe40007f5e0ff */
[----:B------:R-:W-:Y:S01]  /*17d490*/  STL [R1+0x4dfc], R124 ;  /* 0x004dfc7c01007387 */ /* 0x000fe20000100800 */
[----:B------:R-:W-:-:S03]  /*17d4a0*/  IADD3.X R4, R4, R0, RZ, P4, !PT ;  /* 0x0000000004047210 */ /* 0x000fc600027fe4ff */
[----:B------:R-:W-:Y:S01]  /*17d4b0*/  STL [R1+0x4df0], R123 ;  /* 0x004df07b01007387 */ /* 0x000fe20000100800 */
[----:B------:R-:W-:-:S03]  /*17d4c0*/  IADD3 R119, P4, R119, R3, RZ ;  /* 0x0000000377777210 */ /* 0x000fc60007f9e0ff */
[----:B------:R-:W-:Y:S01]  /*17d4d0*/  STL [R1+0x4e04], R122 ;  /* 0x004e047a01007387 */ /* 0x000fe20000100800 */
[----:B------:R-:W-:-:S03]  /*17d4e0*/  IMAD.X R118, R118, 0x1, R0, P2 ;  /* 0x0000000176767824 */ /* 0x000fc600010e0600 */
[----:B------:R1:W-:Y:S01]  /*17d4f0*/  STL [R1+0x4df8], R4 ;  /* 0x004df80401007387 */ /* 0x0003e20000100800 */
[-C--:B------:R-:W-:Y:S02]  /*17d500*/  IADD3 R117, P2, R117, R3.reuse, RZ ;  /* 0x0000000375757210 */ /* 0x080fe40007f5e0ff */
[----:B------:R-:W-:Y:S01]  /*17d510*/  IADD3.X R61, R61, R0, RZ, P4, !PT ;  /* 0x000000003d3d7210 */ /* 0x000fe200027fe4ff */
[----:B-1----:R-:W3:Y:S04]  /*17d520*/  LDL.LU R4, [R1+0x4e38] ;  /* 0x004e380001047983 */ /* 0x002ee80000300800 */
[----:B------:R-:W-:Y:S04]  /*17d530*/  STL [R1+0x4e0c], R119 ;  /* 0x004e0c7701007387 */ /* 0x000fe80000100800 */
[----:B------:R-:W-:Y:S04]  /*17d540*/  STL [R1+0x4e00], R118 ;  /* 0x004e007601007387 */ /* 0x000fe80000100800 */
[----:B------:R-:W-:Y:S04]  /*17d550*/  STL [R1+0x4e14], R117 ;  /* 0x004e147501007387 */ /* 0x000fe80000100800 */
[----:B------:R1:W-:Y:S04]  /*17d560*/  STL [R1+0x4e08], R61 ;  /* 0x004e083d01007387 */ /* 0x0003e80000100800 */
[----:B-1----:R-:W3:Y:S01]  /*17d570*/  LDL.LU R61, [R1+0x4ea4] ;  /* 0x004ea400013d7983 */ /* 0x002ee20000300800 */
[----:B------:R-:W-:Y:S01]  /*17d580*/  MOV R6, R126 ;  /* 0x0000007e00067202 */ /* 0x000fe20000000f00 */
[----:B------:R-:W-:Y:S01]  /*17d590*/  IMAD.MOV.U32 R7, RZ, RZ, R127 ;  /* 0x000000ffff077224 */ /* 0x000fe200078e007f */
[----:B------:R-:W-:-:S04]  /*17d5a0*/  IADD3 R47, P4, R47, R3, RZ ;  /* 0x000000032f2f7210 */ /* 0x000fc80007f9e0ff */
[----:B------:R1:W-:Y:S01]  /*17d5b0*/  LDGSTS.E [R5+0x3680], [R6.64], P3 ;  /* 0x0368000006057fae */ /* 0x0003e20009921844 */
[----:B------:R-:W-:Y:S01]  /*17d5c0*/  IMAD.X R46, R46, 0x1, R0, P2 ;  /* 0x000000012e2e7824 */ /* 0x000fe200010e0600 */
[----:B------:R-:W-:Y:S02]  /*17d5d0*/  IADD3 R28, P2, R28, R3, RZ ;  /* 0x000000031c1c7210 */ /* 0x000fe40007f5e0ff */
[----:B-1----:R-:W-:Y:S01]  /*17d5e0*/  MOV R6, R120 ;  /* 0x0000007800067202 */ /* 0x002fe20000000f00 */
[----:B------:R-:W-:Y:S01]  /*17d5f0*/  IMAD.MOV.U32 R7, RZ, RZ, R121 ;  /* 0x000000ffff077224 */ /* 0x000fe200078e0079 */
[----:B------:R-:W-:Y:S04]  /*17d600*/  STL [R1+0x4e1c], R47 ;  /* 0x004e1c2f01007387 */ /* 0x000fe80000100800 */
[----:B------:R1:W-:Y:S04]  /*17d610*/  LDGSTS.E [R5+0x3700], [R6.64], P1 ;  /* 0x0370000006057fae */ /* 0x0003e80008921844 */
[----:B------:R-:W-:Y:S01]  /*17d620*/  STL [R1+0x4e10], R46 ;  /* 0x004e102e01007387 */ /* 0x000fe20000100800 */
[----:B-1----:R-:W-:Y:S01]  /*17d630*/  MOV R6, R113 ;  /* 0x0000007100067202 */ /* 0x002fe20000000f00 */
[----:B------:R-:W-:-:S02]  /*17d640*/  IMAD.MOV.U32 R7, RZ, RZ, R116 ;  /* 0x000000ffff077224 */ /* 0x000fc400078e0074 */
[----:B------:R-:W-:Y:S04]  /*17d650*/  STL [R1+0x4e24], R28 ;  /* 0x004e241c01007387 */ /* 0x000fe80000100800 */
[----:B------:R1:W-:Y:S02]  /*17d660*/  LDGSTS.E [R5+0x3780], [R6.64], P0 ;  /* 0x0378000006057fae */ /* 0x0003e40008121844 */
[----:B-1----:R-:W-:Y:S01]  /*17d670*/  MOV R6, R111 ;  /* 0x0000006f00067202 */ /* 0x002fe20000000f00 */
[----:B------:R-:W-:-:S05]  /*17d680*/  IMAD.MOV.U32 R7, RZ, RZ, R112 ;  /* 0x000000ffff077224 */ /* 0x000fca00078e0070 */
[----:B------:R1:W-:Y:S02]  /*17d690*/  LDGSTS.E [R5+0x4600], [R6.64], P5 ;  /* 0x0460000006057fae */ /* 0x0003e4000a921844 */
[----:B-1----:R-:W-:Y:S01]  /*17d6a0*/  IMAD.MOV.U32 R7, RZ, RZ, R62 ;  /* 0x000000ffff077224 */ /* 0x002fe200078e003e */
[----:B------:R-:W-:-:S05]  /*17d6b0*/  MOV R6, R55 ;  /* 0x0000003700067202 */ /* 0x000fca0000000f00 */
[----:B------:R1:W-:Y:S02]  /*17d6c0*/  LDGSTS.E [R5+0x4680], [R6.64], P3 ;  /* 0x0468000006057fae */ /* 0x0003e40009921844 */
[----:B-1----:R-:W-:Y:S01]  /*17d6d0*/  MOV R6, R51 ;  /* 0x0000003300067202 */ /* 0x002fe20000000f00 */
[----:B------:R-:W-:-:S05]  /*17d6e0*/  IMAD.MOV.U32 R7, RZ, RZ, R52 ;  /* 0x000000ffff077224 */ /* 0x000fca00078e0034 */
[----:B------:R1:W-:Y:S01]  /*17d6f0*/  LDGSTS.E [R5+0x4700], [R6.64], P1 ;  /* 0x0470000006057fae */ /* 0x0003e20008921844 */
[----:B--2---:R-:W-:Y:S02]  /*17d700*/  IADD3.X R27, R27, R0, RZ, P4, !PT ;  /* 0x000000001b1b7210 */ /* 0x004fe400027fe4ff */
[----:B------:R-:W-:-:S03]  /*17d710*/  IADD3 R21, P4, R21, R3, RZ ;  /* 0x0000000315157210 */ /* 0x000fc60007f9e0ff */
[----:B------:R-:W-:Y:S04]  /*17d720*/  STL [R1+0x4e18], R27 ;  /* 0x004e181b01007387 */ /* 0x000fe80000100800 */
[----:B------:R-:W-:Y:S01]  /*17d730*/  STL [R1+0x4e2c], R21 ;  /* 0x004e2c1501007387 */ /* 0x000fe20000100800 */
[----:B----4-:R-:W-:Y:S01]  /*17d740*/  IMAD.X R20, R20, 0x1, R0, P2 ;  /* 0x0000000114147824 */ /* 0x010fe200010e0600 */
[----:B------:R-:W-:-:S04]  /*17d750*/  IADD3 R18, P2, R18, R3, RZ ;  /* 0x0000000312127210 */ /* 0x000fc80007f5e0ff */
[----:B------:R-:W-:Y:S01]  /*17d760*/  STL [R1+0x4e20], R20 ;  /* 0x004e201401007387 */ /* 0x000fe20000100800 */
[----:B------:R-:W-:-:S03]  /*17d770*/  IADD3.X R17, R17, R0, RZ, P4, !PT ;  /* 0x0000000011117210 */ /* 0x000fc600027fe4ff */
[----:B------:R-:W-:Y:S04]  /*17d780*/  STL [R1+0x4e34], R18 ;  /* 0x004e341201007387 */ /* 0x000fe80000100800 */
[----:B------:R2:W-:Y:S04]  /*17d790*/  STL [R1+0x4e28], R17 ;  /* 0x004e281101007387 */ /* 0x0005e80000100800 */
[----:B--2---:R-:W2:Y:S04]  /*17d7a0*/  LDL.LU R17, [R1+0x4eac] ;  /* 0x004eac0001117983 */ /* 0x004ea80000300800 */
[----:B------:R-:W4:Y:S04]  /*17d7b0*/  LDL.LU R28, [R1+0x4eb4] ;  /* 0x004eb400011c7983 */ /* 0x000f280000300800 */
[----:B------:R-:W4:Y:S01]  /*17d7c0*/  LDL.LU R62, [R1+0x4ea0] ;  /* 0x004ea000013e7983 */ /* 0x000f220000300800 */
[----:B---3--:R-:W-:Y:S01]  /*17d7d0*/  IADD3 R15, P4, R15, R3, RZ ;  /* 0x000000030f0f7210 */ /* 0x008fe20007f9e0ff */
[----:B------:R-:W-:-:S04]  /*17d7e0*/  IMAD.X R9, R9, 0x1, R0, P2 ;  /* 0x0000000109097824 */ /* 0x000fc800010e0600 */
[----:B------:R-:W-:Y:S04]  /*17d7f0*/  STL [R1+0x4e3c], R15 ;  /* 0x004e3c0f01007387 */ /* 0x000fe80000100800 */
[----:B------:R-:W-:Y:S04]  /*17d800*/  STL [R1+0x4e30], R9 ;  /* 0x004e300901007387 */ /* 0x000fe80000100800 */
[----:B------:R-:W3:Y:S04]  /*17d810*/  LDL.LU R51, [R1+0x4ebc] ;  /* 0x004ebc0001337983 */ /* 0x000ee80000300800 */
[----:B------:R-:W3:Y:S01]  /*17d820*/  LDL.LU R133, [R1+0x4ec4] ;  /* 0x004ec40001857983 */ /* 0x000ee20000300800 */
[----:B------:R-:W-:-:S05]  /*17d830*/  IADD3 R61, P2, R61, R3, RZ ;  /* 0x000000033d3d7210 */ /* 0x000fca0007f5e0ff */
[----:B------:R-:W-:Y:S04]  /*17d840*/  STL [R1+0x4ea4], R61 ;  /* 0x004ea43d01007387 */ /* 0x000fe80000100800 */
[----:B------:R-:W3:Y:S04]  /*17d850*/  LDL.LU R27, [R1+0x4ea8] ;  /* 0x004ea800011b7983 */ /* 0x000ee80000300800 */
[----:B------:R-:W3:Y:S04]  /*17d860*/  LDL.LU R55, [R1+0x4eb0] ;  /* 0x004eb00001377983 */ /* 0x000ee80000300800 */
[----:B------:R-:W3:Y:S01]  /*17d870*/  LDL.LU R52, [R1+0x4eb8] ;  /* 0x004eb80001347983 */ /* 0x000ee20000300800 */
[----:B------:R-:W-:-:S05]  /*17d880*/  IADD3.X R4, R4, R0, RZ, P4, !PT ;  /* 0x0000000004047210 */ /* 0x000fca00027fe4ff */
[----:B------:R1:W-:Y:S04]  /*17d890*/  STL [R1+0x4e38], R4 ;  /* 0x004e380401007387 */ /* 0x0003e80000100800 */
[----:B------:R-:W3:Y:S04]  /*17d8a0*/  LDL.LU R134, [R1+0x4ec0] ;  /* 0x004ec00001867983 */ /* 0x000ee80000300800 */
[----:B------:R-:W3:Y:S04]  /*17d8b0*/  LDL.LU R131, [R1+0x4ecc] ;  /* 0x004ecc0001837983 */ /* 0x000ee80000300800 */
[----:B------:R-:W3:Y:S04]  /*17d8c0*/  LDL.LU R129, [R1+0x4ed4] ;  /* 0x004ed40001817983 */ /* 0x000ee80000300800 */
[----:B------:R-:W3:Y:S04]  /*17d8d0*/  LDL.LU R127, [R1+0x4edc] ;  /* 0x004edc00017f7983 */ /* 0x000ee80000300800 */
[----:B-1----:R-:W3:Y:S01]  /*17d8e0*/  LDL.LU R4, [R1+0x4ee4] ;  /* 0x004ee40001047983 */ /* 0x002ee20000300800 */
[----:B--2---:R-:W-:Y:S01]  /*17d8f0*/  IADD3 R17, P4, R17, R3, RZ ;  /* 0x0000000311117210 */ /* 0x004fe20007f9e0ff */
[----:B----4-:R-:W-:-:S04]  /*17d900*/  IMAD.X R62, R62, 0x1, R0, P2 ;  /* 0x000000013e3e7824 */ /* 0x010fc800010e0600 */
[----:B------:R-:W-:Y:S04]  /*17d910*/  STL [R1+0x4eac], R17 ;  /* 0x004eac1101007387 */ /* 0x000fe80000100800 */
[----:B------:R-:W-:Y:S04]  /*17d920*/  STL [R1+0x4ea0], R62 ;  /* 0x004ea03e01007387 */ /* 0x000fe80000100800 */
[----:B------:R-:W2:Y:S04]  /*17d930*/  LDL.LU R132, [R1+0x4ec8] ;  /* 0x004ec80001847983 */ /* 0x000ea80000300800 */
[----:B------:R-:W4:Y:S01]  /*17d940*/  LDL.LU R130, [R1+0x4ed0] ;  /* 0x004ed00001827983 */ /* 0x000f220000300800 */
[----:B------:R-:W-:-:S05]  /*17d950*/  IADD3 R28, P2, R28, R3, RZ ;  /* 0x000000031c1c7210 */ /* 0x000fca0007f5e0ff */
[----:B------:R-:W-:Y:S04]  /*17d960*/  STL [R1+0x4eb4], R28 ;  /* 0x004eb41c01007387 */ /* 0x000fe80000100800 */
[----:B------:R-:W4:Y:S01]  /*17d970*/  LDL.LU R128, [R1+0x4ed8] ;  /* 0x004ed80001807983 */ /* 0x000f220000300800 */
[-C--:B---3--:R-:W-:Y:S02]  /*17d980*/  IADD3.X R27, R27, R0.reuse, RZ, P4, !PT ;  /* 0x000000001b1b7210 */ /* 0x088fe400027fe4ff */
[-C--:B------:R-:W-:Y:S01]  /*17d990*/  IADD3 R51, P4, R51, R3.reuse, RZ ;  /* 0x0000000333337210 */ /* 0x080fe20007f9e0ff */
[----:B------:R-:W-:Y:S01]  /*17d9a0*/  IMAD.X R55, R55, 0x1, R0, P2 ;  /* 0x0000000137377824 */ /* 0x000fe200010e0600 */
[----:B------:R-:W-:Y:S01]  /*17d9b0*/  IADD3 R133, P2, R133, R3, RZ ;  /* 0x0000000385857210 */ /* 0x000fe20007f5e0ff */
[----:B------:R-:W-:Y:S01]  /*17d9c0*/  STL [R1+0x4ea8], R27 ;  /* 0x004ea81b01007387 */ /* 0x000fe20000100800 */
[----:B------:R-:W-:-:S03]  /*17d9d0*/  IADD3.X R52, R52, R0, RZ, P4, !PT ;  /* 0x0000000034347210 */ /* 0x000fc600027fe4ff */
[----:B------:R-:W3:Y:S04]  /*17d9e0*/  LDL.LU R18, [R1+0x4eec] ;  /* 0x004eec0001127983 */ /* 0x000ee80000300800 */
[----:B------:R-:W-:Y:S04]  /*17d9f0*/  STL [R1+0x4ebc], R51 ;  /* 0x004ebc3301007387 */ /* 0x000fe80000100800 */
[----:B------:R-:W-:Y:S04]  /*17da00*/  STL [R1+0x4eb0], R55 ;  /* 0x004eb03701007387 */ /* 0x000fe80000100800 */
[----:B------:R-:W-:Y:S04]  /*17da10*/  STL [R1+0x4ec4], R133 ;  /* 0x004ec48501007387 */ /* 0x000fe80000100800 */
[----:B------:R-:W-:Y:S04]  /*17da20*/  STL [R1+0x4eb8], R52 ;  /* 0x004eb83401007387 */ /* 0x000fe80000100800 */
[----:B------:R-:W3:Y:S04]  /*17da30*/  LDL.LU R15, [R1+0x4ee0] ;  /* 0x004ee000010f7983 */ /* 0x000ee80000300800 */
[----:B------:R-:W3:Y:S01]  /*17da40*/  LDL.LU R9, [R1+0x4ef4] ;  /* 0x004ef40001097983 */ /* 0x000ee20000300800 */
[-C--:B------:R-:W-:Y:S01]  /*17da50*/  IADD3 R131, P4, R131, R3.reuse, RZ ;  /* 0x0000000383837210 */ /* 0x080fe20007f9e0ff */
[----:B------:R-:W-:Y:S01]  /*17da60*/  IMAD.X R134, R134, 0x1, R0, P2 ;  /* 0x0000000186867824 */ /* 0x000fe200010e0600 */
[----:B------:R-:W-:Y:S01]  /*17da70*/  IADD3 R129, P2, R129, R3, RZ ;  /* 0x0000000381817210 */ /* 0x000fe20007f5e0ff */
[----:B------:R-:W-:Y:S01]  /*17da80*/  IMAD.MOV.U32 R7, RZ, RZ, R110 ;  /* 0x000000ffff077224 */ /* 0x000fe200078e006e */
[----:B------:R-:W-:Y:S01]  /*17da90*/  MOV R6, R107 ;  /* 0x0000006b00067202 */ /* 0x000fe20000000f00 */
[----:B------:R-:W-:Y:S04]  /*17daa0*/  STL [R1+0x4ecc], R131 ;  /* 0x004ecc8301007387 */ /* 0x000fe80000100800 */
[----:B------:R-:W-:Y:S04]  /*17dab0*/  STL [R1+0x4ec0], R134 ;  /* 0x004ec08601007387 */ /* 0x000fe80000100800 */
[----:B------:R-:W-:Y:S04]  /*17dac0*/  STL.64 [R1+0x8688], R134 ;  /* 0x0086888601007387 */ /* 0x000fe80000100a00 */
[----:B------:R1:W-:Y:S04]  /*17dad0*/  LDGSTS.E [R5+0x4780], [R6.64], P0 ;  /* 0x0478000006057fae */ /* 0x0003e80008121844 */
[----:B------:R-:W-:Y:S01]  /*17dae0*/  STL [R1+0x4ed4], R129 ;  /* 0x004ed48101007387 */ /* 0x000fe20000100800 */
        /* <DEDUP_REMOVED lines=9> */
[----:B--2---:R-:W-:Y:S01]  /*17db80*/  IADD3.X R132, R132, R0, RZ, P4, !PT ;  /* 0x0000000084847210 */ /* 0x004fe200027fe4ff */
[----:B----4-:R-:W-:Y:S01]  /*17db90*/  IMAD.X R130, R130, 0x1, R0, P2 ;  /* 0x0000000182827824 */ /* 0x010fe200010e0600 */
[----:B------:R-:W-:-:S03]  /*17dba0*/  IADD3 R4, P2, R4, R3, RZ ;  /* 0x0000000304047210 */ /* 0x000fc60007f5e0ff */
[----:B------:R-:W-:Y:S04]  /*17dbb0*/  STL [R1+0x4ec8], R132 ;  /* 0x004ec88401007387 */ /* 0x000fe80000100800 */
[----:B------:R-:W-:Y:S04]  /*17dbc0*/  STL.64 [R1+0x8690], R132 ;  /* 0x0086908401007387 */ /* 0x000fe80000100a00 */
[----:B------:R-:W2:Y:S04]  /*17dbd0*/  LDL.LU R113, [R1+0x4ee8] ;  /* 0x004ee80001717983 */ /* 0x000ea80000300800 */
[----:B------:R-:W4:Y:S04]  /*17dbe0*/  LDL.LU R112, [R1+0x4efc] ;  /* 0x004efc0001707983 */ /* 0x000f280000300800 */
[----:B------:R1:W-:Y:S04]  /*17dbf0*/  STL [R1+0x4ee4], R4 ;  /* 0x004ee40401007387 */ /* 0x0003e80000100800 */
[----:B------:R-:W4:Y:S04]  /*17dc00*/  LDL.LU R111, [R1+0x4ef0] ;  /* 0x004ef000016f7983 */ /* 0x000f280000300800 */
[----:B------:R-:W4:Y:S04]  /*17dc10*/  LDL.LU R110, [R1+0x4f04] ;  /* 0x004f0400016e7983 */ /* 0x000f280000300800 */
[----:B-1----:R-:W4:Y:S04]  /*17dc20*/  LDL.LU R4, [R1+0x4ef8] ;  /* 0x004ef80001047983 */ /* 0x002f280000300800 */
[----:B------:R-:W4:Y:S01]  /*17dc30*/  LDL.LU R107, [R1+0x4f0c] ;  /* 0x004f0c00016b7983 */ /* 0x000f220000300800 */
[----:B------:R-:W-:-:S03]  /*17dc40*/  IADD3 R127, P4, R127, R3, RZ ;  /* 0x000000037f7f7210 */ /* 0x000fc60007f9e0ff */
[----:B------:R-:W4:Y:S04]  /*17dc50*/  LDL.LU R106, [R1+0x4f00] ;  /* 0x004f0000016a7983 */ /* 0x000f280000300800 */
[----:B------:R-:W4:Y:S04]  /*17dc60*/  LDL.LU R105, [R1+0x4f14] ;  /* 0x004f140001697983 */ /* 0x000f280000300800 */
[----:B------:R-:W4:Y:S01]  /*17dc70*/  LDL.LU R100, [R1+0x4f08] ;  /* 0x004f080001647983 */ /* 0x000f220000300800 */
[----:B------:R-:W-:-:S03]  /*17dc80*/  IADD3.X R128, R128, R0, RZ, P4, !PT ;  /* 0x0000000080807210 */ /* 0x000fc600027fe4ff */
[----:B------:R-:W4:Y:S04]  /*17dc90*/  LDL.LU R44, [R1+0x4f1c] ;  /* 0x004f1c00012c7983 */ /* 0x000f280000300800 */
[----:B------:R-:W-:Y:S04]  /*17dca0*/  STL [R1+0x4edc], R127 ;  /* 0x004edc7f01007387 */ /* 0x000fe80000100800 */
[----:B------:R-:W-:Y:S01]  /*17dcb0*/  STL [R1+0x4ed0], R130 ;  /* 0x004ed08201007387 */ /* 0x000fe20000100800 */
[----:B---3--:R-:W-:-:S03]  /*17dcc0*/  IADD3 R18, P4, R18, R3, RZ ;  /* 0x0000000312127210 */ /* 0x008fc60007f9e0ff */
[----:B------:R-:W-:Y:S04]  /*17dcd0*/  STL.64 [R1+0x8698], R130 ;  /* 0x0086988201007387 */ /* 0x000fe80000100a00 */
[----:B------:R-:W3:Y:S04]  /*17dce0*/  LDL.LU R99, [R1+0x4f10] ;  /* 0x004f100001637983 */ /* 0x000ee80000300800 */
[----:B------:R-:W3:Y:S04]  /*17dcf0*/  LDL.LU R98, [R1+0x4f24] ;  /* 0x004f240001627983 */ /* 0x000ee80000300800 */
[----:B------:R-:W-:Y:S04]  /*17dd00*/  STL [R1+0x4eec], R18 ;  /* 0x004eec1201007387 */ /* 0x000fe80000100800 */
[----:B------:R-:W3:Y:S01]  /*17dd10*/  LDL.LU R47, [R1+0x4f18] ;  /* 0x004f1800012f7983 */ /* 0x000ee20000300800 */
[----:B------:R-:W-:-:S03]  /*17dd20*/  IMAD.X R15, R15, 0x1, R0, P2 ;  /* 0x000000010f0f7824 */ /* 0x000fc600010e0600 */
[----:B------:R-:W3:Y:S01]  /*17dd30*/  LDL.LU R46, [R1+0x4f2c] ;  /* 0x004f2c00012e7983 */ /* 0x000ee20000300800 */
[----:B------:R-:W-:-:S03]  /*17dd40*/  IADD3 R9, P2, R9, R3, RZ ;  /* 0x0000000309097210 */ /* 0x000fc60007f5e0ff */
[----:B------:R-:W-:Y:S04]  /*17dd50*/  STL [R1+0x4ee0], R15 ;  /* 0x004ee00f01007387 */ /* 0x000fe80000100800 */
[----:B------:R-:W3:Y:S04]  /*17dd60*/  LDL.LU R21, [R1+0x4f20] ;  /* 0x004f200001157983 */ /* 0x000ee80000300800 */
[----:B------:R1:W-:Y:S04]  /*17dd70*/  STL [R1+0x4ef4], R9 ;  /* 0x004ef40901007387 */ /* 0x0003e80000100800 */
[----:B------:R-:W3:Y:S04]  /*17dd80*/  LDL.LU R20, [R1+0x4f34] ;  /* 0x004f340001147983 */ /* 0x000ee80000300800 */
[----:B-1----:R-:W3:Y:S04]  /*17dd90*/  LDL.LU R9, [R1+0x4f28] ;  /* 0x004f280001097983 */ /* 0x002ee80000300800 */
[----:B------:R-:W-:Y:S01]  /*17dda0*/  STL [R1+0x4ed8], R128 ;  /* 0x004ed88001007387 */ /* 0x000fe20000100800 */
[----:B------:R-:W-:-:S03]  /*17ddb0*/  MOV R6, R114 ;  /* 0x0000007200067202 */ /* 0x000fc60000000f00 */
[----:B------:R-:W-:Y:S01]  /*17ddc0*/  STL.64 [R1+0x86a0], R128 ;  /* 0x0086a08001007387 */ /* 0x000fe20000100a00 */
[----:B------:R-:W-:-:S03]  /*17ddd0*/  IMAD.MOV.U32 R7, RZ, RZ, R115 ;  /* 0x000000ffff077224 */ /* 0x000fc600078e0073 */
[----:B------:R-:W3:Y:S04]  /*17dde0*/  LDL.LU R18, [R1+0x4f3c] ;  /* 0x004f3c0001127983 */ /* 0x000ee80000300800 */
[----:B------:R-:W3:Y:S04]  /*17ddf0*/  LDL.LU R15, [R1+0x4f30] ;  /* 0x004f3000010f7983 */ /* 0x000ee80000300800 */
        /* <DEDUP_REMOVED lines=13> */
[----:B--2---:R-:W-:Y:S02]  /*17ded0*/  IADD3.X R113, R113, R0, RZ, P4, !PT ;  /* 0x0000000071717210 */ /* 0x004fe400027fe4ff */
[----:B----4-:R-:W-:-:S03]  /*17dee0*/  IADD3 R112, P4, R112, R3, RZ ;  /* 0x0000000370707210 */ /* 0x010fc60007f9e0ff */
        /* <DEDUP_REMOVED lines=12> */
[----:B--2---:R-:W2:Y:S01]  /*17dfb0*/  LDL.LU R4, [R1+0x4f38] ;  /* 0x004f380001047983 */ /* 0x004ea20000300800 */
[----:B------:R-:W-:-:S03]  /*17dfc0*/  IADD3 R44, P4, R44, R3, RZ ;  /* 0x000000032c2c7210 */ /* 0x000fc60007f9e0ff */
[----:B------:R-:W-:Y:S04]  /*17dfd0*/  STL [R1+0x4f0c], R107 ;  /* 0x004f0c6b01007387 */ /* 0x000fe80000100800 */
[----:B------:R-:W-:Y:S04]  /*17dfe0*/  STL [R1+0x4f00], R106 ;  /* 0x004f006a01007387 */ /* 0x000fe80000100800 */
[----:B------:R-:W-:Y:S04]  /*17dff0*/  STL [R1+0x4f14], R105 ;  /* 0x004f146901007387 */ /* 0x000fe80000100800 */
[----:B------:R4:W-:Y:S01]  /*17e000*/  STL [R1+0x4f1c], R44 ;  /* 0x004f1c2c01007387 */ /* 0x0009e20000100800 */
[----:B---3--:R-:W-:Y:S01]  /*17e010*/  IMAD.X R99, R99, 0x1, R0, P2 ;  /* 0x0000000163637824 */ /* 0x008fe200010e0600 */
[----:B------:R-:W-:-:S02]  /*17e020*/  IADD3 R98, P2, R98, R3, RZ ;  /* 0x0000000362627210 */ /* 0x000fc40007f5e0ff */
[----:B----4-:R-:W3:Y:S01]  /*17e030*/  LDL.LU R44, [R1+0x4fa4] ;  /* 0x004fa400012c7983 */ /* 0x010ee20000300800 */
        /* <DEDUP_REMOVED lines=12> */
[----:B------:R-:W4:Y:S04]  /*17e100*/  LDL.LU R36, [R1+0x4fac] ;  /* 0x004fac0001247983 */ /* 0x000f280000300800 */
[----:B------:R1:W-:Y:S04]  /*17e110*/  STL [R1+0x4f28], R9 ;  /* 0x004f280901007387 */ /* 0x0003e80000100800 */
[----:B-1----:R-:W4:Y:S04]  /*17e120*/  LDL.LU R9, [R1+0x4fb4] ;  /* 0x004fb40001097983 */ /* 0x002f280000300800 */
[----:B------:R-:W4:Y:S01]  /*17e130*/  LDL.LU R45, [R1+0x4fa0] ;  /* 0x004fa000012d7983 */ /* 0x000f220000300800 */
[----:B------:R-:W-:Y:S01]  /*17e140*/  IADD3 R18, P4, R18, R3, RZ ;  /* 0x0000000312127210 */ /* 0x000fe20007f9e0ff */
[----:B------:R-:W-:-:S04]  /*17e150*/  IMAD.X R15, R15, 0x1, R0, P2 ;  /* 0x000000010f0f7824 */ /* 0x000fc800010e0600 */
[----:B------:R-:W-:Y:S01]  /*17e160*/  STL [R1+0x4f3c], R18 ;  /* 0x004f3c1201007387 */ /* 0x000fe20000100800 */
[----:B------:R-:W-:-:S03]  /*17e170*/  MOV R6, R37 ;  /* 0x0000002500067202 */ /* 0x000fc60000000f00 */
[----:B------:R1:W-:Y:S04]  /*17e180*/  STL [R1+0x4f30], R15 ;  /* 0x004f300f01007387 */ /* 0x0003e80000100800 */
[----:B-1----:R-:W4:Y:S04]  /*17e190*/  LDL.LU R15, [R1+0x4fbc] ;  /* 0x004fbc00010f7983 */ /* 0x002f280000300800 */
[----:B------:R-:W4:Y:S01]  /*17e1a0*/  LDL.LU R125, [R1+0x4fc4] ;  /* 0x004fc400017d7983 */ /* 0x000f220000300800 */
        /* <DEDUP_REMOVED lines=9> */
[----:B------:R-:W3:Y:S01]  /*17e240*/  LDL.LU R121, [R1+0x4fd4] ;  /* 0x004fd40001797983 */ /* 0x000ee20000300800 */
[----:B----4-:R-:W-:-:S03]  /*17e250*/  IADD3 R36, P4, R36, R3, RZ ;  /* 0x0000000324247210 */ /* 0x010fc60007f9e0ff */
[----:B------:R-:W4:Y:S04]  /*17e260*/  LDL.LU R119, [R1+0x4fdc] ;  /* 0x004fdc0001777983 */ /* 0x000f280000300800 */
[----:B-1----:R-:W4:Y:S04]  /*17e270*/  LDL.LU R4, [R1+0x4fe4] ;  /* 0x004fe40001047983 */ /* 0x002f280000300800 */
[----:B------:R-:W-:Y:S01]  /*17e280*/  STL [R1+0x4fac], R36 ;  /* 0x004fac2401007387 */ /* 0x000fe20000100800 */
[----:B------:R-:W-:-:S05]  /*17e290*/  IMAD.X R45, R45, 0x1, R0, P2 ;  /* 0x000000012d2d7824 */ /* 0x000fca00010e0600 */
[----:B------:R-:W-:Y:S04]  /*17e2a0*/  STL [R1+0x4fa0], R45 ;  /* 0x004fa02d01007387 */ /* 0x000fe80000100800 */
[----:B------:R-:W4:Y:S04]  /*17e2b0*/  LDL.LU R124, [R1+0x4fc8] ;  /* 0x004fc800017c7983 */ /* 0x000f280000300800 */
[----:B------:R-:W4:Y:S01]  /*17e2c0*/  LDL.LU R122, [R1+0x4fd0] ;  /* 0x004fd000017a7983 */ /* 0x000f220000300800 */
[----:B------:R-:W-:Y:S01]  /*17e2d0*/  IMAD.MOV.U32 R7, RZ, RZ, R93 ;  /* 0x000000ffff077224 */ /* 0x000fe200078e005d */
[----:B------:R-:W-:-:S04]  /*17e2e0*/  IADD3 R9, P2, R9, R3, RZ ;  /* 0x0000000309097210 */ /* 0x000fc80007f5e0ff */
[----:B------:R1:W-:Y:S04]  /*17e2f0*/  LDGSTS.E [R5+0x7600], [R6.64], P5 ;  /* 0x0760000006057fae */ /* 0x0003e8000a921844 */
[----:B------:R-:W-:Y:S04]  /*17e300*/  STL [R1+0x4fb4], R9 ;  /* 0x004fb40901007387 */ /* 0x000fe80000100800 */
[----:B------:R-:W4:Y:S01]  /*17e310*/  LDL.LU R120, [R1+0x4fd8] ;  /* 0x004fd80001787983 */ /* 0x000f220000300800 */
[----:B-1----:R-:W-:Y:S01]  /*17e320*/  MOV R6, R90 ;  /* 0x0000005a00067202 */ /* 0x002fe20000000f00 */
[----:B------:R-:W-:-:S05]  /*17e330*/  IMAD.MOV.U32 R7, RZ, RZ, R91 ;  /* 0x000000ffff077224 */ /* 0x000fca00078e005b */
[----:B------:R1:W-:Y:S02]  /*17e340*/  LDGSTS.E [R5+0x7680], [R6.64], P3 ;  /* 0x0768000006057fae */ /* 0x0003e40009921844 */
[----:B-1----:R-:W-:Y:S02]  /*17e350*/  MOV R6, R49 ;  /* 0x0000003100067202 */ /* 0x002fe40000000f00 */
[-C--:B--2---:R-:W-:Y:S02]  /*17e360*/  IADD3.X R37, R37, R0.reuse, RZ, P4, !PT ;  /* 0x0000000025257210 */ /* 0x084fe400027fe4ff */
[-C--:B------:R-:W-:Y:S01]  /*17e370*/  IADD3 R15, P4, R15, R3.reuse, RZ ;  /* 0x000000030f0f7210 */ /* 0x080fe20007f9e0ff */
        /* <DEDUP_REMOVED lines=11> */
[----:B------:R-:W-:Y:S01]  /*17e430*/  IMAD.X R126, R126, 0x1, R0, P2 ;  /* 0x000000017e7e7824 */ /* 0x000fe200010e0600 */
[----:B------:R-:W-:Y:S02]  /*17e440*/  IADD3 R121, P2, R121, R3, RZ ;  /* 0x0000000379797210 */ /* 0x000fe40007f5e0ff */
[----:B------:R-:W3:Y:S04]  /*17e450*/  LDL.LU R46, [R1+0x4ff4] ;  /* 0x004ff400012e7983 */ /* 0x000ee80000300800 */
[----:B------:R-:W3:Y:S04]  /*17e460*/  LDL.LU R18, [R1+0x4fe8] ;  /* 0x004fe80001127983 */ /* 0x000ee80000300800 */
[----:B------:R-:W-:Y:S04]  /*17e470*/  STL [R1+0x4fcc], R123 ;  /* 0x004fcc7b01007387 */ /* 0x000fe80000100800 */
[----:B------:R-:W-:Y:S01]  /*17e480*/  STL [R1+0x4fc0], R126 ;  /* 0x004fc07e01007387 */ /* 0x000fe20000100800 */
[----:B----4-:R-:W-:-:S03]  /*17e490*/  IADD3.X R124, R124, R0, RZ, P4, !PT ;  /* 0x000000007c7c7210 */ /* 0x010fc600027fe4ff */
[----:B------:R-:W-:Y:S01]  /*17e4a0*/  STL.64 [R1+0x86a8], R126 ;  /* 0x0086a87e01007387 */ /* 0x000fe20000100a00 */
[----:B------:R-:W-:-:S03]  /*17e4b0*/  IMAD.X R122, R122, 0x1, R0, P2 ;  /* 0x000000017a7a7824 */ /* 0x000fc600010e0600 */
[----:B------:R-:W-:Y:S01]  /*17e4c0*/  STL [R1+0x4fd4], R121 ;  /* 0x004fd47901007387 */ /* 0x000fe20000100800 */
[----:B------:R-:W-:-:S03]  /*17e4d0*/  IADD3 R4, P2, R4, R3, RZ ;  /* 0x0000000304047210 */ /* 0x000fc60007f5e0ff */
[----:B------:R-:W-:Y:S04]  /*17e4e0*/  STL [R1+0x4fc8], R124 ;  /* 0x004fc87c01007387 */ /* 0x000fe80000100800 */
[----:B------:R-:W-:Y:S04]  /*17e4f0*/  STL.64 [R1+0x86b0], R124 ;  /* 0x0086b07c01007387 */ /* 0x000fe80000100a00 */
[----:B------:R-:W4:Y:S04]  /*17e500*/  LDL.LU R100, [R1+0x4ffc] ;  /* 0x004ffc0001647983 */ /* 0x000f280000300800 */
[----:B------:R-:W4:Y:S04]  /*17e510*/  LDL.LU R99, [R1+0x4ff0] ;  /* 0x004ff00001637983 */ /* 0x000f280000300800 */
[----:B------:R1:W-:Y:S04]  /*17e520*/  STL [R1+0x4fe4], R4 ;  /* 0x004fe40401007387 */ /* 0x0003e80000100800 */
[----:B------:R-:W4:Y:S04]  /*17e530*/  LDL.LU R98, [R1+0x5004] ;  /* 0x0050040001627983 */ /* 0x000f280000300800 */
[----:B------:R-:W4:Y:S04]  /*17e540*/  LDL.LU R95, [R1+0x4ff8] ;  /* 0x004ff800015f7983 */ /* 0x000f280000300800 */
[----:B------:R-:W4:Y:S04]  /*17e550*/  LDL.LU R94, [R1+0x500c] ;  /* 0x00500c00015e7983 */ /* 0x000f280000300800 */
[----:B------:R-:W4:Y:S04]  /*17e560*/  LDL.LU R93, [R1+0x5000] ;  /* 0x00500000015d7983 */ /* 0x000f280000300800 */
[----:B-1----:R-:W4:Y:S01]  /*17e570*/  LDL.LU R4, [R1+0x5014] ;  /* 0x0050140001047983 */ /* 0x002f220000300800 */
[----:B------:R-:W-:Y:S01]  /*17e580*/  IADD3 R119, P4, R119, R3, RZ ;  /* 0x0000000377777210 */ /* 0x000fe20007f9e0ff */
[----:B------:R-:W-:-:S03]  /*17e590*/  IMAD.MOV.U32 R7, RZ, RZ, R88 ;  /* 0x000000ffff077224 */ /* 0x000fc600078e0058 */
[----:B------:R-:W-:Y:S01]  /*17e5a0*/  IADD3.X R120, R120, R0, RZ, P4, !PT ;  /* 0x0000000078787210 */ /* 0x000fe200027fe4ff */
[----:B------:R-:W-:Y:S04]  /*17e5b0*/  STL [R1+0x4fdc], R119 ;  /* 0x004fdc7701007387 */ /* 0x000fe80000100800 */
[----:B------:R-:W-:Y:S04]  /*17e5c0*/  STL [R1+0x4fd0], R122 ;  /* 0x004fd07a01007387 */ /* 0x000fe80000100800 */
[----:B------:R1:W-:Y:S04]  /*17e5d0*/  LDGSTS.E [R5+0x7700], [R6.64], P1 ;  /* 0x0770000006057fae */ /* 0x0003e80008921844 */
[----:B------:R-:W-:Y:S04]  /*17e5e0*/  STL.64 [R1+0x86b8], R122 ;  /* 0x0086b87a01007387 */ /* 0x000fe80000100a00 */
[----:B------:R-:W4:Y:S01]  /*17e5f0*/  LDL.LU R91, [R1+0x5008] ;  /* 0x00500800015b7983 */ /* 0x000f220000300800 */
[----:B-1----:R-:W-:Y:S01]  /*17e600*/  MOV R6, R82 ;  /* 0x0000005200067202 */ /* 0x002fe20000000f00 */
[----:B------:R-:W-:-:S02]  /*17e610*/  IMAD.MOV.U32 R7, RZ, RZ, R87 ;  /* 0x000000ffff077224 */ /* 0x000fc400078e0057 */
        /* <DEDUP_REMOVED lines=13> */
[----:B--2---:R-:W-:-:S05]  /*17e6f0*/  IADD3 R49, P4, R49, R3, RZ ;  /* 0x0000000331317210 */ /* 0x004fca0007f9e0ff */
[----:B------:R1:W-:Y:S04]  /*17e700*/  STL [R1+0x4fec], R49 ;  /* 0x004fec3101007387 */ /* 0x0003e80000100800 */
[----:B------:R-:W2:Y:S04]  /*17e710*/  LDL.LU R87, [R1+0x5024] ;  /* 0x0050240001577983 */ /* 0x000ea80000300800 */
[----:B------:R-:W2:Y:S04]  /*17e720*/  LDL.LU R82, [R1+0x5018] ;  /* 0x0050180001527983 */ /* 0x000ea80000300800 */
[----:B------:R-:W2:Y:S01]  /*17e730*/  LDL.LU R81, [R1+0x502c] ;  /* 0x00502c0001517983 */ /* 0x000ea20000300800 */
[----:B---3--:R-:W-:-:S05]  /*17e740*/  IMAD.X R47, R47, 0x1, R0, P2 ;  /* 0x000000012f2f7824 */ /* 0x008fca00010e0600 */
[----:B------:R3:W-:Y:S04]  /*17e750*/  STL [R1+0x4fe0], R47 ;  /* 0x004fe02f01007387 */ /* 0x0007e80000100800 */
[----:B------:R-:W2:Y:S01]  /*17e760*/  LDL.LU R50, [R1+0x5020] ;  /* 0x0050200001327983 */ /* 0x000ea20000300800 */
[----:B------:R-:W-:Y:S02]  /*17e770*/  IADD3 R46, P2, R46, R3, RZ ;  /* 0x000000032e2e7210 */ /* 0x000fe40007f5e0ff */
[----:B------:R-:W-:-:S03]  /*17e780*/  IADD3.X R18, R18, R0, RZ, P4, !PT ;  /* 0x0000000012127210 */ /* 0x000fc600027fe4ff */
[----:B------:R3:W-:Y:S04]  /*17e790*/  STL [R1+0x4ff4], R46 ;  /* 0x004ff42e01007387 */ /* 0x0007e80000100800 */
[----:B-1----:R-:W2:Y:S04]  /*17e7a0*/  LDL.LU R49, [R1+0x5034] ;  /* 0x0050340001317983 */ /* 0x002ea80000300800 */
[----:B------:R-:W-:Y:S04]  /*17e7b0*/  STL [R1+0x4fd8], R120 ;  /* 0x004fd87801007387 */ /* 0x000fe80000100800 */
[----:B------:R-:W-:Y:S04]  /*17e7c0*/  STL.64 [R1+0x86c0], R120 ;  /* 0x0086c07801007387 */ /* 0x000fe80000100a00 */
[----:B---3--:R-:W3:Y:S04]  /*17e7d0*/  LDL.LU R47, [R1+0x5028] ;  /* 0x00502800012f7983 */ /* 0x008ee80000300800 */
[----:B------:R-:W3:Y:S01]  /*17e7e0*/  LDL.LU R46, [R1+0x503c] ;  /* 0x00503c00012e7983 */ /* 0x000ee20000300800 */
[----:B----4-:R-:W-:Y:S01]  /*17e7f0*/  IADD3 R100, P4, R100, R3, RZ ;  /* 0x0000000364647210 */ /* 0x010fe20007f9e0ff */
[----:B------:R-:W-:-:S02]  /*17e800*/  IMAD.X R99, R99, 0x1, R0, P2 ;  /* 0x0000000163637824 */ /* 0x000fc400010e0600 */
[----:B------:R1:W-:Y:S01]  /*17e810*/  STL [R1+0x4fe8], R18 ;  /* 0x004fe81201007387 */ /* 0x0003e20000100800 */
[----:B------:R-:W-:-:S03]  /*17e820*/  IADD3 R98, P2, R98, R3, RZ ;  /* 0x0000000362627210 */ /* 0x000fc60007f5e0ff */
[----:B-1----:R-:W4:Y:S01]  /*17e830*/  LDL.LU R18, [R1+0x5030] ;  /* 0x0050300001127983 */ /* 0x002f220000300800 */
[----:B------:R-:W-:-:S03]  /*17e840*/  IADD3.X R95, R95, R0, RZ, P4, !PT ;  /* 0x000000005f5f7210 */ /* 0x000fc600027fe4ff */
[----:B------:R-:W-:Y:S01]  /*17e850*/  STL [R1+0x4ffc], R100 ;  /* 0x004ffc6401007387 */ /* 0x000fe20000100800 */
[-C--:B------:R-:W-:Y:S01]  /*17e860*/  IADD3 R94, P4, R94, R3.reuse, RZ ;  /* 0x000000035e5e7210 */ /* 0x080fe20007f9e0ff */
[----:B------:R-:W-:Y:S02]  /*17e870*/  IMAD.X R93, R93, 0x1, R0, P2 ;  /* 0x000000015d5d7824 */ /* 0x000fe400010e0600 */
[----:B------:R-:W-:Y:S01]  /*17e880*/  STL [R1+0x4ff0], R99 ;  /* 0x004ff06301007387 */ /* 0x000fe20000100800 */
[----:B------:R-:W-:-:S03]  /*17e890*/  IADD3 R4, P2, R4, R3, RZ ;  /* 0x0000000304047210 */ /* 0x000fc60007f5e0ff */
[----:B------:R-:W-:Y:S04]  /*17e8a0*/  STL [R1+0x5004], R98 ;  /* 0x0050046201007387 */ /* 0x000fe80000100800 */
[----:B------:R-:W-:Y:S04]  /*17e8b0*/  STL [R1+0x4ff8], R95 ;  /* 0x004ff85f01007387 */ /* 0x000fe80000100800 */
[----:B------:R1:W-:Y:S04]  /*17e8c0*/  STL [R1+0x5014], R4 ;  /* 0x0050140401007387 */ /* 0x0003e80000100800 */
[----:B------:R-:W-:Y:S04]  /*17e8d0*/  STL [R1+0x500c], R94 ;  /* 0x00500c5e01007387 */ /* 0x000fe80000100800 */
[----:B-1----:R-:W4:Y:S04]  /*17e8e0*/  LDL.LU R4, [R1+0x5038] ;  /* 0x0050380001047983 */ /* 0x002f280000300800 */
[----:B------:R-:W-:Y:S04]  /*17e8f0*/  STL [R1+0x5000], R93 ;  /* 0x0050005d01007387 */ /* 0x000fe80000100800 */
[----:B------:R-:W4:Y:S01]  /*17e900*/  LDL.LU R33, [R1+0x50a4] ;  /* 0x0050a40001217983 */ /* 0x000f220000300800 */
[----:B------:R-:W-:Y:S01]  /*17e910*/  IMAD.MOV.U32 R7, RZ, RZ, R92 ;  /* 0x000000ffff077224 */ /* 0x000fe200078e005c */
[----:B------:R-:W-:-:S02]  /*17e920*/  IADD3.X R91, R91, R0, RZ, P4, !PT ;  /* 0x000000005b5b7210 */ /* 0x000fc400027fe4ff */
[----:B------:R-:W-:Y:S01]  /*17e930*/  IADD3 R90, P4, R90, R3, RZ ;  /* 0x000000035a5a7210 */ /* 0x000fe20007f9e0ff */
[----:B------:R-:W-:Y:S01]  /*17e940*/  IMAD.X R88, R88, 0x1, R0, P2 ;  /* 0x0000000158587824 */ /* 0x000fe200010e0600 */
[----:B------:R1:W-:Y:S04]  /*17e950*/  LDGSTS.E [R5+0x8780], [R6.64], P0 ;  /* 0x0878000006057fae */ /* 0x0003e80008121844 */
[----:B------:R-:W-:Y:S04]  /*17e960*/  STL [R1+0x5008], R91 ;  /* 0x0050085b01007387 */ /* 0x000fe80000100800 */
[----:B------:R-:W-:Y:S01]  /*17e970*/  STL [R1+0x501c], R90 ;  /* 0x00501c5a01007387 */ /* 0x000fe20000100800 */
[----:B-1----:R-:W-:Y:S01]  /*17e980*/  MOV R6, R83 ;  /* 0x0000005300067202 */ /* 0x002fe20000000f00 */
[----:B------:R-:W-:-:S02]  /*17e990*/  IMAD.MOV.U32 R7, RZ, RZ, R86 ;  /* 0x000000ffff077224 */ /* 0x000fc400078e0056 */
[----:B------:R-:W-:Y:S04]  /*17e9a0*/  STL [R1+0x5010], R88 ;  /* 0x0050105801007387 */ /* 0x000fe80000100800 */
[----:B------:R1:W-:Y:S02]  /*17e9b0*/  LDGSTS.E [R5+0x9600], [R6.64], P5 ;  /* 0x0960000006057fae */ /* 0x0003e4000a921844 */
[----:B-1----:R-:W-:Y:S01]  /*17e9c0*/  IMAD.MOV.U32 R7, RZ, RZ, R42 ;  /* 0x000000ffff077224 */ /* 0x002fe200078e002a */
[----:B------:R-:W-:-:S05]  /*17e9d0*/  MOV R6, R13 ;  /* 0x0000000d00067202 */ /* 0x000fca0000000f00 */
[----:B------:R1:W-:Y:S02]  /*17e9e0*/  LDGSTS.E [R5+0x9680], [R6.64], P3 ;  /* 0x0968000006057fae */ /* 0x0003e40009921844 */
[----:B-1----:R-:W-:Y:S01]  /*17e9f0*/  IMAD.MOV.U32 R7, RZ, RZ, R38 ;  /* 0x000000ffff077224 */ /* 0x002fe200078e0026 */
[----:B------:R-:W-:-:S05]  /*17ea00*/  MOV R6, R10 ;  /* 0x0000000a00067202 */ /* 0x000fca0000000f00 */
[----:B------:R1:W-:Y:S01]  /*17ea10*/  LDGSTS.E [R5+0x9700], [R6.64], P1 ;  /* 0x0970000006057fae */ /* 0x0003e20008921844 */
[----:B--2---:R-:W-:Y:S02]  /*17ea20*/  IADD3 R87, P2, R87, R3, RZ ;  /* 0x0000000357577210 */ /* 0x004fe40007f5e0ff */
[----:B------:R-:W-:-:S03]  /*17ea30*/  IADD3.X R82, R82, R0, RZ, P4, !PT ;  /* 0x0000000052527210 */ /* 0x000fc600027fe4ff */
[----:B------:R-:W-:Y:S01]  /*17ea40*/  STL [R1+0x5024], R87 ;  /* 0x0050245701007387 */ /* 0x000fe20000100800 */
[----:B------:R-:W-:-:S03]  /*17ea50*/  IADD3 R81, P4, R81, R3, RZ ;  /* 0x0000000351517210 */ /* 0x000fc60007f9e0ff */
[----:B------:R-:W-:Y:S04]  /*17ea60*/  STL [R1+0x5018], R82 ;  /* 0x0050185201007387 */ /* 0x000fe80000100800 */
[----:B------:R-:W-:Y:S04]  /*17ea70*/  STL [R1+0x502c], R81 ;  /* 0x00502c5101007387 */ /* 0x000fe80000100800 */
[----:B------:R-:W2:Y:S01]  /*17ea80*/  LDL.LU R42, [R1+0x50a0] ;  /* 0x0050a000012a7983 */ /* 0x000ea20000300800 */
[----:B------:R-:W-:-:S05]  /*17ea90*/  IMAD.X R50, R50, 0x1, R0, P2 ;  /* 0x0000000132327824 */ /* 0x000fca00010e0600 */
[----:B------:R-:W-:Y:S04]  /*17eaa0*/  STL [R1+0x5020], R50 ;  /* 0x0050203201007387 */ /* 0x000fe80000100800 */
[----:B------:R-:W2:Y:S01]  /*17eab0*/  LDL.LU R13, [R1+0x50ac] ;  /* 0x0050ac00010d7983 */ /* 0x000ea20000300800 */
[----:B------:R-:W-:-:S05]  /*17eac0*/  IADD3 R49, P2, R49, R3, RZ ;  /* 0x0000000331317210 */ /* 0x000fca0007f5e0ff */
[----:B------:R1:W-:Y:S01]  /*17ead0*/  STL [R1+0x5034], R49 ;  /* 0x0050343101007387 */ /* 0x0003e20000100800 */
[----:B---3--:R-:W-:-:S03]  /*17eae0*/  IADD3.X R47, R47, R0, RZ, P4, !PT ;  /* 0x000000002f2f7210 */ /* 0x008fc600027fe4ff */
[----:B-1----:R-:W3:Y:S01]  /*17eaf0*/  LDL.LU R49, [R1+0x50b4] ;  /* 0x0050b40001317983 */ /* 0x002ee20000300800 */
[----:B------:R-:W-:-:S03]  /*17eb00*/  IADD3 R46, P4, R46, R3, RZ ;  /* 0x000000032e2e7210 */ /* 0x000fc60007f9e0ff */
[----:B------:R-:W-:Y:S04]  /*17eb10*/  STL [R1+0x5028], R47 ;  /* 0x0050282f01007387 */ /* 0x000fe80000100800 */
[----:B------:R-:W-:Y:S04]  /*17eb20*/  STL [R1+0x503c], R46 ;  /* 0x00503c2e01007387 */ /* 0x000fe80000100800 */
[----:B------:R-:W3:Y:S01]  /*17eb30*/  LDL.LU R38, [R1+0x50a8] ;  /* 0x0050a80001267983 */ /* 0x000ee20000300800 */
[----:B----4-:R-:W-:-:S05]  /*17eb40*/  IMAD.X R18, R18, 0x1, R0, P2 ;  /* 0x0000000112127824 */ /* 0x010fca00010e0600 */
[----:B------:R1:W-:Y:S04]  /*17eb50*/  STL [R1+0x5030], R18 ;  /* 0x0050301201007387 */ /* 0x0003e80000100800 */
[----:B------:R-:W4:Y:S01]  /*17eb60*/  LDL.LU R50, [R1+0x50b0] ;  /* 0x0050b00001327983 */ /* 0x000f220000300800 */
[----:B------:R-:W-:-:S05]  /*17eb70*/  IADD3 R33, P2, R33, R3, RZ ;  /* 0x0000000321217210 */ /* 0x000fca0007f5e0ff */
[----:B------:R-:W-:Y:S04]  /*17eb80*/  STL [R1+0x50a4], R33 ;  /* 0x0050a42101007387 */ /* 0x000fe80000100800 */
[----:B-1----:R-:W4:Y:S04]  /*17eb90*/  LDL.LU R18, [R1+0x50b8] ;  /* 0x0050b80001127983 */ /* 0x002f280000300800 */
[----:B------:R-:W4:Y:S04]  /*17eba0*/  LDL.LU R10, [R1+0x50bc] ;  /* 0x0050bc00010a7983 */ /* 0x000f280000300800 */
[----:B------:R-:W4:Y:S01]  /*17ebb0*/  LDL.LU R117, [R1+0x50c4] ;  /* 0x0050c40001757983 */ /* 0x000f220000300800 */
[----:B------:R-:W-:-:S03]  /*17ebc0*/  IADD3.X R4, R4, R0, RZ, P4, !PT ;  /* 0x0000000004047210 */ /* 0x000fc600027fe4ff */
[----:B------:R-:W4:Y:S04]  /*17ebd0*/  LDL.LU R118, [R1+0x50c0] ;  /* 0x0050c00001767983 */ /* 0x000f280000300800 */
[----:B------:R-:W4:Y:S04]  /*17ebe0*/  LDL.LU R115, [R1+0x50cc] ;  /* 0x0050cc0001737983 */ /* 0x000f280000300800 */
[----:B------:R-:W4:Y:S04]  /*17ebf0*/  LDL.LU R113, [R1+0x50d4] ;  /* 0x0050d40001717983 */ /* 0x000f280000300800 */
[----:B------:R1:W-:Y:S04]  /*17ec00*/  STL [R1+0x5038], R4 ;  /* 0x0050380401007387 */ /* 0x0003e80000100800 */
[----:B------:R-:W4:Y:S04]  /*17ec10*/  LDL.LU R111, [R1+0x50dc] ;  /* 0x0050dc00016f7983 */ /* 0x000f280000300800 */
[----:B-1----:R-:W4:Y:S01]  /*17ec20*/  LDL.LU R4, [R1+0x50e4] ;  /* 0x0050e40001047983 */ /* 0x002f220000300800 */
[----:B------:R-:W-:Y:S01]  /*17ec30*/  MOV R6, R78 ;  /* 0x0000004e00067202 */ /* 0x000fe20000000f00 */
[----:B------:R-:W-:-:S05]  /*17ec40*/  IMAD.MOV.U32 R7, RZ, RZ, R79 ;  /* 0x000000ffff077224 */ /* 0x000fca00078e004f */
[----:B------:R1:W-:Y:S02]  /*17ec50*/  LDGSTS.E [R5+0x9780], [R6.64], P0 ;  /* 0x0978000006057fae */ /* 0x0003e40008121844 */
[----:B-1----:R-:W-:Y:S01]  /*17ec60*/  MOV R6, R75 ;  /* 0x0000004b00067202 */ /* 0x002fe20000000f00 */
[----:B------:R-:W-:-:S05]  /*17ec70*/  IMAD.MOV.U32 R7, RZ, RZ, R77 ;  /* 0x000000ffff077224 */ /* 0x000fca00078e004d */
[----:B------:R1:W-:Y:S02]  /*17ec80*/  LDGSTS.E [R5+0xa600], [R6.64], P5 ;  /* 0x0a60000006057fae */ /* 0x0003e4000a921844 */
[----:B-1----:R-:W-:Y:S02]  /*17ec90*/  IMAD.MOV.U32 R7, RZ, RZ, R43 ;  /* 0x000000ffff077224 */ /* 0x002fe400078e002b */
[----:B--2---:R-:W-:Y:S01]  /*17eca0*/  IMAD.X R42, R42, 0x1, R0, P2 ;  /* 0x000000012a2a7824 */ /* 0x004fe200010e0600 */
[----:B------:R-:W-:-:S05]  /*17ecb0*/  IADD3 R13, P4, R13, R3, RZ ;  /* 0x000000030d0d7210 */ /* 0x000fca0007f9e0ff */
[----:B------:R-:W-:Y:S04]  /*17ecc0*/  STL [R1+0x50ac], R13 ;  /* 0x0050ac0d01007387 */ /* 0x000fe80000100800 */
[----:B------:R-:W-:Y:S04]  /*17ecd0*/  STL [R1+0x50a0], R42 ;  /* 0x0050a02a01007387 */ /* 0x000fe80000100800 */
[----:B------:R-:W2:Y:S04]  /*17ece0*/  LDL.LU R116, [R1+0x50c8] ;  /* 0x0050c80001747983 */ /* 0x000ea80000300800 */
[----:B------:R-:W2:Y:S01]  /*17ecf0*/  LDL.LU R114, [R1+0x50d0] ;  /* 0x0050d00001727983 */ /* 0x000ea20000300800 */
[----:B---3--:R-:W-:-:S05]  /*17ed00*/  IADD3 R49, P2, R49, R3, RZ ;  /* 0x0000000331317210 */ /* 0x008fca0007f5e0ff */
[----:B------:R-:W-:Y:S04]  /*17ed10*/  STL [R1+0x50b4], R49 ;  /* 0x0050b43101007387 */ /* 0x000fe80000100800 */
[----:B------:R-:W3:Y:S01]  /*17ed20*/  LDL.LU R112, [R1+0x50d8] ;  /* 0x0050d80001707983 */ /* 0x000ee20000300800 */
[----:B------:R-:W-:-:S05]  /*17ed30*/  IADD3.X R38, R38, R0, RZ, P4, !PT ;  /* 0x0000000026267210 */ /* 0x000fca00027fe4ff */
[----:B------:R-:W-:Y:S04]  /*17ed40*/  STL [R1+0x50a8], R38 ;  /* 0x0050a82601007387 */ /* 0x000fe80000100800 */
[----:B------:R-:W3:Y:S01]  /*17ed50*/  LDL.LU R47, [R1+0x50ec] ;  /* 0x0050ec00012f7983 */ /* 0x000ee20000300800 */
[--C-:B----4-:R-:W-:Y:S01]  /*17ed60*/  IMAD.X R50, R50, 0x1, R0.reuse, P2 ;  /* 0x0000000132327824 */ /* 0x110fe200010e0600 */
[-C--:B------:R-:W-:Y:S02]  /*17ed70*/  IADD3 R10, P4, R10, R3.reuse, RZ ;  /* 0x000000030a0a7210 */ /* 0x080fe40007f9e0ff */
[-C--:B------:R-:W-:Y:S02]  /*17ed80*/  IADD3 R117, P2, R117, R3.reuse, RZ ;  /* 0x0000000375757210 */ /* 0x080fe40007f5e0ff */
[----:B------:R-:W-:Y:S01]  /*17ed90*/  IADD3.X R18, R18, R0, RZ, P4, !PT ;  /* 0x0000000012127210 */ /* 0x000fe200027fe4ff */
[----:B------:R-:W-:Y:S04]  /*17eda0*/  STL [R1+0x50bc], R10 ;  /* 0x0050bc0a01007387 */ /* 0x000fe80000100800 */
        /* <DEDUP_REMOVED lines=8> */
[----:B------:R-:W-:Y:S02]  /*17ee30*/  MOV R6, R35 ;  /* 0x0000002300067202 */ /* 0x000fe40000000f00 */
[----:B------:R-:W4:Y:S04]  /*17ee40*/  LDL.LU R35, [R1+0x50e8] ;  /* 0x0050e80001237983 */ /* 0x000f280000300800 */
[----:B------:R-:W-:Y:S04]  /*17ee50*/  STL [R1+0x50cc], R115 ;  /* 0x0050cc7301007387 */ /* 0x000fe80000100800 */
[----:B------:R-:W-:Y:S04]  /*17ee60*/  STL [R1+0x50c0], R118 ;  /* 0x0050c07601007387 */ /* 0x000fe80000100800 */
[----:B------:R-:W-:Y:S04]  /*17ee70*/  STL.64 [R1+0x86c8], R118 ;  /* 0x0086c87601007387 */ /* 0x000fe80000100a00 */
[----:B------:R-:W-:Y:S04]  /*17ee80*/  STL [R1+0x50d4], R113 ;  /* 0x0050d47101007387 */ /* 0x000fe80000100800 */
[----:B------:R1:W-:Y:S02]  /*17ee90*/  LDGSTS.E [R5+0xa680], [R6.64], P3 ;  /* 0x0a68000006057fae */ /* 0x0003e40009921844 */
[----:B-1----:R-:W-:Y:S01]  /*17eea0*/  IMAD.MOV.U32 R7, RZ, RZ, R70 ;  /* 0x000000ffff077224 */ /* 0x002fe200078e0046 */
[----:B------:R-:W-:-:S05]  /*17eeb0*/  MOV R6, R67 ;  /* 0x0000004300067202 */ /* 0x000fca0000000f00 */
[----:B------:R1:W-:Y:S01]  /*17eec0*/  LDGSTS.E [R5+0xa700], [R6.64], P1 ;  /* 0x0a70000006057fae */ /* 0x0003e20008921844 */
[----:B--2---:R-:W-:Y:S01]  /*17eed0*/  IADD3.X R116, R116, R0, RZ, P4, !PT ;  /* 0x0000000074747210 */ /* 0x004fe200027fe4ff */
[----:B------:R-:W-:Y:S01]  /*17eee0*/  IMAD.X R114, R114, 0x1, R0, P2 ;  /* 0x0000000172727824 */ /* 0x000fe200010e0600 */
[----:B------:R-:W-:-:S03]  /*17eef0*/  IADD3 R4, P2, R4, R3, RZ ;  /* 0x0000000304047210 */ /* 0x000fc60007f5e0ff */
[----:B------:R-:W-:Y:S04]  /*17ef00*/  STL [R1+0x50c8], R116 ;  /* 0x0050c87401007387 */ /* 0x000fe80000100800 */
[----:B------:R-:W-:Y:S04]  /*17ef10*/  STL.64 [R1+0x86d0], R116 ;  /* 0x0086d07401007387 */ /* 0x000fe80000100a00 */
[----:B------:R-:W2:Y:S04]  /*17ef20*/  LDL.LU R88, [R1+0x50fc] ;  /* 0x0050fc0001587983 */ /* 0x000ea80000300800 */
[----:B------:R-:W2:Y:S04]  /*17ef30*/  LDL.LU R87, [R1+0x50f0] ;  /* 0x0050f00001577983 */ /* 0x000ea80000300800 */
[----:B------:R1:W-:Y:S04]  /*17ef40*/  STL [R1+0x50e4], R4 ;  /* 0x0050e40401007387 */ /* 0x0003e80000100800 */
[----:B------:R-:W2:Y:S04]  /*17ef50*/  LDL.LU R86, [R1+0x5104] ;  /* 0x0051040001567983 */ /* 0x000ea80000300800 */
[----:B------:R-:W2:Y:S04]  /*17ef60*/  LDL.LU R83, [R1+0x50f8] ;  /* 0x0050f80001537983 */ /* 0x000ea80000300800 */
[----:B------:R-:W2:Y:S04]  /*17ef70*/  LDL.LU R82, [R1+0x510c] ;  /* 0x00510c0001527983 */ /* 0x000ea80000300800 */
[----:B------:R-:W2:Y:S04]  /*17ef80*/  LDL.LU R81, [R1+0x5100] ;  /* 0x0051000001517983 */ /* 0x000ea80000300800 */
[----:B-1----:R-:W2:Y:S01]  /*17ef90*/  LDL.LU R4, [R1+0x5114] ;  /* 0x0051140001047983 */ /* 0x002ea20000300800 */
[----:B------:R-:W-:-:S04]  /*17efa0*/  IADD3 R111, P4, R111, R3, RZ ;  /* 0x000000036f6f7210 */ /* 0x000fc80007f9e0ff */
[----:B---3--:R-:W-:Y:S01]  /*17efb0*/  IADD3.X R112, R112, R0, RZ, P4, !PT ;  /* 0x0000000070707210 */ /* 0x008fe200027fe4ff */
[----:B------:R-:W-:Y:S01]  /*17efc0*/  STL [R1+0x50dc], R111 ;  /* 0x0050dc6f01007387 */ /* 0x000fe20000100800 */
[----:B------:R-:W-:-:S03]  /*17efd0*/  IADD3 R47, P4, R47, R3, RZ ;  /* 0x000000032f2f7210 */ /* 0x000fc60007f9e0ff */
[----:B------:R-:W-:Y:S04]  /*17efe0*/  STL [R1+0x50d0], R114 ;  /* 0x0050d07201007387 */ /* 0x000fe80000100800 */
[----:B------:R-:W-:Y:S04]  /*17eff0*/  STL.64 [R1+0x86d8], R114 ;  /* 0x0086d87201007387 */ /* 0x000fe80000100a00 */
[----:B------:R-:W3:Y:S04]  /*17f000*/  LDL.LU R79, [R1+0x5108] ;  /* 0x00510800014f7983 */ /* 0x000ee80000300800 */
[----:B------:R-:W3:Y:S04]  /*17f010*/  LDL.LU R78, [R1+0x511c] ;  /* 0x00511c00014e7983 */ /* 0x000ee80000300800 */
[----:B------:R-:W3:Y:S04]  /*17f020*/  LDL.LU R77, [R1+0x5110] ;  /* 0x00511000014d7983 */ /* 0x000ee80000300800 */
[----:B------:R1:W-:Y:S04]  /*17f030*/  STL [R1+0x50ec], R47 ;  /* 0x0050ec2f01007387 */ /* 0x0003e80000100800 */
[----:B------:R-:W3:Y:S04]  /*17f040*/  LDL.LU R75, [R1+0x5124] ;  /* 0x00512400014b7983 */ /* 0x000ee80000300800 */
[----:B------:R-:W3:Y:S04]  /*17f050*/  LDL.LU R70, [R1+0x5118] ;  /* 0x0051180001467983 */ /* 0x000ee80000300800 */
[----:B------:R-:W3:Y:S01]  /*17f060*/  LDL.LU R67, [R1+0x512c] ;  /* 0x00512c0001437983 */ /* 0x000ee20000300800 */
[----:B----4-:R-:W-:Y:S01]  /*17f070*/  IMAD.X R46, R46, 0x1, R0, P2 ;  /* 0x000000012e2e7824 */ /* 0x010fe200010e0600 */
[----:B------:R-:W-:-:S04]  /*17f080*/  IADD3 R43, P2, R43, R3, RZ ;  /* 0x000000032b2b7210 */ /* 0x000fc80007f5e0ff */
[----:B------:R-:W-:Y:S04]  /*17f090*/  STL [R1+0x50e0], R46 ;  /* 0x0050e02e01007387 */ /* 0x000fe80000100800 */
[----:B-1----:R-:W4:Y:S04]  /*17f0a0*/  LDL.LU R47, [R1+0x5120] ;  /* 0x00512000012f7983 */ /* 0x002f280000300800 */
[----:B------:R1:W-:Y:S04]  /*17f0b0*/  STL [R1+0x50f4], R43 ;  /* 0x0050f42b01007387 */ /* 0x0003e80000100800 */
[----:B-1----:R-:W4:Y:S01]  /*17f0c0*/  LDL.LU R43, [R1+0x5134] ;  /* 0x00513400012b7983 */ /* 0x002f220000300800 */
[----:B------:R-:W-:Y:S01]  /*17f0d0*/  IADD3.X R35, R35, R0, RZ, P4, !PT ;  /* 0x0000000023237210 */ /* 0x000fe200027fe4ff */
[----:B------:R-:W-:Y:S01]  /*17f0e0*/  IMAD.MOV.U32 R7, RZ, RZ, R89 ;  /* 0x000000ffff077224 */ /* 0x000fe200078e0059 */
[----:B------:R-:W-:Y:S01]  /*17f0f0*/  MOV R6, R40 ;  /* 0x0000002800067202 */ /* 0x000fe20000000f00 */
[----:B------:R-:W-:Y:S04]  /*17f100*/  STL [R1+0x50d8], R112 ;  /* 0x0050d87001007387 */ /* 0x000fe80000100800 */
[----:B------:R-:W-:Y:S04]  /*17f110*/  STL.64 [R1+0x86e0], R112 ;  /* 0x0086e07001007387 */ /* 0x000fe80000100a00 */
[----:B------:R-:W4:Y:S04]  /*17f120*/  LDL.LU R46, [R1+0x5128] ;  /* 0x00512800012e7983 */ /* 0x000f280000300800 */
[----:B------:R-:W4:Y:S04]  /*17f130*/  LDL.LU R40, [R1+0x513c] ;  /* 0x00513c0001287983 */ /* 0x000f280000300800 */
[----:B------:R1:W-:Y:S04]  /*17f140*/  STL [R1+0x50e8], R35 ;  /* 0x0050e82301007387 */ /* 0x0003e80000100800 */
[----:B------:R1:W-:Y:S04]  /*17f150*/  LDGSTS.E [R5+0xa780], [R6.64], P0 ;  /* 0x0a78000006057fae */ /* 0x0003e80008121844 */
[----:B-1----:R-:W4:Y:S01]  /*17f160*/  LDL.LU R35, [R1+0x5130] ;  /* 0x0051300001237983 */ /* 0x002f220000300800 */
        /* <DEDUP_REMOVED lines=10> */
[----:B--2---:R-:W-:Y:S01]  /*17f210*/  IADD3 R88, P4, R88, R3, RZ ;  /* 0x0000000358587210 */ /* 0x004fe20007f9e0ff */
[----:B------:R-:W-:-:S04]  /*17f220*/  IMAD.X R87, R87, 0x1, R0, P2 ;  /* 0x0000000157577824 */ /* 0x000fc800010e0600 */
[----:B------:R-:W-:Y:S01]  /*17f230*/  STL [R1+0x50fc], R88 ;  /* 0x0050fc5801007387 */ /* 0x000fe20000100800 */
[----:B------:R-:W-:-:S03]  /*17f240*/  IADD3 R86, P2, R86, R3, RZ ;  /* 0x0000000356567210 */ /* 0x000fc60007f5e0ff */
[----:B------:R-:W-:Y:S01]  /*17f250*/  STL [R1+0x50f0], R87 ;  /* 0x0050f05701007387 */ /* 0x000fe20000100800 */
[----:B------:R-:W-:-:S03]  /*17f260*/  IADD3.X R83, R83, R0, RZ, P4, !PT ;  /* 0x0000000053537210 */ /* 0x000fc600027fe4ff */
[----:B------:R-:W-:Y:S01]  /*17f270*/  STL [R1+0x5104], R86 ;  /* 0x0051045601007387 */ /* 0x000fe20000100800 */
[-C--:B------:R-:W-:Y:S01]  /*17f280*/  IADD3 R82, P4, R82, R3.reuse, RZ ;  /* 0x0000000352527210 */ /* 0x080fe20007f9e0ff */
[--C-:B------:R-:W-:Y:S01]  /*17f290*/  IMAD.X R81, R81, 0x1, R0.reuse, P2 ;  /* 0x0000000151517824 */ /* 0x100fe200010e0600 */
[-C--:B------:R-:W-:Y:S01]  /*17f2a0*/  IADD3 R4, P2, R4, R3.reuse, RZ ;  /* 0x0000000304047210 */ /* 0x080fe20007f5e0ff */
[----:B------:R-:W-:Y:S04]  /*17f2b0*/  STL [R1+0x50f8], R83 ;  /* 0x0050f85301007387 */ /* 0x000fe80000100800 */
[----:B------:R1:W-:Y:S04]  /*17f2c0*/  STL [R1+0x5114], R4 ;  /* 0x0051140401007387 */ /* 0x0003e80000100800 */
[----:B------:R-:W-:Y:S04]  /*17f2d0*/  STL [R1+0x510c], R82 ;  /* 0x00510c5201007387 */ /* 0x000fe80000100800 */
[----:B-1----:R-:W2:Y:S04]  /*17f2e0*/  LDL.LU R4, [R1+0x5138] ;  /* 0x0051380001047983 */ /* 0x002ea80000300800 */
[----:B------:R-:W-:Y:S04]  /*17f2f0*/  STL [R1+0x5100], R81 ;  /* 0x0051005101007387 */ /* 0x000fe80000100800 */
[----:B------:R-:W2:Y:S01]  /*17f300*/  LDL.LU R19, [R1+0x51a4] ;  /* 0x0051a40001137983 */ /* 0x000ea20000300800 */
[----:B---3--:R-:W-:Y:S01]  /*17f310*/  IADD3.X R79, R79, R0, RZ, P4, !PT ;  /* 0x000000004f4f7210 */ /* 0x008fe200027fe4ff */
[----:B------:R-:W-:Y:S01]  /*17f320*/  IMAD.X R77, R77, 0x1, R0, P2 ;  /* 0x000000014d4d7824 */ /* 0x000fe200010e0600 */
[----:B------:R-:W-:-:S03]  /*17f330*/  IADD3 R78, P4, R78, R3, RZ ;  /* 0x000000034e4e7210 */ /* 0x000fc60007f9e0ff */
        /* <DEDUP_REMOVED lines=8> */
[----:B------:R-:W-:Y:S01]  /*17f3c0*/  STL [R1+0x512c], R67 ;  /* 0x00512c4301007387 */ /* 0x000fe20000100800 */
[----:B----4-:R-:W-:Y:S01]  /*17f3d0*/  IMAD.X R47, R47, 0x1, R0, P2 ;  /* 0x000000012f2f7824 */ /* 0x010fe200010e0600 */
[----:B------:R-:W-:-:S05]  /*17f3e0*/  IADD3 R43, P2, R43, R3, RZ ;  /* 0x000000032b2b7210 */ /* 0x000fca0007f5e0ff */
[----:B------:R1:W-:Y:S04]  /*17f3f0*/  STL [R1+0x5134], R43 ;  /* 0x0051342b01007387 */ /* 0x0003e80000100800 */
[----:B------:R-:W-:Y:S04]  /*17f400*/  STL [R1+0x5120], R47 ;  /* 0x0051202f01007387 */ /* 0x000fe80000100800 */
[----:B-1----:R-:W3:Y:S04]  /*17f410*/  LDL.LU R43, [R1+0x51a0] ;  /* 0x0051a000012b7983 */ /* 0x002ee80000300800 */
[----:B------:R-:W4:Y:S01]  /*17f420*/  LDL.LU R39, [R1+0x51ac] ;  /* 0x0051ac0001277983 */ /* 0x000f220000300800 */
[----:B------:R-:W-:-:S02]  /*17f430*/  IADD3.X R46, R46, R0, RZ, P4, !PT ;  /* 0x000000002e2e7210 */ /* 0x000fc400027fe4ff */
[----:B------:R-:W-:Y:S02]  /*17f440*/  IADD3 R40, P4, R40, R3, RZ ;  /* 0x0000000328287210 */ /* 0x000fe40007f9e0ff */
[----:B------:R-:W-:Y:S02]  /*17f450*/  MOV R6, R34 ;  /* 0x0000002200067202 */ /* 0x000fe40000000f00 */
[----:B------:R-:W4:Y:S01]  /*17f460*/  LDL.LU R34, [R1+0x51b4] ;  /* 0x0051b40001227983 */ /* 0x000f220000300800 */
[----:B------:R-:W-:-:S03]  /*17f470*/  IMAD.X R35, R35, 0x1, R0, P2 ;  /* 0x0000000123237824 */ /* 0x000fc600010e0600 */
[----:B------:R-:W-:Y:S04]  /*17f480*/  STL [R1+0x5128], R46 ;  /* 0x0051282e01007387 */ /* 0x000fe80000100800 */
[----:B------:R1:W-:Y:S04]  /*17f490*/  STL [R1+0x513c], R40 ;  /* 0x00513c2801007387 */ /* 0x0003e80000100800 */
[----:B------:R1:W-:Y:S04]  /*17f4a0*/  LDGSTS.E [R5+0xb780], [R6.64], P0 ;  /* 0x0b78000006057fae */ /* 0x0003e80008121844 */
[----:B-1----:R-:W4:Y:S04]  /*17f4b0*/  LDL.LU R40, [R1+0x51a8] ;  /* 0x0051a80001287983 */ /* 0x002f280000300800 */
[----:B------:R1:W-:Y:S01]  /*17f4c0*/  STL [R1+0x5130], R35 ;  /* 0x0051302301007387 */ /* 0x0003e20000100800 */
[----:B------:R-:W-:Y:S01]  /*17f4d0*/  IMAD.MOV.U32 R7, RZ, RZ, R31 ;  /* 0x000000ffff077224 */ /* 0x000fe200078e001f */
[----:B------:R-:W-:-:S05]  /*17f4e0*/  MOV R6, R25 ;  /* 0x0000001900067202 */ /* 0x000fca0000000f00 */
[----:B------:R2:W-:Y:S04]  /*17f4f0*/  LDGSTS.E [R5+0xc600], [R6.64], P5 ;  /* 0x0c60000006057fae */ /* 0x0005e8000a921844 */
[----:B-1----:R-:W4:Y:S01]  /*17f500*/  LDL.LU R35, [R1+0x51b0] ;  /* 0x0051b00001237983 */ /* 0x002f220000300800 */
[----:B--2---:R-:W-:-:S05]  /*17f510*/  IADD3 R19, P2, R19, R3, RZ ;  /* 0x0000000313137210 */ /* 0x004fca0007f5e0ff */
[----:B------:R-:W-:Y:S04]  /*17f520*/  STL [R1+0x51a4], R19 ;  /* 0x0051a41301007387 */ /* 0x000fe80000100800 */
[----:B------:R-:W2:Y:S04]  /*17f530*/  LDL.LU R31, [R1+0x51b8] ;  /* 0x0051b800011f7983 */ /* 0x000ea80000300800 */
[----:B------:R-:W2:Y:S04]  /*17f540*/  LDL.LU R25, [R1+0x51bc] ;  /* 0x0051bc0001197983 */ /* 0x000ea80000300800 */
[----:B------:R-:W2:Y:S01]  /*17f550*/  LDL.LU R109, [R1+0x51c4] ;  /* 0x0051c400016d7983 */ /* 0x000ea20000300800 */
[----:B------:R-:W-:-:S03]  /*17f560*/  IADD3.X R4, R4, R0, RZ, P4, !PT ;  /* 0x0000000004047210 */ /* 0x000fc600027fe4ff */
[----:B------:R-:W2:Y:S04]  /*17f570*/  LDL.LU R110, [R1+0x51c0] ;  /* 0x0051c000016e7983 */ /* 0x000ea80000300800 */
[----:B------:R-:W2:Y:S04]  /*17f580*/  LDL.LU R107, [R1+0x51cc] ;  /* 0x0051cc00016b7983 */ /* 0x000ea80000300800 */
[----:B------:R-:W2:Y:S04]  /*17f590*/  LDL.LU R105, [R1+0x51d4] ;  /* 0x0051d40001697983 */ /* 0x000ea80000300800 */
[----:B------:R1:W-:Y:S04]  /*17f5a0*/  STL [R1+0x5138], R4 ;  /* 0x0051380401007387 */ /* 0x0003e80000100800 */
[----:B------:R-:W2:Y:S04]  /*17f5b0*/  LDL.LU R103, [R1+0x51dc] ;  /* 0x0051dc0001677983 */ /* 0x000ea80000300800 */
[----:B-1----:R-:W2:Y:S01]  /*17f5c0*/  LDL.LU R4, [R1+0x51e4] ;  /* 0x0051e40001047983 */ /* 0x002ea20000300800 */
[----:B---3--:R-:W-:Y:S01]  /*17f5d0*/  IMAD.X R43, R43, 0x1, R0, P2 ;  /* 0x000000012b2b7824 */ /* 0x008fe200010e0600 */
[----:B----4-:R-:W-:-:S05]  /*17f5e0*/  IADD3 R39, P4, R39, R3, RZ ;  /* 0x0000000327277210 */ /* 0x010fca0007f9e0ff */
[----:B------:R-:W-:Y:S04]  /*17f5f0*/  STL [R1+0x51ac], R39 ;  /* 0x0051ac2701007387 */ /* 0x000fe80000100800 */
[----:B------:R-:W-:Y:S04]  /*17f600*/  STL [R1+0x51a0], R43 ;  /* 0x0051a02b01007387 */ /* 0x000fe80000100800 */
[----:B------:R-:W3:Y:S04]  /*17f610*/  LDL.LU R108, [R1+0x51c8] ;  /* 0x0051c800016c7983 */ /* 0x000ee80000300800 */
[----:B------:R-:W4:Y:S01]  /*17f620*/  LDL.LU R106, [R1+0x51d0] ;  /* 0x0051d000016a7983 */ /* 0x000f220000300800 */
[----:B------:R-:W-:Y:S01]  /*17f630*/  IADD3 R34, P2, R34, R3, RZ ;  /* 0x0000000322227210 */ /* 0x000fe20007f5e0ff */
[----:B------:R-:W-:Y:S01]  /*17f640*/  IMAD.MOV.U32 R7, RZ, RZ, R66 ;  /* 0x000000ffff077224 */ /* 0x000fe200078e0042 */
[----:B------:R-:W-:-:S03]  /*17f650*/  MOV R6, R65 ;  /* 0x0000004100067202 */ /* 0x000fc60000000f00 */
[----:B------:R-:W-:Y:S01]  /*17f660*/  STL [R1+0x51b4], R34 ;  /* 0x0051b42201007387 */ /* 0x000fe20000100800 */
[----:B------:R-:W-:-:S03]  /*17f670*/  IADD3.X R40, R40, R0, RZ, P4, !PT ;  /* 0x0000000028287210 */ /* 0x000fc600027fe4ff */
[----:B------:R-:W4:Y:S04]  /*17f680*/  LDL.LU R104, [R1+0x51d8] ;  /* 0x0051d80001687983 */ /* 0x000f280000300800 */
[----:B------:R1:W-:Y:S04]  /*17f690*/  LDGSTS.E [R5+0xc680], [R6.64], P3 ;  /* 0x0c68000006057fae */ /* 0x0003e80009921844 */
[----:B------:R-:W-:Y:S01]  /*17f6a0*/  STL [R1+0x51a8], R40 ;  /* 0x0051a82801007387 */ /* 0x000fe20000100800 */
[----:B------:R-:W-:Y:S01]  /*17f6b0*/  IMAD.X R35, R35, 0x1, R0, P2 ;  /* 0x0000000123237824 */ /* 0x000fe200010e0600 */
[----:B-1----:R-:W-:Y:S01]  /*17f6c0*/  MOV R6, R58 ;  /* 0x0000003a00067202 */ /* 0x002fe20000000f00 */
[----:B------:R-:W-:-:S02]  /*17f6d0*/  IMAD.MOV.U32 R7, RZ, RZ, R59 ;  /* 0x000000ffff077224 */ /* 0x000fc400078e003b */
[----:B------:R-:W4:Y:S04]  /*17f6e0*/  LDL.LU R59, [R1+0x51ec] ;  /* 0x0051ec00013b7983 */ /* 0x000f280000300800 */
[----:B------:R1:W-:Y:S02]  /*17f6f0*/  LDGSTS.E [R5+0xc700], [R6.64], P1 ;  /* 0x0c70000006057fae */ /* 0x0003e40008921844 */
[----:B-1----:R-:W-:Y:S01]  /*17f700*/  IMAD.MOV.U32 R7, RZ, RZ, R29 ;  /* 0x000000ffff077224 */ /* 0x002fe200078e001d */
[----:B------:R-:W-:-:S05]  /*17f710*/  MOV R6, R23 ;  /* 0x0000001700067202 */ /* 0x000fca0000000f00 */
[----:B------:R1:W-:Y:S01]  /*17f720*/  LDGSTS.E [R5+0xc780], [R6.64], P0 ;  /* 0x0c78000006057fae */ /* 0x0003e20008121844 */
[-C--:B--2---:R-:W-:Y:S02]  /*17f730*/  IADD3 R25, P4, R25, R3.reuse, RZ ;  /* 0x0000000319197210 */ /* 0x084fe40007f9e0ff */
[-C--:B------:R-:W-:Y:S02]  /*17f740*/  IADD3 R109, P2, R109, R3.reuse, RZ ;  /* 0x000000036d6d7210 */ /* 0x080fe40007f5e0ff */
[-C--:B------:R-:W-:Y:S01]  /*17f750*/  IADD3.X R31, R31, R0.reuse, RZ, P4, !PT ;  /* 0x000000001f1f7210 */ /* 0x080fe200027fe4ff */
[----:B------:R-:W-:Y:S04]  /*17f760*/  STL [R1+0x51bc], R25 ;  /* 0x0051bc1901007387 */ /* 0x000fe80000100800 */
[----:B------:R-:W-:Y:S04]  /*17f770*/  STL [R1+0x51b0], R35 ;  /* 0x0051b02301007387 */ /* 0x000fe80000100800 */
[----:B------:R-:W-:Y:S04]  /*17f780*/  STL [R1+0x51c4], R109 ;  /* 0x0051c46d01007387 */ /* 0x000fe80000100800 */
[----:B------:R-:W-:Y:S04]  /*17f790*/  STL [R1+0x51b8], R31 ;  /* 0x0051b81f01007387 */ /* 0x000fe80000100800 */
[----:B------:R-:W2:Y:S04]  /*17f7a0*/  LDL.LU R58, [R1+0x51e0] ;  /* 0x0051e000013a7983 */ /* 0x000ea80000300800 */
[----:B------:R-:W2:Y:S01]  /*17f7b0*/  LDL.LU R29, [R1+0x51f4] ;  /* 0x0051f400011d7983 */ /* 0x000ea20000300800 */
[-C--:B------:R-:W-:Y:S01]  /*17f7c0*/  IADD3 R107, P4, R107, R3.reuse, RZ ;  /* 0x000000036b6b7210 */ /* 0x080fe20007f9e0ff */
[--C-:B------:R-:W-:Y:S01]  /*17f7d0*/  IMAD.X R110, R110, 0x1, R0.reuse, P2 ;  /* 0x000000016e6e7824 */ /* 0x100fe200010e0600 */
[----:B------:R-:W-:Y:S01]  /*17f7e0*/  IADD3 R105, P2, R105, R3, RZ ;  /* 0x0000000369697210 */ /* 0x000fe20007f5e0ff */
[----:B------:R-:W2:Y:S04]  /*17f7f0*/  LDL.LU R47, [R1+0x51e8] ;  /* 0x0051e800012f7983 */ /* 0x000ea80000300800 */
[----:B------:R-:W2:Y:S04]  /*17f800*/  LDL.LU R23, [R1+0x51fc] ;  /* 0x0051fc0001177983 */ /* 0x000ea80000300800 */
[----:B------:R-:W-:Y:S04]  /*17f810*/  STL [R1+0x51cc], R107 ;  /* 0x0051cc6b01007387 */ /* 0x000fe80000100800 */
[----:B------:R-:W-:Y:S04]  /*17f820*/  STL [R1+0x51c0], R110 ;  /* 0x0051c06e01007387 */ /* 0x000fe80000100800 */
[----:B------:R-:W-:Y:S04]  /*17f830*/  STL.64 [R1+0x86e8], R110 ;  /* 0x0086e86e01007387 */ /* 0x000fe80000100a00 */
[----:B------:R-:W-:Y:S01]  /*17f840*/  STL [R1+0x51d4], R105 ;  /* 0x0051d46901007387 */ /* 0x000fe20000100800 */
[----:B---3--:R-:W-:Y:S01]  /*17f850*/  IADD3.X R108, R108, R0, RZ, P4, !PT ;  /* 0x000000006c6c7210 */ /* 0x008fe200027fe4ff */
[----:B----4-:R-:W-:-:S04]  /*17f860*/  IMAD.X R106, R106, 0x1, R0, P2 ;  /* 0x000000016a6a7824 */ /* 0x010fc800010e0600 */
[----:B------:R-:W-:Y:S01]  /*17f870*/  STL [R1+0x51c8], R108 ;  /* 0x0051c86c01007387 */ /* 0x000fe20000100800 */
[----:B------:R-:W-:-:S03]  /*17f880*/  IADD3 R4, P2, R4, R3, RZ ;  /* 0x0000000304047210 */ /* 0x000fc60007f5e0ff */
[----:B------:R-:W-:Y:S04]  /*17f890*/  STL.64 [R1+0x86f0], R108 ;  /* 0x0086f06c01007387 */ /* 0x000fe80000100a00 */
[----:B------:R-:W3:Y:S04]  /*17f8a0*/  LDL.LU R75, [R1+0x51f0] ;  /* 0x0051f000014b7983 */ /* 0x000ee80000300800 */
[----:B------:R-:W4:Y:S04]  /*17f8b0*/  LDL.LU R74, [R1+0x5204] ;  /* 0x00520400014a7983 */ /* 0x000f280000300800 */
[----:B------:R1:W-:Y:S04]  /*17f8c0*/  STL [R1+0x51e4], R4 ;  /* 0x0051e40401007387 */ /* 0x0003e80000100800 */
[----:B------:R-:W4:Y:S04]  /*17f8d0*/  LDL.LU R71, [R1+0x51f8] ;  /* 0x0051f80001477983 */ /* 0x000f280000300800 */
[----:B------:R-:W4:Y:S04]  /*17f8e0*/  LDL.LU R70, [R1+0x520c] ;  /* 0x00520c0001467983 */ /* 0x000f280000300800 */
[----:B------:R-:W4:Y:S04]  /*17f8f0*/  LDL.LU R46, [R1+0x5200] ;  /* 0x00520000012e7983 */ /* 0x000f280000300800 */
[----:B-1----:R-:W4:Y:S01]  /*17f900*/  LDL.LU R4, [R1+0x5214] ;  /* 0x0052140001047983 */ /* 0x002f220000300800 */
[----:B------:R-:W-:-:S04]  /*17f910*/  IADD3 R103, P4, R103, R3, RZ ;  /* 0x0000000367677210 */ /* 0x000fc80007f9e0ff */
[----:B------:R-:W-:Y:S01]  /*17f920*/  IADD3.X R104, R104, R0, RZ, P4, !PT ;  /* 0x0000000068687210 */ /* 0x000fe200027fe4ff */
[----:B------:R-:W-:Y:S01]  /*17f930*/  STL [R1+0x51dc], R103 ;  /* 0x0051dc6701007387 */ /* 0x000fe20000100800 */
[----:B------:R-:W-:-:S03]  /*17f940*/  IADD3 R59, P4, R59, R3, RZ ;  /* 0x000000033b3b7210 */ /* 0x000fc60007f9e0ff */
[----:B------:R-:W-:Y:S04]  /*17f950*/  STL [R1+0x51d0], R106 ;  /* 0x0051d06a01007387 */ /* 0x000fe80000100800 */
[----:B------:R-:W-:Y:S01]  /*17f960*/  STL.64 [R1+0x86f8], R106 ;  /* 0x0086f86a01007387 */ /* 0x000fe20000100a00 */
[----:B------:R-:W-:-:S03]  /*17f970*/  IMAD.MOV.U32 R7, RZ, RZ, R64 ;  /* 0x000000ffff077224 */ /* 0x000fc600078e0040 */
[----:B------:R-:W4:Y:S01]  /*17f980*/  LDL.LU R67, [R1+0x5208] ;  /* 0x0052080001437983 */ /* 0x000f220000300800 */
[----:B------:R-:W-:-:S03]  /*17f990*/  MOV R6, R60 ;  /* 0x0000003c00067202 */ /* 0x000fc60000000f00 */
[----:B------:R-:W4:Y:S04]  /*17f9a0*/  LDL.LU R66, [R1+0x521c] ;  /* 0x00521c0001427983 */ /* 0x000f280000300800 */
[----:B------:R-:W4:Y:S04]  /*17f9b0*/  LDL.LU R65, [R1+0x5210] ;  /* 0x0052100001417983 */ /* 0x000f280000300800 */
[----:B------:R1:W-:Y:S04]  /*17f9c0*/  STL [R1+0x51ec], R59 ;  /* 0x0051ec3b01007387 */ /* 0x0003e80000100800 */
[----:B------:R-:W4:Y:S04]  /*17f9d0*/  LDL.LU R64, [R1+0x5224] ;  /* 0x0052240001407983 */ /* 0x000f280000300800 */
[----:B------:R-:W4:Y:S04]  /*17f9e0*/  LDL.LU R60, [R1+0x5218] ;  /* 0x00521800013c7983 */ /* 0x000f280000300800 */
[----:B-1----:R-:W4:Y:S04]  /*17f9f0*/  LDL.LU R59, [R1+0x522c] ;  /* 0x00522c00013b7983 */ /* 0x002f280000300800 */
[----:B------:R1:W-:Y:S02]  /*17fa00*/  LDGSTS.E [R5+0xd600], [R6.64], P5 ;  /* 0x0d60000006057fae */ /* 0x0003e4000a921844 */
[----:B-1----:R-:W-:Y:S01]  /*17fa10*/  MOV R6, R57 ;  /* 0x0000003900067202 */ /* 0x002fe20000000f00 */
[----:B--2---:R-:W-:Y:S01]  /*17fa20*/  IMAD.X R58, R58, 0x1, R0, P2 ;  /* 0x000000013a3a7824 */ /* 0x004fe200010e0600 */
[----:B------:R-:W-:-:S04]  /*17fa30*/  IADD3 R29, P2, R29, R3, RZ ;  /* 0x000000031d1d7210 */ /* 0x000fc80007f5e0ff */
[----:B------:R1:W-:Y:S04]  /*17fa40*/  STL [R1+0x51e0], R58 ;  /* 0x0051e03a01007387 */ /* 0x0003e80000100800 */
[----:B-1----:R-:W2:Y:S04]  /*17fa50*/  LDL.LU R58, [R1+0x5220] ;  /* 0x00522000013a7983 */ /* 0x002ea80000300800 */
[----:B------:R1:W-:Y:S01]  /*17fa60*/  STL [R1+0x51f4], R29 ;  /* 0x0051f41d01007387 */ /* 0x0003e20000100800 */
[----:B------:R-:W-:-:S03]  /*17fa70*/  IADD3.X R47, R47, R0, RZ, P4, !PT ;  /* 0x000000002f2f7210 */ /* 0x000fc600027fe4ff */
[----:B-1----:R-:W2:Y:S01]  /*17fa80*/  LDL.LU R29, [R1+0x5234] ;  /* 0x00523400011d7983 */ /* 0x002ea20000300800 */
[----:B------:R-:W-:-:S03]  /*17fa90*/  IADD3 R23, P4, R23, R3, RZ ;  /* 0x0000000317177210 */ /* 0x000fc60007f9e0ff */
[----:B------:R-:W-:Y:S04]  /*17faa0*/  STL [R1+0x51d8], R104 ;  /* 0x0051d86801007387 */ /* 0x000fe80000100800 */
[----:B------:R-:W-:Y:S04]  /*17fab0*/  STL.64 [R1+0x8700], R104 ;  /* 0x0087006801007387 */ /* 0x000fe80000100a00 */
[----:B------:R-:W2:Y:S04]  /*17fac0*/  LDL.LU R57, [R1+0x5228] ;  /* 0x0052280001397983 */ /* 0x000ea80000300800 */
[----:B------:R1:W-:Y:S04]  /*17fad0*/  STL [R1+0x51e8], R47 ;  /* 0x0051e82f01007387 */ /* 0x0003e80000100800 */
[----:B-1----:R-:W2:Y:S04]  /*17fae0*/  LDL.LU R47, [R1+0x523c] ;  /* 0x00523c00012f7983 */ /* 0x002ea80000300800 */
[----:B------:R1:W-:Y:S01]  /*17faf0*/  STL [R1+0x51fc], R23 ;  /* 0x0051fc1701007387 */ /* 0x0003e20000100800 */
[----:B---3--:R-:W-:-:S03]  /*17fb00*/  IMAD.X R75, R75, 0x1, R0, P2 ;  /* 0x000000014b4b7824 */ /* 0x008fc600010e0600 */
[----:B-1----:R-:W3:Y:S01]  /*17fb10*/  LDL.LU R23, [R1+0x5230] ;  /* 0x0052300001177983 */ /* 0x002ee20000300800 */
[----:B----4-:R-:W-:-:S03]  /*17fb20*/  IADD3 R74, P2, R74, R3, RZ ;  /* 0x000000034a4a7210 */ /* 0x010fc60007f5e0ff */
[----:B------:R-:W-:Y:S01]  /*17fb30*/  STL [R1+0x51f0], R75 ;  /* 0x0051f04b01007387 */ /* 0x000fe20000100800 */
[----:B------:R-:W-:-:S03]  /*17fb40*/  IADD3.X R71, R71, R0, RZ, P4, !PT ;  /* 0x0000000047477210 */ /* 0x000fc600027fe4ff */
[----:B------:R-:W-:Y:S01]  /*17fb50*/  STL [R1+0x5204], R74 ;  /* 0x0052044a01007387 */ /* 0x000fe20000100800 */
[-C--:B------:R-:W-:Y:S01]  /*17fb60*/  IADD3 R70, P4, R70, R3.reuse, RZ ;  /* 0x0000000346467210 */ /* 0x080fe20007f9e0ff */
[----:B------:R-:W-:Y:S02]  /*17fb70*/  IMAD.X R46, R46, 0x1, R0, P2 ;  /* 0x000000012e2e7824 */ /* 0x000fe400010e0600 */
[----:B------:R-:W-:Y:S01]  /*17fb80*/  STL [R1+0x51f8], R71 ;  /* 0x0051f84701007387 */ /* 0x000fe20000100800 */
[----:B------:R-:W-:-:S03]  /*17fb90*/  IADD3 R4, P2, R4, R3, RZ ;  /* 0x0000000304047210 */ /* 0x000fc60007f5e0ff */
[----:B------:R1:W-:Y:S04]  /*17fba0*/  STL [R1+0x5200], R46 ;  /* 0x0052002e01007387 */ /* 0x0003e80000100800 */
[----:B------:R-:W-:Y:S04]  /*17fbb0*/  STL [R1+0x520c], R70 ;  /* 0x00520c4601007387 */ /* 0x000fe80000100800 */
[----:B-1----:R-:W4:Y:S04]  /*17fbc0*/  LDL.LU R46, [R1+0x5238] ;  /* 0x00523800012e7983 */ /* 0x002f280000300800 */
[----:B------:R1:W-:Y:S04]  /*17fbd0*/  STL [R1+0x5214], R4 ;  /* 0x0052140401007387 */ /* 0x0003e80000100800 */
[----:B-1----:R-:W4:Y:S01]  /*17fbe0*/  LDL.LU R4, [R1+0x52a4] ;  /* 0x0052a40001047983 */ /* 0x002f220000300800 */
[----:B------:R-:W-:-:S05]  /*17fbf0*/  IMAD.MOV.U32 R7, RZ, RZ, R76 ;  /* 0x000000ffff077224 */ /* 0x000fca00078e004c */
[----:B------:R1:W-:Y:S01]  /*17fc00*/  LDGSTS.E [R5+0xd680], [R6.64], P3 ;  /* 0x0d68000006057fae */ /* 0x0003e20009921844 */
[----:B------:R-:W-:Y:S01]  /*17fc10*/  IADD3.X R67, R67, R0, RZ, P4, !PT ;  /* 0x0000000043437210 */ /* 0x000fe200027fe4ff */
[----:B------:R-:W-:Y:S01]  /*17fc20*/  IMAD.X R65, R65, 0x1, R0, P2 ;  /* 0x0000000141417824 */ /* 0x000fe200010e0600 */
[-C--:B------:R-:W-:Y:S02]  /*17fc30*/  IADD3 R66, P4, R66, R3.reuse, RZ ;  /* 0x0000000342427210 */ /* 0x080fe40007f9e0ff */
[----:B------:R-:W-:Y:S02]  /*17fc40*/  IADD3 R64, P2, R64, R3, RZ ;  /* 0x0000000340407210 */ /* 0x000fe40007f5e0ff */
[----:B-1----:R-:W-:Y:S01]  /*17fc50*/  MOV R6, R72 ;  /* 0x0000004800067202 */ /* 0x002fe20000000f00 */
[----:B------:R-:W-:-:S05]  /*17fc60*/  IMAD.MOV.U32 R7, RZ, RZ, R73 ;  /* 0x000000ffff077224 */ /* 0x000fca00078e0049 */
[----:B------:R1:W-:Y:S01]  /*17fc70*/  LDGSTS.E [R5+0xd700], [R6.64], P1 ;  /* 0x0d70000006057fae */ /* 0x0003e20008921844 */
[----:B------:R-:W-:Y:S02]  /*17fc80*/  IADD3.X R60, R60, R0, RZ, P4, !PT ;  /* 0x000000003c3c7210 */ /* 0x000fe400027fe4ff */
[----:B------:R-:W-:Y:S01]  /*17fc90*/  IADD3 R59, P4, R59, R3, RZ ;  /* 0x000000033b3b7210 */ /* 0x000fe20007f9e0ff */
[----:B------:R-:W-:Y:S01]  /*17fca0*/  STL [R1+0x5208], R67 ;  /* 0x0052084301007387 */ /* 0x000fe20000100800 */
[----:B-1----:R-:W-:Y:S01]  /*17fcb0*/  MOV R6, R68 ;  /* 0x0000004400067202 */ /* 0x002fe20000000f00 */
[----:B------:R-:W-:Y:S02]  /*17fcc0*/  IMAD.MOV.U32 R7, RZ, RZ, R69 ;  /* 0x000000ffff077224 */ /* 0x000fe400078e0045 */
[----:B------:R-:W-:Y:S04]  /*17fcd0*/  STL [R1+0x521c], R66 ;  /* 0x00521c4201007387 */ /* 0x000fe80000100800 */
[----:B------:R1:W-:Y:S02]  /*17fce0*/  LDGSTS.E [R5+0xd780], [R6.64], P0 ;  /* 0x0d78000006057fae */ /* 0x0003e40008121844 */
[----:B-1----:R-:W-:Y:S01]  /*17fcf0*/  MOV R6, R30 ;  /* 0x0000001e00067202 */ /* 0x002fe20000000f00 */
[----:B------:R-:W-:Y:S01]  /*17fd00*/  IMAD.MOV.U32 R7, RZ, RZ, R63 ;  /* 0x000000ffff077224 */ /* 0x000fe200078e003f */
[----:B------:R-:W4:Y:S04]  /*17fd10*/  LDL.LU R30, [R1+0x52a0] ;  /* 0x0052a000011e7983 */ /* 0x000f280000300800 */
[----:B------:R-:W-:Y:S04]  /*17fd20*/  STL [R1+0x5210], R65 ;  /* 0x0052104101007387 */ /* 0x000fe80000100800 */
[----:B------:R-:W-:Y:S04]  /*17fd30*/  STL [R1+0x5224], R64 ;  /* 0x0052244001007387 */ /* 0x000fe80000100800 */
[----:B------:R-:W-:Y:S04]  /*17fd40*/  STL [R1+0x5218], R60 ;  /* 0x0052183c01007387 */ /* 0x000fe80000100800 */
[----:B------:R-:W-:Y:S04]  /*17fd50*/  STL [R1+0x522c], R59 ;  /* 0x00522c3b01007387 */ /* 0x000fe80000100800 */
        /* <DEDUP_REMOVED lines=8> */
[----:B------:R-:W-:-:S05]  /*17fde0*/  IADD3 R29, P2, R29, R3, RZ ;  /* 0x000000031d1d7210 */ /* 0x000fca0007f5e0ff */
[----:B------:R2:W-:Y:S04]  /*17fdf0*/  STL [R1+0x5234], R29 ;  /* 0x0052341d01007387 */ /* 0x0005e80000100800 */
[----:B------:R-:W-:Y:S04]  /*17fe00*/  STL [R1+0x5220], R58 ;  /* 0x0052203a01007387 */ /* 0x000fe80000100800 */
[----:B--2---:R-:W2:Y:S04]  /*17fe10*/  LDL.LU R29, [R1+0x52a8] ;  /* 0x0052a800011d7983 */ /* 0x004ea80000300800 */
[----:B------:R-:W2:Y:S04]  /*17fe20*/  LDL.LU R26, [R1+0x52ac] ;  /* 0x0052ac00011a7983 */ /* 0x000ea80000300800 */
[----:B------:R-:W2:Y:S01]  /*17fe30*/  LDL.LU R8, [R1+0x52b4] ;  /* 0x0052b40001087983 */ /* 0x000ea20000300800 */
[----:B------:R-:W-:-:S02]  /*17fe40*/  IADD3.X R57, R57, R0, RZ, P4, !PT ;  /* 0x0000000039397210 */ /* 0x000fc400027fe4ff */
[----:B------:R-:W-:-:S03]  /*17fe50*/  IADD3 R47, P4, R47, R3, RZ ;  /* 0x000000032f2f7210 */ /* 0x000fc60007f9e0ff */
[----:B------:R-:W-:Y:S04]  /*17fe60*/  STL [R1+0x5228], R57 ;  /* 0x0052283901007387 */ /* 0x000fe80000100800 */
[----:B------:R-:W-:Y:S04]  /*17fe70*/  STL [R1+0x523c], R47 ;  /* 0x00523c2f01007387 */ /* 0x000fe80000100800 */
[----:B------:R-:W2:Y:S01]  /*17fe80*/  LDL.LU R12, [R1+0x52b0] ;  /* 0x0052b000010c7983 */ /* 0x000ea20000300800 */
[----:B---3--:R-:W-:-:S05]  /*17fe90*/  IMAD.X R23, R23, 0x1, R0, P2 ;  /* 0x0000000117177824 */ /* 0x008fca00010e0600 */
[----:B------:R3:W-:Y:S04]  /*17fea0*/  STL [R1+0x5230], R23 ;  /* 0x0052301701007387 */ /* 0x0007e80000100800 */
[----:B---3--:R-:W3:Y:S01]  /*17feb0*/  LDL.LU R23, [R1+0x52b8] ;  /* 0x0052b80001177983 */ /* 0x008ee20000300800 */
[----:B----4-:R-:W-:-:S05]  /*17fec0*/  IADD3 R4, P2, R4, R3, RZ ;  /* 0x0000000304047210 */ /* 0x010fca0007f5e0ff */
[----:B------:R-:W-:Y:S04]  /*17fed0*/  STL [R1+0x52a4], R4 ;  /* 0x0052a40401007387 */ /* 0x000fe80000100800 */
[----:B------:R-:W4:Y:S04]  /*17fee0*/  LDL.LU R22, [R1+0x52bc] ;  /* 0x0052bc0001167983 */ /* 0x000f280000300800 */
[----:B------:R-:W3:Y:S01]  /*17fef0*/  LDL.LU R101, [R1+0x52c4] ;  /* 0x0052c40001657983 */ /* 0x000ee20000300800 */
[----:B------:R-:W-:-:S03]  /*17ff00*/  IADD3.X R46, R46, R0, RZ, P4, !PT ;  /* 0x000000002e2e7210 */ /* 0x000fc600027fe4ff */
[----:B------:R-:W3:Y:S01]  /*17ff10*/  LDL.LU R102, [R1+0x52c0] ;  /* 0x0052c00001667983 */ /* 0x000ee20000300800 */
[----:B-1----:R-:W-:-:S03]  /*17ff20*/  IMAD.MOV.U32 R7, RZ, RZ, R56 ;  /* 0x000000ffff077224 */ /* 0x002fc600078e0038 */
[----:B------:R-:W3:Y:S04]  /*17ff30*/  LDL.LU R99, [R1+0x52cc] ;  /* 0x0052cc0001637983 */ /* 0x000ee80000300800 */
[----:B------:R-:W3:Y:S04]  /*17ff40*/  LDL.LU R97, [R1+0x52d4] ;  /* 0x0052d40001617983 */ /* 0x000ee80000300800 */
[----:B------:R1:W-:Y:S04]  /*17ff50*/  STL [R1+0x5238], R46 ;  /* 0x0052382e01007387 */ /* 0x0003e80000100800 */
[----:B------:R-:W3:Y:S04]  /*17ff60*/  LDL.LU R95, [R1+0x52dc] ;  /* 0x0052dc00015f7983 */ /* 0x000ee80000300800 */
[----:B------:R-:W3:Y:S01]  /*17ff70*/  LDL.LU R56, [R1+0x52e4] ;  /* 0x0052e40001387983 */ /* 0x000ee20000300800 */
[----:B------:R-:W-:-:S05]  /*17ff80*/  MOV R6, R53 ;  /* 0x0000003500067202 */ /* 0x000fca0000000f00 */
[----:B------:R1:W-:Y:S01]  /*17ff90*/  LDGSTS.E [R5+0xe780], [R6.64], P0 ;  /* 0x0e78000006057fae */ /* 0x0003e20008121844 */
[----:B------:R-:W-:Y:S02]  /*17ffa0*/  IMAD.X R30, R30, 0x1, R0, P2 ;  /* 0x000000011e1e7824 */ /* 0x000fe400010e0600 */
[----:B-1----:R-:W-:Y:S01]  /*17ffb0*/  IMAD.MOV.U32 R7, RZ, RZ, R32 ;  /* 0x000000ffff077224 */ /* 0x002fe200078e0020 */
[----:B------:R-:W-:-:S05]  /*17ffc0*/  MOV R6, R14 ;  /* 0x0000000e00067202 */ /* 0x000fca0000000f00 */
[----:B------:R1:W-:Y:S02]  /*17ffd0*/  LDGSTS.E [R5+0xf600], [R6.64], P5 ;  /* 0x0f60000006057fae */ /* 0x0003e4000a921844 */
[----:B-1----:R-:W-:Y:S01]  /*17ffe0*/  IMAD.MOV.U32 R7, RZ, RZ, R16 ;  /* 0x000000ffff077224 */ /* 0x002fe200078e0010 */
[----:B--2---:R-:W-:-:S05]  /*17fff0*/  IADD3 R26, P4, R26, R3, RZ ;  /* 0x000000031a1a7210 */ /* 0x004fca0007f9e0ff */
[----:B------:R-:W-:Y:S01]  /*180000*/  STL [R1+0x52ac], R26 ;  /* 0x0052ac1a01007387 */ /* 0x000fe20000100800 */
[----:B------:R-:W-:-:S03]  /*180010*/  IADD3 R8, P2, R8, R3, RZ ;  /* 0x0000000308087210 */ /* 0x000fc60007f5e0ff */
[----:B------:R-:W-:Y:S01]  /*180020*/  STL [R1+0x52a0], R30 ;  /* 0x0052a01e01007387 */ /* 0x000fe20000100800 */
[----:B------:R-:W-:-:S03]  /*180030*/  IADD3.X R29, R29, R0, RZ, P4, !PT ;  /* 0x000000001d1d7210 */ /* 0x000fc600027fe4ff */
[----:B------:R-:W2:Y:S04]  /*180040*/  LDL.LU R100, [R1+0x52c8] ;  /* 0x0052c80001647983 */ /* 0x000ea80000300800 */
[----:B------:R-:W2:Y:S04]  /*180050*/  LDL.LU R98, [R1+0x52d0] ;  /* 0x0052d00001627983 */ /* 0x000ea80000300800 */
[----:B------:R-:W-:Y:S04]  /*180060*/  STL [R1+0x52b4], R8 ;  /* 0x0052b40801007387 */ /* 0x000fe80000100800 */
[----:B------:R-:W2:Y:S04]  /*180070*/  LDL.LU R96, [R1+0x52d8] ;  /* 0x0052d80001607983 */ /* 0x000ea80000300800 */
[----:B------:R-:W-:Y:S04]  /*180080*/  STL [R1+0x52a8], R29 ;  /* 0x0052a81d01007387 */ /* 0x000fe80000100800 */
[----:B------:R-:W2:Y:S04]  /*180090*/  LDL.LU R53, [R1+0x52ec] ;  /* 0x0052ec0001357983 */ /* 0x000ea80000300800 */
[----:B------:R-:W2:Y:S01]  /*1800a0*/  LDL.LU R32, [R1+0x52e0] ;  /* 0x0052e00001207983 */ /* 0x000ea20000300800 */
[----:B------:R-:W-:-:S03]  /*1800b0*/  IMAD.X R12, R12, 0x1, R0, P2 ;  /* 0x000000010c0c7824 */ /* 0x000fc600010e0600 */
[----:B------:R-:W2:Y:S01]  /*1800c0*/  LDL.LU R14, [R1+0x52f4] ;  /* 0x0052f400010e7983 */ /* 0x000ea20000300800 */
[-C--:B----4-:R-:W-:Y:S02]  /*1800d0*/  IADD3 R22, P4, R22, R3.reuse, RZ ;  /* 0x0000000316167210 */ /* 0x090fe40007f9e0ff */
[-C--:B---3--:R-:W-:Y:S02]  /*1800e0*/  IADD3 R101, P2, R101, R3.reuse, RZ ;  /* 0x0000000365657210 */ /* 0x088fe40007f5e0ff */
[----:B------:R-:W-:Y:S01]  /*1800f0*/  IADD3.X R23, R23, R0, RZ, P4, !PT ;  /* 0x0000000017177210 */ /* 0x000fe200027fe4ff */
[----:B------:R-:W-:Y:S04]  /*180100*/  STL [R1+0x52bc], R22 ;  /* 0x0052bc1601007387 */ /* 0x000fe80000100800 */
[----:B------:R-:W-:Y:S04]  /*180110*/  STL [R1+0x52b0], R12 ;  /* 0x0052b00c01007387 */ /* 0x000fe80000100800 */
[----:B------:R-:W-:Y:S04]  /*180120*/  STL [R1+0x52c4], R101 ;  /* 0x0052c46501007387 */ /* 0x000fe80000100800 */
[----:B------:R-:W-:Y:S04]  /*180130*/  STL [R1+0x52b8], R23 ;  /* 0x0052b81701007387 */ /* 0x000fe80000100800 */
[----:B------:R-:W3:Y:S04]  /*180140*/  LDL.LU R47, [R1+0x52e8] ;  /* 0x0052e800012f7983 */ /* 0x000ee80000300800 */
[----:B------:R-:W4:Y:S01]  /*180150*/  LDL.LU R16, [R1+0x52fc] ;  /* 0x0052fc0001107983 */ /* 0x000f220000300800 */
[-C--:B------:R-:W-:Y:S01]  /*180160*/  IADD3 R99, P4, R99, R3.reuse, RZ ;  /* 0x0000000363637210 */ /* 0x080fe20007f9e0ff */
[----:B------:R-:W-:Y:S01]  /*180170*/  IMAD.X R102, R102, 0x1, R0, P2 ;  /* 0x0000000166667824 */ /* 0x000fe200010e0600 */
[----:B------:R-:W-:Y:S01]  /*180180*/  IADD3 R97, P2, R97, R3, RZ ;  /* 0x0000000361617210 */ /* 0x000fe20007f5e0ff */
[----:B------:R-:W4:Y:S01]  /*180190*/  LDL.LU R46, [R1+0x52f0] ;  /* 0x0052f000012e7983 */ /* 0x000f220000300800 */
[----:B------:R-:W-:-:S03]  /*1801a0*/  MOV R6, R11 ;  /* 0x0000000b00067202 */ /* 0x000fc60000000f00 */
[----:B------:R-:W4:Y:S04]  /*1801b0*/  LDL.LU R11, [R1+0x5304] ;  /* 0x00530400010b7983 */ /* 0x000f280000300800 */
[----:B------:R-:W-:Y:S04]  /*1801c0*/  STL [R1+0x52cc], R99 ;  /* 0x0052cc6301007387 */ /* 0x000fe80000100800 */
[----:B------:R-:W-:Y:S04]  /*1801d0*/  STL [R1+0x52c0], R102 ;  /* 0x0052c06601007387 */ /* 0x000fe80000100800 */
[----:B------:R-:W-:Y:S04]  /*1801e0*/  STL.64 [R1+0x8708], R102 ;  /* 0x0087086601007387 */ /* 0x000fe80000100a00 */
[----:B------:R-:W-:Y:S04]  /*1801f0*/  STL [R1+0x52d4], R97 ;  /* 0x0052d46101007387 */ /* 0x000fe80000100800 */
        /* <DEDUP_REMOVED lines=8> */
[----:B------:R-:W-:Y:S01]  /*180280*/  IMAD.X R98, R98, 0x1, R0, P2 ;  /* 0x0000000162627824 */ /* 0x000fe200010e0600 */
[----:B------:R-:W-:-:S03]  /*180290*/  IADD3 R56, P2, R56, R3, RZ ;  /* 0x0000000338387210 */ /* 0x000fc60007f5e0ff */
[----:B------:R-:W-:Y:S01]  /*1802a0*/  STL [R1+0x52c8], R100 ;  /* 0x0052c86401007387 */ /* 0x000fe20000100800 */
[----:B------:R-:W-:-:S03]  /*1802b0*/  IADD3 R95, P4, R95, R3, RZ ;  /* 0x000000035f5f7210 */ /* 0x000fc60007f9e0ff */
[----:B------:R-:W-:Y:S04]  /*1802c0*/  STL.64 [R1+0x8710], R100 ;  /* 0x0087106401007387 */ /* 0x000fe80000100a00 */
[----:B------:R-:W2:Y:S01]  /*1802d0*/  LDL.LU R60, [R1+0x52f8] ;  /* 0x0052f800013c7983 */ /* 0x000ea20000300800 */
[----:B------:R-:W-:-:S03]  /*1802e0*/  IADD3.X R96, R96, R0, RZ, P4, !PT ;  /* 0x0000000060607210 */ /* 0x000fc600027fe4ff */
[----:B------:R-:W2:Y:S01]  /*1802f0*/  LDL.LU R59, [R1+0x530c] ;  /* 0x00530c00013b7983 */ /* 0x000ea20000300800 */
[----:B------:R-:W-:-:S03]  /*180300*/  IADD3 R53, P4, R53, R3, RZ ;  /* 0x0000000335357210 */ /* 0x000fc60007f9e0ff */
[----:B------:R-:W-:Y:S01]  /*180310*/  STL [R1+0x52e4], R56 ;  /* 0x0052e43801007387 */ /* 0x000fe20000100800 */
[----:B------:R-:W-:-:S03]  /*180320*/  IMAD.X R32, R32, 0x1, R0, P2 ;  /* 0x0000000120207824 */ /* 0x000fc600010e0600 */
[----:B------:R-:W2:Y:S04]  /*180330*/  LDL.LU R41, [R1+0x5300] ;  /* 0x0053000001297983 */ /* 0x000ea80000300800 */
[----:B------:R-:W2:Y:S04]  /*180340*/  LDL.LU R58, [R1+0x5314] ;  /* 0x00531400013a7983 */ /* 0x000ea80000300800 */
[----:B------:R-:W-:Y:S04]  /*180350*/  STL [R1+0x52dc], R95 ;  /* 0x0052dc5f01007387 */ /* 0x000fe80000100800 */
[----:B------:R-:W-:Y:S01]  /*180360*/  STL [R1+0x52d0], R98 ;  /* 0x0052d06201007387 */ /* 0x000fe20000100800 */
[----:B------:R-:W-:-:S03]  /*180370*/  IADD3 R14, P2, R14, R3, RZ ;  /* 0x000000030e0e7210 */ /* 0x000fc60007f5e0ff */
[----:B------:R-:W-:Y:S04]  /*180380*/  STL.64 [R1+0x8718], R98 ;  /* 0x0087186201007387 */ /* 0x000fe80000100a00 */
[----:B------:R1:W-:Y:S04]  /*180390*/  STL [R1+0x52e0], R32 ;  /* 0x0052e02001007387 */ /* 0x0003e80000100800 */
[----:B------:R-:W-:Y:S04]  /*1803a0*/  STL [R1+0x52ec], R53 ;  /* 0x0052ec3501007387 */ /* 0x000fe80000100800 */
[----:B-1----:R-:W2:Y:S04]  /*1803b0*/  LDL.LU R32, [R1+0x5308] ;  /* 0x0053080001207983 */ /* 0x002ea80000300800 */
[----:B------:R-:W2:Y:S04]  /*1803c0*/  LDL.LU R57, [R1+0x531c] ;  /* 0x00531c0001397983 */ /* 0x000ea80000300800 */
[----:B------:R-:W2:Y:S04]  /*1803d0*/  LDL.LU R56, [R1+0x5310] ;  /* 0x0053100001387983 */ /* 0x000ea80000300800 */
[----:B------:R1:W-:Y:S04]  /*1803e0*/  STL [R1+0x52f4], R14 ;  /* 0x0052f40e01007387 */ /* 0x0003e80000100800 */
[----:B-1----:R-:W2:Y:S04]  /*1803f0*/  LDL.LU R14, [R1+0x5324] ;  /* 0x00532400010e7983 */ /* 0x002ea80000300800 */
[----:B------:R-:W-:Y:S01]  /*180400*/  STL [R1+0x52d8], R96 ;  /* 0x0052d86001007387 */ /* 0x000fe20000100800 */
[----:B---3--:R-:W-:-:S03]  /*180410*/  IADD3.X R47, R47, R0, RZ, P4, !PT ;  /* 0x000000002f2f7210 */ /* 0x008fc600027fe4ff */
[----:B------:R-:W-:Y:S01]  /*180420*/  STL.64 [R1+0x8720], R96 ;  /* 0x0087206001007387 */ /* 0x000fe20000100a00 */
[----:B----4-:R-:W-:-:S03]  /*180430*/  IADD3 R16, P4, R16, R3, RZ ;  /* 0x0000000310107210 */ /* 0x010fc60007f9e0ff */
[----:B------:R-:W3:Y:S04]  /*180440*/  LDL.LU R24, [R1+0x5318] ;  /* 0x0053180001187983 */ /* 0x000ee80000300800 */
[----:B------:R-:W4:Y:S04]  /*180450*/  LDL.LU R54, [R1+0x532c] ;  /* 0x00532c0001367983 */ /* 0x000f280000300800 */
[----:B------:R-:W4:Y:S04]  /*180460*/  LDL.LU R53, [R1+0x5320] ;  /* 0x0053200001357983 */ /* 0x000f280000300800 */
[----:B------:R-:W-:Y:S04]  /*180470*/  STL [R1+0x52e8], R47 ;  /* 0x0052e82f01007387 */ /* 0x000fe80000100800 */
[----:B------:R1:W-:Y:S04]  /*180480*/  STL [R1+0x52fc], R16 ;  /* 0x0052fc1001007387 */ /* 0x0003e80000100800 */
[----:B-1----:R-:W4:Y:S04]  /*180490*/  LDL.LU R16, [R1+0x5334] ;  /* 0x0053340001107983 */ /* 0x002f280000300800 */
[----:B------:R-:W4:Y:S04]  /*1804a0*/  LDL.LU R48, [R1+0x5328] ;  /* 0x0053280001307983 */ /* 0x000f280000300800 */
[----:B------:R-:W4:Y:S01]  /*1804b0*/  LDL.LU R47, [R1+0x533c] ;  /* 0x00533c00012f7983 */ /* 0x000f220000300800 */
[----:B------:R-:W-:Y:S01]  /*1804c0*/  IMAD.X R46, R46, 0x1, R0, P2 ;  /* 0x000000012e2e7824 */ /* 0x000fe200010e0600 */
[----:B------:R-:W-:Y:S01]  /*1804d0*/  IADD3 R11, P2, R11, R3, RZ ;  /* 0x000000030b0b7210 */ /* 0x000fe20007f5e0ff */
[----:B------:R-:W-:Y:S01]  /*1804e0*/  IMAD.MOV.U32 R7, RZ, RZ, R62 ;  /* 0x000000ffff077224 */ /* 0x000fe200078e003e */
[----:B------:R-:W-:-:S02]  /*1804f0*/  MOV R6, R61 ;  /* 0x0000003d00067202 */ /* 0x000fc40000000f00 */
        /* <DEDUP_REMOVED lines=8> */
[----:B------:R-:W-:Y:S02]  /*180580*/  MOV R6, R28 ;  /* 0x0000001c00067202 */ /* 0x000fe40000000f00 */
[----:B--2---:R-:W-:Y:S02]  /*180590*/  IADD3.X R60, R60, R0, RZ, P4, !PT ;  /* 0x000000003c3c7210 */ /* 0x004fe400027fe4ff */
[-C--:B------:R-:W-:Y:S01]  /*1805a0*/  IADD3 R59, P4, R59, R3.reuse, RZ ;  /* 0x000000033b3b7210 */ /* 0x080fe20007f9e0ff */
[----:B------:R-:W-:Y:S01]  /*1805b0*/  IMAD.X R41, R41, 0x1, R0, P2 ;  /* 0x0000000129297824 */ /* 0x000fe200010e0600 */
[----:B------:R-:W-:-:S04]  /*1805c0*/  IADD3 R58, P2, R58, R3, RZ ;  /* 0x000000033a3a7210 */ /* 0x000fc80007f5e0ff */
[----:B------:R1:W-:Y:S04]  /*1805d0*/  STL [R1+0x5300], R41 ;  /* 0x0053002901007387 */ /* 0x0003e80000100800 */
[----:B------:R-:W-:Y:S04]  /*1805e0*/  STL [R1+0x52f8], R60 ;  /* 0x0052f83c01007387 */ /* 0x000fe80000100800 */
[----:B-1----:R-:W2:Y:S04]  /*1805f0*/  LDL.LU R41, [R1+0x5338] ;  /* 0x0053380001297983 */ /* 0x002ea80000300800 */
[----:B------:R-:W-:Y:S04]  /*180600*/  STL [R1+0x530c], R59 ;  /* 0x00530c3b01007387 */ /* 0x000fe80000100800 */
[----:B------:R-:W2:Y:S04]  /*180610*/  LDL.LU R27, [R1+0x53ac] ;  /* 0x0053ac00011b7983 */ /* 0x000ea80000300800 */
[----:B------:R-:W2:Y:S01]  /*180620*/  LDL.LU R17, [R1+0x53b4] ;  /* 0x0053b40001117983 */ /* 0x000ea20000300800 */
[----:B------:R-:W-:-:S03]  /*180630*/  IADD3.X R32, R32, R0, RZ, P4, !PT ;  /* 0x0000000020207210 */ /* 0x000fc600027fe4ff */
[----:B------:R-:W-:Y:S04]  /*180640*/  STL [R1+0x5314], R58 ;  /* 0x0053143a01007387 */ /* 0x000fe80000100800 */
[----:B------:R1:W-:Y:S01]  /*180650*/  STL [R1+0x5308], R32 ;  /* 0x0053082001007387 */ /* 0x0003e20000100800 */
[-C--:B------:R-:W-:Y:S01]  /*180660*/  IADD3 R57, P4, R57, R3.reuse, RZ ;  /* 0x0000000339397210 */ /* 0x080fe20007f9e0ff */
[----:B------:R-:W-:Y:S02]  /*180670*/  IMAD.X R56, R56, 0x1, R0, P2 ;  /* 0x0000000138387824 */ /* 0x000fe400010e0600 */
[----:B-1----:R-:W2:Y:S01]  /*180680*/  LDL.LU R32, [R1+0x53a0] ;  /* 0x0053a00001207983 */ /* 0x002ea20000300800 */
[----:B------:R-:W-:-:S05]  /*180690*/  IADD3 R14, P2, R14, R3, RZ ;  /* 0x000000030e0e7210 */ /* 0x000fca0007f5e0ff */
[----:B------:R1:W-:Y:S04]  /*1806a0*/  STL [R1+0x5324], R14 ;  /* 0x0053240e01007387 */ /* 0x0003e80000100800 */
[----:B------:R-:W-:Y:S01]  /*1806b0*/  STL [R1+0x531c], R57 ;  /* 0x00531c3901007387 */ /* 0x000fe20000100800 */
[----:B---3--:R-:W-:-:S03]  /*1806c0*/  IADD3.X R24, R24, R0, RZ, P4, !PT ;  /* 0x0000000018187210 */ /* 0x008fc600027fe4ff */
[----:B-1----:R-:W3:Y:S01]  /*1806d0*/  LDL.LU R14, [R1+0x53bc] ;  /* 0x0053bc00010e7983 */ /* 0x002ee20000300800 */
[----:B----4-:R-:W-:-:S03]  /*1806e0*/  IADD3 R54, P4, R54, R3, RZ ;  /* 0x0000000336367210 */ /* 0x010fc60007f9e0ff */
[----:B------:R-:W-:Y:S01]  /*1806f0*/  STL [R1+0x5310], R56 ;  /* 0x0053103801007387 */ /* 0x000fe20000100800 */
[----:B------:R-:W-:-:S03]  /*180700*/  IMAD.X R53, R53, 0x1, R0, P2 ;  /* 0x0000000135357824 */ /* 0x000fc600010e0600 */
[----:B------:R-:W4:Y:S04]  /*180710*/  LDL.LU R28, [R1+0x53a8] ;  /* 0x0053a800011c7983 */ /* 0x000f280000300800 */
[----:B------:R1:W-:Y:S04]  /*180720*/  STL [R1+0x5318], R24 ;  /* 0x0053181801007387 */ /* 0x0003e80000100800 */
[----:B-1----:R-:W3:Y:S01]  /*180730*/  LDL.LU R24, [R1+0x53b0] ;  /* 0x0053b00001187983 */ /* 0x002ee20000300800 */
[----:B------:R-:W-:Y:S02]  /*180740*/  IADD3 R16, P2, R16, R3, RZ ;  /* 0x0000000310107210 */ /* 0x000fe40007f5e0ff */
[----:B------:R-:W-:-:S03]  /*180750*/  IADD3.X R48, R48, R0, RZ, P4, !PT ;  /* 0x0000000030307210 */ /* 0x000fc600027fe4ff */
[----:B------:R1:W-:Y:S01]  /*180760*/  STL [R1+0x5334], R16 ;  /* 0x0053341001007387 */ /* 0x0003e20000100800 */
[----:B------:R-:W-:-:S03]  /*180770*/  IADD3 R47, P4, R47, R3, RZ ;  /* 0x000000032f2f7210 */ /* 0x000fc60007f9e0ff */
[----:B------:R-:W-:Y:S04]  /*180780*/  STL [R1+0x532c], R54 ;  /* 0x00532c3601007387 */ /* 0x000fe80000100800 */
[----:B-1----:R-:W3:Y:S04]  /*180790*/  LDL.LU R16, [R1+0x53b8] ;  /* 0x0053b80001107983 */ /* 0x002ee80000300800 */
[----:B------:R-:W-:Y:S04]  /*1807a0*/  STL [R1+0x5320], R53 ;  /* 0x0053203501007387 */ /* 0x000fe80000100800 */
[----:B------:R-:W-:Y:S04]  /*1807b0*/  STL [R1+0x5328], R48 ;  /* 0x0053283001007387 */ /* 0x000fe80000100800 */
[----:B------:R-:W-:Y:S04]  /*1807c0*/  STL [R1+0x533c], R47 ;  /* 0x00533c2f01007387 */ /* 0x000fe80000100800 */
[----:B------:R-:W3:Y:S01]  /*1807d0*/  LDL.LU R93, [R1+0x53c4] ;  /* 0x0053c400015d7983 */ /* 0x000ee20000300800 */
[----:B------:R-:W-:-:S02]  /*1807e0*/  IMAD.MOV.U32 R7, RZ, RZ, R55 ;  /* 0x000000ffff077224 */ /* 0x000fc400078e0037 */
[----:B------:R-:W-:-:S03]  /*1807f0*/  IMAD.X R46, R46, 0x1, R0, P2 ;  /* 0x000000012e2e7824 */ /* 0x000fc600010e0600 */
[----:B------:R1:W-:Y:S01]  /*180800*/  LDGSTS.E [R5+0x10700], [R6.64], P1 ;  /* 0x1070000006057fae */ /* 0x0003e20008921844 */
[----:B------:R-:W-:-:S03]  /*180810*/  IADD3 R11, P2, R11, R3, RZ ;  /* 0x000000030b0b7210 */ /* 0x000fc60007f5e0ff */
[----:B------:R-:W-:Y:S04]  /*180820*/  STL [R1+0x5330], R46 ;  /* 0x0053302e01007387 */ /* 0x000fe80000100800 */
[----:B------:R-:W-:Y:S01]  /*180830*/  STL [R1+0x53a4], R11 ;  /* 0x0053a40b01007387 */ /* 0x000fe20000100800 */
[----:B-1----:R-:W-:Y:S01]  /*180840*/  MOV R6, R51 ;  /* 0x0000003300067202 */ /* 0x002fe20000000f00 */
[----:B------:R-:W-:Y:S02]  /*180850*/  IMAD.MOV.U32 R7, RZ, RZ, R52 ;  /* 0x000000ffff077224 */ /* 0x000fe400078e0034 */
[----:B------:R-:W3:Y:S04]  /*180860*/  LDL.LU R94, [R1+0x53c0] ;  /* 0x0053c000015e7983 */ /* 0x000ee80000300800 */
        /* <DEDUP_REMOVED lines=11> */
[----:B------:R1:W-:Y:S02]  /*180920*/  LDGSTS.E [R5+0x11700], [R6.64], P1 ;  /* 0x1170000006057fae */ /* 0x0003e40008921844 */
[----:B-1----:R-:W-:Y:S02]  /*180930*/  MOV R6, R15 ;  /* 0x0000000f00067202 */ /* 0x002fe40000000f00 */
[----:B--2---:R-:W-:-:S05]  /*180940*/  IADD3.X R41, R41, R0, RZ, P4, !PT ;  /* 0x0000000029297210 */ /* 0x004fca00027fe4ff */
[----:B------:R1:W-:Y:S01]  /*180950*/  STL [R1+0x5338], R41 ;  /* 0x0053382901007387 */ /* 0x0003e20000100800 */
[----:B------:R-:W-:-:S03]  /*180960*/  IADD3 R27, P4, R27, R3, RZ ;  /* 0x000000031b1b7210 */ /* 0x000fc60007f9e0ff */
[----:B------:R-:W2:Y:S04]  /*180970*/  LDL.LU R87, [R1+0x53dc] ;  /* 0x0053dc0001577983 */ /* 0x000ea80000300800 */
[----:B------:R-:W2:Y:S04]  /*180980*/  LDL.LU R44, [R1+0x53e4] ;  /* 0x0053e400012c7983 */ /* 0x000ea80000300800 */
[----:B------:R-:W-:Y:S01]  /*180990*/  STL [R1+0x53ac], R27 ;  /* 0x0053ac1b01007387 */ /* 0x000fe20000100800 */
[----:B------:R-:W-:Y:S01]  /*1809a0*/  IMAD.X R32, R32, 0x1, R0, P2 ;  /* 0x0000000120207824 */ /* 0x000fe200010e0600 */
[----:B------:R-:W-:-:S04]  /*1809b0*/  IADD3 R17, P2, R17, R3, RZ ;  /* 0x0000000311117210 */ /* 0x000fc80007f5e0ff */
[----:B------:R-:W-:Y:S04]  /*1809c0*/  STL [R1+0x53a0], R32 ;  /* 0x0053a02001007387 */ /* 0x000fe80000100800 */
[----:B------:R-:W2:Y:S04]  /*1809d0*/  LDL.LU R92, [R1+0x53c8] ;  /* 0x0053c800015c7983 */ /* 0x000ea80000300800 */
[----:B------:R-:W2:Y:S04]  /*1809e0*/  LDL.LU R90, [R1+0x53d0] ;  /* 0x0053d000015a7983 */ /* 0x000ea80000300800 */
[----:B------:R-:W-:Y:S04]  /*1809f0*/  STL [R1+0x53b4], R17 ;  /* 0x0053b41101007387 */ /* 0x000fe80000100800 */
[----:B------:R-:W2:Y:S01]  /*180a00*/  LDL.LU R88, [R1+0x53d8] ;  /* 0x0053d80001587983 */ /* 0x000ea20000300800 */
[----:B----4-:R-:W-:-:S05]  /*180a10*/  IADD3.X R28, R28, R0, RZ, P4, !PT ;  /* 0x000000001c1c7210 */ /* 0x010fca00027fe4ff */
[----:B------:R-:W-:Y:S01]  /*180a20*/  STL [R1+0x53a8], R28 ;  /* 0x0053a81c01007387 */ /* 0x000fe20000100800 */
[----:B---3--:R-:W-:-:S03]  /*180a30*/  IADD3 R14, P4, R14, R3, RZ ;  /* 0x000000030e0e7210 */ /* 0x008fc60007f9e0ff */
[----:B-1----:R-:W3:Y:S04]  /*180a40*/  LDL.LU R41, [R1+0x53ec] ;  /* 0x0053ec0001297983 */ /* 0x002ee80000300800 */
[----:B------:R-:W4:Y:S01]  /*180a50*/  LDL.LU R21, [R1+0x53e0] ;  /* 0x0053e00001157983 */ /* 0x000f220000300800 */
[----:B------:R-:W-:-:S03]  /*180a60*/  IMAD.X R24, R24, 0x1, R0, P2 ;  /* 0x0000000118187824 */ /* 0x000fc600010e0600 */
[----:B------:R-:W4:Y:S04]  /*180a70*/  LDL.LU R9, [R1+0x53f4] ;  /* 0x0053f40001097983 */ /* 0x000f280000300800 */
[----:B------:R-:W-:Y:S04]  /*180a80*/  STL [R1+0x53bc], R14 ;  /* 0x0053bc0e01007387 */ /* 0x000fe80000100800 */
[----:B------:R-:W-:Y:S01]  /*180a90*/  STL [R1+0x53b0], R24 ;  /* 0x0053b01801007387 */ /* 0x000fe20000100800 */
[----:B------:R-:W-:Y:S02]  /*180aa0*/  IADD3.X R16, R16, R0, RZ, P4, !PT ;  /* 0x0000000010107210 */ /* 0x000fe400027fe4ff */
[----:B------:R-:W-:-:S05]  /*180ab0*/  IADD3 R93, P2, R93, R3, RZ ;  /* 0x000000035d5d7210 */ /* 0x000fca0007f5e0ff */
[----:B------:R-:W-:Y:S04]  /*180ac0*/  STL [R1+0x53c4], R93 ;  /* 0x0053c45d01007387 */ /* 0x000fe80000100800 */
[----:B------:R-:W-:Y:S04]  /*180ad0*/  STL [R1+0x53b8], R16 ;  /* 0x0053b81001007387 */ /* 0x000fe80000100800 */
[----:B------:R-:W4:Y:S04]  /*180ae0*/  LDL.LU R37, [R1+0x53e8] ;  /* 0x0053e80001257983 */ /* 0x000f280000300800 */
[----:B------:R-:W4:Y:S01]  /*180af0*/  LDL.LU R15, [R1+0x53fc] ;  /* 0x0053fc00010f7983 */ /* 0x000f220000300800 */
[----:B------:R-:W-:-:S02]  /*180b00*/  IMAD.MOV.U32 R7, RZ, RZ, R20 ;  /* 0x000000ffff077224 */ /* 0x000fc400078e0014 */
[----:B------:R-:W-:Y:S01]  /*180b10*/  IMAD.X R94, R94, 0x1, R0, P2 ;  /* 0x000000015e5e7824 */ /* 0x000fe200010e0600 */
[----:B------:R-:W4:Y:S01]  /*180b20*/  LDL.LU R36, [R1+0x53f0] ;  /* 0x0053f00001247983 */ /* 0x000f220000300800 */
[----:B------:R-:W-:-:S03]  /*180b30*/  IADD3 R91, P4, R91, R3, RZ ;  /* 0x000000035b5b7210 */ /* 0x000fc60007f9e0ff */
[----:B------:R-:W4:Y:S01]  /*180b40*/  LDL.LU R20, [R1+0x5404] ;  /* 0x0054040001147983 */ /* 0x000f220000300800 */
[----:B------:R-:W-:-:S03]  /*180b50*/  IADD3 R89, P2, R89, R3, RZ ;  /* 0x0000000359597210 */ /* 0x000fc60007f5e0ff */
        /* <DEDUP_REMOVED lines=19> */
[----:B------:R-:W2:Y:S04]  /*180c90*/  LDL.LU R47, [R1+0x540c] ;  /* 0x00540c00012f7983 */ /* 0x000ea80000300800 */
[----:B------:R-:W-:Y:S04]  /*180ca0*/  STL [R1+0x53e4], R44 ;  /* 0x0053e42c01007387 */ /* 0x000fe80000100800 */
[----:B------:R-:W2:Y:S04]  /*180cb0*/  LDL.LU R33, [R1+0x5400] ;  /* 0x0054000001217983 */ /* 0x000ea80000300800 */
[----:B------:R-:W2:Y:S01]  /*180cc0*/  LDL.LU R46, [R1+0x5414] ;  /* 0x00541400012e7983 */ /* 0x000ea20000300800 */
[----:B---3--:R-:W-:Y:S01]  /*180cd0*/  IADD3 R41, P4, R41, R3, RZ ;  /* 0x0000000329297210 */ /* 0x008fe20007f9e0ff */
[----:B----4-:R-:W-:-:S02]  /*180ce0*/  IMAD.X R21, R21, 0x1, R0, P2 ;  /* 0x0000000115157824 */ /* 0x010fc400010e0600 */
[----:B------:R-:W-:Y:S04]  /*180cf0*/  STL [R1+0x53dc], R87 ;  /* 0x0053dc5701007387 */ /* 0x000fe80000100800 */
[----:B------:R-:W-:Y:S01]  /*180d00*/  STL [R1+0x53d0], R90 ;  /* 0x0053d05a01007387 */ /* 0x000fe20000100800 */
[----:B------:R-:W-:-:S03]  /*180d10*/  IADD3 R9, P2, R9, R3, RZ ;  /* 0x0000000309097210 */ /* 0x000fc60007f5e0ff */
[----:B------:R-:W-:Y:S04]  /*180d20*/  STL.64 [R1+0x8738], R90 ;  /* 0x0087385a01007387 */ /* 0x000fe80000100a00 */
[----:B------:R3:W-:Y:S04]  /*180d30*/  STL [R1+0x53e0], R21 ;  /* 0x0053e01501007387 */ /* 0x0007e80000100800 */
[----:B------:R-:W-:Y:S04]  /*180d40*/  STL [R1+0x53ec], R41 ;  /* 0x0053ec2901007387 */ /* 0x000fe80000100800 */
[----:B---3--:R-:W3:Y:S04]  /*180d50*/  LDL.LU R21, [R1+0x5408] ;  /* 0x0054080001157983 */ /* 0x008ee80000300800 */
[----:B------:R-:W4:Y:S04]  /*180d60*/  LDL.LU R45, [R1+0x541c] ;  /* 0x00541c00012d7983 */ /* 0x000f280000300800 */
[----:B------:R-:W4:Y:S04]  /*180d70*/  LDL.LU R44, [R1+0x5410] ;  /* 0x00541000012c7983 */ /* 0x000f280000300800 */
[----:B------:R1:W-:Y:S04]  /*180d80*/  STL [R1+0x53f4], R9 ;  /* 0x0053f40901007387 */ /* 0x0003e80000100800 */
[----:B-1----:R-:W4:Y:S01]  /*180d90*/  LDL.LU R9, [R1+0x5424] ;  /* 0x0054240001097983 */ /* 0x002f220000300800 */
[----:B------:R-:W-:-:S03]  /*180da0*/  IADD3.X R37, R37, R0, RZ, P4, !PT ;  /* 0x0000000025257210 */ /* 0x000fc600027fe4ff */
[----:B------:R-:W-:Y:S01]  /*180db0*/  STL [R1+0x53d8], R88 ;  /* 0x0053d85801007387 */ /* 0x000fe20000100800 */
[----:B------:R-:W-:-:S03]  /*180dc0*/  IADD3 R15, P4, R15, R3, RZ ;  /* 0x000000030f0f7210 */ /* 0x000fc60007f9e0ff */
[----:B------:R-:W-:Y:S04]  /*180dd0*/  STL.64 [R1+0x8740], R88 ;  /* 0x0087405801007387 */ /* 0x000fe80000100a00 */
[----:B------:R-:W4:Y:S04]  /*180de0*/  LDL.LU R13, [R1+0x5418] ;  /* 0x00541800010d7983 */ /* 0x000f280000300800 */
        /* <DEDUP_REMOVED lines=30> */
[----:B---3--:R-:W-:-:S03]  /*180fd0*/  IADD3.X R21, R21, R0, RZ, P4, !PT ;  /* 0x0000000015157210 */ /* 0x008fc600027fe4ff */
[----:B------:R-:W-:Y:S01]  /*180fe0*/  STL [R1+0x5414], R46 ;  /* 0x0054142e01007387 */ /* 0x000fe20000100800 */
[----:B----4-:R-:W-:-:S03]  /*180ff0*/  IADD3 R45, P4, R45, R3, RZ ;  /* 0x000000032d2d7210 */ /* 0x010fc60007f9e0ff */
[----:B------:R1:W-:Y:S01]  /*181000*/  STL [R1+0x5408], R21 ;  /* 0x0054081501007387 */ /* 0x0003e20000100800 */
[----:B------:R-:W-:-:S03]  /*181010*/  IMAD.X R44, R44, 0x1, R0, P2 ;  /* 0x000000012c2c7824 */ /* 0x000fc600010e0600 */
[----:B-1----:R-:W3:Y:S01]  /*181020*/  LDL.LU R21, [R1+0x54b0] ;  /* 0x0054b00001157983 */ /* 0x002ee20000300800 */
[----:B------:R-:W-:-:S05]  /*181030*/  IADD3 R9, P2, R9, R3, RZ ;  /* 0x0000000309097210 */ /* 0x000fca0007f5e0ff */
[----:B------:R1:W-:Y:S04]  /*181040*/  STL [R1+0x5424], R9 ;  /* 0x0054240901007387 */ /* 0x0003e80000100800 */
[----:B------:R-:W-:Y:S01]  /*181050*/  STL [R1+0x541c], R45 ;  /* 0x00541c2d01007387 */ /* 0x000fe20000100800 */
[----:B------:R-:W-:-:S03]  /*181060*/  IADD3.X R13, R13, R0, RZ, P4, !PT ;  /* 0x000000000d0d7210 */ /* 0x000fc600027fe4ff */
[----:B-1----:R-:W4:Y:S01]  /*181070*/  LDL.LU R9, [R1+0x54cc] ;  /* 0x0054cc0001097983 */ /* 0x002f220000300800 */
[-C--:B------:R-:W-:Y:S01]  /*181080*/  IADD3 R42, P4, R42, R3.reuse, RZ ;  /* 0x000000032a2a7210 */ /* 0x080fe20007f9e0ff */
[----:B------:R-:W-:Y:S02]  /*181090*/  IMAD.X R41, R41, 0x1, R0, P2 ;  /* 0x0000000129297824 */ /* 0x000fe400010e0600 */
[----:B------:R-:W-:Y:S04]  /*1810a0*/  STL [R1+0x5410], R44 ;  /* 0x0054102c01007387 */ /* 0x000fe80000100800 */
[----:B------:R-:W4:Y:S04]  /*1810b0*/  LDL.LU R19, [R1+0x54b8] ;  /* 0x0054b80001137983 */ /* 0x000f280000300800 */
[----:B------:R1:W-:Y:S01]  /*1810c0*/  STL [R1+0x5418], R13 ;  /* 0x0054180d01007387 */ /* 0x0003e20000100800 */
[----:B------:R-:W-:-:S03]  /*1810d0*/  IADD3 R15, P2, R15, R3, RZ ;  /* 0x000000030f0f7210 */ /* 0x000fc60007f5e0ff */
[----:B-1----:R-:W4:Y:S01]  /*1810e0*/  LDL.LU R13, [R1+0x54c0] ;  /* 0x0054c000010d7983 */ /* 0x002f220000300800 */
[----:B------:R-:W-:-:S03]  /*1810f0*/  IADD3.X R38, R38, R0, RZ, P4, !PT ;  /* 0x0000000026267210 */ /* 0x000fc600027fe4ff */
[----:B------:R1:W-:Y:S01]  /*181100*/  STL [R1+0x5434], R15 ;  /* 0x0054340f01007387 */ /* 0x0003e20000100800 */
[----:B------:R-:W-:-:S03]  /*181110*/  IADD3 R37, P4, R37, R3, RZ ;  /* 0x0000000325257210 */ /* 0x000fc60007f9e0ff */
[----:B------:R-:W-:Y:S04]  /*181120*/  STL [R1+0x542c], R42 ;  /* 0x00542c2a01007387 */ /* 0x000fe80000100800 */
[----:B-1----:R-:W4:Y:S04]  /*181130*/  LDL.LU R15, [R1+0x54c8] ;  /* 0x0054c800010f7983 */ /* 0x002f280000300800 */
[----:B------:R-:W-:Y:S04]  /*181140*/  STL [R1+0x5420], R41 ;  /* 0x0054202901007387 */ /* 0x000fe80000100800 */
[----:B------:R1:W-:Y:S04]  /*181150*/  STL [R1+0x5428], R38 ;  /* 0x0054282601007387 */ /* 0x0003e80000100800 */
[----:B------:R1:W-:Y:S04]  /*181160*/  STL [R1+0x5444], R37 ;  /* 0x0054442501007387 */ /* 0x0003e80000100800 */
[----:B------:R-:W4:Y:S01]  /*181170*/  LDL.LU R85, [R1+0x54d4] ;  /* 0x0054d40001557983 */ /* 0x000f220000300800 */
[----:B------:R-:W-:-:S02]  /*181180*/  IMAD.MOV.U32 R7, RZ, RZ, R43 ;  /* 0x000000ffff077224 */ /* 0x000fc400078e002b */
[----:B------:R-:W-:-:S03]  /*181190*/  IMAD.X R36, R36, 0x1, R0, P2 ;  /* 0x0000000124247824 */ /* 0x000fc600010e0600 */
[----:B------:R1:W-:Y:S01]  /*1811a0*/  LDGSTS.E [R5+0x13600], [R6.64], P5 ;  /* 0x1360000006057fae */ /* 0x0003e2000a921844 */
[----:B------:R-:W-:-:S03]  /*1811b0*/  IADD3 R20, P2, R20, R3, RZ ;  /* 0x0000000314147210 */ /* 0x000fc60007f5e0ff */
[----:B------:R2:W-:Y:S01]  /*1811c0*/  STL [R1+0x5430], R36 ;  /* 0x0054302401007387 */ /* 0x0005e20000100800 */
[----:B-1----:R-:W-:Y:S01]  /*1811d0*/  MOV R6, R39 ;  /* 0x0000002700067202 */ /* 0x002fe20000000f00 */
[----:B------:R-:W-:Y:S02]  /*1811e0*/  IMAD.MOV.U32 R7, RZ, RZ, R40 ;  /* 0x000000ffff077224 */ /* 0x000fe400078e0028 */
[----:B------:R-:W-:Y:S04]  /*1811f0*/  STL [R1+0x54b4], R20 ;  /* 0x0054b41401007387 */ /* 0x000fe80000100800 */
[----:B------:R1:W-:Y:S04]  /*181200*/  LDGSTS.E [R5+0x13680], [R6.64], P3 ;  /* 0x1368000006057fae */ /* 0x0003e80009921844 */
[----:B------:R-:W4:Y:S04]  /*181210*/  LDL.LU R86, [R1+0x54d0] ;  /* 0x0054d00001567983 */ /* 0x000f280000300800 */
[----:B------:R-:W4:Y:S01]  /*181220*/  LDL.LU R83, [R1+0x54dc] ;  /* 0x0054dc0001537983 */ /* 0x000f220000300800 */
[----:B-1----:R-:W-:Y:S01]  /*181230*/  MOV R6, R34 ;  /* 0x0000002200067202 */ /* 0x002fe20000000f00 */
[----:B------:R-:W-:-:S02]  /*181240*/  IMAD.MOV.U32 R7, RZ, RZ, R35 ;  /* 0x000000ffff077224 */ /* 0x000fc400078e0023 */
[----:B------:R-:W4:Y:S04]  /*181250*/  LDL.LU R81, [R1+0x54e4] ;  /* 0x0054e40001517983 */ /* 0x000f280000300800 */
[----:B------:R1:W-:Y:S02]  /*181260*/  LDGSTS.E [R5+0x13700], [R6.64], P1 ;  /* 0x1370000006057fae */ /* 0x0003e40008921844 */
[----:B-1----:R-:W-:Y:S01]  /*181270*/  MOV R6, R25 ;  /* 0x0000001900067202 */ /* 0x002fe20000000f00 */
[----:B------:R-:W-:-:S05]  /*181280*/  IMAD.MOV.U32 R7, RZ, RZ, R31 ;  /* 0x000000ffff077224 */ /* 0x000fca00078e001f */
        /* <DEDUP_REMOVED lines=8> */
[----:B---3--:R-:W-:-:S05]  /*181310*/  IMAD.X R21, R21, 0x1, R0, P2 ;  /* 0x0000000115157824 */ /* 0x008fca00010e0600 */
[----:B------:R-:W-:Y:S04]  /*181320*/  STL [R1+0x54b0], R21 ;  /* 0x0054b01501007387 */ /* 0x000fe80000100800 */
[----:B------:R-:W3:Y:S01]  /*181330*/  LDL.LU R84, [R1+0x54d8] ;  /* 0x0054d80001547983 */ /* 0x000ee20000300800 */
[----:B------:R-:W-:-:S03]  /*181340*/  IADD3 R10, P2, R10, R3, RZ ;  /* 0x000000030a0a7210 */ /* 0x000fc60007f5e0ff */
[----:B------:R-:W2:Y:S04]  /*181350*/  LDL.LU R82, [R1+0x54e0] ;  /* 0x0054e00001527983 */ /* 0x000ea80000300800 */
[----:B------:R-:W-:Y:S04]  /*181360*/  STL [R1+0x54c4], R10 ;  /* 0x0054c40a01007387 */ /* 0x000fe80000100800 */
[----:B------:R-:W2:Y:S01]  /*181370*/  LDL.LU R80, [R1+0x54e8] ;  /* 0x0054e80001507983 */ /* 0x000ea20000300800 */
[----:B----4-:R-:W-:Y:S02]  /*181380*/  IADD3.X R19, R19, R0, RZ, P4, !PT ;  /* 0x0000000013137210 */ /* 0x010fe400027fe4ff */
[----:B------:R-:W-:-:S03]  /*181390*/  IADD3 R9, P4, R9, R3, RZ ;  /* 0x0000000309097210 */ /* 0x000fc60007f9e0ff */
[----:B------:R-:W-:Y:S04]  /*1813a0*/  STL [R1+0x54b8], R19 ;  /* 0x0054b81301007387 */ /* 0x000fe80000100800 */
[----:B------:R-:W4:Y:S01]  /*1813b0*/  LDL.LU R4, [R1+0x54fc] ;  /* 0x0054fc0001047983 */ /* 0x000f220000300800 */
[----:B------:R-:W-:-:S03]  /*1813c0*/  IMAD.X R13, R13, 0x1, R0, P2 ;  /* 0x000000010d0d7824 */ /* 0x000fc600010e0600 */
[----:B------:R-:W-:Y:S04]  /*1813d0*/  STL [R1+0x54cc], R9 ;  /* 0x0054cc0901007387 */ /* 0x000fe80000100800 */
[----:B------:R-:W-:Y:S01]  /*1813e0*/  STL [R1+0x54c0], R13 ;  /* 0x0054c00d01007387 */ /* 0x000fe20000100800 */
[----:B------:R-:W-:Y:S02]  /*1813f0*/  IADD3.X R15, R15, R0, RZ, P4, !PT ;  /* 0x000000000f0f7210 */ /* 0x000fe400027fe4ff */
[----:B------:R-:W-:-:S05]  /*181400*/  IADD3 R85, P2, R85, R3, RZ ;  /* 0x0000000355557210 */ /* 0x000fca0007f5e0ff */
[----:B------:R-:W-:Y:S04]  /*181410*/  STL [R1+0x54d4], R85 ;  /* 0x0054d45501007387 */ /* 0x000fe80000100800 */
[----:B------:R-:W-:Y:S04]  /*181420*/  STL [R1+0x54c8], R15 ;  /* 0x0054c80f01007387 */ /* 0x000fe80000100800 */
[----:B------:R-:W4:Y:S04]  /*181430*/  LDL.LU R38, [R1+0x54f0] ;  /* 0x0054f00001267983 */ /* 0x000f280000300800 */
[----:B------:R-:W4:Y:S04]  /*181440*/  LDL.LU R37, [R1+0x5504] ;  /* 0x0055040001257983 */ /* 0x000f280000300800 */
[----:B------:R-:W4:Y:S04]  /*181450*/  LDL.LU R36, [R1+0x54f8] ;  /* 0x0054f80001247983 */ /* 0x000f280000300800 */
[----:B------:R-:W4:Y:S04]  /*181460*/  LDL.LU R35, [R1+0x550c] ;  /* 0x00550c0001237983 */ /* 0x000f280000300800 */
[----:B------:R-:W4:Y:S04]  /*181470*/  LDL.LU R34, [R1+0x5500] ;  /* 0x0055000001227983 */ /* 0x000f280000300800 */
[----:B-1----:R-:W4:Y:S01]  /*181480*/  LDL.LU R33, [R1+0x5514] ;  /* 0x0055140001217983 */ /* 0x002f220000300800 */
[----:B------:R-:W-:Y:S01]  /*181490*/  IMAD.MOV.U32 R7, RZ, RZ, R30 ;  /* 0x000000ffff077224 */ /* 0x000fe200078e001e */
[-C--:B------:R-:W-:Y:S01]  /*1814a0*/  IADD3 R83, P4, R83, R3.reuse, RZ ;  /* 0x0000000353537210 */ /* 0x080fe20007f9e0ff */
[----:B------:R-:W-:Y:S01]  /*1814b0*/  IMAD.X R86, R86, 0x1, R0, P2 ;  /* 0x0000000156567824 */ /* 0x000fe200010e0600 */
[----:B------:R-:W-:-:S02]  /*1814c0*/  IADD3 R81, P2, R81, R3, RZ ;  /* 0x0000000351517210 */ /* 0x000fc40007f5e0ff */
[----:B------:R1:W-:Y:S04]  /*1814d0*/  LDGSTS.E [R5+0x14600], [R6.64], P5 ;  /* 0x1460000006057fae */ /* 0x0003e8000a921844 */
[----:B------:R-:W-:Y:S04]  /*1814e0*/  STL [R1+0x54dc], R83 ;  /* 0x0054dc5301007387 */ /* 0x000fe80000100800 */
[----:B------:R-:W-:Y:S01]  /*1814f0*/  STL [R1+0x54d0], R86 ;  /* 0x0054d05601007387 */ /* 0x000fe20000100800 */
[----:B-1----:R-:W-:Y:S01]  /*181500*/  MOV R6, R26 ;  /* 0x0000001a00067202 */ /* 0x002fe20000000f00 */
[----:B------:R-:W-:-:S02]  /*181510*/  IMAD.MOV.U32 R7, RZ, RZ, R29 ;  /* 0x000000ffff077224 */ /* 0x000fc400078e001d */
[----:B------:R-:W-:Y:S04]  /*181520*/  STL.64 [R1+0x8748], R86 ;  /* 0x0087485601007387 */ /* 0x000fe80000100a00 */
        /* <DEDUP_REMOVED lines=8> */
[----:B-1----:R-:W-:Y:S02]  /*1815b0*/  MOV R6, R11 ;  /* 0x0000000b00067202 */ /* 0x002fe40000000f00 */
[----:B---3--:R-:W-:Y:S01]  /*1815c0*/  IADD3.X R84, R84, R0, RZ, P4, !PT ;  /* 0x0000000054547210 */ /* 0x008fe200027fe4ff */
[----:B--2---:R-:W-:Y:S01]  /*1815d0*/  IMAD.X R82, R82, 0x1, R0, P2 ;  /* 0x0000000152527824 */ /* 0x004fe200010e0600 */
[----:B------:R-:W-:-:S03]  /*1815e0*/  IADD3 R25, P2, R25, R3, RZ ;  /* 0x0000000319197210 */ /* 0x000fc60007f5e0ff */
[----:B------:R-:W-:Y:S01]  /*1815f0*/  STL [R1+0x54d8], R84 ;  /* 0x0054d85401007387 */ /* 0x000fe20000100800 */
[----:B------:R-:W-:-:S03]  /*181600*/  IADD3 R79, P4, R79, R3, RZ ;  /* 0x000000034f4f7210 */ /* 0x000fc60007f9e0ff */
[----:B------:R-:W-:Y:S04]  /*181610*/  STL.64 [R1+0x8750], R84 ;  /* 0x0087505401007387 */ /* 0x000fe80000100a00 */
[----:B------:R-:W2:Y:S04]  /*181620*/  LDL.LU R31, [R1+0x5508] ;  /* 0x00550800011f7983 */ /* 0x000ea80000300800 */
[----:B------:R-:W3:Y:S04]  /*181630*/  LDL.LU R12, [R1+0x551c] ;  /* 0x00551c00010c7983 */ /* 0x000ee80000300800 */
[----:B------:R1:W-:Y:S01]  /*181640*/  STL [R1+0x54f4], R25 ;  /* 0x0054f41901007387 */ /* 0x0003e20000100800 */
[----:B------:R-:W-:-:S03]  /*181650*/  IADD3.X R80, R80, R0, RZ, P4, !PT ;  /* 0x0000000050507210 */ /* 0x000fc600027fe4ff */
[----:B------:R-:W3:Y:S04]  /*181660*/  LDL.LU R30, [R1+0x5510] ;  /* 0x00551000011e7983 */ /* 0x000ee80000300800 */
[----:B------:R-:W3:Y:S01]  /*181670*/  LDL.LU R29, [R1+0x5524] ;  /* 0x00552400011d7983 */ /* 0x000ee20000300800 */
[----:B----4-:R-:W-:-:S03]  /*181680*/  IADD3 R4, P4, R4, R3, RZ ;  /* 0x0000000304047210 */ /* 0x010fc60007f9e0ff */
[----:B------:R-:W-:Y:S04]  /*181690*/  STL [R1+0x54ec], R79 ;  /* 0x0054ec4f01007387 */ /* 0x000fe80000100800 */
[----:B------:R-:W-:Y:S04]  /*1816a0*/  STL [R1+0x54e0], R82 ;  /* 0x0054e05201007387 */ /* 0x000fe80000100800 */
[----:B------:R-:W-:Y:S04]  /*1816b0*/  STL.64 [R1+0x8758], R82 ;  /* 0x0087585201007387 */ /* 0x000fe80000100a00 */
[----:B------:R-:W4:Y:S04]  /*1816c0*/  LDL.LU R26, [R1+0x5518] ;  /* 0x00551800011a7983 */ /* 0x000f280000300800 */
[----:B-1----:R-:W4:Y:S04]  /*1816d0*/  LDL.LU R25, [R1+0x552c] ;  /* 0x00552c0001197983 */ /* 0x002f280000300800 */
[----:B------:R-:W4:Y:S04]  /*1816e0*/  LDL.LU R8, [R1+0x5520] ;  /* 0x0055200001087983 */ /* 0x000f280000300800 */
[----:B------:R1:W-:Y:S04]  /*1816f0*/  STL [R1+0x54fc], R4 ;  /* 0x0054fc0401007387 */ /* 0x0003e80000100800 */
[----:B-1----:R-:W4:Y:S04]  /*181700*/  LDL.LU R4, [R1+0x5534] ;  /* 0x0055340001047983 */ /* 0x002f280000300800 */
[----:B------:R-:W-:Y:S04]  /*181710*/  STL [R1+0x54e8], R80 ;  /* 0x0054e85001007387 */ /* 0x000fe80000100800 */
[----:B------:R-:W-:Y:S01]  /*181720*/  STL.64 [R1+0x8760], R80 ;  /* 0x0087605001007387 */ /* 0x000fe20000100a00 */
[----:B------:R-:W-:Y:S01]  /*181730*/  IMAD.X R38, R38, 0x1, R0, P2 ;  /* 0x0000000126267824 */ /* 0x000fe200010e0600 */
[----:B------:R-:W-:-:S04]  /*181740*/  IADD3 R37, P2, R37, R3, RZ ;  /* 0x0000000325257210 */ /* 0x000fc80007f5e0ff */
[----:B------:R-:W-:Y:S01]  /*181750*/  STL [R1+0x54f0], R38 ;  /* 0x0054f02601007387 */ /* 0x000fe20000100800 */
[----:B------:R-:W-:-:S03]  /*181760*/  IADD3.X R36, R36, R0, RZ, P4, !PT ;  /* 0x0000000024247210 */ /* 0x000fc600027fe4ff */
[----:B------:R-:W-:Y:S01]  /*181770*/  STL [R1+0x5504], R37 ;  /* 0x0055042501007387 */ /* 0x000fe20000100800 */
[----:B------:R-:W-:-:S03]  /*181780*/  IADD3 R35, P4, R35, R3, RZ ;  /* 0x0000000323237210 */ /* 0x000fc60007f9e0ff */
[----:B------:R-:W4:Y:S01]  /*181790*/  LDL.LU R23, [R1+0x5528] ;  /* 0x0055280001177983 */ /* 0x000f220000300800 */
[----:B------:R-:W-:-:S03]  /*1817a0*/  IMAD.X R34, R34, 0x1, R0, P2 ;  /* 0x0000000122227824 */ /* 0x000fc600010e0600 */
[----:B------:R-:W4:Y:S04]  /*1817b0*/  LDL.LU R22, [R1+0x5530] ;  /* 0x0055300001167983 */ /* 0x000f280000300800 */
[----:B------:R-:W-:Y:S04]  /*1817c0*/  STL [R1+0x54f8], R36 ;  /* 0x0054f82401007387 */ /* 0x000fe80000100800 */
[----:B------:R-:W-:Y:S04]  /*1817d0*/  STL [R1+0x550c], R35 ;  /* 0x00550c2301007387 */ /* 0x000fe80000100800 */
[----:B------:R-:W4:Y:S04]  /*1817e0*/  LDL.LU R11, [R1+0x5538] ;  /* 0x00553800010b7983 */ /* 0x000f280000300800 */
[----:B------:R-:W-:Y:S04]  /*1817f0*/  STL [R1+0x5500], R34 ;  /* 0x0055002201007387 */ /* 0x000fe80000100800 */
[----:B------:R-:W4:Y:S01]  /*181800*/  LDL.LU R252, [R1+0x553c] ;  /* 0x00553c0001fc7983 */ /* 0x000f220000300800 */
[----:B------:R-:W-:-:S05]  /*181810*/  IADD3 R33, P2, R33, R3, RZ ;  /* 0x0000000321217210 */ /* 0x000fca0007f5e0ff */
        /* <DEDUP_REMOVED lines=16> */
[----:B------:R2:W-:Y:S01]  /*181920*/  STL [R1+0x551c], R12 ;  /* 0x00551c0c01007387 */ /* 0x0005e20000100800 */
[----:B------:R-:W-:Y:S01]  /*181930*/  IMAD.X R30, R30, 0x1, R0, P2 ;  /* 0x000000011e1e7824 */ /* 0x000fe200010e0600 */
[----:B------:R-:W-:Y:S02]  /*181940*/  IADD3 R29, P2, R29, R3, RZ ;  /* 0x000000031d1d7210 */ /* 0x000fe40007f5e0ff */
[----:B--2---:R-:W2:Y:S04]  /*181950*/  LDL.LU R12, [R1+0x55b4] ;  /* 0x0055b400010c7983 */ /* 0x004ea80000300800 */
[----:B------:R-:W-:Y:S04]  /*181960*/  STL [R1+0x5508], R31 ;  /* 0x0055081f01007387 */ /* 0x000fe80000100800 */
[----:B------:R-:W3:Y:S01]  /*181970*/  LDL.LU R251, [R1+0x5540] ;  /* 0x0055400001fb7983 */ /* 0x000ee20000300800 */
[----:B----4-:R-:W-:-:S03]  /*181980*/  IADD3.X R26, R26, R0, RZ, P4, !PT ;  /* 0x000000001a1a7210 */ /* 0x010fc600027fe4ff */
[----:B------:R-:W-:Y:S01]  /*181990*/  STL [R1+0x5510], R30 ;  /* 0x0055101e01007387 */ /* 0x000fe20000100800 */
[----:B------:R-:W-:-:S03]  /*1819a0*/  IADD3 R25, P4, R25, R3, RZ ;  /* 0x0000000319197210 */ /* 0x000fc60007f9e0ff */
[----:B------:R-:W4:Y:S01]  /*1819b0*/  LDL.LU R249, [R1+0x5548] ;  /* 0x0055480001f97983 */ /* 0x000f220000300800 */
[----:B------:R-:W-:-:S03]  /*1819c0*/  IMAD.X R8, R8, 0x1, R0, P2 ;  /* 0x0000000108087824 */ /* 0x000fc600010e0600 */
[----:B------:R-:W-:Y:S04]  /*1819d0*/  STL [R1+0x5524], R29 ;  /* 0x0055241d01007387 */ /* 0x000fe80000100800 */
[----:B------:R-:W-:Y:S04]  /*1819e0*/  STL [R1+0x5518], R26 ;  /* 0x0055181a01007387 */ /* 0x000fe80000100800 */
[----:B------:R1:W-:Y:S01]  /*1819f0*/  STL [R1+0x5520], R8 ;  /* 0x0055200801007387 */ /* 0x0003e20000100800 */
[----:B------:R-:W-:-:S03]  /*181a00*/  IADD3 R4, P2, R4, R3, RZ ;  /* 0x0000000304047210 */ /* 0x000fc60007f5e0ff */
[----:B------:R-:W-:Y:S04]  /*181a10*/  STL [R1+0x552c], R25 ;  /* 0x00552c1901007387 */ /* 0x000fe80000100800 */
[----:B-1----:R-:W4:Y:S04]  /*181a20*/  LDL.LU R8, [R1+0x55bc] ;  /* 0x0055bc0001087983 */ /* 0x002f280000300800 */
[----:B------:R1:W-:Y:S04]  /*181a30*/  STL [R1+0x5534], R4 ;  /* 0x0055340401007387 */ /* 0x0003e80000100800 */
[----:B-1----:R-:W4:Y:S04]  /*181a40*/  LDL.LU R4, [R1+0x55c4] ;  /* 0x0055c40001047983 */ /* 0x002f280000300800 */
[----:B------:R-:W4:Y:S01]  /*181a50*/  LDL.LU R17, [R1+0x55b0] ;  /* 0x0055b00001117983 */ /* 0x000f220000300800 */
[----:B------:R-:W-:Y:S01]  /*181a60*/  IADD3.X R23, R23, R0, RZ, P4, !PT ;  /* 0x0000000017177210 */ /* 0x000fe200027fe4ff */
[----:B------:R-:W-:-:S04]  /*181a70*/  IMAD.X R22, R22, 0x1, R0, P2 ;  /* 0x0000000116167824 */ /* 0x000fc800010e0600 */
[----:B------:R-:W-:Y:S04]  /*181a80*/  STL [R1+0x5528], R23 ;  /* 0x0055281701007387 */ /* 0x000fe80000100800 */
[----:B------:R-:W4:Y:S04]  /*181a90*/  LDL.LU R16, [R1+0x55cc] ;  /* 0x0055cc0001107983 */ /* 0x000f280000300800 */
[----:B------:R-:W-:Y:S01]  /*181aa0*/  STL [R1+0x5530], R22 ;  /* 0x0055301601007387 */ /* 0x000fe20000100800 */
[----:B------:R-:W-:-:S04]  /*181ab0*/  IADD3 R252, P4, R252, R3, RZ ;  /* 0x00000003fcfc7210 */ /* 0x000fc80007f9e0ff */
[----:B------:R-:W-:Y:S01]  /*181ac0*/  IADD3.X R11, R11, R0, RZ, P4, !PT ;  /* 0x000000000b0b7210 */ /* 0x000fe200027fe4ff */
[----:B------:R-:W-:Y:S04]  /*181ad0*/  STL [R1+0x553c], R252 ;  /* 0x00553cfc01007387 */ /* 0x000fe80000100800 */
[----:B------:R1:W-:Y:S04]  /*181ae0*/  STL [R1+0x5538], R11 ;  /* 0x0055380b01007387 */ /* 0x0003e80000100800 */
[----:B-1----:R-:W4:Y:S01]  /*181af0*/  LDL.LU R11, [R1+0x55b8] ;  /* 0x0055b800010b7983 */ /* 0x002f220000300800 */
[----:B------:R-:W-:-:S03]  /*181b00*/  IADD3 R250, P2, R250, R3, RZ ;  /* 0x00000003fafa7210 */ /* 0x000fc60007f5e0ff */
[----:B------:R-:W4:Y:S04]  /*181b10*/  LDL.LU R14, [R1+0x55c0] ;  /* 0x0055c000010e7983 */ /* 0x000f280000300800 */
[----:B------:R-:W4:Y:S04]  /*181b20*/  LDL.LU R23, [R1+0x55c8] ;  /* 0x0055c80001177983 */ /* 0x000f280000300800 */
[----:B------:R-:W-:Y:S04]  /*181b30*/  STL [R1+0x5544], R250 ;  /* 0x005544fa01007387 */ /* 0x000fe80000100800 */
[----:B------:R-:W4:Y:S04]  /*181b40*/  LDL.LU R78, [R1+0x55d0] ;  /* 0x0055d000014e7983 */ /* 0x000f280000300800 */
[----:B------:R-:W4:Y:S01]  /*181b50*/  LDL.LU R77, [R1+0x55d4] ;  /* 0x0055d400014d7983 */ /* 0x000f220000300800 */
[----:B------:R-:W-:Y:S01]  /*181b60*/  IADD3 R248, P4, R248, R3, RZ ;  /* 0x00000003f8f87210 */ /* 0x000fe20007f9e0ff */
[----:B------:R-:W-:Y:S01]  /*181b70*/  IMAD.MOV.U32 R7, RZ, RZ, R21 ;  /* 0x000000ffff077224 */ /* 0x000fe200078e0015 */
[----:B------:R-:W-:-:S05]  /*181b80*/  MOV R6, R20 ;  /* 0x0000001400067202 */ /* 0x000fca0000000f00 */
        /* <DEDUP_REMOVED lines=11> */
[----:B--2---:R-:W-:-:S05]  /*181c40*/  IADD3 R12, P2, R12, R3, RZ ;  /* 0x000000030c0c7210 */ /* 0x004fca0007f5e0ff */
[----:B------:R-:W-:Y:S04]  /*181c50*/  STL [R1+0x55b4], R12 ;  /* 0x0055b40c01007387 */ /* 0x000fe80000100800 */
[----:B------:R-:W2:Y:S01]  /*181c60*/  LDL.LU R75, [R1+0x55dc] ;  /* 0x0055dc00014b7983 */ /* 0x000ea20000300800 */
[----:B----4-:R-:W-:-:S03]  /*181c70*/  IADD3.X R249, R249, R0, RZ, P4, !PT ;  /* 0x00000000f9f97210 */ /* 0x010fc600027fe4ff */
[----:B------:R-:W3:Y:S04]  /*181c80*/  LDL.LU R73, [R1+0x55e4] ;  /* 0x0055e40001497983 */ /* 0x000ee80000300800 */
[----:B------:R-:W4:Y:S04]  /*181c90*/  LDL.LU R71, [R1+0x55ec] ;  /* 0x0055ec0001477983 */ /* 0x000f280000300800 */
[----:B------:R-:W-:Y:S04]  /*181ca0*/  STL [R1+0x554c], R248 ;  /* 0x00554cf801007387 */ /* 0x000fe80000100800 */
[----:B------:R-:W-:Y:S01]  /*181cb0*/  STL [R1+0x5540], R251 ;  /* 0x005540fb01007387 */ /* 0x000fe20000100800 */
[----:B------:R-:W-:-:S03]  /*181cc0*/  IADD3 R8, P4, R8, R3, RZ ;  /* 0x0000000308087210 */ /* 0x000fc60007f9e0ff */
[----:B------:R-:W-:Y:S04]  /*181cd0*/  STL.64 [R1+0x8768], R250 ;  /* 0x008768fa01007387 */ /* 0x000fe80000100a00 */
[----:B------:R-:W-:Y:S04]  /*181ce0*/  STL [R1+0x5548], R249 ;  /* 0x005548f901007387 */ /* 0x000fe80000100800 */
[----:B------:R-:W-:Y:S01]  /*181cf0*/  STL [R1+0x55bc], R8 ;  /* 0x0055bc0801007387 */ /* 0x000fe20000100800 */
[----:B------:R-:W-:Y:S01]  /*181d00*/  IMAD.X R17, R17, 0x1, R0, P2 ;  /* 0x0000000111117824 */ /* 0x000fe200010e0600 */
[----:B------:R-:W-:-:S04]  /*181d10*/  IADD3 R4, P2, R4, R3, RZ ;  /* 0x0000000304047210 */ /* 0x000fc80007f5e0ff */
[----:B------:R-:W-:Y:S04]  /*181d20*/  STL [R1+0x55b0], R17 ;  /* 0x0055b01101007387 */ /* 0x000fe80000100800 */
[----:B------:R-:W-:Y:S04]  /*181d30*/  STL.64 [R1+0x8770], R248 ;  /* 0x008770f801007387 */ /* 0x000fe80000100a00 */
[----:B------:R-:W4:Y:S04]  /*181d40*/  LDL.LU R19, [R1+0x55f4] ;  /* 0x0055f40001137983 */ /* 0x000f280000300800 */
[----:B------:R-:W-:Y:S04]  /*181d50*/  STL [R1+0x55c4], R4 ;  /* 0x0055c40401007387 */ /* 0x000fe80000100800 */
[----:B------:R-:W4:Y:S04]  /*181d60*/  LDL.LU R76, [R1+0x55d8] ;  /* 0x0055d800014c7983 */ /* 0x000f280000300800 */
[----:B------:R-:W4:Y:S04]  /*181d70*/  LDL.LU R74, [R1+0x55e0] ;  /* 0x0055e000014a7983 */ /* 0x000f280000300800 */
[----:B------:R-:W4:Y:S01]  /*181d80*/  LDL.LU R72, [R1+0x55e8] ;  /* 0x0055e80001487983 */ /* 0x000f220000300800 */
[----:B------:R-:W-:-:S05]  /*181d90*/  IADD3.X R11, R11, R0, RZ, P4, !PT ;  /* 0x000000000b0b7210 */ /* 0x000fca00027fe4ff */
[----:B------:R-:W-:Y:S04]  /*181da0*/  STL [R1+0x55b8], R11 ;  /* 0x0055b80b01007387 */ /* 0x000fe80000100800 */
[----:B------:R-:W4:Y:S04]  /*181db0*/  LDL.LU R10, [R1+0x55fc] ;  /* 0x0055fc00010a7983 */ /* 0x000f280000300800 */
[----:B------:R-:W4:Y:S01]  /*181dc0*/  LDL.LU R13, [R1+0x55f0] ;  /* 0x0055f000010d7983 */ /* 0x000f220000300800 */
[----:B------:R-:W-:Y:S01]  /*181dd0*/  IADD3 R16, P4, R16, R3, RZ ;  /* 0x0000000310107210 */ /* 0x000fe20007f9e0ff */
[----:B------:R-:W-:-:S03]  /*181de0*/  IMAD.X R14, R14, 0x1, R0, P2 ;  /* 0x000000010e0e7824 */ /* 0x000fc600010e0600 */
[----:B------:R-:W-:Y:S02]  /*181df0*/  IADD3.X R23, R23, R0, RZ, P4, !PT ;  /* 0x0000000017177210 */ /* 0x000fe400027fe4ff */
[----:B------:R-:W-:Y:S01]  /*181e00*/  IADD3 R77, P2, R77, R3, RZ ;  /* 0x000000034d4d7210 */ /* 0x000fe20007f5e0ff */
[----:B------:R-:W-:Y:S04]  /*181e10*/  STL [R1+0x55cc], R16 ;  /* 0x0055cc1001007387 */ /* 0x000fe80000100800 */
[----:B------:R-:W-:Y:S04]  /*181e20*/  STL [R1+0x55c0], R14 ;  /* 0x0055c00e01007387 */ /* 0x000fe80000100800 */
[----:B------:R-:W-:Y:S04]  /*181e30*/  STL [R1+0x55d4], R77 ;  /* 0x0055d44d01007387 */ /* 0x000fe80000100800 */
[----:B------:R-:W-:Y:S04]  /*181e40*/  STL [R1+0x55c8], R23 ;  /* 0x0055c81701007387 */ /* 0x000fe80000100800 */
[----:B------:R-:W4:Y:S04]  /*181e50*/  LDL.LU R9, [R1+0x5604] ;  /* 0x0056040001097983 */ /* 0x000f280000300800 */
[----:B------:R-:W4:Y:S04]  /*181e60*/  LDL.LU R26, [R1+0x55f8] ;  /* 0x0055f800011a7983 */ /* 0x000f280000300800 */
[----:B------:R-:W4:Y:S04]  /*181e70*/  LDL.LU R18, [R1+0x560c] ;  /* 0x00560c0001127983 */ /* 0x000f280000300800 */
[----:B------:R-:W4:Y:S04]  /*181e80*/  LDL.LU R15, [R1+0x5600] ;  /* 0x00560000010f7983 */ /* 0x000f280000300800 */
[----:B------:R-:W4:Y:S01]  /*181e90*/  LDL.LU R21, [R1+0x56b4] ;  /* 0x0056b40001157983 */ /* 0x000f220000300800 */
[----:B------:R-:W-:Y:S01]  /*181ea0*/  IMAD.X R78, R78, 0x1, R0, P2 ;  /* 0x000000014e4e7824 */ /* 0x000fe200010e0600 */
[----:B-1----:R-:W-:Y:S01]  /*181eb0*/  MOV R6, R12 ;  /* 0x0000000c00067202 */ /* 0x002fe20000000f00 */
[----:B------:R-:W-:-:S05]  /*181ec0*/  IMAD.MOV.U32 R7, RZ, RZ, R17 ;  /* 0x000000ffff077224 */ /* 0x000fca00078e0011 */
[----:B------:R1:W-:Y:S02]  /*181ed0*/  LDGSTS.E [R5+0x17600], [R6.64], P5 ;  /* 0x1760000006057fae */ /* 0x0003e4000a921844 */
[----:B-1----:R-:W-:Y:S01]  /*181ee0*/  IMAD.MOV.U32 R7, RZ, RZ, R11 ;  /* 0x000000ffff077224 */ /* 0x002fe200078e000b */
[----:B------:R-:W-:-:S05]  /*181ef0*/  MOV R6, R8 ;  /* 0x0000000800067202 */ /* 0x000fca0000000f00 */
[----:B------:R1:W-:Y:S02]  /*181f00*/  LDGSTS.E [R5+0x17680], [R6.64], P3 ;  /* 0x1768000006057fae */ /* 0x0003e40009921844 */
[----:B-1----:R-:W-:Y:S01]  /*181f10*/  IMAD.MOV.U32 R7, RZ, RZ, R14 ;  /* 0x000000ffff077224 */ /* 0x002fe200078e000e */
[-C--:B--2---:R-:W-:Y:S02]  /*181f20*/  IADD3 R75, P4, R75, R3.reuse, RZ ;  /* 0x000000034b4b7210 */ /* 0x084fe40007f9e0ff */
[----:B---3--:R-:W-:-:S03]  /*181f30*/  IADD3 R73, P2, R73, R3, RZ ;  /* 0x0000000349497210 */ /* 0x008fc60007f5e0ff */
[----:B------:R-:W-:Y:S04]  /*181f40*/  STL [R1+0x55dc], R75 ;  /* 0x0055dc4b01007387 */ /* 0x000fe80000100800 */
[----:B------:R-:W-:Y:S04]  /*181f50*/  STL [R1+0x55d0], R78 ;  /* 0x0055d04e01007387 */ /* 0x000fe80000100800 */
[----:B------:R-:W-:Y:S04]  /*181f60*/  STL.64 [R1+0x8778], R78 ;  /* 0x0087784e01007387 */ /* 0x000fe80000100a00 */
[----:B------:R-:W-:Y:S01]  /*181f70*/  STL [R1+0x55e4], R73 ;  /* 0x0055e44901007387 */ /* 0x000fe20000100800 */
[----:B----4-:R-:W-:Y:S01]  /*181f80*/  IADD3.X R76, R76, R0, RZ, P4, !PT ;  /* 0x000000004c4c7210 */ /* 0x010fe200027fe4ff */
[----:B------:R-:W-:Y:S01]  /*181f90*/  IMAD.X R74, R74, 0x1, R0, P2 ;  /* 0x000000014a4a7824 */ /* 0x000fe200010e0600 */
[----:B------:R-:W-:-:S03]  /*181fa0*/  IADD3 R19, P2, R19, R3, RZ ;  /* 0x0000000313137210 */ /* 0x000fc60007f5e0ff */
[----:B------:R-:W-:Y:S01]  /*181fb0*/  STL [R1+0x55d8], R76 ;  /* 0x0055d84c01007387 */ /* 0x000fe20000100800 */
[----:B------:R-:W-:-:S03]  /*181fc0*/  IADD3 R71, P4, R71, R3, RZ ;  /* 0x0000000347477210 */ /* 0x000fc60007f9e0ff */
[----:B------:R-:W-:Y:S01]  /*181fd0*/  STL.64 [R1+0x8780], R76 ;  /* 0x0087804c01007387 */ /* 0x000fe20000100a00 */
[----:B------:R-:W-:-:S03]  /*181fe0*/  IADD3.X R72, R72, R0, RZ, P4, !PT ;  /* 0x0000000048487210 */ /* 0x000fc600027fe4ff */
[----:B------:R1:W-:Y:S04]  /*181ff0*/  STL [R1+0x55f4], R19 ;  /* 0x0055f41301007387 */ /* 0x0003e80000100800 */
[----:B-1----:R-:W2:Y:S04]  /*182000*/  LDL.LU R19, [R1+0x56bc] ;  /* 0x0056bc0001137983 */ /* 0x002ea80000300800 */
[----:B------:R-:W3:Y:S04]  /*182010*/  LDL.LU R25, [R1+0x5608] ;  /* 0x0056080001197983 */ /* 0x000ee80000300800 */
[----:B------:R-:W4:Y:S01]  /*182020*/  LDL.LU R24, [R1+0x5614] ;  /* 0x0056140001187983 */ /* 0x000f220000300800 */
[----:B------:R-:W-:-:S03]  /*182030*/  IADD3 R10, P4, R10, R3, RZ ;  /* 0x000000030a0a7210 */ /* 0x000fc60007f9e0ff */
[----:B------:R-:W2:Y:S01]  /*182040*/  LDL.LU R22, [R1+0x56b0] ;  /* 0x0056b00001167983 */ /* 0x000ea20000300800 */
[----:B------:R-:W-:-:S03]  /*182050*/  IMAD.X R13, R13, 0x1, R0, P2 ;  /* 0x000000010d0d7824 */ /* 0x000fc600010e0600 */
[----:B------:R-:W2:Y:S04]  /*182060*/  LDL.LU R12, [R1+0x56c4] ;  /* 0x0056c400010c7983 */ /* 0x000ea80000300800 */
[----:B------:R-:W-:Y:S04]  /*182070*/  STL [R1+0x55ec], R71 ;  /* 0x0055ec4701007387 */ /* 0x000fe80000100800 */
[----:B------:R-:W-:Y:S04]  /*182080*/  STL [R1+0x55e0], R74 ;  /* 0x0055e04a01007387 */ /* 0x000fe80000100800 */
[----:B------:R-:W-:Y:S04]  /*182090*/  STL.64 [R1+0x8788], R74 ;  /* 0x0087884a01007387 */ /* 0x000fe80000100a00 */
[----:B------:R1:W-:Y:S04]  /*1820a0*/  STL [R1+0x55fc], R10 ;  /* 0x0055fc0a01007387 */ /* 0x0003e80000100800 */
[----:B-1----:R-:W2:Y:S04]  /*1820b0*/  LDL.LU R10, [R1+0x5610] ;  /* 0x00561000010a7983 */ /* 0x002ea80000300800 */
[----:B------:R1:W-:Y:S04]  /*1820c0*/  STL [R1+0x55f0], R13 ;  /* 0x0055f00d01007387 */ /* 0x0003e80000100800 */
[----:B-1----:R-:W2:Y:S01]  /*1820d0*/  LDL.LU R13, [R1+0x561c] ;  /* 0x00561c00010d7983 */ /* 0x002ea20000300800 */
[----:B------:R-:W-:-:S03]  /*1820e0*/  IADD3 R9, P2, R9, R3, RZ ;  /* 0x0000000309097210 */ /* 0x000fc60007f5e0ff */
[----:B------:R-:W2:Y:S01]  /*1820f0*/  LDL.LU R20, [R1+0x56b8] ;  /* 0x0056b80001147983 */ /* 0x000ea20000300800 */
[----:B------:R-:W-:-:S03]  /*182100*/  IADD3.X R26, R26, R0, RZ, P4, !PT ;  /* 0x000000001a1a7210 */ /* 0x000fc600027fe4ff */
[----:B------:R1:W-:Y:S01]  /*182110*/  STL [R1+0x5604], R9 ;  /* 0x0056040901007387 */ /* 0x0003e20000100800 */
[-C--:B------:R-:W-:Y:S01]  /*182120*/  IADD3 R18, P4, R18, R3.reuse, RZ ;  /* 0x0000000312127210 */ /* 0x080fe20007f9e0ff */
[----:B------:R-:W-:Y:S02]  /*182130*/  IMAD.X R15, R15, 0x1, R0, P2 ;  /* 0x000000010f0f7824 */ /* 0x000fe400010e0600 */
[----:B-1----:R-:W2:Y:S04]  /*182140*/  LDL.LU R9, [R1+0x56cc] ;  /* 0x0056cc0001097983 */ /* 0x002ea80000300800 */
[----:B------:R-:W-:Y:S04]  /*182150*/  STL [R1+0x55e8], R72 ;  /* 0x0055e84801007387 */ /* 0x000fe80000100800 */
[----:B------:R-:W-:Y:S04]  /*182160*/  STL.64 [R1+0x8790], R72 ;  /* 0x0087904801007387 */ /* 0x000fe80000100a00 */
[----:B------:R-:W2:Y:S04]  /*182170*/  LDL.LU R11, [R1+0x5618] ;  /* 0x00561800010b7983 */ /* 0x000ea80000300800 */
[----:B------:R-:W2:Y:S01]  /*182180*/  LDL.LU R8, [R1+0x5624] ;  /* 0x0056240001087983 */ /* 0x000ea20000300800 */
[----:B------:R-:W-:-:S03]  /*182190*/  IADD3 R21, P6, R21, R3, RZ ;  /* 0x0000000315157210 */ /* 0x000fc60007fde0ff */
[----:B------:R-:W2:Y:S04]  /*1821a0*/  LDL.LU R17, [R1+0x56c0] ;  /* 0x0056c00001117983 */ /* 0x000ea80000300800 */
[----:B------:R-:W-:Y:S04]  /*1821b0*/  STL [R1+0x55f8], R26 ;  /* 0x0055f81a01007387 */ /* 0x000fe80000100800 */
[----:B------:R1:W-:Y:S04]  /*1821c0*/  STL [R1+0x560c], R18 ;  /* 0x00560c1201007387 */ /* 0x0003e80000100800 */
[----:B-1----:R-:W2:Y:S04]  /*1821d0*/  LDL.LU R18, [R1+0x5620] ;  /* 0x0056200001127983 */ /* 0x002ea80000300800 */
[----:B------:R1:W-:Y:S04]  /*1821e0*/  STL [R1+0x5600], R15 ;  /* 0x0056000f01007387 */ /* 0x0003e80000100800 */
[----:B------:R-:W2:Y:S04]  /*1821f0*/  LDL.LU R14, [R1+0x562c] ;  /* 0x00562c00010e7983 */ /* 0x000ea80000300800 */
[----:B------:R-:W-:Y:S04]  /*182200*/  STL [R1+0x56b4], R21 ;  /* 0x0056b41501007387 */ /* 0x000fe80000100800 */
[----:B-1----:R-:W2:Y:S01]  /*182210*/  LDL.LU R15, [R1+0x56c8] ;  /* 0x0056c800010f7983 */ /* 0x002ea20000300800 */
[----:B------:R-:W-:-:S03]  /*182220*/  MOV R6, R4 ;  /* 0x0000000400067202 */ /* 0x000fc60000000f00 */
[----:B------:R-:W2:Y:S04]  /*182230*/  LDL.LU R4, [R1+0x5894] ;  /* 0x0058940001047983 */ /* 0x000ea80000300800 */
[----:B------:R1:W-:Y:S02]  /*182240*/  LDGSTS.E [R5+0x17700], [R6.64], P1 ;  /* 0x1770000006057fae */ /* 0x0003e40008921844 */
[----:B-1----:R-:W-:Y:S01]  /*182250*/  MOV R6, R16 ;  /* 0x0000001000067202 */ /* 0x002fe20000000f00 */
[----:B------:R-:W-:-:S05]  /*182260*/  IMAD.MOV.U32 R7, RZ, RZ, R23 ;  /* 0x000000ffff077224 */ /* 0x000fca00078e0017 */
[----:B------:R1:W-:Y:S02]  /*182270*/  LDGSTS.E [R5+0x17780], [R6.64], P0 ;  /* 0x1778000006057fae */ /* 0x0003e40008121844 */
[----:B-1----:R-:W-:Y:S02]  /*182280*/  MOV R6, R21 ;  /* 0x0000001500067202 */ /* 0x002fe40000000f00 */
[-C--:B---3--:R-:W-:Y:S02]  /*182290*/  IADD3.X R25, R25, R0.reuse, RZ, P4, !PT ;  /* 0x0000000019197210 */ /* 0x088fe400027fe4ff */
[-C--:B----4-:R-:W-:Y:S02]  /*1822a0*/  IADD3 R24, P2, R24, R3.reuse, RZ ;  /* 0x0000000318187210 */ /* 0x090fe40007f5e0ff */
[----:B--2---:R-:W-:Y:S01]  /*1822b0*/  IADD3 R19, P4, R19, R3, RZ ;  /* 0x0000000313137210 */ /* 0x004fe20007f9e0ff */
[----:B------:R-:W-:Y:S01]  /*1822c0*/  IMAD.X R22, R22, 0x1, R0, P6 ;  /* 0x0000000116167824 */ /* 0x000fe200030e0600 */
[----:B------:R-:W-:Y:S04]  /*1822d0*/  STL [R1+0x5608], R25 ;  /* 0x0056081901007387 */ /* 0x000fe80000100800 */
[----:B------:R-:W-:Y:S04]  /*1822e0*/  STL [R1+0x5614], R24 ;  /* 0x0056141801007387 */ /* 0x000fe80000100800 */
[----:B------:R-:W-:Y:S04]  /*1822f0*/  STL [R1+0x56b0], R22 ;  /* 0x0056b01601007387 */ /* 0x000fe80000100800 */
[----:B------:R-:W-:Y:S01]  /*182300*/  STL [R1+0x56bc], R19 ;  /* 0x0056bc1301007387 */ /* 0x000fe20000100800 */
[----:B------:R-:W-:-:S05]  /*182310*/  IADD3.X R10, R10, R0, RZ, P2, !PT ;  /* 0x000000000a0a7210 */ /* 0x000fca00017fe4ff */
[----:B------:R1:W-:Y:S01]  /*182320*/  STL [R1+0x5610], R10 ;  /* 0x0056100a01007387 */ /* 0x0003e20000100800 */
[----:B------:R-:W-:-:S03]  /*182330*/  IADD3 R13, P2, R13, R3, RZ ;  /* 0x000000030d0d7210 */ /* 0x000fc60007f5e0ff */
[----:B-1----:R-:W2:Y:S04]  /*182340*/  LDL.LU R10, [R1+0x589c] ;  /* 0x00589c00010a7983 */ /* 0x002ea80000300800 */
[----:B------:R-:W3:Y:S04]  /*182350*/  LDL.LU R16, [R1+0x5628] ;  /* 0x0056280001107983 */ /* 0x000ee80000300800 */
[----:B------:R1:W-:Y:S04]  /*182360*/  STL [R1+0x561c], R13 ;  /* 0x00561c0d01007387 */ /* 0x0003e80000100800 */
[----:B-1----:R-:W4:Y:S04]  /*182370*/  LDL.LU R13, [R1+0x5890] ;  /* 0x00589000010d7983 */ /* 0x002f280000300800 */
[----:B------:R-:W2:Y:S01]  /*182380*/  LDL.LU R246, [R1+0x5634] ;  /* 0x0056340001f67983 */ /* 0x000ea20000300800 */
[----:B------:R-:W-:Y:S01]  /*182390*/  IMAD.X R20, R20, 0x1, R0, P4 ;  /* 0x0000000114147824 */ /* 0x000fe200020e0600 */
[----:B------:R-:W-:Y:S01]  /*1823a0*/  IADD3 R12, P4, R12, R3, RZ ;  /* 0x000000030c0c7210 */ /* 0x000fe20007f9e0ff */
[----:B------:R-:W-:Y:S01]  /*1823b0*/  IMAD.MOV.U32 R7, RZ, RZ, R22 ;  /* 0x000000ffff077224 */ /* 0x000fe200078e0016 */
[----:B------:R-:W-:-:S02]  /*1823c0*/  IADD3.X R11, R11, R0, RZ, P2, !PT ;  /* 0x000000000b0b7210 */ /* 0x000fc400017fe4ff */
[----:B------:R-:W-:Y:S01]  /*1823d0*/  STL [R1+0x56b8], R20 ;  /* 0x0056b81401007387 */ /* 0x000fe20000100800 */
[----:B------:R-:W-:-:S03]  /*1823e0*/  IADD3 R8, P2, R8, R3, RZ ;  /* 0x0000000308087210 */ /* 0x000fc60007f5e0ff */
[----:B------:R-:W-:Y:S01]  /*1823f0*/  STL [R1+0x56c4], R12 ;  /* 0x0056c40c01007387 */ /* 0x000fe20000100800 */
[----:B------:R-:W-:-:S03]  /*182400*/  IMAD.X R17, R17, 0x1, R0, P4 ;  /* 0x0000000111117824 */ /* 0x000fc600020e0600 */
[----:B------:R1:W-:Y:S01]  /*182410*/  STL [R1+0x5618], R11 ;  /* 0x0056180b01007387 */ /* 0x0003e20000100800 */
[----:B------:R-:W-:-:S03]  /*182420*/  IADD3 R9, P4, R9, R3, RZ ;  /* 0x0000000309097210 */ /* 0x000fc60007f9e0ff */
[----:B------:R1:W-:Y:S04]  /*182430*/  LDGSTS.E [R5+0x18600], [R6.64], P5 ;  /* 0x1860000006057fae */ /* 0x0003e8000a921844 */
[----:B-1----:R-:W2:Y:S04]  /*182440*/  LDL.LU R11, [R1+0x5898] ;  /* 0x00589800010b7983 */ /* 0x002ea80000300800 */
[----:B------:R1:W-:Y:S01]  /*182450*/  STL [R1+0x5624], R8 ;  /* 0x0056240801007387 */ /* 0x0003e20000100800 */
[----:B------:R-:W-:Y:S01]  /*182460*/  IADD3.X R18, R18, R0, RZ, P2, !PT ;  /* 0x0000000012127210 */ /* 0x000fe200017fe4ff */
[----:B------:R-:W-:Y:S01]  /*182470*/  IMAD.MOV.U32 R7, RZ, RZ, R20 ;  /* 0x000000ffff077224 */ /* 0x000fe200078e0014 */
[----:B------:R-:W-:Y:S01]  /*182480*/  MOV R6, R19 ;  /* 0x0000001300067202 */ /* 0x000fe20000000f00 */
[----:B-1----:R-:W2:Y:S01]  /*182490*/  LDL.LU R8, [R1+0x58a4] ;  /* 0x0058a40001087983 */ /* 0x002ea20000300800 */
[----:B------:R-:W-:-:S03]  /*1824a0*/  IADD3 R14, P2, R14, R3, RZ ;  /* 0x000000030e0e7210 */ /* 0x000fc60007f5e0ff */
[----:B------:R-:W2:Y:S04]  /*1824b0*/  LDL.LU R247, [R1+0x5630] ;  /* 0x0056300001f77983 */ /* 0x000ea80000300800 */
[----:B------:R-:W-:Y:S01]  /*1824c0*/  STL [R1+0x56c0], R17 ;  /* 0x0056c01101007387 */ /* 0x000fe20000100800 */
[----:B------:R-:W-:-:S03]  /*1824d0*/  IMAD.X R15, R15, 0x1, R0, P4 ;  /* 0x000000010f0f7824 */ /* 0x000fc600020e0600 */
[----:B------:R-:W2:Y:S04]  /*1824e0*/  LDL.LU R244, [R1+0x563c] ;  /* 0x00563c0001f47983 */ /* 0x000ea80000300800 */
[----:B------:R-:W-:Y:S04]  /*1824f0*/  STL [R1+0x56cc], R9 ;  /* 0x0056cc0901007387 */ /* 0x000fe80000100800 */
[----:B------:R1:W-:Y:S04]  /*182500*/  STL [R1+0x562c], R14 ;  /* 0x00562c0e01007387 */ /* 0x0003e80000100800 */
[----:B------:R1:W-:Y:S04]  /*182510*/  LDGSTS.E [R5+0x18680], [R6.64], P3 ;  /* 0x1868000006057fae */ /* 0x0003e80009921844 */
[----:B-1----:R-:W2:Y:S04]  /*182520*/  LDL.LU R14, [R1+0x58ac] ;  /* 0x0058ac00010e7983 */ /* 0x002ea80000300800 */
[----:B------:R-:W-:Y:S01]  /*182530*/  STL [R1+0x5620], R18 ;  /* 0x0056201201007387 */ /* 0x000fe20000100800 */
[----:B------:R-:W-:-:S03]  /*182540*/  MOV R6, R12 ;  /* 0x0000000c00067202 */ /* 0x000fc60000000f00 */
[----:B------:R-:W2:Y:S04]  /*182550*/  LDL.LU R12, [R1+0x58a0] ;  /* 0x0058a000010c7983 */ /* 0x000ea80000300800 */
[----:B------:R1:W-:Y:S04]  /*182560*/  STL [R1+0x56c8], R15 ;  /* 0x0056c80f01007387 */ /* 0x0003e80000100800 */
[----:B------:R-:W2:Y:S01]  /*182570*/  LDL.LU R245, [R1+0x5638] ;  /* 0x0056380001f57983 */ /* 0x000ea20000300800 */
[----:B------:R-:W-:Y:S01]  /*182580*/  IADD3 R4, P4, R4, R3, RZ ;  /* 0x0000000304047210 */ /* 0x000fe20007f9e0ff */
[----:B------:R-:W-:-:S04]  /*182590*/  IMAD.MOV.U32 R7, RZ, RZ, R17 ;  /* 0x000000ffff077224 */ /* 0x000fc800078e0011 */
        /* <DEDUP_REMOVED lines=8> */
[----:B---3--:R-:W-:-:S05]  /*182620*/  IADD3.X R16, R16, R0, RZ, P2, !PT ;  /* 0x0000000010107210 */ /* 0x008fca00017fe4ff */
[----:B------:R-:W-:Y:S04]  /*182630*/  STL [R1+0x5628], R16 ;  /* 0x0056281001007387 */ /* 0x000fe80000100800 */
[----:B------:R-:W3:Y:S01]  /*182640*/  LDL.LU R15, [R1+0x58a8] ;  /* 0x0058a800010f7983 */ /* 0x000ee20000300800 */
[--C-:B----4-:R-:W-:Y:S01]  /*182650*/  IMAD.X R13, R13, 0x1, R0.reuse, P4 ;  /* 0x000000010d0d7824 */ /* 0x110fe200020e0600 */
[-C--:B--2---:R-:W-:Y:S02]  /*182660*/  IADD3 R10, P4, R10, R3.reuse, RZ ;  /* 0x000000030a0a7210 */ /* 0x084fe40007f9e0ff */
[----:B------:R-:W-:Y:S02]  /*182670*/  IADD3 R246, P2, R246, R3, RZ ;  /* 0x00000003f6f67210 */ /* 0x000fe40007f5e0ff */
[----:B------:R1:W-:Y:S04]  /*182680*/  STL [R1+0x5890], R13 ;  /* 0x0058900d01007387 */ /* 0x0003e80000100800 */
[----:B------:R-:W2:Y:S04]  /*182690*/  LDL.LU R9, [R1+0x5974] ;  /* 0x0059740001097983 */ /* 0x000ea80000300800 */
[----:B------:R-:W-:Y:S04]  /*1826a0*/  STL [R1+0x589c], R10 ;  /* 0x00589c0a01007387 */ /* 0x000fe80000100800 */
[----:B------:R-:W-:Y:S04]  /*1826b0*/  STL [R1+0x5634], R246 ;  /* 0x005634f601007387 */ /* 0x000fe80000100800 */
[----:B------:R-:W4:Y:S04]  /*1826c0*/  LDL.LU R243, [R1+0x5640] ;  /* 0x0056400001f37983 */ /* 0x000f280000300800 */
[----:B------:R-:W4:Y:S01]  /*1826d0*/  LDL.LU R241, [R1+0x5648] ;  /* 0x0056480001f17983 */ /* 0x000f220000300800 */
[----:B------:R-:W-:-:S02]  /*1826e0*/  IMAD.X R11, R11, 0x1, R0, P4 ;  /* 0x000000010b0b7824 */ /* 0x000fc400020e0600 */
[----:B------:R-:W-:-:S05]  /*1826f0*/  IMAD.MOV.U32 R7, RZ, RZ, R13 ;  /* 0x000000ffff077224 */ /* 0x000fca00078e000d */
[----:B------:R1:W-:Y:S01]  /*182700*/  LDGSTS.E [R5+0x19600], [R6.64], P5 ;  /* 0x1960000006057fae */ /* 0x0003e2000a921844 */
[----:B------:R-:W-:Y:S02]  /*182710*/  IADD3 R8, P4, R8, R3, RZ ;  /* 0x0000000308087210 */ /* 0x000fe40007f9e0ff */
[----:B------:R-:W-:-:S05]  /*182720*/  IADD3.X R247, R247, R0, RZ, P2, !PT ;  /* 0x00000000f7f77210 */ /* 0x000fca00017fe4ff */
[----:B------:R-:W-:Y:S01]  /*182730*/  STL [R1+0x5630], R247 ;  /* 0x005630f701007387 */ /* 0x000fe20000100800 */
[----:B------:R-:W-:-:S03]  /*182740*/  IADD3 R244, P2, R244, R3, RZ ;  /* 0x00000003f4f47210 */ /* 0x000fc60007f5e0ff */
[----:B------:R-:W-:Y:S04]  /*182750*/  STL.64 [R1+0x8798], R246 ;  /* 0x008798f601007387 */ /* 0x000fe80000100a00 */
[----:B------:R1:W-:Y:S04]  /*182760*/  STL [R1+0x5898], R11 ;  /* 0x0058980b01007387 */ /* 0x0003e80000100800 */
[----:B------:R-:W-:Y:S04]  /*182770*/  STL [R1+0x58a4], R8 ;  /* 0x0058a40801007387 */ /* 0x000fe80000100800 */
[----:B-1----:R-:W4:Y:S04]  /*182780*/  LDL.LU R13, [R1+0x5970] ;  /* 0x00597000010d7983 */ /* 0x002f280000300800 */
[----:B------:R-:W4:Y:S04]  /*182790*/  LDL.LU R4, [R1+0x597c] ;  /* 0x00597c0001047983 */ /* 0x000f280000300800 */
[----:B------:R-:W-:Y:S01]  /*1827a0*/  STL [R1+0x563c], R244 ;  /* 0x00563cf401007387 */ /* 0x000fe20000100800 */
[----:B------:R-:W-:Y:S01]  /*1827b0*/  IMAD.X R12, R12, 0x1, R0, P4 ;  /* 0x000000010c0c7824 */ /* 0x000fe200020e0600 */
[----:B------:R-:W-:-:S02]  /*1827c0*/  IADD3 R14, P4, R14, R3, RZ ;  /* 0x000000030e0e7210 */ /* 0x000fc40007f9e0ff */
[----:B------:R-:W-:Y:S01]  /*1827d0*/  IADD3.X R245, R245, R0, RZ, P2, !PT ;  /* 0x00000000f5f57210 */ /* 0x000fe200017fe4ff */
[----:B------:R-:W-:-:S04]  /*1827e0*/  IMAD.MOV.U32 R7, RZ, RZ, R11 ;  /* 0x000000ffff077224 */ /* 0x000fc800078e000b */
[----:B------:R-:W-:Y:S01]  /*1827f0*/  STL [R1+0x5638], R245 ;  /* 0x005638f501007387 */ /* 0x000fe20000100800 */
[----:B------:R-:W-:-:S03]  /*182800*/  MOV R6, R10 ;  /* 0x0000000a00067202 */ /* 0x000fc60000000f00 */
[----:B------:R-:W-:Y:S04]  /*182810*/  STL.64 [R1+0x87a0], R244 ;  /* 0x0087a0f401007387 */ /* 0x000fe80000100a00 */
[----:B------:R1:W-:Y:S04]  /*182820*/  STL [R1+0x58a0], R12 ;  /* 0x0058a00c01007387 */ /* 0x0003e80000100800 */
[----:B------:R-:W-:Y:S04]  /*182830*/  STL [R1+0x58ac], R14 ;  /* 0x0058ac0e01007387 */ /* 0x000fe80000100800 */
[----:B------:R-:W4:Y:S04]  /*182840*/  LDL.LU R11, [R1+0x5978] ;  /* 0x00597800010b7983 */ /* 0x000f280000300800 */
[----:B------:R-:W4:Y:S04]  /*182850*/  LDL.LU R10, [R1+0x5984] ;  /* 0x00598400010a7983 */ /* 0x000f280000300800 */
[----:B------:R-:W4:Y:S01]  /*182860*/  LDL.LU R69, [R1+0x56d4] ;  /* 0x0056d40001457983 */ /* 0x000f220000300800 */
[----:B------:R-:W-:-:S03]  /*182870*/  IADD3 R242, P2, R242, R3, RZ ;  /* 0x00000003f2f27210 */ /* 0x000fc60007f5e0ff */
[----:B------:R-:W4:Y:S04]  /*182880*/  LDL.LU R67, [R1+0x56dc] ;  /* 0x0056dc0001437983 */ /* 0x000f280000300800 */
[----:B------:R-:W-:Y:S04]  /*182890*/  STL [R1+0x5644], R242 ;  /* 0x005644f201007387 */ /* 0x000fe80000100800 */
[----:B------:R1:W-:Y:S02]  /*1828a0*/  LDGSTS.E [R5+0x19680], [R6.64], P3 ;  /* 0x1968000006057fae */ /* 0x0003e40009921844 */
[----:B-1----:R-:W-:Y:S01]  /*1828b0*/  IMAD.MOV.U32 R7, RZ, RZ, R12 ;  /* 0x000000ffff077224 */ /* 0x002fe200078e000c */
[----:B------:R-:W-:-:S05]  /*1828c0*/  MOV R6, R8 ;  /* 0x0000000800067202 */ /* 0x000fca0000000f00 */
[----:B------:R1:W-:Y:S01]  /*1828d0*/  LDGSTS.E [R5+0x19700], [R6.64], P1 ;  /* 0x1970000006057fae */ /* 0x0003e20008921844 */
[----:B---3--:R-:W-:Y:S01]  /*1828e0*/  IMAD.X R15, R15, 0x1, R0, P4 ;  /* 0x000000010f0f7824 */ /* 0x008fe200020e0600 */
[----:B--2---:R-:W-:Y:S02]  /*1828f0*/  IADD3 R9, P4, R9, R3, RZ ;  /* 0x0000000309097210 */ /* 0x004fe40007f9e0ff */
[----:B----4-:R-:W-:-:S05]  /*182900*/  IADD3.X R243, R243, R0, RZ, P2, !PT ;  /* 0x00000000f3f37210 */ /* 0x010fca00017fe4ff */
[----:B------:R-:W-:Y:S04]  /*182910*/  STL [R1+0x5640], R243 ;  /* 0x005640f301007387 */ /* 0x000fe80000100800 */
[----:B------:R-:W-:Y:S04]  /*182920*/  STL.64 [R1+0x87a8], R242 ;  /* 0x0087a8f201007387 */ /* 0x000fe80000100a00 */
[----:B------:R2:W-:Y:S04]  /*182930*/  STL [R1+0x58a8], R15 ;  /* 0x0058a80f01007387 */ /* 0x0005e80000100800 */
[----:B------:R2:W-:Y:S04]  /*182940*/  STL [R1+0x5974], R9 ;  /* 0x0059740901007387 */ /* 0x0005e80000100800 */
[----:B------:R-:W4:Y:S04]  /*182950*/  LDL.LU R12, [R1+0x5980] ;  /* 0x00598000010c7983 */ /* 0x000f280000300800 */
[----:B------:R-:W2:Y:S04]  /*182960*/  LDL.LU R19, [R1+0x598c] ;  /* 0x00598c0001137983 */ /* 0x000ea80000300800 */
[----:B------:R-:W2:Y:S04]  /*182970*/  LDL.LU R8, [R1+0x5a54] ;  /* 0x005a540001087983 */ /* 0x000ea80000300800 */
[----:B------:R-:W2:Y:S01]  /*182980*/  LDL.LU R70, [R1+0x56d0] ;  /* 0x0056d00001467983 */ /* 0x000ea20000300800 */
[----:B------:R-:W-:-:S03]  /*182990*/  IADD3 R240, P2, R240, R3, RZ ;  /* 0x00000003f0f07210 */ /* 0x000fc60007f5e0ff */
[----:B------:R-:W2:Y:S01]  /*1829a0*/  LDL.LU R68, [R1+0x56d8] ;  /* 0x0056d80001447983 */ /* 0x000ea20000300800 */
[----:B------:R-:W-:-:S03]  /*1829b0*/  IADD3.X R241, R241, R0, RZ, P2, !PT ;  /* 0x00000000f1f17210 */ /* 0x000fc600017fe4ff */
[----:B------:R-:W2:Y:S04]  /*1829c0*/  LDL.LU R65, [R1+0x56e4] ;  /* 0x0056e40001417983 */ /* 0x000ea80000300800 */
[----:B------:R-:W2:Y:S01]  /*1829d0*/  LDL.LU R63, [R1+0x56ec] ;  /* 0x0056ec00013f7983 */ /* 0x000ea20000300800 */
[----:B------:R-:W-:-:S03]  /*1829e0*/  IMAD.X R13, R13, 0x1, R0, P4 ;  /* 0x000000010d0d7824 */ /* 0x000fc600020e0600 */
[----:B------:R-:W-:Y:S01]  /*1829f0*/  STL [R1+0x564c], R240 ;  /* 0x00564cf001007387 */ /* 0x000fe20000100800 */
[----:B------:R-:W-:-:S03]  /*182a00*/  IADD3 R4, P4, R4, R3, RZ ;  /* 0x0000000304047210 */ /* 0x000fc60007f9e0ff */
[----:B------:R-:W-:Y:S04]  /*182a10*/  STL [R1+0x5648], R241 ;  /* 0x005648f101007387 */ /* 0x000fe80000100800 */
[----:B------:R-:W-:Y:S04]  /*182a20*/  STL.64 [R1+0x87b0], R240 ;  /* 0x0087b0f001007387 */ /* 0x000fe80000100a00 */
[----:B------:R-:W-:Y:S01]  /*182a30*/  STL [R1+0x5970], R13 ;  /* 0x0059700d01007387 */ /* 0x000fe20000100800 */
[----:B------:R-:W-:-:S05]  /*182a40*/  IADD3 R69, P2, R69, R3, RZ ;  /* 0x0000000345457210 */ /* 0x000fca0007f5e0ff */
[----:B------:R-:W-:Y:S04]  /*182a50*/  STL [R1+0x56d4], R69 ;  /* 0x0056d44501007387 */ /* 0x000fe80000100800 */
[----:B------:R-:W-:Y:S04]  /*182a60*/  STL [R1+0x597c], R4 ;  /* 0x00597c0401007387 */ /* 0x000fe80000100800 */
[----:B------:R-:W2:Y:S04]  /*182a70*/  LDL.LU R22, [R1+0x5988] ;  /* 0x0059880001167983 */ /* 0x000ea80000300800 */
[----:B------:R-:W2:Y:S01]  /*182a80*/  LDL.LU R66, [R1+0x56e0] ;  /* 0x0056e00001427983 */ /* 0x000ea20000300800 */
[----:B------:R-:W-:Y:S01]  /*182a90*/  IMAD.X R11, R11, 0x1, R0, P4 ;  /* 0x000000010b0b7824 */ /* 0x000fe200020e0600 */
[----:B------:R-:W-:-:S02]  /*182aa0*/  IADD3 R10, P4, R10, R3, RZ ;  /* 0x000000030a0a7210 */ /* 0x000fc40007f9e0ff */
[----:B------:R-:W2:Y:S01]  /*182ab0*/  LDL.LU R64, [R1+0x56e8] ;  /* 0x0056e80001407983 */ /* 0x000ea20000300800 */
[----:B-1----:R-:W-:Y:S01]  /*182ac0*/  IMAD.MOV.U32 R7, RZ, RZ, R15 ;  /* 0x000000ffff077224 */ /* 0x002fe200078e000f */
[----:B------:R-:W-:-:S05]  /*182ad0*/  MOV R6, R14 ;  /* 0x0000000e00067202 */ /* 0x000fca0000000f00 */
[----:B------:R1:W-:Y:S02]  /*182ae0*/  LDGSTS.E [R5+0x19780], [R6.64], P0 ;  /* 0x1978000006057fae */ /* 0x0003e40008121844 */
[----:B-1----:R-:W-:Y:S01]  /*182af0*/  MOV R6, R9 ;  /* 0x0000000900067202 */ /* 0x002fe20000000f00 */
[----:B------:R-:W-:-:S05]  /*182b00*/  IMAD.MOV.U32 R7, RZ, RZ, R13 ;  /* 0x000000ffff077224 */ /* 0x000fca00078e000d */
[----:B------:R1:W-:Y:S02]  /*182b10*/  LDGSTS.E [R5+0x1a600], [R6.64], P5 ;  /* 0x1a60000006057fae */ /* 0x0003e4000a921844 */
[----:B-1----:R-:W-:Y:S01]  /*182b20*/  IMAD.MOV.U32 R7, RZ, RZ, R11 ;  /* 0x000000ffff077224 */ /* 0x002fe200078e000b */
[----:B------:R-:W-:-:S05]  /*182b30*/  MOV R6, R4 ;  /* 0x0000000400067202 */ /* 0x000fca0000000f00 */
[----:B------:R1:W-:Y:S01]  /*182b40*/  LDGSTS.E [R5+0x1a680], [R6.64], P3 ;  /* 0x1a68000006057fae */ /* 0x0003e20009921844 */
[----:B--2---:R-:W-:-:S05]  /*182b50*/  IADD3.X R70, R70, R0, RZ, P2, !PT ;  /* 0x0000000046467210 */ /* 0x004fca00017fe4ff */
[----:B------:R-:W-:Y:S04]  /*182b60*/  STL [R1+0x56d0], R70 ;  /* 0x0056d04601007387 */ /* 0x000fe80000100800 */
[----:B------:R-:W-:Y:S04]  /*182b70*/  STL.64 [R1+0x87b8], R70 ;  /* 0x0087b84601007387 */ /* 0x000fe80000100a00 */
[----:B------:R2:W-:Y:S04]  /*182b80*/  STL [R1+0x5978], R11 ;  /* 0x0059780b01007387 */ /* 0x0005e80000100800 */
[----:B------:R1:W-:Y:S04]  /*182b90*/  STL [R1+0x5984], R10 ;  /* 0x0059840a01007387 */ /* 0x0003e80000100800 */
[----:B------:R-:W3:Y:S01]  /*182ba0*/  LDL.LU R15, [R1+0x56f4] ;  /* 0x0056f400010f7983 */ /* 0x000ee20000300800 */
[----:B------:R-:W-:Y:S01]  /*182bb0*/  IADD3 R67, P2, R67, R3, RZ ;  /* 0x0000000343437210 */ /* 0x000fe20007f5e0ff */
[----:B----4-:R-:W-:-:S02]  /*182bc0*/  IMAD.X R12, R12, 0x1, R0, P4 ;  /* 0x000000010c0c7824 */ /* 0x010fc400020e0600 */
[----:B------:R-:W4:Y:S01]  /*182bd0*/  LDL.LU R17, [R1+0x5a50] ;  /* 0x005a500001117983 */ /* 0x000f220000300800 */
[----:B--2---:R-:W-:Y:S02]  /*182be0*/  IADD3.X R68, R68, R0, RZ, P2, !PT ;  /* 0x0000000044447210 */ /* 0x004fe400017fe4ff */
[-C--:B------:R-:W-:Y:S01]  /*182bf0*/  IADD3 R19, P4, R19, R3.reuse, RZ ;  /* 0x0000000313137210 */ /* 0x080fe20007f9e0ff */
[----:B------:R-:W2:Y:S01]  /*182c00*/  LDL.LU R9, [R1+0x5a5c] ;  /* 0x005a5c0001097983 */ /* 0x000ea20000300800 */
[----:B------:R-:W-:-:S03]  /*182c10*/  IADD3 R65, P2, R65, R3, RZ ;  /* 0x0000000341417210 */ /* 0x000fc60007f5e0ff */
[----:B------:R-:W-:Y:S04]  /*182c20*/  STL [R1+0x56dc], R67 ;  /* 0x0056dc4301007387 */ /* 0x000fe80000100800 */
[----:B------:R-:W-:Y:S04]  /*182c30*/  STL [R1+0x56d8], R68 ;  /* 0x0056d84401007387 */ /* 0x000fe80000100800 */
[----:B------:R-:W-:Y:S04]  /*182c40*/  STL.64 [R1+0x87c0], R68 ;  /* 0x0087c04401007387 */ /* 0x000fe80000100a00 */
[----:B------:R1:W-:Y:S04]  /*182c50*/  STL [R1+0x5980], R12 ;  /* 0x0059800c01007387 */ /* 0x0003e80000100800 */
[----:B------:R-:W-:Y:S04]  /*182c60*/  STL [R1+0x598c], R19 ;  /* 0x00598c1301007387 */ /* 0x000fe80000100800 */
[----:B------:R-:W2:Y:S04]  /*182c70*/  LDL.LU R20, [R1+0x56f0] ;  /* 0x0056f00001147983 */ /* 0x000ea80000300800 */
[----:B------:R-:W2:Y:S04]  /*182c80*/  LDL.LU R14, [R1+0x56fc] ;  /* 0x0056fc00010e7983 */ /* 0x000ea80000300800 */
[----:B------:R-:W2:Y:S04]  /*182c90*/  LDL.LU R11, [R1+0x5a58] ;  /* 0x005a5800010b7983 */ /* 0x000ea80000300800 */
[----:B------:R-:W2:Y:S04]  /*182ca0*/  LDL.LU R4, [R1+0x5a64] ;  /* 0x005a640001047983 */ /* 0x000ea80000300800 */
[----:B------:R-:W2:Y:S04]  /*182cb0*/  LDL.LU R16, [R1+0x5a6c] ;  /* 0x005a6c0001107983 */ /* 0x000ea80000300800 */
[----:B------:R-:W-:Y:S01]  /*182cc0*/  STL [R1+0x56e4], R65 ;  /* 0x0056e44101007387 */ /* 0x000fe20000100800 */
[----:B------:R-:W-:Y:S01]  /*182cd0*/  IMAD.X R22, R22, 0x1, R0, P4 ;  /* 0x0000000116167824 */ /* 0x000fe200020e0600 */
[----:B------:R-:W-:-:S02]  /*182ce0*/  IADD3 R8, P4, R8, R3, RZ ;  /* 0x0000000308087210 */ /* 0x000fc40007f9e0ff */
[----:B------:R-:W-:-:S05]  /*182cf0*/  IADD3.X R66, R66, R0, RZ, P2, !PT ;  /* 0x0000000042427210 */ /* 0x000fca00017fe4ff */
[----:B------:R-:W-:Y:S04]  /*182d00*/  STL [R1+0x56e0], R66 ;  /* 0x0056e04201007387 */ /* 0x000fe80000100800 */
[----:B------:R-:W-:Y:S04]  /*182d10*/  STL.64 [R1+0x87c8], R66 ;  /* 0x0087c84201007387 */ /* 0x000fe80000100a00 */
[----:B------:R-:W-:Y:S04]  /*182d20*/  STL [R1+0x5988], R22 ;  /* 0x0059881601007387 */ /* 0x000fe80000100800 */
[----:B------:R-:W-:Y:S04]  /*182d30*/  STL [R1+0x5a54], R8 ;  /* 0x005a540801007387 */ /* 0x000fe80000100800 */
[----:B------:R-:W2:Y:S01]  /*182d40*/  LDL.LU R13, [R1+0x56f8] ;  /* 0x0056f800010d7983 */ /* 0x000ea20000300800 */
[----:B------:R-:W-:-:S02]  /*182d50*/  IADD3 R63, P2, R63, R3, RZ ;  /* 0x000000033f3f7210 */ /* 0x000fc40007f5e0ff */
[----:B-1----:R-:W-:Y:S02]  /*182d60*/  MOV R6, R10 ;  /* 0x0000000a00067202 */ /* 0x002fe40000000f00 */
[----:B------:R-:W2:Y:S01]  /*182d70*/  LDL.LU R10, [R1+0x5704] ;  /* 0x00570400010a7983 */ /* 0x000ea20000300800 */
[----:B------:R-:W-:Y:S01]  /*182d80*/  IADD3.X R64, R64, R0, RZ, P2, !PT ;  /* 0x0000000040407210 */ /* 0x000fe200017fe4ff */
[----:B------:R-:W-:Y:S02]  /*182d90*/  IMAD.MOV.U32 R7, RZ, RZ, R12 ;  /* 0x000000ffff077224 */ /* 0x000fe400078e000c */
[----:B------:R-:W2:Y:S04]  /*182da0*/  LDL.LU R12, [R1+0x5a60] ;  /* 0x005a6000010c7983 */ /* 0x000ea80000300800 */
[----:B------:R-:W2:Y:S04]  /*182db0*/  LDL.LU R21, [R1+0x5b34] ;  /* 0x005b340001157983 */ /* 0x000ea80000300800 */
[----:B------:R-:W-:Y:S04]  /*182dc0*/  STL [R1+0x56ec], R63 ;  /* 0x0056ec3f01007387 */ /* 0x000fe80000100800 */
[----:B------:R-:W2:Y:S04]  /*182dd0*/  LDL.LU R18, [R1+0x5700] ;  /* 0x0057000001127983 */ /* 0x000ea80000300800 */
[----:B------:R1:W-:Y:S02]  /*182de0*/  LDGSTS.E [R5+0x1a700], [R6.64], P1 ;  /* 0x1a70000006057fae */ /* 0x0003e40008921844 */
[----:B-1----:R-:W-:Y:S01]  /*182df0*/  MOV R6, R19 ;  /* 0x0000001300067202 */ /* 0x002fe20000000f00 */
[----:B------:R-:W-:-:S05]  /*182e00*/  IMAD.MOV.U32 R7, RZ, RZ, R22 ;  /* 0x000000ffff077224 */ /* 0x000fca00078e0016 */
[----:B------:R1:W-:Y:S02]  /*182e10*/  LDGSTS.E [R5+0x1a780], [R6.64], P0 ;  /* 0x1a78000006057fae */ /* 0x0003e40008121844 */
[----:B-1----:R-:W-:Y:S02]  /*182e20*/  MOV R6, R8 ;  /* 0x0000000800067202 */ /* 0x002fe40000000f00 */
[----:B---3--:R-:W-:-:S05]  /*182e30*/  IADD3 R15, P2, R15, R3, RZ ;  /* 0x000000030f0f7210 */ /* 0x008fca0007f5e0ff */
[----:B------:R1:W-:Y:S04]  /*182e40*/  STL [R1+0x56f4], R15 ;  /* 0x0056f40f01007387 */ /* 0x0003e80000100800 */
[----:B-1----:R-:W3:Y:S04]  /*182e50*/  LDL.LU R15, [R1+0x570c] ;  /* 0x00570c00010f7983 */ /* 0x002ee80000300800 */
[----:B------:R-:W3:Y:S01]  /*182e60*/  LDL.LU R23, [R1+0x5a68] ;  /* 0x005a680001177983 */ /* 0x000ee20000300800 */
[----:B----4-:R-:W-:Y:S01]  /*182e70*/  IMAD.X R17, R17, 0x1, R0, P4 ;  /* 0x0000000111117824 */ /* 0x010fe200020e0600 */
[----:B--2---:R-:W-:-:S02]  /*182e80*/  IADD3 R9, P4, R9, R3, RZ ;  /* 0x0000000309097210 */ /* 0x004fc40007f9e0ff */
[----:B------:R-:W-:Y:S04]  /*182e90*/  STL [R1+0x56e8], R64 ;  /* 0x0056e84001007387 */ /* 0x000fe80000100800 */
[----:B------:R-:W-:Y:S04]  /*182ea0*/  STL.64 [R1+0x87d0], R64 ;  /* 0x0087d04001007387 */ /* 0x000fe80000100a00 */
[----:B------:R-:W-:Y:S01]  /*182eb0*/  STL [R1+0x5a50], R17 ;  /* 0x005a501101007387 */ /* 0x000fe20000100800 */
[----:B------:R-:W-:-:S03]  /*182ec0*/  IADD3.X R20, R20, R0, RZ, P2, !PT ;  /* 0x0000000014147210 */ /* 0x000fc600017fe4ff */
[----:B------:R-:W-:Y:S01]  /*182ed0*/  STL [R1+0x5a5c], R9 ;  /* 0x005a5c0901007387 */ /* 0x000fe20000100800 */
[----:B------:R-:W-:-:S03]  /*182ee0*/  IADD3 R14, P2, R14, R3, RZ ;  /* 0x000000030e0e7210 */ /* 0x000fc60007f5e0ff */
[----:B------:R-:W2:Y:S01]  /*182ef0*/  LDL.LU R19, [R1+0x5b3c] ;  /* 0x005b3c0001137983 */ /* 0x000ea20000300800 */
[----:B------:R-:W-:-:S03]  /*182f00*/  IMAD.X R11, R11, 0x1, R0, P4 ;  /* 0x000000010b0b7824 */ /* 0x000fc600020e0600 */
[----:B------:R-:W4:Y:S01]  /*182f10*/  LDL.LU R25, [R1+0x5708] ;  /* 0x0057080001197983 */ /* 0x000f220000300800 */
[----:B------:R-:W-:-:S03]  /*182f20*/  IADD3 R4, P4, R4, R3, RZ ;  /* 0x0000000304047210 */ /* 0x000fc60007f9e0ff */
[----:B------:R-:W2:Y:S04]  /*182f30*/  LDL.LU R24, [R1+0x5714] ;  /* 0x0057140001187983 */ /* 0x000ea80000300800 */
[----:B------:R-:W-:Y:S04]  /*182f40*/  STL [R1+0x56f0], R20 ;  /* 0x0056f01401007387 */ /* 0x000fe80000100800 */
[----:B------:R-:W2:Y:S04]  /*182f50*/  LDL.LU R22, [R1+0x5b30] ;  /* 0x005b300001167983 */ /* 0x000ea80000300800 */
[----:B------:R1:W-:Y:S04]  /*182f60*/  STL [R1+0x56fc], R14 ;  /* 0x0056fc0e01007387 */ /* 0x0003e80000100800 */
[----:B-1----:R-:W2:Y:S04]  /*182f70*/  LDL.LU R14, [R1+0x5b44] ;  /* 0x005b4400010e7983 */ /* 0x002ea80000300800 */
[----:B------:R-:W2:Y:S04]  /*182f80*/  LDL.LU R8, [R1+0x5710] ;  /* 0x0057100001087983 */ /* 0x000ea80000300800 */
[----:B------:R-:W-:Y:S01]  /*182f90*/  STL [R1+0x5a58], R11 ;  /* 0x005a580b01007387 */ /* 0x000fe20000100800 */
[----:B------:R-:W-:-:S03]  /*182fa0*/  IADD3.X R13, R13, R0, RZ, P2, !PT ;  /* 0x000000000d0d7210 */ /* 0x000fc600017fe4ff */
[----:B------:R-:W-:Y:S04]  /*182fb0*/  STL [R1+0x5a64], R4 ;  /* 0x005a640401007387 */ /* 0x000fe80000100800 */
[----:B------:R1:W-:Y:S04]  /*182fc0*/  STL [R1+0x56f8], R13 ;  /* 0x0056f80d01007387 */ /* 0x0003e80000100800 */
[----:B-1----:R-:W2:Y:S01]  /*182fd0*/  LDL.LU R13, [R1+0x571c] ;  /* 0x00571c00010d7983 */ /* 0x002ea20000300800 */
[----:B------:R-:W-:Y:S01]  /*182fe0*/  IMAD.MOV.U32 R7, RZ, RZ, R17 ;  /* 0x000000ffff077224 */ /* 0x000fe200078e0011 */
[-C--:B------:R-:W-:Y:S01]  /*182ff0*/  IADD3 R10, P2, R10, R3.reuse, RZ ;  /* 0x000000030a0a7210 */ /* 0x080fe20007f5e0ff */
[----:B------:R-:W-:Y:S01]  /*183000*/  IMAD.X R12, R12, 0x1, R0, P4 ;  /* 0x000000010c0c7824 */ /* 0x000fe200020e0600 */
[----:B------:R-:W2:Y:S01]  /*183010*/  LDL.LU R20, [R1+0x5b38] ;  /* 0x005b380001147983 */ /* 0x000ea20000300800 */
[----:B------:R-:W-:-:S03]  /*183020*/  IADD3 R16, P4, R16, R3, RZ ;  /* 0x0000000310107210 */ /* 0x000fc60007f9e0ff */
[----:B------:R1:W-:Y:S01]  /*183030*/  LDGSTS.E [R5+0x1b600], [R6.64], P5 ;  /* 0x1b60000006057fae */ /* 0x0003e2000a921844 */
[----:B------:R-:W-:-:S03]  /*183040*/  IADD3.X R18, R18, R0, RZ, P2, !PT ;  /* 0x0000000012127210 */ /* 0x000fc600017fe4ff */
[----:B------:R1:W-:Y:S02]  /*183050*/  STL [R1+0x5704], R10 ;  /* 0x0057040a01007387 */ /* 0x0003e40000100800 */
[----:B-1----:R-:W-:Y:S02]  /*183060*/  IMAD.MOV.U32 R7, RZ, RZ, R11 ;  /* 0x000000ffff077224 */ /* 0x002fe400078e000b */
[----:B------:R-:W2:Y:S01]  /*183070*/  LDL.LU R10, [R1+0x5b4c] ;  /* 0x005b4c00010a7983 */ /* 0x000ea20000300800 */
[----:B------:R-:W-:-:S03]  /*183080*/  MOV R6, R9 ;  /* 0x0000000900067202 */ /* 0x000fc60000000f00 */
[----:B------:R-:W2:Y:S04]  /*183090*/  LDL.LU R11, [R1+0x5718] ;  /* 0x00571800010b7983 */ /* 0x000ea80000300800 */
[----:B------:R-:W-:Y:S04]  /*1830a0*/  STL [R1+0x5a60], R12 ;  /* 0x005a600c01007387 */ /* 0x000fe80000100800 */
[----:B------:R-:W2:Y:S04]  /*1830b0*/  LDL.LU R9, [R1+0x5724] ;  /* 0x0057240001097983 */ /* 0x000ea80000300800 */
[----:B------:R-:W-:Y:S04]  /*1830c0*/  STL [R1+0x5a6c], R16 ;  /* 0x005a6c1001007387 */ /* 0x000fe80000100800 */
[----:B------:R-:W2:Y:S04]  /*1830d0*/  LDL.LU R17, [R1+0x5b40] ;  /* 0x005b400001117983 */ /* 0x000ea80000300800 */
[----:B------:R1:W-:Y:S04]  /*1830e0*/  STL [R1+0x5700], R18 ;  /* 0x0057001201007387 */ /* 0x0003e80000100800 */
[----:B------:R1:W-:Y:S02]  /*1830f0*/  LDGSTS.E [R5+0x1b680], [R6.64], P3 ;  /* 0x1b68000006057fae */ /* 0x0003e40009921844 */
[----:B-1----:R-:W-:Y:S01]  /*183100*/  IMAD.MOV.U32 R7, RZ, RZ, R12 ;  /* 0x000000ffff077224 */ /* 0x002fe200078e000c */
[----:B------:R-:W-:-:S05]  /*183110*/  MOV R6, R4 ;  /* 0x0000000400067202 */ /* 0x000fca0000000f00 */
[----:B------:R1:W-:Y:S02]  /*183120*/  LDGSTS.E [R5+0x1b700], [R6.64], P1 ;  /* 0x1b70000006057fae */ /* 0x0003e40008921844 */
[----:B-1----:R-:W-:Y:S02]  /*183130*/  MOV R6, R16 ;  /* 0x0000001000067202 */ /* 0x002fe40000000f00 */
[----:B---3--:R-:W-:Y:S01]  /*183140*/  IADD3 R15, P2, R15, R3, RZ ;  /* 0x000000030f0f7210 */ /* 0x008fe20007f5e0ff */
[----:B------:R-:W-:-:S04]  /*183150*/  IMAD.X R23, R23, 0x1, R0, P4 ;  /* 0x0000000117177824 */ /* 0x000fc800020e0600 */
[----:B------:R1:W-:Y:S01]  /*183160*/  STL [R1+0x570c], R15 ;  /* 0x00570c0f01007387 */ /* 0x0003e20000100800 */
[----:B------:R-:W-:-:S03]  /*183170*/  IADD3 R21, P4, R21, R3, RZ ;  /* 0x0000000315157210 */ /* 0x000fc60007f9e0ff */
[----:B------:R-:W3:Y:S04]  /*183180*/  LDL.LU R18, [R1+0x5720] ;  /* 0x0057200001127983 */ /* 0x000ee80000300800 */
[----:B------:R-:W-:Y:S04]  /*183190*/  STL [R1+0x5a68], R23 ;  /* 0x005a681701007387 */ /* 0x000fe80000100800 */
[----:B------:R-:W3:Y:S04]  /*1831a0*/  LDL.LU R12, [R1+0x572c] ;  /* 0x00572c00010c7983 */ /* 0x000ee80000300800 */
[----:B------:R-:W-:Y:S04]  /*1831b0*/  STL [R1+0x5b34], R21 ;  /* 0x005b341501007387 */ /* 0x000fe80000100800 */
[----:B-1----:R-:W3:Y:S01]  /*1831c0*/  LDL.LU R15, [R1+0x5b48] ;  /* 0x005b4800010f7983 */ /* 0x002ee20000300800 */
[----:B----4-:R-:W-:-:S03]  /*1831d0*/  IADD3.X R25, R25, R0, RZ, P2, !PT ;  /* 0x0000000019197210 */ /* 0x010fc600017fe4ff */
[----:B------:R-:W4:Y:S01]  /*1831e0*/  LDL.LU R4, [R1+0x5c54] ;  /* 0x005c540001047983 */ /* 0x000f220000300800 */
[----:B--2---:R-:W-:-:S03]  /*1831f0*/  IADD3 R24, P2, R24, R3, RZ ;  /* 0x0000000318187210 */ /* 0x004fc60007f5e0ff */
[----:B------:R-:W-:Y:S01]  /*183200*/  STL [R1+0x5708], R25 ;  /* 0x0057081901007387 */ /* 0x000fe20000100800 */
[----:B------:R-:W-:Y:S01]  /*183210*/  IMAD.X R22, R22, 0x1, R0, P4 ;  /* 0x0000000116167824 */ /* 0x000fe200020e0600 */
[----:B------:R-:W-:Y:S02]  /*183220*/  IADD3 R19, P4, R19, R3, RZ ;  /* 0x0000000313137210 */ /* 0x000fe40007f9e0ff */
[----:B------:R-:W-:Y:S04]  /*183230*/  STL [R1+0x5714], R24 ;  /* 0x0057141801007387 */ /* 0x000fe80000100800 */
[----:B------:R-:W-:Y:S04]  /*183240*/  STL [R1+0x5b30], R22 ;  /* 0x005b301601007387 */ /* 0x000fe80000100800 */
[----:B------:R-:W-:Y:S01]  /*183250*/  STL [R1+0x5b3c], R19 ;  /* 0x005b3c1301007387 */ /* 0x000fe20000100800 */
[----:B------:R-:W-:-:S05]  /*183260*/  IADD3.X R8, R8, R0, RZ, P2, !PT ;  /* 0x0000000008087210 */ /* 0x000fca00017fe4ff */
[----:B------:R1:W-:Y:S04]  /*183270*/  STL [R1+0x5710], R8 ;  /* 0x0057100801007387 */ /* 0x0003e80000100800 */
[----:B-1----:R-:W2:Y:S04]  /*183280*/  LDL.LU R8, [R1+0x5c5c] ;  /* 0x005c5c0001087983 */ /* 0x002ea80000300800 */
[----:B------:R-:W2:Y:S01]  /*183290*/  LDL.LU R16, [R1+0x5728] ;  /* 0x0057280001107983 */ /* 0x000ea20000300800 */
[----:B------:R-:W-:-:S05]  /*1832a0*/  IADD3 R13, P2, R13, R3, RZ ;  /* 0x000000030d0d7210 */ /* 0x000fca0007f5e0ff */
[----:B------:R1:W-:Y:S04]  /*1832b0*/  STL [R1+0x571c], R13 ;  /* 0x00571c0d01007387 */ /* 0x0003e80000100800 */
[----:B-1----:R-:W2:Y:S04]  /*1832c0*/  LDL.LU R13, [R1+0x5c50] ;  /* 0x005c5000010d7983 */ /* 0x002ea80000300800 */
[----:B------:R-:W2:Y:S01]  /*1832d0*/  LDL.LU R238, [R1+0x5734] ;  /* 0x0057340001ee7983 */ /* 0x000ea20000300800 */
[----:B------:R-:W-:Y:S02]  /*1832e0*/  IMAD.MOV.U32 R7, RZ, RZ, R23 ;  /* 0x000000ffff077224 */ /* 0x000fe400078e0017 */
[----:B------:R-:W-:Y:S01]  /*1832f0*/  IMAD.X R20, R20, 0x1, R0, P4 ;  /* 0x0000000114147824 */ /* 0x000fe200020e0600 */
[----:B------:R-:W-:-:S02]  /*183300*/  IADD3 R14, P4, R14, R3, RZ ;  /* 0x000000030e0e7210 */ /* 0x000fc40007f9e0ff */
[----:B------:R1:W-:Y:S01]  /*183310*/  LDGSTS.E [R5+0x1b780], [R6.64], P0 ;  /* 0x1b78000006057fae */ /* 0x0003e20008121844 */
[----:B------:R-:W-:-:S03]  /*183320*/  IADD3.X R11, R11, R0, RZ, P2, !PT ;  /* 0x000000000b0b7210 */ /* 0x000fc600017fe4ff */
[----:B------:R-:W-:Y:S01]  /*183330*/  STL [R1+0x5b38], R20 ;  /* 0x005b381401007387 */ /* 0x000fe20000100800 */
[----:B------:R-:W-:-:S03]  /*183340*/  IADD3 R9, P2, R9, R3, RZ ;  /* 0x0000000309097210 */ /* 0x000fc60007f5e0ff */
[----:B------:R-:W-:Y:S01]  /*183350*/  STL [R1+0x5b44], R14 ;  /* 0x005b440e01007387 */ /* 0x000fe20000100800 */
[----:B-1----:R-:W-:Y:S01]  /*183360*/  MOV R6, R21 ;  /* 0x0000001500067202 */ /* 0x002fe20000000f00 */
[----:B------:R-:W-:Y:S02]  /*183370*/  IMAD.MOV.U32 R7, RZ, RZ, R22 ;  /* 0x000000ffff077224 */ /* 0x000fe400078e0016 */
[----:B------:R1:W-:Y:S01]  /*183380*/  STL [R1+0x5718], R11 ;  /* 0x0057180b01007387 */ /* 0x0003e20000100800 */
[----:B------:R-:W-:Y:S01]  /*183390*/  IMAD.X R17, R17, 0x1, R0, P4 ;  /* 0x0000000111117824 */ /* 0x000fe200020e0600 */
[----:B------:R-:W-:Y:S02]  /*1833a0*/  IADD3 R10, P4, R10, R3, RZ ;  /* 0x000000030a0a7210 */ /* 0x000fe40007f9e0ff */
[----:B------:R1:W-:Y:S04]  /*1833b0*/  LDGSTS.E [R5+0x1c600], [R6.64], P5 ;  /* 0x1c60000006057fae */ /* 0x0003e8000a921844 */
[----:B-1----:R-:W2:Y:S04]  /*1833c0*/  LDL.LU R11, [R1+0x5c58] ;  /* 0x005c5800010b7983 */ /* 0x002ea80000300800 */
[----:B------:R1:W-:Y:S01]  /*1833d0*/  STL [R1+0x5724], R9 ;  /* 0x0057240901007387 */ /* 0x0003e20000100800 */
[----:B------:R-:W-:Y:S01]  /*1833e0*/  MOV R6, R19 ;  /* 0x0000001300067202 */ /* 0x000fe20000000f00 */
[----:B------:R-:W-:-:S05]  /*1833f0*/  IMAD.MOV.U32 R7, RZ, RZ, R20 ;  /* 0x000000ffff077224 */ /* 0x000fca00078e0014 */
[----:B------:R1:W-:Y:S04]  /*183400*/  LDGSTS.E [R5+0x1c680], [R6.64], P3 ;  /* 0x1c68000006057fae */ /* 0x0003e80009921844 */
[----:B-1----:R-:W2:Y:S04]  /*183410*/  LDL.LU R9, [R1+0x5c64] ;  /* 0x005c640001097983 */ /* 0x002ea80000300800 */
[----:B------:R-:W2:Y:S04]  /*183420*/  LDL.LU R239, [R1+0x5730] ;  /* 0x0057300001ef7983 */ /* 0x000ea80000300800 */
[----:B------:R-:W-:Y:S04]  /*183430*/  STL [R1+0x5b40], R17 ;  /* 0x005b401101007387 */ /* 0x000fe80000100800 */
[----:B------:R-:W2:Y:S01]  /*183440*/  LDL.LU R236, [R1+0x573c] ;  /* 0x00573c0001ec7983 */ /* 0x000ea20000300800 */
[----:B------:R-:W-:-:S03]  /*183450*/  MOV R6, R14 ;  /* 0x0000000e00067202 */ /* 0x000fc60000000f00 */
[----:B------:R-:W-:Y:S01]  /*183460*/  STL [R1+0x5b4c], R10 ;  /* 0x005b4c0a01007387 */ /* 0x000fe20000100800 */
[----:B------:R-:W-:-:S05]  /*183470*/  IMAD.MOV.U32 R7, RZ, RZ, R17 ;  /* 0x000000ffff077224 */ /* 0x000fca00078e0011 */
[----:B------:R1:W-:Y:S02]  /*183480*/  LDGSTS.E [R5+0x1c700], [R6.64], P1 ;  /* 0x1c70000006057fae */ /* 0x0003e40008921844 */
[----:B-1----:R-:W-:Y:S02]  /*183490*/  MOV R6, R10 ;  /* 0x0000000a00067202 */ /* 0x002fe40000000f00 */
[----:B---3--:R-:W-:Y:S02]  /*1834a0*/  IADD3.X R18, R18, R0, RZ, P2, !PT ;  /* 0x0000000012127210 */ /* 0x008fe400017fe4ff */
[----:B------:R-:W-:-:S05]  /*1834b0*/  IADD3 R12, P2, R12, R3, RZ ;  /* 0x000000030c0c7210 */ /* 0x000fca0007f5e0ff */
[----:B------:R1:W-:Y:S01]  /*1834c0*/  STL [R1+0x572c], R12 ;  /* 0x00572c0c01007387 */ /* 0x0003e20000100800 */
[----:B------:R-:W-:-:S03]  /*1834d0*/  IMAD.X R15, R15, 0x1, R0, P4 ;  /* 0x000000010f0f7824 */ /* 0x000fc600020e0600 */
[----:B-1----:R-:W3:Y:S04]  /*1834e0*/  LDL.LU R12, [R1+0x5c6c] ;  /* 0x005c6c00010c7983 */ /* 0x002ee80000300800 */
[----:B------:R-:W-:Y:S04]  /*1834f0*/  STL [R1+0x5720], R18 ;  /* 0x0057201201007387 */ /* 0x000fe80000100800 */
[----:B------:R-:W3:Y:S04]  /*183500*/  LDL.LU R14, [R1+0x5c60] ;  /* 0x005c6000010e7983 */ /* 0x000ee80000300800 */
[----:B------:R1:W-:Y:S04]  /*183510*/  STL [R1+0x5b48], R15 ;  /* 0x005b480f01007387 */ /* 0x0003e80000100800 */
[----:B------:R-:W3:Y:S01]  /*183520*/  LDL.LU R237, [R1+0x5738] ;  /* 0x0057380001ed7983 */ /* 0x000ee20000300800 */
[----:B----4-:R-:W-:Y:S01]  /*183530*/  IADD3 R4, P4, R4, R3, RZ ;  /* 0x0000000304047210 */ /* 0x010fe20007f9e0ff */
[----:B------:R-:W-:-:S04]  /*183540*/  IMAD.MOV.U32 R7, RZ, RZ, R15 ;  /* 0x000000ffff077224 */ /* 0x000fc800078e000f */
[----:B------:R-:W-:Y:S04]  /*183550*/  STL [R1+0x5c54], R4 ;  /* 0x005c540401007387 */ /* 0x000fe80000100800 */
[----:B------:R-:W4:Y:S04]  /*183560*/  LDL.LU R234, [R1+0x5744] ;  /* 0x0057440001ea7983 */ /* 0x000f280000300800 */
[----:B------:R-:W4:Y:S04]  /*183570*/  LDL.LU R232, [R1+0x574c] ;  /* 0x00574c0001e87983 */ /* 0x000f280000300800 */
[----:B------:R1:W-:Y:S01]  /*183580*/  LDGSTS.E [R5+0x1c780], [R6.64], P0 ;  /* 0x1c78000006057fae */ /* 0x0003e20008121844 */
[----:B--2---:R-:W-:-:S05]  /*183590*/  IADD3.X R16, R16, R0, RZ, P2, !PT ;  /* 0x0000000010107210 */ /* 0x004fca00017fe4ff */
[----:B------:R-:W-:Y:S04]  /*1835a0*/  STL [R1+0x5728], R16 ;  /* 0x0057281001007387 */ /* 0x000fe80000100800 */
[----:B-1----:R-:W2:Y:S01]  /*1835b0*/  LDL.LU R15, [R1+0x5c68] ;  /* 0x005c6800010f7983 */ /* 0x002ea20000300800 */
[----:B------:R-:W-:Y:S01]  /*1835c0*/  IMAD.X R13, R13, 0x1, R0, P4 ;  /* 0x000000010d0d7824 */ /* 0x000fe200020e0600 */
[-C--:B------:R-:W-:Y:S02]  /*1835d0*/  IADD3 R8, P4, R8, R3.reuse, RZ ;  /* 0x0000000308087210 */ /* 0x080fe40007f9e0ff */
[----:B------:R-:W-:Y:S02]  /*1835e0*/  IADD3 R238, P2, R238, R3, RZ ;  /* 0x00000003eeee7210 */ /* 0x000fe40007f5e0ff */
[----:B------:R1:W-:Y:S04]  /*1835f0*/  STL [R1+0x5c50], R13 ;  /* 0x005c500d01007387 */ /* 0x0003e80000100800 */
[----:B------:R-:W2:Y:S04]  /*183600*/  LDL.LU R10, [R1+0x5d14] ;  /* 0x005d1400010a7983 */ /* 0x000ea80000300800 */
[----:B------:R1:W-:Y:S04]  /*183610*/  STL [R1+0x5c5c], R8 ;  /* 0x005c5c0801007387 */ /* 0x0003e80000100800 */
[----:B------:R-:W-:Y:S04]  /*183620*/  STL [R1+0x5734], R238 ;  /* 0x005734ee01007387 */ /* 0x000fe80000100800 */
[----:B------:R-:W2:Y:S04]  /*183630*/  LDL.LU R235, [R1+0x5740] ;  /* 0x0057400001eb7983 */ /* 0x000ea80000300800 */
[----:B------:R-:W2:Y:S01]  /*183640*/  LDL.LU R233, [R1+0x5748] ;  /* 0x0057480001e97983 */ /* 0x000ea20000300800 */
[----:B------:R-:W-:Y:S01]  /*183650*/  IMAD.MOV.U32 R7, RZ, RZ, R13 ;  /* 0x000000ffff077224 */ /* 0x000fe200078e000d */
        /* <DEDUP_REMOVED lines=8> */
[----:B------:R3:W-:Y:S04]  /*1836e0*/  STL [R1+0x5c58], R11 ;  /* 0x005c580b01007387 */ /* 0x0007e80000100800 */
[----:B------:R-:W-:Y:S04]  /*1836f0*/  STL [R1+0x5c64], R9 ;  /* 0x005c640901007387 */ /* 0x000fe80000100800 */
[----:B-1----:R-:W2:Y:S04]  /*183700*/  LDL.LU R13, [R1+0x5d10] ;  /* 0x005d1000010d7983 */ /* 0x002ea80000300800 */
[----:B------:R-:W2:Y:S04]  /*183710*/  LDL.LU R4, [R1+0x5d1c] ;  /* 0x005d1c0001047983 */ /* 0x000ea80000300800 */
[----:B------:R-:W-:Y:S01]  /*183720*/  STL [R1+0x573c], R236 ;  /* 0x00573cec01007387 */ /* 0x000fe20000100800 */
[----:B------:R-:W-:Y:S01]  /*183730*/  MOV R6, R8 ;  /* 0x0000000800067202 */ /* 0x000fe20000000f00 */
        /* <DEDUP_REMOVED lines=9> */
[----:B------:R3:W-:Y:S04]  /*1837d0*/  STL [R1+0x5c6c], R12 ;  /* 0x005c6c0c01007387 */ /* 0x0007e80000100800 */
[----:B------:R-:W3:Y:S04]  /*1837e0*/  LDL.LU R8, [R1+0x5d18] ;  /* 0x005d180001087983 */ /* 0x000ee80000300800 */
[----:B------:R-:W3:Y:S04]  /*1837f0*/  LDL.LU R11, [R1+0x5d24] ;  /* 0x005d2400010b7983 */ /* 0x000ee80000300800 */
[----:B------:R-:W3:Y:S01]  /*183800*/  LDL.LU R61, [R1+0x58b4] ;  /* 0x0058b400013d7983 */ /* 0x000ee20000300800 */
[----:B----4-:R-:W-:-:S03]  /*183810*/  IADD3 R234, P2, R234, R3, RZ ;  /* 0x00000003eaea7210 */ /* 0x010fc60007f5e0ff */
[----:B------:R-:W4:Y:S01]  /*183820*/  LDL.LU R59, [R1+0x58bc] ;  /* 0x0058bc00013b7983 */ /* 0x000f220000300800 */
[----:B--2---:R-:W-:-:S03]  /*183830*/  IMAD.X R15, R15, 0x1, R0, P4 ;  /* 0x000000010f0f7824 */ /* 0x004fc600020e0600 */
[----:B------:R-:W-:Y:S01]  /*183840*/  STL [R1+0x5744], R234 ;  /* 0x005744ea01007387 */ /* 0x000fe20000100800 */
[----:B------:R-:W-:-:S05]  /*183850*/  IMAD.MOV.U32 R7, RZ, RZ, R14 ;  /* 0x000000ffff077224 */ /* 0x000fca00078e000e */
[----:B------:R2:W-:Y:S01]  /*183860*/  LDGSTS.E [R5+0x1d700], [R6.64], P1 ;  /* 0x1d70000006057fae */ /* 0x0005e20008921844 */
[----:B------:R-:W-:Y:S02]  /*183870*/  IADD3 R10, P4, R10, R3, RZ ;  /* 0x000000030a0a7210 */ /* 0x000fe40007f9e0ff */
[----:B------:R-:W-:-:S05]  /*183880*/  IADD3.X R235, R235, R0, RZ, P2, !PT ;  /* 0x00000000ebeb7210 */ /* 0x000fca00017fe4ff */
[----:B------:R-:W-:Y:S04]  /*183890*/  STL [R1+0x5740], R235 ;  /* 0x005740eb01007387 */ /* 0x000fe80000100800 */
[----:B------:R-:W-:Y:S04]  /*1838a0*/  STL.64 [R1+0x87e8], R234 ;  /* 0x0087e8ea01007387 */ /* 0x000fe80000100a00 */
[----:B------:R-:W-:Y:S04]  /*1838b0*/  STL [R1+0x5c68], R15 ;  /* 0x005c680f01007387 */ /* 0x000fe80000100800 */
[----:B------:R-:W-:Y:S04]  /*1838c0*/  STL [R1+0x5d14], R10 ;  /* 0x005d140a01007387 */ /* 0x000fe80000100800 */
[----:B-1----:R-:W4:Y:S04]  /*1838d0*/  LDL.LU R14, [R1+0x5d20] ;  /* 0x005d2000010e7983 */ /* 0x002f280000300800 */
[----:B------:R-:W4:Y:S04]  /*1838e0*/  LDL.LU R9, [R1+0x5d2c] ;  /* 0x005d2c0001097983 */ /* 0x000f280000300800 */
[----:B------:R-:W4:Y:S04]  /*1838f0*/  LDL.LU R62, [R1+0x58b0] ;  /* 0x0058b000013e7983 */ /* 0x000f280000300800 */
[----:B------:R-:W4:Y:S01]  /*183900*/  LDL.LU R60, [R1+0x58b8] ;  /* 0x0058b800013c7983 */ /* 0x000f220000300800 */
[----:B------:R-:W-:-:S03]  /*183910*/  IADD3 R232, P2, R232, R3, RZ ;  /* 0x00000003e8e87210 */ /* 0x000fc60007f5e0ff */
[----:B------:R-:W4:Y:S01]  /*183920*/  LDL.LU R57, [R1+0x58c4] ;  /* 0x0058c40001397983 */ /* 0x000f220000300800 */
[----:B------:R-:W-:-:S03]  /*183930*/  IADD3.X R233, R233, R0, RZ, P2, !PT ;  /* 0x00000000e9e97210 */ /* 0x000fc600017fe4ff */
[----:B------:R-:W4:Y:S04]  /*183940*/  LDL.LU R55, [R1+0x58cc] ;  /* 0x0058cc0001377983 */ /* 0x000f280000300800 */
[----:B------:R-:W-:Y:S04]  /*183950*/  STL [R1+0x574c], R232 ;  /* 0x00574ce801007387 */ /* 0x000fe80000100800 */
[----:B------:R-:W-:Y:S01]  /*183960*/  STL [R1+0x5748], R233 ;  /* 0x005748e901007387 */ /* 0x000fe20000100800 */
[----:B------:R-:W-:-:S03]  /*183970*/  IMAD.X R13, R13, 0x1, R0, P4 ;  /* 0x000000010d0d7824 */ /* 0x000fc600020e0600 */
[----:B------:R-:W-:Y:S01]  /*183980*/  STL.64 [R1+0x87f0], R232 ;  /* 0x0087f0e801007387 */ /* 0x000fe20000100a00 */
[----:B------:R-:W-:-:S03]  /*183990*/  IADD3 R4, P4, R4, R3, RZ ;  /* 0x0000000304047210 */ /* 0x000fc60007f9e0ff */
[----:B------:R1:W-:Y:S01]  /*1839a0*/  STL [R1+0x5d10], R13 ;  /* 0x005d100d01007387 */ /* 0x0003e20000100800 */
[----:B--2---:R-:W-:Y:S01]  /*1839b0*/  MOV R6, R12 ;  /* 0x0000000c00067202 */ /* 0x004fe20000000f00 */
[----:B------:R-:W-:-:S05]  /*1839c0*/  IMAD.MOV.U32 R7, RZ, RZ, R15 ;  /* 0x000000ffff077224 */ /* 0x000fca00078e000f */
[----:B------:R2:W-:Y:S02]  /*1839d0*/  LDGSTS.E [R5+0x1d780], [R6.64], P0 ;  /* 0x1d78000006057fae */ /* 0x0005e40008121844 */
[----:B--2---:R-:W-:Y:S01]  /*1839e0*/  IMAD.MOV.U32 R7, RZ, RZ, R13 ;  /* 0x000000ffff077224 */ /* 0x004fe200078e000d */
[----:B------:R-:W-:-:S05]  /*1839f0*/  MOV R6, R10 ;  /* 0x0000000a00067202 */ /* 0x000fca0000000f00 */
[----:B------:R2:W-:Y:S02]  /*183a00*/  LDGSTS.E [R5+0x1e600], [R6.64], P5 ;  /* 0x1e60000006057fae */ /* 0x0005e4000a921844 */
[----:B--2---:R-:W-:Y:S02]  /*183a10*/  MOV R6, R4 ;  /* 0x0000000400067202 */ /* 0x004fe40000000f00 */
[----:B---3--:R-:W-:-:S05]  /*183a20*/  IADD3 R61, P2, R61, R3, RZ ;  /* 0x000000033d3d7210 */ /* 0x008fca0007f5e0ff */
[----:B------:R-:W-:Y:S04]  /*183a30*/  STL [R1+0x58b4], R61 ;  /* 0x0058b43d01007387 */ /* 0x000fe80000100800 */
[----:B------:R-:W-:Y:S04]  /*183a40*/  STL [R1+0x5d1c], R4 ;  /* 0x005d1c0401007387 */ /* 0x000fe80000100800 */
[----:B------:R-:W2:Y:S04]  /*183a50*/  LDL.LU R12, [R1+0x5d28] ;  /* 0x005d2800010c7983 */ /* 0x000ea80000300800 */
[----:B------:R-:W3:Y:S04]  /*183a60*/  LDL.LU R25, [R1+0x5dd4] ;  /* 0x005dd40001197983 */ /* 0x000ee80000300800 */
[----:B------:R-:W3:Y:S01]  /*183a70*/  LDL.LU R58, [R1+0x58c0] ;  /* 0x0058c000013a7983 */ /* 0x000ee20000300800 */
[----:B------:R-:W-:Y:S01]  /*183a80*/  IMAD.X R8, R8, 0x1, R0, P4 ;  /* 0x0000000108087824 */ /* 0x000fe200020e0600 */
[----:B------:R-:W-:-:S02]  /*183a90*/  IADD3 R11, P4, R11, R3, RZ ;  /* 0x000000030b0b7210 */ /* 0x000fc40007f9e0ff */
[----:B------:R-:W3:Y:S01]  /*183aa0*/  LDL.LU R56, [R1+0x58c8] ;  /* 0x0058c80001387983 */ /* 0x000ee20000300800 */
[----:B------:R-:W-:-:S05]  /*183ab0*/  IMAD.MOV.U32 R7, RZ, RZ, R8 ;  /* 0x000000ffff077224 */ /* 0x000fca00078e0008 */
[----:B------:R1:W-:Y:S01]  /*183ac0*/  LDGSTS.E [R5+0x1e680], [R6.64], P3 ;  /* 0x1e68000006057fae */ /* 0x0003e20009921844 */
[----:B----4-:R-:W-:Y:S02]  /*183ad0*/  IADD3.X R62, R62, R0, RZ, P2, !PT ;  /* 0x000000003e3e7210 */ /* 0x010fe400017fe4ff */
[----:B------:R-:W-:-:S03]  /*183ae0*/  IADD3 R59, P2, R59, R3, RZ ;  /* 0x000000033b3b7210 */ /* 0x000fc60007f5e0ff */
[----:B------:R-:W-:Y:S01]  /*183af0*/  STL [R1+0x58b0], R62 ;  /* 0x0058b03e01007387 */ /* 0x000fe20000100800 */
[----:B------:R-:W-:-:S03]  /*183b00*/  IADD3.X R60, R60, R0, RZ, P2, !PT ;  /* 0x000000003c3c7210 */ /* 0x000fc600017fe4ff */
[----:B------:R-:W-:Y:S01]  /*183b10*/  STL.64 [R1+0x87f8], R62 ;  /* 0x0087f83e01007387 */ /* 0x000fe20000100a00 */
[----:B------:R-:W-:-:S03]  /*183b20*/  IMAD.X R14, R14, 0x1, R0, P4 ;  /* 0x000000010e0e7824 */ /* 0x000fc600020e0600 */
[----:B------:R4:W-:Y:S01]  /*183b30*/  STL [R1+0x5d18], R8 ;  /* 0x005d180801007387 */ /* 0x0009e20000100800 */
[----:B------:R-:W-:-:S03]  /*183b40*/  IADD3 R9, P4, R9, R3, RZ ;  /* 0x0000000309097210 */ /* 0x000fc60007f9e0ff */
[----:B------:R2:W-:Y:S04]  /*183b50*/  STL [R1+0x5d24], R11 ;  /* 0x005d240b01007387 */ /* 0x0005e80000100800 */
[----:B-1----:R-:W3:Y:S04]  /*183b60*/  LDL.LU R13, [R1+0x58d4] ;  /* 0x0058d400010d7983 */ /* 0x002ee80000300800 */
[----:B------:R-:W3:Y:S04]  /*183b70*/  LDL.LU R26, [R1+0x5dd0] ;  /* 0x005dd000011a7983 */ /* 0x000ee80000300800 */
[----:B------:R-:W3:Y:S04]  /*183b80*/  LDL.LU R21, [R1+0x5ddc] ;  /* 0x005ddc0001157983 */ /* 0x000ee80000300800 */
[----:B------:R-:W-:Y:S04]  /*183b90*/  STL [R1+0x58bc], R59 ;  /* 0x0058bc3b01007387 */ /* 0x000fe80000100800 */
[----:B------:R-:W-:Y:S04]  /*183ba0*/  STL [R1+0x58b8], R60 ;  /* 0x0058b83c01007387 */ /* 0x000fe80000100800 */
[----:B------:R-:W-:Y:S04]  /*183bb0*/  STL.64 [R1+0x8800], R60 ;  /* 0x0088003c01007387 */ /* 0x000fe80000100a00 */
[----:B------:R1:W-:Y:S04]  /*183bc0*/  STL [R1+0x5d20], R14 ;  /* 0x005d200e01007387 */ /* 0x0003e80000100800 */
[----:B------:R-:W-:Y:S04]  /*183bd0*/  STL [R1+0x5d2c], R9 ;  /* 0x005d2c0901007387 */ /* 0x000fe80000100800 */
[----:B----4-:R-:W4:Y:S04]  /*183be0*/  LDL.LU R8, [R1+0x58d0] ;  /* 0x0058d00001087983 */ /* 0x010f280000300800 */
[----:B------:R-:W4:Y:S01]  /*183bf0*/  LDL.LU R4, [R1+0x58dc] ;  /* 0x0058dc0001047983 */ /* 0x000f220000300800 */
[----:B------:R-:W-:-:S03]  /*183c00*/  IADD3 R57, P2, R57, R3, RZ ;  /* 0x0000000339397210 */ /* 0x000fc60007f5e0ff */
[----:B------:R-:W4:Y:S04]  /*183c10*/  LDL.LU R22, [R1+0x5dd8] ;  /* 0x005dd80001167983 */ /* 0x000f280000300800 */
[----:B------:R-:W4:Y:S04]  /*183c20*/  LDL.LU R17, [R1+0x5de0] ;  /* 0x005de00001117983 */ /* 0x000f280000300800 */
[----:B------:R-:W4:Y:S04]  /*183c30*/  LDL.LU R16, [R1+0x5de4] ;  /* 0x005de40001107983 */ /* 0x000f280000300800 */
[----:B------:R-:W4:Y:S04]  /*183c40*/  LDL.LU R10, [R1+0x5dec] ;  /* 0x005dec00010a7983 */ /* 0x000f280000300800 */
[----:B------:R-:W-:Y:S01]  /*183c50*/  STL [R1+0x58c4], R57 ;  /* 0x0058c43901007387 */ /* 0x000fe20000100800 */
[----:B------:R-:W-:Y:S01]  /*183c60*/  MOV R6, R11 ;  /* 0x0000000b00067202 */ /* 0x000fe20000000f00 */
[----:B------:R-:W-:-:S05]  /*183c70*/  IMAD.MOV.U32 R7, RZ, RZ, R14 ;  /* 0x000000ffff077224 */ /* 0x000fca00078e000e */
[----:B------:R1:W-:Y:S02]  /*183c80*/  LDGSTS.E [R5+0x1e700], [R6.64], P1 ;  /* 0x1e70000006057fae */ /* 0x0003e40008921844 */
[----:B-1----:R-:W-:Y:S01]  /*183c90*/  MOV R6, R9 ;  /* 0x0000000900067202 */ /* 0x002fe20000000f00 */
[----:B--2---:R-:W-:Y:S01]  /*183ca0*/  IMAD.X R12, R12, 0x1, R0, P4 ;  /* 0x000000010c0c7824 */ /* 0x004fe200020e0600 */
[----:B---3--:R-:W-:Y:S02]  /*183cb0*/  IADD3 R25, P4, R25, R3, RZ ;  /* 0x0000000319197210 */ /* 0x008fe40007f9e0ff */
[----:B------:R-:W-:-:S05]  /*183cc0*/  IADD3.X R58, R58, R0, RZ, P2, !PT ;  /* 0x000000003a3a7210 */ /* 0x000fca00017fe4ff */
[----:B------:R-:W-:Y:S04]  /*183cd0*/  STL [R1+0x58c0], R58 ;  /* 0x0058c03a01007387 */ /* 0x000fe80000100800 */
[----:B------:R-:W-:Y:S04]  /*183ce0*/  STL.64 [R1+0x8808], R58 ;  /* 0x0088083a01007387 */ /* 0x000fe80000100a00 */
[----:B------:R-:W-:Y:S01]  /*183cf0*/  STL [R1+0x5d28], R12 ;  /* 0x005d280c01007387 */ /* 0x000fe20000100800 */
[----:B------:R-:W-:-:S03]  /*183d00*/  IADD3 R55, P2, R55, R3, RZ ;  /* 0x0000000337377210 */ /* 0x000fc60007f5e0ff */
[----:B------:R-:W-:Y:S04]  /*183d10*/  STL [R1+0x5dd4], R25 ;  /* 0x005dd41901007387 */ /* 0x000fe80000100800 */
[----:B------:R-:W2:Y:S04]  /*183d20*/  LDL.LU R24, [R1+0x58d8] ;  /* 0x0058d80001187983 */ /* 0x000ea80000300800 */
[----:B------:R-:W3:Y:S04]  /*183d30*/  LDL.LU R23, [R1+0x58e4] ;  /* 0x0058e40001177983 */ /* 0x000ee80000300800 */
[----:B------:R-:W3:Y:S04]  /*183d40*/  LDL.LU R11, [R1+0x5de8] ;  /* 0x005de800010b7983 */ /* 0x000ee80000300800 */
[----:B------:R-:W-:Y:S04]  /*183d50*/  STL [R1+0x58cc], R55 ;  /* 0x0058cc3701007387 */ /* 0x000fe80000100800 */
[----:B------:R-:W-:Y:S04]  /*183d60*/  STL [R1+0x8810], R55 ;  /* 0x0088103701007387 */ /* 0x000fe80000100800 */
[----:B------:R-:W3:Y:S04]  /*183d70*/  LDL.LU R20, [R1+0x58e0] ;  /* 0x0058e00001147983 */ /* 0x000ee80000300800 */
[----:B------:R-:W3:Y:S04]  /*183d80*/  LDL.LU R19, [R1+0x58ec] ;  /* 0x0058ec0001137983 */ /* 0x000ee80000300800 */
[----:B------:R-:W3:Y:S01]  /*183d90*/  LDL.LU R18, [R1+0x58f4] ;  /* 0x0058f40001127983 */ /* 0x000ee20000300800 */
[----:B------:R-:W-:Y:S01]  /*183da0*/  IADD3.X R56, R56, R0, RZ, P2, !PT ;  /* 0x0000000038387210 */ /* 0x000fe200017fe4ff */
[----:B------:R-:W-:-:S05]  /*183db0*/  IMAD.MOV.U32 R7, RZ, RZ, R12 ;  /* 0x000000ffff077224 */ /* 0x000fca00078e000c */
[----:B------:R1:W-:Y:S01]  /*183dc0*/  LDGSTS.E [R5+0x1e780], [R6.64], P0 ;  /* 0x1e78000006057fae */ /* 0x0003e20008121844 */
[----:B------:R-:W-:Y:S01]  /*183dd0*/  IADD3 R13, P2, R13, R3, RZ ;  /* 0x000000030d0d7210 */ /* 0x000fe20007f5e0ff */
[----:B------:R-:W-:-:S04]  /*183de0*/  IMAD.X R26, R26, 0x1, R0, P4 ;  /* 0x000000011a1a7824 */ /* 0x000fc800020e0600 */
[----:B------:R1:W-:Y:S01]  /*183df0*/  STL [R1+0x58d4], R13 ;  /* 0x0058d40d01007387 */ /* 0x0003e20000100800 */
[----:B------:R-:W-:-:S03]  /*183e00*/  IADD3 R21, P4, R21, R3, RZ ;  /* 0x0000000315157210 */ /* 0x000fc60007f9e0ff */
[----:B------:R-:W-:Y:S04]  /*183e10*/  STL [R1+0x58c8], R56 ;  /* 0x0058c83801007387 */ /* 0x000fe80000100800 */
[----:B------:R-:W-:Y:S04]  /*183e20*/  STL.64 [R1+0x8818], R56 ;  /* 0x0088183801007387 */ /* 0x000fe80000100a00 */
[----:B------:R-:W-:Y:S04]  /*183e30*/  STL [R1+0x5dd0], R26 ;  /* 0x005dd01a01007387 */ /* 0x000fe80000100800 */
[----:B------:R-:W-:Y:S04]  /*183e40*/  STL [R1+0x5ddc], R21 ;  /* 0x005ddc1501007387 */ /* 0x000fe80000100800 */
[----:B------:R-:W3:Y:S04]  /*183e50*/  LDL.LU R15, [R1+0x58e8] ;  /* 0x0058e800010f7983 */ /* 0x000ee80000300800 */
[----:B------:R-:W3:Y:S01]  /*183e60*/  LDL.LU R14, [R1+0x58fc] ;  /* 0x0058fc00010e7983 */ /* 0x000ee20000300800 */
[----:B----4-:R-:W-:-:S02]  /*183e70*/  IADD3.X R8, R8, R0, RZ, P2, !PT ;  /* 0x0000000008087210 */ /* 0x010fc400017fe4ff */
[----:B------:R-:W-:-:S03]  /*183e80*/  IADD3 R4, P2, R4, R3, RZ ;  /* 0x0000000304047210 */ /* 0x000fc60007f5e0ff */
[----:B------:R4:W-:Y:S04]  /*183e90*/  STL [R1+0x58d0], R8 ;  /* 0x0058d00801007387 */ /* 0x0009e80000100800 */
[----:B-1----:R-:W3:Y:S04]  /*183ea0*/  LDL.LU R13, [R1+0x58f0] ;  /* 0x0058f000010d7983 */ /* 0x002ee80000300800 */
[----:B------:R1:W-:Y:S04]  /*183eb0*/  STL [R1+0x58dc], R4 ;  /* 0x0058dc0401007387 */ /* 0x0003e80000100800 */
[----:B------:R-:W3:Y:S04]  /*183ec0*/  LDL.LU R12, [R1+0x5904] ;  /* 0x00590400010c7983 */ /* 0x000ee80000300800 */
[----:B------:R-:W3:Y:S04]  /*183ed0*/  LDL.LU R9, [R1+0x58f8] ;  /* 0x0058f80001097983 */ /* 0x000ee80000300800 */
[----:B----4-:R-:W4:Y:S04]  /*183ee0*/  LDL.LU R8, [R1+0x590c] ;  /* 0x00590c0001087983 */ /* 0x010f280000300800 */
[----:B-1----:R-:W4:Y:S01]  /*183ef0*/  LDL.LU R4, [R1+0x5900] ;  /* 0x0059000001047983 */ /* 0x002f220000300800 */
[----:B------:R-:W-:Y:S01]  /*183f00*/  IMAD.X R22, R22, 0x1, R0, P4 ;  /* 0x0000000116167824 */ /* 0x000fe200020e0600 */
[----:B------:R-:W-:-:S04]  /*183f10*/  IADD3 R16, P4, R16, R3, RZ ;  /* 0x0000000310107210 */ /* 0x000fc80007f9e0ff */
[----:B------:R-:W-:Y:S01]  /*183f20*/  STL [R1+0x5dd8], R22 ;  /* 0x005dd81601007387 */ /* 0x000fe20000100800 */
[----:B------:R-:W-:Y:S01]  /*183f30*/  IMAD.X R17, R17, 0x1, R0, P4 ;  /* 0x0000000111117824 */ /* 0x000fe200020e0600 */
[-C--:B------:R-:W-:Y:S02]  /*183f40*/  IADD3 R10, P4, R10, R3.reuse, RZ ;  /* 0x000000030a0a7210 */ /* 0x080fe40007f9e0ff */
[----:B------:R-:W-:Y:S01]  /*183f50*/  STL [R1+0x5de4], R16 ;  /* 0x005de41001007387 */ /* 0x000fe20000100800 */
[----:B--2---:R-:W-:Y:S02]  /*183f60*/  IADD3.X R24, R24, R0, RZ, P2, !PT ;  /* 0x0000000018187210 */ /* 0x004fe400017fe4ff */
[----:B---3--:R-:W-:-:S03]  /*183f70*/  IADD3 R23, P2, R23, R3, RZ ;  /* 0x0000000317177210 */ /* 0x008fc60007f5e0ff */
[----:B------:R-:W-:Y:S04]  /*183f80*/  STL [R1+0x58d8], R24 ;  /* 0x0058d81801007387 */ /* 0x000fe80000100800 */
[----:B------:R-:W-:Y:S04]  /*183f90*/  STL [R1+0x58e4], R23 ;  /* 0x0058e41701007387 */ /* 0x000fe80000100800 */
[----:B------:R-:W2:Y:S04]  /*183fa0*/  LDL.LU R230, [R1+0x5914] ;  /* 0x0059140001e67983 */ /* 0x000ea80000300800 */
[----:B------:R-:W-:Y:S01]  /*183fb0*/  STL [R1+0x5de0], R17 ;  /* 0x005de01101007387 */ /* 0x000fe20000100800 */
[----:B------:R-:W-:-:S03]  /*183fc0*/  IADD3.X R20, R20, R0, RZ, P2, !PT ;  /* 0x0000000014147210 */ /* 0x000fc600017fe4ff */
[----:B------:R-:W-:Y:S01]  /*183fd0*/  STL [R1+0x5dec], R10 ;  /* 0x005dec0a01007387 */ /* 0x000fe20000100800 */
[----:B------:R-:W-:-:S03]  /*183fe0*/  IADD3 R19, P2, R19, R3, RZ ;  /* 0x0000000313137210 */ /* 0x000fc60007f5e0ff */
[----:B------:R-:W3:Y:S04]  /*183ff0*/  LDL.LU R50, [R1+0x1a4c] ;  /* 0x001a4c0001327983 */ /* 0x000ee80000300800 */
[----:B------:R-:W3:Y:S01]  /*184000*/  LDL.LU R49, [R1+0x1a50] ;  /* 0x001a500001317983 */ /* 0x000ee20000300800 */
[----:B------:R-:W-:Y:S01]  /*184010*/  IMAD.X R11, R11, 0x1, R0, P4 ;  /* 0x000000010b0b7824 */ /* 0x000fe200020e0600 */
[----:B------:R-:W-:Y:S02]  /*184020*/  IADD3 R18, P4, R18, R3, RZ ;  /* 0x0000000312127210 */ /* 0x000fe40007f9e0ff */
[----:B------:R-:W-:Y:S04]  /*184030*/  STL [R1+0x58e0], R20 ;  /* 0x0058e01401007387 */ /* 0x000fe80000100800 */
[----:B------:R-:W-:Y:S04]  /*184040*/  STL [R1+0x58ec], R19 ;  /* 0x0058ec1301007387 */ /* 0x000fe80000100800 */
[----:B------:R-:W3:Y:S04]  /*184050*/  LDL.LU R48, [R1+0x1a54] ;  /* 0x001a540001307983 */ /* 0x000ee80000300800 */
[----:B------:R-:W3:Y:S04]  /*184060*/  LDL.LU R43, [R1+0x1a58] ;  /* 0x001a5800012b7983 */ /* 0x000ee80000300800 */
[----:B------:R-:W-:Y:S04]  /*184070*/  STL [R1+0x5de8], R11 ;  /* 0x005de80b01007387 */ /* 0x000fe80000100800 */
[----:B------:R-:W-:Y:S04]  /*184080*/  STL [R1+0x58f4], R18 ;  /* 0x0058f41201007387 */ /* 0x000fe80000100800 */
[----:B------:R-:W3:Y:S04]  /*184090*/  LDL.LU R222, [R1+0x1a5c] ;  /* 0x001a5c0001de7983 */ /* 0x000ee80000300800 */
[----:B------:R-:W3:Y:S01]  /*1840a0*/  LDL.LU R223, [R1+0x1a60] ;  /* 0x001a600001df7983 */ /* 0x000ee20000300800 */
[----:B------:R-:W-:-:S02]  /*1840b0*/  IADD3.X R15, R15, R0, RZ, P2, !PT ;  /* 0x000000000f0f7210 */ /* 0x000fc400017fe4ff */
[----:B------:R-:W-:-:S03]  /*1840c0*/  IADD3 R14, P2, R14, R3, RZ ;  /* 0x000000030e0e7210 */ /* 0x000fc60007f5e0ff */
[----:B------:R-:W-:Y:S04]  /*1840d0*/  STL [R1+0x58e8], R15 ;  /* 0x0058e80f01007387 */ /* 0x000fe80000100800 */
[----:B------:R-:W-:Y:S01]  /*1840e0*/  STL [R1+0x58fc], R14 ;  /* 0x0058fc0e01007387 */ /* 0x000fe20000100800 */
[----:B------:R-:W-:Y:S01]  /*1840f0*/  IMAD.X R13, R13, 0x1, R0, P4 ;  /* 0x000000010d0d7824 */ /* 0x000fe200020e0600 */
[----:B------:R-:W-:-:S04]  /*184100*/  IADD3 R12, P4, R12, R3, RZ ;  /* 0x000000030c0c7210 */ /* 0x000fc80007f9e0ff */
[----:B------:R-:W-:Y:S01]  /*184110*/  STL [R1+0x58f0], R13 ;  /* 0x0058f00d01007387 */ /* 0x000fe20000100800 */
[----:B------:R-:W-:-:S03]  /*184120*/  IADD3.X R9, R9, R0, RZ, P2, !PT ;  /* 0x0000000009097210 */ /* 0x000fc600017fe4ff */
[----:B------:R-:W-:Y:S01]  /*184130*/  STL [R1+0x5904], R12 ;  /* 0x0059040c01007387 */ /* 0x000fe20000100800 */
[----:B----4-:R-:W-:-:S03]  /*184140*/  IADD3 R8, P2, R8, R3, RZ ;  /* 0x0000000308087210 */ /* 0x010fc60007f5e0ff */
[----:B------:R-:W4:Y:S01]  /*184150*/  LDL.LU R215, [R1+0x1a64] ;  /* 0x001a640001d77983 */ /* 0x000f220000300800 */
[----:B------:R-:W-:-:S03]  /*184160*/  IMAD.X R4, R4, 0x1, R0, P4 ;  /* 0x0000000104047824 */ /* 0x000fc600020e0600 */
        /* <DEDUP_REMOVED lines=15> */
[----:B------:R-:W4:Y:S04]  /*184260*/  LDL.LU R221, [R1+0x1a94] ;  /* 0x001a940001dd7983 */ /* 0x000f280000300800 */
[----:B------:R-:W4:Y:S01]  /*184270*/  LDL.LU R220, [R1+0x1a98] ;  /* 0x001a980001dc7983 */ /* 0x000f220000300800 */
[----:B--2---:R-:W-:Y:S01]  /*184280*/  IADD3 R230, P4, R230, R3, RZ ;  /* 0x00000003e6e67210 */ /* 0x004fe20007f9e0ff */
[----:B---3--:R-:W-:Y:S01]  /*184290*/  IMAD.MOV.U32 R3, RZ, RZ, R50 ;  /* 0x000000ffff037224 */ /* 0x008fe200078e0032 */
[----:B------:R-:W-:-:S05]  /*1842a0*/  MOV R2, R49 ;  /* 0x0000003100027202 */ /* 0x000fca0000000f00 */
[----:B------:R1:W-:Y:S04]  /*1842b0*/  STL.64 [R1+0x28a0], R2 ;  /* 0x0028a00201007387 */ /* 0x0003e80000100a00 */
[----:B------:R-:W2:Y:S04]  /*1842c0*/  LDL.LU R217, [R1+0x1a9c] ;  /* 0x001a9c0001d97983 */ /* 0x000ea80000300800 */
[----:B------:R-:W3:Y:S01]  /*1842d0*/  LDL.LU R216, [R1+0x1aa0] ;  /* 0x001aa00001d87983 */ /* 0x000ee20000300800 */
[----:B-1----:R-:W-:Y:S01]  /*1842e0*/  MOV R2, R43 ;  /* 0x0000002b00027202 */ /* 0x002fe20000000f00 */
[----:B------:R-:W-:-:S05]  /*1842f0*/  IMAD.MOV.U32 R3, RZ, RZ, R48 ;  /* 0x000000ffff037224 */ /* 0x000fca00078e0030 */
[----:B------:R1:W-:Y:S04]  /*184300*/  STL.64 [R1+0x2898], R2 ;  /* 0x0028980201007387 */ /* 0x0003e80000100a00 */
[----:B------:R-:W3:Y:S04]  /*184310*/  LDL.LU R213, [R1+0x1aa4] ;  /* 0x001aa40001d57983 */ /* 0x000ee80000300800 */
[----:B------:R-:W3:Y:S01]  /*184320*/  LDL.LU R53, [R1+0x1aa8] ;  /* 0x001aa80001357983 */ /* 0x000ee20000300800 */
[----:B-1----:R-:W-:Y:S01]  /*184330*/  MOV R2, R223 ;  /* 0x000000df00027202 */ /* 0x002fe20000000f00 */
        /* <DEDUP_REMOVED lines=11> */
[----:B------:R-:W-:Y:S04]  /*1843f0*/  STL [R1+0x5914], R230 ;  /* 0x005914e601007387 */ /* 0x000fe80000100800 */
[----:B------:R1:W-:Y:S01]  /*184400*/  STL [R1+0x8828], R230 ;  /* 0x008828e601007387 */ /* 0x0003e20000100800 */
[----:B------:R-:W-:-:S03]  /*184410*/  MOV R2, R218 ;  /* 0x000000da00027202 */ /* 0x000fc60000000f00 */
[----:B------:R-:W4:Y:S04]  /*184420*/  LDL.LU R218, [R1+0x1acc] ;  /* 0x001acc0001da7983 */ /* 0x000f280000300800 */
[----:B------:R1:W-:Y:S02]  /*184430*/  STL.64 [R1+0x2888], R2 ;  /* 0x0028880201007387 */ /* 0x0003e40000100a00 */
[----:B-1----:R-:W-:Y:S01]  /*184440*/  MOV R230, R231 ;  /* 0x000000e700e67202 */ /* 0x002fe20000000f00 */
[----:B------:R-:W-:Y:S02]  /*184450*/  IMAD.MOV.U32 R231, RZ, RZ, R219 ;  /* 0x000000ffffe77224 */ /* 0x000fe400078e00db */
        /* <DEDUP_REMOVED lines=8> */
[----:B------:R-:W-:Y:S04]  /*1844e0*/  STL.64 [R1+0x2880], R230 ;  /* 0x002880e601007387 */ /* 0x000fe80000100a00 */
[----:B------:R-:W-:Y:S01]  /*1844f0*/  STL.64 [R1+0x8830], R230 ;  /* 0x008830e601007387 */ /* 0x000fe20000100a00 */
[----:B------:R-:W-:-:S03]  /*184500*/  MOV R59, R225 ;  /* 0x000000e1003b7202 */ /* 0x000fc60000000f00 */
[----:B------:R-:W-:Y:S01]  /*184510*/  STL.64 [R1+0x2878], R2 ;  /* 0x0028780201007387 */ /* 0x000fe20000100a00 */
[----:B------:R-:W-:-:S03]  /*184520*/  IMAD.MOV.U32 R58, RZ, RZ, R224 ;  /* 0x000000ffff3a7224 */ /* 0x000fc600078e00e0 */
[----:B------:R-:W-:Y:S04]  /*184530*/  STL.64 [R1+0x8838], R2 ;  /* 0x0088380201007387 */ /* 0x000fe80000100a00 */
[----:B------:R-:W-:Y:S01]  /*184540*/  STL.64 [R1+0x2870], R56 ;  /* 0x0028703801007387 */ /* 0x000fe20000100a00 */
[----:B------:R-:W-:-:S03]  /*184550*/  MOV R61, R221 ;  /* 0x000000dd003d7202 */ /* 0x000fc60000000f00 */
[----:B------:R-:W-:Y:S01]  /*184560*/  STL.64 [R1+0x8840], R56 ;  /* 0x0088403801007387 */ /* 0x000fe20000100a00 */
[----:B------:R-:W-:-:S03]  /*184570*/  IMAD.MOV.U32 R60, RZ, RZ, R220 ;  /* 0x000000ffff3c7224 */ /* 0x000fc600078e00dc */
[----:B------:R-:W-:Y:S04]  /*184580*/  STL.64 [R1+0x2868], R54 ;  /* 0x0028683601007387 */ /* 0x000fe80000100a00 */
[----:B------:R1:W-:Y:S04]  /*184590*/  STL.64 [R1+0x8848], R54 ;  /* 0x0088483601007387 */ /* 0x0003e80000100a00 */
[----:B------:R1:W-:Y:S04]  /*1845a0*/  STL.64 [R1+0x2860], R58 ;  /* 0x0028603a01007387 */ /* 0x0003e80000100a00 */
[----:B------:R1:W-:Y:S01]  /*1845b0*/  STL.64 [R1+0x2858], R60 ;  /* 0x0028583c01007387 */ /* 0x0003e20000100a00 */
[----:B--2---:R-:W-:Y:S01]  /*1845c0*/  MOV R63, R217 ;  /* 0x000000d9003f7202 */ /* 0x004fe20000000f00 */
[----:B---3--:R-:W-:-:S05]  /*1845d0*/  IMAD.MOV.U32 R62, RZ, RZ, R216 ;  /* 0x000000ffff3e7224 */ /* 0x008fca00078e00d8 */
[----:B------:R2:W-:Y:S01]  /*1845e0*/  STL.64 [R1+0x2850], R62 ;  /* 0x0028503e01007387 */ /* 0x0005e20000100a00 */
[----:B------:R-:W-:Y:S01]  /*1845f0*/  MOV R233, R213 ;  /* 0x000000d500e97202 */ /* 0x000fe20000000f00 */
[----:B------:R-:W-:-:S05]  /*184600*/  IMAD.MOV.U32 R232, RZ, RZ, R53 ;  /* 0x000000ffffe87224 */ /* 0x000fca00078e0035 */
[----:B------:R3:W-:Y:S04]  /*184610*/  STL.64 [R1+0x2848], R232 ;  /* 0x002848e801007387 */ /* 0x0007e80000100a00 */
[----:B------:R-:W2:Y:S04]  /*184620*/  LDL.LU R42, [R1+0x1adc] ;  /* 0x001adc00012a7983 */ /* 0x000ea80000300800 */
[----:B------:R-:W2:Y:S01]  /*184630*/  LDL.LU R44, [R1+0x1ae0] ;  /* 0x001ae000012c7983 */ /* 0x000ea20000300800 */
[----:B------:R-:W-:Y:S01]  /*184640*/  MOV R235, R52 ;  /* 0x0000003400eb7202 */ /* 0x000fe20000000f00 */
[----:B------:R-:W-:Y:S01]  /*184650*/  IMAD.MOV.U32 R234, RZ, RZ, R51 ;  /* 0x000000ffffea7224 */ /* 0x000fe200078e0033 */
[----:B------:R-:W-:-:S02]  /*184660*/  MOV R65, R222 ;  /* 0x000000de00417202 */ /* 0x000fc40000000f00 */
[----:B------:R-:W2:Y:S01]  /*184670*/  LDL.LU R222, [R1+0x1ae4] ;  /* 0x001ae40001de7983 */ /* 0x000ea20000300800 */
[----:B------:R-:W-:-:S03]  /*184680*/  IMAD.MOV.U32 R64, RZ, RZ, R223 ;  /* 0x000000ffff407224 */ /* 0x000fc600078e00df */
[----:B------:R-:W3:Y:S01]  /*184690*/  LDL.LU R223, [R1+0x1ae8] ;  /* 0x001ae80001df7983 */ /* 0x000ee20000300800 */
[----:B------:R-:W-:Y:S01]  /*1846a0*/  IMAD.MOV.U32 R236, RZ, RZ, R49 ;  /* 0x000000ffffec7224 */ /* 0x000fe200078e0031 */
[----:B------:R-:W-:Y:S02]  /*1846b0*/  MOV R237, R50 ;  /* 0x0000003200ed7202 */ /* 0x000fe40000000f00 */
[----:B------:R1:W-:Y:S01]  /*1846c0*/  STL.64 [R1+0x2840], R234 ;  /* 0x002840ea01007387 */ /* 0x0003e20000100a00 */
[----:B----4-:R-:W-:-:S03]  /*1846d0*/  MOV R67, R218 ;  /* 0x000000da00437202 */ /* 0x010fc60000000f00 */
[----:B------:R-:W4:Y:S01]  /*1846e0*/  LDL.LU R218, [R1+0x1aec] ;  /* 0x001aec0001da7983 */ /* 0x000f220000300800 */
[----:B------:R-:W-:-:S03]  /*1846f0*/  IMAD.MOV.U32 R66, RZ, RZ, R219 ;  /* 0x000000ffff427224 */ /* 0x000fc600078e00db */
        /* <DEDUP_REMOVED lines=28> */
[----:B------:R1:W-:Y:S04]  /*1848c0*/  STL.64 [R1+0x2830], R238 ;  /* 0x002830ee01007387 */ /* 0x0003e80000100a00 */
[----:B------:R1:W-:Y:S01]  /*1848d0*/  STL.64 [R1+0x2828], R64 ;  /* 0x0028284001007387 */ /* 0x0003e20000100a00 */
[----:B--2---:R-:W-:-:S03]  /*1848e0*/  MOV R241, R222 ;  /* 0x000000de00f17202 */ /* 0x004fc60000000f00 */
[----:B------:R-:W2:Y:S01]  /*1848f0*/  LDL.LU R222, [R1+0x1b4c] ;  /* 0x001b4c0001de7983 */ /* 0x000ea20000300800 */
[----:B---3--:R-:W-:-:S03]  /*184900*/  IMAD.MOV.U32 R240, RZ, RZ, R223 ;  /* 0x000000fffff07224 */ /* 0x008fc600078e00df */
[----:B------:R-:W3:Y:S04]  /*184910*/  LDL.LU R223, [R1+0x1b50] ;  /* 0x001b500001df7983 */ /* 0x000ee80000300800 */
[----:B------:R1:W-:Y:S01]  /*184920*/  STL.64 [R1+0x2820], R66 ;  /* 0x0028204201007387 */ /* 0x0003e20000100a00 */
[----:B----4-:R-:W-:-:S03]  /*184930*/  MOV R243, R218 ;  /* 0x000000da00f37202 */ /* 0x010fc60000000f00 */
[----:B------:R-:W4:Y:S01]  /*184940*/  LDL.LU R218, [R1+0x1b54] ;  /* 0x001b540001da7983 */ /* 0x000f220000300800 */
[----:B------:R-:W-:Y:S01]  /*184950*/  IMAD.MOV.U32 R70, RZ, RZ, R44 ;  /* 0x000000ffff467224 */ /* 0x000fe200078e002c */
[----:B------:R-:W-:Y:S01]  /*184960*/  MOV R71, R42 ;  /* 0x0000002a00477202 */ /* 0x000fe20000000f00 */
[----:B------:R-:W-:Y:S02]  /*184970*/  IMAD.MOV.U32 R242, RZ, RZ, R219 ;  /* 0x000000fffff27224 */ /* 0x000fe400078e00db */
[----:B------:R-:W4:Y:S04]  /*184980*/  LDL.LU R219, [R1+0x1b58] ;  /* 0x001b580001db7983 */ /* 0x000f280000300800 */
[----:B------:R1:W-:Y:S01]  /*184990*/  STL.64 [R1+0x2818], R68 ;  /* 0x0028184401007387 */ /* 0x0003e20000100a00 */
[----:B------:R-:W-:-:S03]  /*1849a0*/  MOV R245, R45 ;  /* 0x0000002d00f57202 */ /* 0x000fc60000000f00 */
[----:B------:R1:W-:Y:S01]  /*1849b0*/  STL.64 [R1+0x2810], R70 ;  /* 0x0028104601007387 */ /* 0x0003e20000100a00 */
[----:B------:R-:W-:-:S03]  /*1849c0*/  IMAD.MOV.U32 R244, RZ, RZ, R214 ;  /* 0x000000fffff47224 */ /* 0x000fc600078e00d6 */
[----:B------:R1:W-:Y:S01]  /*1849d0*/  STL.64 [R1+0x2808], R240 ;  /* 0x002808f001007387 */ /* 0x0003e20000100a00 */
[----:B------:R-:W-:Y:S01]  /*1849e0*/  MOV R247, R215 ;  /* 0x000000d700f77202 */ /* 0x000fe20000000f00 */
[----:B------:R-:W-:Y:S02]  /*1849f0*/  IMAD.MOV.U32 R246, RZ, RZ, R212 ;  /* 0x000000fffff67224 */ /* 0x000fe400078e00d4 */
        /* <DEDUP_REMOVED lines=8> */
[----:B------:R-:W-:Y:S01]  /*184a80*/  MOV R77, R221 ;  /* 0x000000dd004d7202 */ /* 0x000fe20000000f00 */
[----:B------:R-:W-:Y:S02]  /*184a90*/  IMAD.MOV.U32 R76, RZ, RZ, R220 ;  /* 0x000000ffff4c7224 */ /* 0x000fe400078e00dc */
[----:B------:R1:W-:Y:S01]  /*184aa0*/  STL.64 [R1+0x27e0], R74 ;  /* 0x0027e04a01007387 */ /* 0x0003e20000100a00 */
[----:B------:R-:W-:Y:S01]  /*184ab0*/  MOV R79, R217 ;  /* 0x000000d9004f7202 */ /* 0x000fe20000000f00 */
[----:B------:R-:W-:-:S02]  /*184ac0*/  IMAD.MOV.U32 R78, RZ, RZ, R216 ;  /* 0x000000ffff4e7224 */ /* 0x000fc400078e00d8 */
[----:B------:R1:W-:Y:S01]  /*184ad0*/  STL.64 [R1+0x27d8], R76 ;  /* 0x0027d84c01007387 */ /* 0x0003e20000100a00 */
[----:B------:R-:W-:Y:S01]  /*184ae0*/  MOV R249, R213 ;  /* 0x000000d500f97202 */ /* 0x000fe20000000f00 */
[----:B------:R-:W-:Y:S02]  /*184af0*/  IMAD.MOV.U32 R248, RZ, RZ, R53 ;  /* 0x000000fffff87224 */ /* 0x000fe400078e0035 */
[----:B------:R1:W-:Y:S04]  /*184b00*/  STL.64 [R1+0x27d0], R78 ;  /* 0x0027d04e01007387 */ /* 0x0003e80000100a00 */
[----:B------:R1:W-:Y:S04]  /*184b10*/  STL.64 [R1+0x27c8], R248 ;  /* 0x0027c8f801007387 */ /* 0x0003e80000100a00 */
[----:B------:R-:W4:Y:S04]  /*184b20*/  LDL.LU R42, [R1+0x1b5c] ;  /* 0x001b5c00012a7983 */ /* 0x000f280000300800 */
[----:B------:R-:W4:Y:S01]  /*184b30*/  LDL.LU R44, [R1+0x1b60] ;  /* 0x001b6000012c7983 */ /* 0x000f220000300800 */
[----:B------:R-:W-:-:S03]  /*184b40*/  MOV R85, R226 ;  /* 0x000000e200557202 */ /* 0x000fc60000000f00 */
[----:B------:R-:W4:Y:S01]  /*184b50*/  LDL.LU R226, [R1+0x1b64] ;  /* 0x001b640001e27983 */ /* 0x000f220000300800 */
[----:B------:R-:W-:-:S03]  /*184b60*/  IMAD.MOV.U32 R84, RZ, RZ, R227 ;  /* 0x000000ffff547224 */ /* 0x000fc600078e00e3 */
[----:B------:R-:W4:Y:S01]  /*184b70*/  LDL.LU R227, [R1+0x1b68] ;  /* 0x001b680001e37983 */ /* 0x000f220000300800 */
[----:B------:R-:W-:Y:S01]  /*184b80*/  IMAD.MOV.U32 R250, RZ, RZ, R51 ;  /* 0x000000fffffa7224 */ /* 0x000fe200078e0033 */
[----:B------:R-:W-:Y:S01]  /*184b90*/  MOV R251, R52 ;  /* 0x0000003400fb7202 */ /* 0x000fe20000000f00 */
[----:B------:R-:W-:Y:S01]  /*184ba0*/  IMAD.MOV.U32 R80, RZ, RZ, R49 ;  /* 0x000000ffff507224 */ /* 0x000fe200078e0031 */
[----:B------:R-:W-:-:S03]  /*184bb0*/  MOV R81, R50 ;  /* 0x0000003200517202 */ /* 0x000fc60000000f00 */
[----:B------:R1:W-:Y:S01]  /*184bc0*/  STL.64 [R1+0x27c0], R250 ;  /* 0x0027c0fa01007387 */ /* 0x0003e20000100a00 */
[----:B------:R-:W-:Y:S01]  /*184bd0*/  MOV R83, R48 ;  /* 0x0000003000537202 */ /* 0x000fe20000000f00 */
[----:B------:R-:W-:Y:S01]  /*184be0*/  IMAD.MOV.U32 R82, RZ, RZ, R43 ;  /* 0x000000ffff527224 */ /* 0x000fe200078e002b */
[----:B--2---:R-:W-:Y:S02]  /*184bf0*/  MOV R87, R222 ;  /* 0x000000de00577202 */ /* 0x004fe40000000f00 */
[----:B------:R-:W2:Y:S01]  /*184c00*/  LDL.LU R222, [R1+0x1b6c] ;  /* 0x001b6c0001de7983 */ /* 0x000ea20000300800 */
[----:B---3--:R-:W-:-:S03]  /*184c10*/  IMAD.MOV.U32 R86, RZ, RZ, R223 ;  /* 0x000000ffff567224 */ /* 0x008fc600078e00df */
        /* <DEDUP_REMOVED lines=28> */
[----:B------:R-:W-:-:S03]  /*184de0*/  MOV R93, R226 ;  /* 0x000000e2005d7202 */ /* 0x000fc60000000f00 */
[----:B------:R-:W4:Y:S01]  /*184df0*/  LDL.LU R226, [R1+0x1bcc] ;  /* 0x001bcc0001e27983 */ /* 0x000f220000300800 */
[----:B------:R-:W-:-:S03]  /*184e00*/  IMAD.MOV.U32 R92, RZ, RZ, R227 ;  /* 0x000000ffff5c7224 */ /* 0x000fc600078e00e3 */
[----:B------:R-:W4:Y:S01]  /*184e10*/  LDL.LU R227, [R1+0x1bd0] ;  /* 0x001bd00001e37983 */ /* 0x000f220000300800 */
[----:B------:R-:W-:Y:S01]  /*184e20*/  IMAD.MOV.U32 R90, RZ, RZ, R44 ;  /* 0x000000ffff5a7224 */ /* 0x000fe200078e002c */
[----:B------:R-:W-:Y:S02]  /*184e30*/  MOV R91, R42 ;  /* 0x0000002a005b7202 */ /* 0x000fe40000000f00 */
[----:B------:R1:W-:Y:S01]  /*184e40*/  STL.64 [R1+0x27a0], R86 ;  /* 0x0027a05601007387 */ /* 0x0003e20000100a00 */
        /* <DEDUP_REMOVED lines=12> */
[----:B--2---:R-:W-:-:S03]  /*184f10*/  MOV R95, R222 ;  /* 0x000000de005f7202 */ /* 0x004fc60000000f00 */
[----:B------:R-:W2:Y:S01]  /*184f20*/  LDL.LU R222, [R1+0x1bd4] ;  /* 0x001bd40001de7983 */ /* 0x000ea20000300800 */
[----:B---3--:R-:W-:-:S03]  /*184f30*/  IMAD.MOV.U32 R94, RZ, RZ, R223 ;  /* 0x000000ffff5e7224 */ /* 0x008fc600078e00df */
[----:B------:R-:W3:Y:S04]  /*184f40*/  LDL.LU R223, [R1+0x1bd8] ;  /* 0x001bd80001df7983 */ /* 0x000ee80000300800 */
        /* <DEDUP_REMOVED lines=24> */
[----:B------:R2:W-:Y:S01]  /*1850d0*/  STL.64 [R1+0x2748], R108 ;  /* 0x0027486c01007387 */ /* 0x0005e20000100a00 */
[----:B-1----:R-:W-:Y:S01]  /*1850e0*/  MOV R7, R52 ;  /* 0x0000003400077202 */ /* 0x002fe20000000f00 */
[----:B------:R-:W-:Y:S01]  /*1850f0*/  IMAD.MOV.U32 R6, RZ, RZ, R51 ;  /* 0x000000ffff067224 */ /* 0x000fe200078e0033 */
[----:B----4-:R-:W-:-:S02]  /*185100*/  MOV R115, R218 ;  /* 0x000000da00737202 */ /* 0x010fc40000000f00 */
[----:B------:R-:W4:Y:S01]  /*185110*/  LDL.LU R218, [R1+0x1bdc] ;  /* 0x001bdc0001da7983 */ /* 0x000f220000300800 */
[----:B------:R-:W-:-:S03]  /*185120*/  IMAD.MOV.U32 R114, RZ, RZ, R219 ;  /* 0x000000ffff727224 */ /* 0x000fc600078e00db */
[----:B------:R-:W4:Y:S01]  /*185130*/  LDL.LU R219, [R1+0x1be0] ;  /* 0x001be00001db7983 */ /* 0x000f220000300800 */
[----:B------:R-:W-:Y:S01]  /*185140*/  IMAD.MOV.U32 R110, RZ, RZ, R49 ;  /* 0x000000ffff6e7224 */ /* 0x000fe200078e0031 */
[----:B------:R-:W-:Y:S02]  /*185150*/  MOV R111, R50 ;  /* 0x00000032006f7202 */ /* 0x000fe40000000f00 */
[----:B------:R-:W-:Y:S04]  /*185160*/  STL.64 [R1+0x24a8], R6 ;  /* 0x0024a80601007387 */ /* 0x000fe80000100a00 */
[----:B------:R1:W-:Y:S01]  /*185170*/  STL.64 [R1+0x2740], R110 ;  /* 0x0027406e01007387 */ /* 0x0003e20000100a00 */
[----:B------:R-:W-:-:S03]  /*185180*/  MOV R117, R226 ;  /* 0x000000e200757202 */ /* 0x000fc60000000f00 */
[----:B------:R-:W4:Y:S01]  /*185190*/  LDL.LU R226, [R1+0x1be4] ;  /* 0x001be40001e27983 */ /* 0x000f220000300800 */
[----:B------:R-:W-:-:S03]  /*1851a0*/  IMAD.MOV.U32 R116, RZ, RZ, R227 ;  /* 0x000000ffff747224 */ /* 0x000fc600078e00e3 */
[----:B------:R-:W4:Y:S01]  /*1851b0*/  LDL.LU R227, [R1+0x1be8] ;  /* 0x001be80001e37983 */ /* 0x000f220000300800 */
[----:B------:R-:W-:Y:S01]  /*1851c0*/  IMAD.MOV.U32 R112, RZ, RZ, R43 ;  /* 0x000000ffff707224 */ /* 0x000fe200078e002b */
        /* <DEDUP_REMOVED lines=24> */
[----:B--2---:R-:W-:-:S03]  /*185350*/  MOV R119, R222 ;  /* 0x000000de00777202 */ /* 0x004fc60000000f00 */
[----:B------:R-:W2:Y:S01]  /*185360*/  LDL.LU R222, [R1+0x1c48] ;  /* 0x001c480001de7983 */ /* 0x000ea20000300800 */
[----:B---3--:R-:W-:-:S03]  /*185370*/  IMAD.MOV.U32 R118, RZ, RZ, R223 ;  /* 0x000000ffff767224 */ /* 0x008fc600078e00df */
[----:B------:R-:W3:Y:S04]  /*185380*/  LDL.LU R223, [R1+0x1c4c] ;  /* 0x001c4c0001df7983 */ /* 0x000ee80000300800 */
[----:B------:R1:W-:Y:S01]  /*185390*/  STL.64 [R1+0x2730], R114 ;  /* 0x0027307201007387 */ /* 0x0003e20000100a00 */
[----:B----4-:R-:W-:-:S03]  /*1853a0*/  MOV R121, R218 ;  /* 0x000000da00797202 */ /* 0x010fc60000000f00 */
[----:B------:R-:W4:Y:S01]  /*1853b0*/  LDL.LU R218, [R1+0x1c50] ;  /* 0x001c500001da7983 */ /* 0x000f220000300800 */
[----:B------:R-:W-:-:S03]  /*1853c0*/  IMAD.MOV.U32 R120, RZ, RZ, R219 ;  /* 0x000000ffff787224 */ /* 0x000fc600078e00db */
[----:B------:R-:W4:Y:S01]  /*1853d0*/  LDL.LU R219, [R1+0x1c54] ;  /* 0x001c540001db7983 */ /* 0x000f220000300800 */
[----:B------:R-:W-:-:S03]  /*1853e0*/  MOV R123, R226 ;  /* 0x000000e2007b7202 */ /* 0x000fc60000000f00 */
[----:B------:R-:W4:Y:S01]  /*1853f0*/  LDL.LU R226, [R1+0x1c58] ;  /* 0x001c580001e27983 */ /* 0x000f220000300800 */
[----:B------:R-:W-:-:S03]  /*185400*/  IMAD.MOV.U32 R122, RZ, RZ, R227 ;  /* 0x000000ffff7a7224 */ /* 0x000fc600078e00e3 */
[----:B------:R-:W4:Y:S04]  /*185410*/  LDL.LU R227, [R1+0x1c5c] ;  /* 0x001c5c0001e37983 */ /* 0x000f280000300800 */
[----:B------:R1:W-:Y:S01]  /*185420*/  STL.64 [R1+0x2728], R116 ;  /* 0x0027287401007387 */ /* 0x0003e20000100a00 */
[----:B------:R-:W-:-:S03]  /*185430*/  MOV R125, R42 ;  /* 0x0000002a007d7202 */ /* 0x000fc60000000f00 */
[----:B------:R1:W-:Y:S01]  /*185440*/  STL.64 [R1+0x2720], R118 ;  /* 0x0027207601007387 */ /* 0x0003e20000100a00 */
[----:B------:R-:W-:-:S03]  /*185450*/  IMAD.MOV.U32 R124, RZ, RZ, R44 ;  /* 0x000000ffff7c7224 */ /* 0x000fc600078e002c */
        /* <DEDUP_REMOVED lines=23> */
[----:B------:R-:W-:-:S03]  /*1855d0*/  MOV R141, R52 ;  /* 0x00000034008d7202 */ /* 0x000fc60000000f00 */
[----:B------:R1:W-:Y:S01]  /*1855e0*/  STL.64 [R1+0x26d0], R138 ;  /* 0x0026d08a01007387 */ /* 0x0003e20000100a00 */
[----:B------:R-:W-:Y:S01]  /*1855f0*/  IMAD.MOV.U32 R140, RZ, RZ, R51 ;  /* 0x000000ffff8c7224 */ /* 0x000fe200078e0033 */
[----:B------:R-:W-:Y:S01]  /*185600*/  MOV R143, R50 ;  /* 0x00000032008f7202 */ /* 0x000fe20000000f00 */
[----:B------:R-:W-:Y:S01]  /*185610*/  IMAD.MOV.U32 R142, RZ, RZ, R49 ;  /* 0x000000ffff8e7224 */ /* 0x000fe200078e0031 */
[----:B------:R-:W-:Y:S01]  /*185620*/  MOV R145, R48 ;  /* 0x0000003000917202 */ /* 0x000fe20000000f00 */
[----:B------:R-:W-:Y:S01]  /*185630*/  IMAD.MOV.U32 R144, RZ, RZ, R43 ;  /* 0x000000ffff907224 */ /* 0x000fe200078e002b */
[----:B--2---:R-:W-:Y:S02]  /*185640*/  MOV R147, R222 ;  /* 0x000000de00937202 */ /* 0x004fe40000000f00 */
[----:B------:R-:W2:Y:S01]  /*185650*/  LDL.LU R222, [R1+0x1c60] ;  /* 0x001c600001de7983 */ /* 0x000ea20000300800 */
[----:B---3--:R-:W-:-:S03]  /*185660*/  IMAD.MOV.U32 R146, RZ, RZ, R223 ;  /* 0x000000ffff927224 */ /* 0x008fc600078e00df */
[----:B------:R-:W3:Y:S04]  /*185670*/  LDL.LU R223, [R1+0x1c64] ;  /* 0x001c640001df7983 */ /* 0x000ee80000300800 */
        /* <DEDUP_REMOVED lines=68> */
[----:B------:R1:W-:Y:S04]  /*185ac0*/  STL.64 [R1+0x2658], R170 ;  /* 0x002658aa01007387 */ /* 0x0003e80000100a00 */
[----:B------:R1:W-:Y:S01]  /*185ad0*/  STL.64 [R1+0x2650], R166 ;  /* 0x002650a601007387 */ /* 0x0003e20000100a00 */
        /* <DEDUP_REMOVED lines=9> */
[----:B------:R-:W-:Y:S01]  /*185b70*/  IMAD.MOV.U32 R180, RZ, RZ, R43 ;  /* 0x000000ffffb47224 */ /* 0x000fe200078e002b */
[----:B------:R-:W-:Y:S02]  /*185b80*/  MOV R181, R48 ;  /* 0x0000003000b57202 */ /* 0x000fe40000000f00 */
        /* <DEDUP_REMOVED lines=31> */
[----:B------:R1:W-:Y:S01]  /*185d80*/  STL.64 [R1+0x2638], R180 ;  /* 0x002638b401007387 */ /* 0x0003e20000100a00 */
[----:B------:R-:W-:-:S03]  /*185d90*/  MOV R25, R226 ;  /* 0x000000e200197202 */ /* 0x000fc60000000f00 */
[----:B------:R-:W4:Y:S01]  /*185da0*/  LDL.LU R226, [R1+0x1d50] ;  /* 0x001d500001e27983 */ /* 0x000f220000300800 */
[----:B------:R-:W-:-:S03]  /*185db0*/  IMAD.MOV.U32 R24, RZ, RZ, R227 ;  /* 0x000000ffff187224 */ /* 0x000fc600078e00e3 */
[----:B------:R-:W4:Y:S04]  /*185dc0*/  LDL.LU R227, [R1+0x1d54] ;  /* 0x001d540001e37983 */ /* 0x000f280000300800 */
[----:B------:R1:W-:Y:S01]  /*185dd0*/  STL.64 [R1+0x2630], R172 ;  /* 0x002630ac01007387 */ /* 0x0003e20000100a00 */
        /* <DEDUP_REMOVED lines=31> */
[----:B------:R-:W-:-:S03]  /*185fd0*/  MOV R191, R52 ;  /* 0x0000003400bf7202 */ /* 0x000fc60000000f00 */
[----:B------:R1:W-:Y:S01]  /*185fe0*/  STL.64 [R1+0x25d0], R16 ;  /* 0x0025d01001007387 */ /* 0x0003e20000100a00 */
[----:B------:R-:W-:Y:S01]  /*185ff0*/  IMAD.MOV.U32 R190, RZ, RZ, R51 ;  /* 0x000000ffffbe7224 */ /* 0x000fe200078e0033 */
[----:B----4-:R-:W-:Y:S02]  /*186000*/  MOV R193, R218 ;  /* 0x000000da00c17202 */ /* 0x010fe40000000f00 */
[----:B------:R-:W4:Y:S01]  /*186010*/  LDL.LU R218, [R1+0x1d60] ;  /* 0x001d600001da7983 */ /* 0x000f220000300800 */
[----:B------:R-:W-:-:S03]  /*186020*/  IMAD.MOV.U32 R192, RZ, RZ, R219 ;  /* 0x000000ffffc07224 */ /* 0x000fc600078e00db */
[----:B------:R-:W4:Y:S04]  /*186030*/  LDL.LU R219, [R1+0x1d64] ;  /* 0x001d640001db7983 */ /* 0x000f280000300800 */
        /* <DEDUP_REMOVED lines=75> */
[----:B------:R-:W-:-:S03]  /*1864f0*/  IMAD.MOV.U32 R206, RZ, RZ, R51 ;  /* 0x000000ffffce7224 */ /* 0x000fc600078e0033 */
[----:B------:R-:W4:Y:S01]  /*186500*/  LDL.LU R42, [R1+0x1de0] ;  /* 0x001de000012a7983 */ /* 0x000f220000300800 */
[----:B------:R-:W-:Y:S01]  /*186510*/  MOV R205, R50 ;  /* 0x0000003200cd7202 */ /* 0x000fe20000000f00 */
[----:B------:R-:W-:Y:S02]  /*186520*/  IMAD.MOV.U32 R204, RZ, RZ, R49 ;  /* 0x000000ffffcc7224 */ /* 0x000fe400078e0031 */
[----:B------:R-:W-:Y:S02]  /*186530*/  IMAD.MOV.U32 R38, RZ, RZ, R43 ;  /* 0x000000ffff267224 */ /* 0x000fe400078e002b */
        /* <DEDUP_REMOVED lines=8> */
[----:B------:R-:W4:Y:S01]  /*1865c0*/  LDL.LU R228, [R1+0x1dfc] ;  /* 0x001dfc0001e47983 */ /* 0x000f220000300800 */
[----:B--2---:R-:W-:Y:S01]  /*1865d0*/  MOV R209, R222 ;  /* 0x000000de00d17202 */ /* 0x004fe20000000f00 */
[----:B---3--:R-:W-:Y:S01]  /*1865e0*/  IMAD.MOV.U32 R208, RZ, RZ, R223 ;  /* 0x000000ffffd07224 */ /* 0x008fe200078e00df */
[----:B------:R-:W-:-:S02]  /*1865f0*/  MOV R39, R48 ;  /* 0x0000003000277202 */ /* 0x000fc40000000f00 */
[----:B----4-:R-:W-:Y:S01]  /*186600*/  MOV R211, R218 ;  /* 0x000000da00d37202 */ /* 0x010fe20000000f00 */
[----:B------:R-:W-:Y:S01]  /*186610*/  IMAD.MOV.U32 R210, RZ, RZ, R219 ;  /* 0x000000ffffd27224 */ /* 0x000fe200078e00db */
[----:B------:R-:W-:Y:S02]  /*186620*/  MOV R41, R226 ;  /* 0x000000e200297202 */ /* 0x000fe40000000f00 */
[----:B------:R-:W2:Y:S01]  /*186630*/  LDL.LU R226, [R1+0x1e00] ;  /* 0x001e000001e27983 */ /* 0x000ea20000300800 */
[----:B------:R-:W-:-:S03]  /*186640*/  IMAD.MOV.U32 R40, RZ, RZ, R227 ;  /* 0x000000ffff287224 */ /* 0x000fc600078e00e3 */
[----:B------:R-:W2:Y:S04]  /*186650*/  LDL.LU R227, [R1+0x1e04] ;  /* 0x001e040001e37983 */ /* 0x000ea80000300800 */
[----:B------:R-:W3:Y:S04]  /*186660*/  LDL.LU R225, [R1+0x1e08] ;  /* 0x001e080001e17983 */ /* 0x000ee80000300800 */
[----:B------:R-:W3:Y:S04]  /*186670*/  LDL.LU R224, [R1+0x1e0c] ;  /* 0x001e0c0001e07983 */ /* 0x000ee80000300800 */
        /* <DEDUP_REMOVED lines=17> */
[----:B------:R-:W3:Y:S04]  /*186790*/  LDL.64 R54, [R1+0x28a0] ;  /* 0x0028a00001367983 */ /* 0x000ee80000100a00 */
[----:B------:R-:W3:Y:S04]  /*1867a0*/  LDL.64 R56, [R1+0x2898] ;  /* 0x0028980001387983 */ /* 0x000ee80000100a00 */
[----:B------:R1:W-:Y:S04]  /*1867b0*/  STL.64 [R1+0x2530], R208 ;  /* 0x002530d001007387 */ /* 0x0003e80000100a00 */
[----:B------:R-:W3:Y:S04]  /*1867c0*/  LDL.64 R2, [R1+0x2890] ;  /* 0x0028900001027983 */ /* 0x000ee80000100a00 */
[----:B------:R-:W3:Y:S01]  /*1867d0*/  LDL.64 R230, [R1+0x2888] ;  /* 0x0028880001e67983 */ /* 0x000ee20000100a00 */
[----:B------:R-:W-:-:S04]  /*1867e0*/  LOP3.LUT R43, R43, R42, RZ, 0x3c, !PT ;  /* 0x0000002a2b2b7212 */ /* 0x000fc800078e3cff */
[----:B------:R-:W-:Y:S02]  /*1867f0*/  LOP3.LUT R42, R43, R42, RZ, 0x3c, !PT ;  /* 0x0000002a2b2a7212 */ /* 0x000fe400078e3cff */
[----:B------:R-:W-:-:S04]  /*186800*/  LOP3.LUT R45, R45, R44, RZ, 0x3c, !PT ;  /* 0x0000002c2d2d7212 */ /* 0x000fc800078e3cff */
[----:B------:R-:W-:Y:S02]  /*186810*/  LOP3.LUT R44, R45, R44, RZ, 0x3c, !PT ;  /* 0x0000002c2d2c7212 */ /* 0x000fe400078e3cff */
[----:B------:R-:W-:Y:S02]  /*186820*/  LOP3.LUT R43, R43, R42, RZ, 0x3c, !PT ;  /* 0x0000002a2b2b7212 */ /* 0x000fe400078e3cff */
[----:B------:R-:W-:-:S04]  /*186830*/  LOP3.LUT R215, R215, R214, RZ, 0x3c, !PT ;  /* 0x000000d6d7d77212 */ /* 0x000fc800078e3cff */
[----:B------:R-:W-:Y:S02]  /*186840*/  LOP3.LUT R214, R215, R214, RZ, 0x3c, !PT ;  /* 0x000000d6d7d67212 */ /* 0x000fe400078e3cff */
[----:B------:R-:W-:Y:S01]  /*186850*/  LOP3.LUT R45, R45, R44, RZ, 0x3c, !PT ;  /* 0x0000002c2d2d7212 */ /* 0x000fe200078e3cff */
[----:B------:R1:W-:Y:S01]  /*186860*/  STL.64 [R1+0x2528], R210 ;  /* 0x002528d201007387 */ /* 0x0003e20000100a00 */
[----:B------:R-:W-:-:S03]  /*186870*/  LOP3.LUT R215, R215, R214, RZ, 0x3c, !PT ;  /* 0x000000d6d7d77212 */ /* 0x000fc600078e3cff */
[----:B------:R1:W-:Y:S04]  /*186880*/  STL.64 [R1+0x2520], R40 ;  /* 0x0025202801007387 */ /* 0x0003e80000100a00 */
[----:B------:R1:W-:Y:S04]  /*186890*/  STL.64 [R1+0x2518], R42 ;  /* 0x0025182a01007387 */ /* 0x0003e80000100a00 */
[----:B------:R1:W-:Y:S04]  /*1868a0*/  STL.64 [R1+0x2510], R44 ;  /* 0x0025102c01007387 */ /* 0x0003e80000100a00 */
[----:B------:R1:W-:Y:S04]  /*1868b0*/  STL.64 [R1+0x2508], R214 ;  /* 0x002508d601007387 */ /* 0x0003e80000100a00 */
[----:B------:R1:W-:Y:S01]  /*1868c0*/  STL.64 [R1+0x2500], R228 ;  /* 0x002500e401007387 */ /* 0x0003e20000100a00 */
[----:B--2---:R-:W-:-:S04]  /*1868d0*/  LOP3.LUT R227, R227, R226, RZ, 0x3c, !PT ;  /* 0x000000e2e3e37212 */ /* 0x004fc800078e3cff */
[----:B------:R-:W-:-:S04]  /*1868e0*/  LOP3.LUT R226, R227, R226, RZ, 0x3c, !PT ;  /* 0x000000e2e3e27212 */ /* 0x000fc800078e3cff */
[----:B------:R-:W-:Y:S02]  /*1868f0*/  LOP3.LUT R227, R227, R226, RZ, 0x3c, !PT ;  /* 0x000000e2e3e37212 */ /* 0x000fe400078e3cff */
[----:B----4-:R-:W-:-:S04]  /*186900*/  LOP3.LUT R213, R213, R212, RZ, 0x3c, !PT ;  /* 0x000000d4d5d57212 */ /* 0x010fc800078e3cff */
[----:B------:R-:W-:Y:S02]  /*186910*/  LOP3.LUT R212, R213, R212, RZ, 0x3c, !PT ;  /* 0x000000d4d5d47212 */ /* 0x000fe400078e3cff */
[----:B---3--:R-:W-:-:S04]  /*186920*/  LOP3.LUT R223, R223, R222, RZ, 0x3c, !PT ;  /* 0x000000dedfdf7212 */ /* 0x008fc800078e3cff */
[----:B------:R-:W-:Y:S02]  /*186930*/  LOP3.LUT R222, R223, R222, RZ, 0x3c, !PT ;  /* 0x000000dedfde7212 */ /* 0x000fe400078e3cff */
[----:B------:R-:W-:Y:S02]  /*186940*/  LOP3.LUT R219, R219, R218, RZ, 0x3c, !PT ;  /* 0x000000dadbdb7212 */ /* 0x000fe400078e3cff */
[----:B------:R-:W-:Y:S02]  /*186950*/  LOP3.LUT R213, R213, R212, RZ, 0x3c, !PT ;  /* 0x000000d4d5d57212 */ /* 0x000fe400078e3cff */
        /* <DEDUP_REMOVED lines=8> */
[----:B------:R-:W-:Y:S04]  /*1869e0*/  STL.64 [R1+0x24d0], R220 ;  /* 0x0024d0dc01007387 */ /* 0x000fe80000100a00 */
[----:B------:R1:W-:Y:S04]  /*1869f0*/  STL.64 [R1+0x24c8], R48 ;  /* 0x0024c83001007387 */ /* 0x0003e80000100a00 */
[----:B------:R1:W-:Y:S04]  /*186a00*/  LDGSTS.E [R5+0x20600], [R54.64], P5 ;  /* 0x2060000036057fae */ /* 0x0003e8000a921844 */
[----:B------:R2:W-:Y:S04]  /*186a10*/  LDGSTS.E [R5+0x20680], [R56.64], P3 ;  /* 0x2068000038057fae */ /* 0x0005e80009921844 */
[----:B-1----:R-:W3:Y:S04]  /*186a20*/  LDL.LU.64 R54, [R1+0x8848] ;  /* 0x0088480001367983 */ /* 0x002ee80000300a00 */
[----:B------:R-:W-:Y:S04]  /*186a30*/  STL.64 [R1+0x24c0], R216 ;  /* 0x0024c0d801007387 */ /* 0x000fe80000100a00 */
[----:B--2---:R-:W2:Y:S04]  /*186a40*/  LDL.LU.64 R56, [R1+0x8840] ;  /* 0x0088400001387983 */ /* 0x004ea80000300a00 */
[----:B------:R1:W-:Y:S04]  /*186a50*/  STL.64 [R1+0x24b8], R52 ;  /* 0x0024b83401007387 */ /* 0x0003e80000100a00 */
[----:B------:R1:W-:Y:S04]  /*186a60*/  LDGSTS.E [R5+0x20700], [R2.64], P1 ;  /* 0x2070000002057fae */ /* 0x0003e80008921844 */
[----:B------:R4:W-:Y:S04]  /*186a70*/  LDGSTS.E [R5+0x20780], [R230.64], P0 ;  /* 0x20780000e6057fae */ /* 0x0009e80008121844 */
[----:B-1----:R-:W2:Y:S04]  /*186a80*/  LDL.LU.64 R2, [R1+0x8838] ;  /* 0x0088380001027983 */ /* 0x002ea80000300a00 */
[----:B------:R1:W-:Y:S04]  /*186a90*/  STL.64 [R1+0x24b0], R50 ;  /* 0x0024b03201007387 */ /* 0x0003e80000100a00 */
[----:B----4-:R-:W4:Y:S04]  /*186aa0*/  LDL.LU.64 R230, [R1+0x8830] ;  /* 0x0088300001e67983 */ /* 0x010f280000300a00 */
[----:B----4-:R4:W-:Y:S04]  /*186ab0*/  LDGSTS.E [R5+0x21600], [R230.64], P5 ;  /* 0x21600000e6057fae */ /* 0x0109e8000a921844 */
[----:B--2---:R2:W-:Y:S04]  /*186ac0*/  LDGSTS.E [R5+0x21680], [R2.64], P3 ;  /* 0x2168000002057fae */ /* 0x0045e80009921844 */
[----:B------:R1:W-:Y:S04]  /*186ad0*/  LDGSTS.E [R5+0x21700], [R56.64], P1 ;  /* 0x2170000038057fae */ /* 0x0003e80008921844 */
[----:B----4-:R4:W5:Y:S04]  /*186ae0*/  LDL.LU R230, [R1+0x8828] ;  /* 0x0088280001e67983 */ /* 0x0109680000300800 */
[----:B--2---:R-:W2:Y:S04]  /*186af0*/  LDL.LU.64 R2, [R1+0x8820] ;  /* 0x0088200001027983 */ /* 0x004ea80000300a00 */
[----:B-1----:R4:W5:Y:S04]  /*186b00*/  LDL.LU.64 R56, [R1+0x8818] ;  /* 0x0088180001387983 */ /* 0x0029680000300a00 */
[----:B---3--:R1:W-:Y:S04]  /*186b10*/  LDGSTS.E [R5+0x21780], [R54.64], P0 ;  /* 0x2178000036057fae */ /* 0x0083e80008121844 */
[----:B------:R3:W-:Y:S04]  /*186b20*/  LDGSTS.E [R5+0x22600], [R58.64], P5 ;  /* 0x226000003a057fae */ /* 0x0007e8000a921844 */
[----:B------:R4:W-:Y:S04]  /*186b30*/  LDGSTS.E [R5+0x22680], [R60.64], P3 ;  /* 0x226800003c057fae */ /* 0x0009e80009921844 */
[----:B-1----:R1:W5:Y:S04]  /*186b40*/  LDL.LU R55, [R1+0x8810] ;  /* 0x0088100001377983 */ /* 0x0023680000300800 */
[----:B---3--:R1:W5:Y:S04]  /*186b50*/  LDL.LU.64 R58, [R1+0x8808] ;  /* 0x00880800013a7983 */ /* 0x0083680000300a00 */
[----:B----4-:R1:W5:Y:S04]  /*186b60*/  LDL.LU.64 R60, [R1+0x8800] ;  /* 0x00880000013c7983 */ /* 0x0103680000300a00 */
[----:B------:R3:W-:Y:S04]  /*186b70*/  LDGSTS.E [R5+0x22700], [R62.64], P1 ;  /* 0x227000003e057fae */ /* 0x0007e80008921844 */
[----:B------:R4:W-:Y:S04]  /*186b80*/  LDGSTS.E [R5+0x22780], [R232.64], P0 ;  /* 0x22780000e8057fae */ /* 0x0009e80008121844 */
[----:B------:R1:W-:Y:S04]  /*186b90*/  LDGSTS.E [R5+0x23600], [R234.64], P5 ;  /* 0x23600000ea057fae */ /* 0x0003e8000a921844 */
[----:B---3--:R3:W5:Y:S04]  /*186ba0*/  LDL.LU.64 R62, [R1+0x87f8] ;  /* 0x0087f800013e7983 */ /* 0x0087680000300a00 */
[----:B----4-:R3:W5:Y:S04]  /*186bb0*/  LDL.LU.64 R232, [R1+0x87f0] ;  /* 0x0087f00001e87983 */ /* 0x0107680000300a00 */
[----:B-1----:R3:W5:Y:S04]  /*186bc0*/  LDL.LU.64 R234, [R1+0x87e8] ;  /* 0x0087e80001ea7983 */ /* 0x0027680000300a00 */
[----:B------:R1:W-:Y:S04]  /*186bd0*/  LDGSTS.E [R5+0x23680], [R236.64], P3 ;  /* 0x23680000ec057fae */ /* 0x0003e80009921844 */
[----:B------:R4:W-:Y:S04]  /*186be0*/  LDGSTS.E [R5+0x23700], [R238.64], P1 ;  /* 0x23700000ee057fae */ /* 0x0009e80008921844 */
[----:B------:R3:W-:Y:S04]  /*186bf0*/  LDGSTS.E [R5+0x23780], [R64.64], P0 ;  /* 0x2378000040057fae */ /* 0x0007e80008121844 */
[----:B-1----:R1:W5:Y:S04]  /*186c00*/  LDL.LU.64 R236, [R1+0x87e0] ;  /* 0x0087e00001ec7983 */ /* 0x0023680000300a00 */
[----:B----4-:R1:W5:Y:S04]  /*186c10*/  LDL.LU.64 R238, [R1+0x87d8] ;  /* 0x0087d80001ee7983 */ /* 0x0103680000300a00 */
[----:B---3--:R1:W5:Y:S04]  /*186c20*/  LDL.LU.64 R64, [R1+0x87d0] ;  /* 0x0087d00001407983 */ /* 0x0083680000300a00 */
        /* <DEDUP_REMOVED lines=59> */
[----:B--2---:R3:W5:Y:S04]  /*186fe0*/  LDL.LU.64 R112, [R1+0x86e0] ;  /* 0x0086e00001707983 */ /* 0x0047680000300a00 */
[----:B------:R1:W-:Y:S04]  /*186ff0*/  LDGSTS.E [R5+0x2b700], [R114.64], P1 ;  /* 0x2b70000072057fae */ /* 0x0003e80008921844 */
[----:B------:R2:W-:Y:S04]  /*187000*/  LDGSTS.E [R5+0x2b780], [R116.64], P0 ;  /* 0x2b78000074057fae */ /* 0x0005e80008121844 */
[----:B------:R4:W-:Y:S04]  /*187010*/  LDGSTS.E [R5+0x2c600], [R118.64], P5 ;  /* 0x2c60000076057fae */ /* 0x0009e8000a921844 */
[----:B-1----:R3:W5:Y:S04]  /*187020*/  LDL.LU.64 R114, [R1+0x86d8] ;  /* 0x0086d80001727983 */ /* 0x0027680000300a00 */
[----:B--2---:R3:W5:Y:S04]  /*187030*/  LDL.LU.64 R116, [R1+0x86d0] ;  /* 0x0086d00001747983 */ /* 0x0047680000300a00 */
[----:B----4-:R3:W5:Y:S04]  /*187040*/  LDL.LU.64 R118, [R1+0x86c8] ;  /* 0x0086c80001767983 */ /* 0x0107680000300a00 */
        /* <DEDUP_REMOVED lines=34> */
[----:B--2---:R-:W2:Y:S04]  /*187270*/  LDL.LU.64 R46, [R1+0x8640] ;  /* 0x00864000012e7983 */ /* 0x004ea80000300a00 */
[----:B----4-:R3:W5:Y:S04]  /*187280*/  LDL.LU.64 R152, [R1+0x8638] ;  /* 0x0086380001987983 */ /* 0x0107680000300a00 */
        /* <DEDUP_REMOVED lines=11> */
[----:B-1----:R-:W4:Y:S04]  /*187340*/  LDL.LU R165, [R1+0x8608] ;  /* 0x0086080001a57983 */ /* 0x002f280000300800 */
[----:B------:R1:W-:Y:S04]  /*187350*/  LDGSTS.E [R5+0x32680], [R170.64], P3 ;  /* 0x32680000aa057fae */ /* 0x0003e80009921844 */
[----:B------:R3:W-:Y:S04]  /*187360*/  LDGSTS.E [R5+0x32700], [R166.64], P1 ;  /* 0x32700000a6057fae */ /* 0x0007e80008921844 */
[----:B------:R3:W-:Y:S04]  /*187370*/  LDGSTS.E [R5+0x32780], [R174.64], P0 ;  /* 0x32780000ae057fae */ /* 0x0007e80008121844 */
[----:B-1----:R-:W2:Y:S04]  /*187380*/  LDL.LU.64 R170, [R1+0x8600] ;  /* 0x0086000001aa7983 */ /* 0x002ea80000300a00 */
[----:B---3--:R-:W3:Y:S04]  /*187390*/  LDL.LU.64 R166, [R1+0x85f8] ;  /* 0x0085f80001a67983 */ /* 0x008ee80000300a00 */
        /* <DEDUP_REMOVED lines=71> */
[----:B----4-:R-:W2:Y:S04]  /*187810*/  LDL.LU.64 R208, [R1+0x84d8] ;  /* 0x0084d80001d07983 */ /* 0x010ea80000300a00 */
[----:B------:R-:W2:Y:S04]  /*187820*/  LDL.LU.64 R210, [R1+0x84d0] ;  /* 0x0084d00001d27983 */ /* 0x000ea80000300a00 */
[----:B------:R1:W-:Y:S04]  /*187830*/  LDGSTS.E [R5+0x3c600], [R40.64], P5 ;  /* 0x3c60000028057fae */ /* 0x0003e8000a921844 */
[----:B------:R3:W-:Y:S04]  /*187840*/  LDGSTS.E [R5+0x3c680], [R42.64], P3 ;  /* 0x3c6800002a057fae */ /* 0x0007e80009921844 */
[----:B------:R3:W-:Y:S04]  /*187850*/  LDGSTS.E [R5+0x3c700], [R44.64], P1 ;  /* 0x3c7000002c057fae */ /* 0x0007e80008921844 */
[----:B-1----:R-:W2:Y:S04]  /*187860*/  LDL.LU.64 R40, [R1+0x84c8] ;  /* 0x0084c80001287983 */ /* 0x002ea80000300a00 */
[----:B---3--:R-:W3:Y:S04]  /*187870*/  LDL.LU R42, [R1+0x84c0] ;  /* 0x0084c000012a7983 */ /* 0x008ee80000300800 */
[----:B------:R-:W2:Y:S04]  /*187880*/  LDL.LU.64 R44, [R1+0x84b8] ;  /* 0x0084b800012c7983 */ /* 0x000ea80000300a00 */
[----:B------:R1:W-:Y:S04]  /*187890*/  LDGSTS.E [R5+0x3c780], [R214.64], P0 ;  /* 0x3c780000d6057fae */ /* 0x0003e80008121844 */
[----:B------:R1:W-:Y:S04]  /*1878a0*/  LDGSTS.E [R5+0x3d600], [R228.64], P5 ;  /* 0x3d600000e4057fae */ /* 0x0003e8000a921844 */
[----:B------:R1:W-:Y:S04]  /*1878b0*/  LDGSTS.E [R5+0x3d680], [R226.64], P3 ;  /* 0x3d680000e2057fae */ /* 0x0003e80009921844 */
[----:B-1----:R-:W2:Y:S04]  /*1878c0*/  LDL.LU.64 R214, [R1+0x84b0] ;  /* 0x0084b00001d67983 */ /* 0x002ea80000300a00 */
[----:B------:R-:W2:Y:S04]  /*1878d0*/  LDL R43, [R1+0x60c8] ;  /* 0x0060c800012b7983 */ /* 0x000ea80000100800 */
[----:B------:R-:W2:Y:S04]  /*1878e0*/  LDL.LU R228, [R1+0x591c] ;  /* 0x00591c0001e47983 */ /* 0x000ea80000300800 */
[----:B------:R-:W2:Y:S04]  /*1878f0*/  LDL.LU R4, [R1+0x5908] ;  /* 0x0059080001047983 */ /* 0x000ea80000300800 */
[----:B------:R-:W1:Y:S04]  /*187900*/  S2R R227, SR_TID.X ;  /* 0x0000000000e37919 */ /* 0x000e680000002100 */
[----:B------:R-:W3:Y:S04]  /*187910*/  LDL.LU R231, [R1+0x5910] ;  /* 0x0059100001e77983 */ /* 0x000ee80000300800 */
[----:B------:R1:W-:Y:S04]  /*187920*/  LDGSTS.E [R5+0x3d700], [R224.64], P1 ;  /* 0x3d700000e0057fae */ /* 0x0003e80008921844 */
[----:B------:R-:W2:Y:S04]  /*187930*/  LDL.LU R226, [R1+0x5924] ;  /* 0x0059240001e27983 */ /* 0x000ea80000300800 */
[----:B------:R1:W-:Y:S04]  /*187940*/  LDGSTS.E [R5+0x3d780], [R212.64], P0 ;  /* 0x3d780000d4057fae */ /* 0x0003e80008121844 */
[----:B-1----:R-:W2:Y:S04]  /*187950*/  LDL.LU R224, [R1+0x592c] ;  /* 0x00592c0001e07983 */ /* 0x002ea80000300800 */
[----:B------:R1:W-:Y:S04]  /*187960*/  LDGSTS.E [R5+0x3e600], [R222.64], P5 ;  /* 0x3e600000de057fae */ /* 0x0003e8000a921844 */
[----:B------:R-:W2:Y:S04]  /*187970*/  LDL.LU R212, [R1+0x84a8] ;  /* 0x0084a80001d47983 */ /* 0x000ea80000300800 */
[----:B------:R1:W-:Y:S04]  /*187980*/  LDGSTS.E [R5+0x3e680], [R218.64], P3 ;  /* 0x3e680000da057fae */ /* 0x0003e80009921844 */
[----:B-1----:R-:W2:Y:S04]  /*187990*/  LDL.LU.64 R222, [R1+0x84a0] ;  /* 0x0084a00001de7983 */ /* 0x002ea80000300a00 */
[----:B------:R1:W-:Y:S04]  /*1879a0*/  LDGSTS.E [R5+0x3e700], [R220.64], P1 ;  /* 0x3e700000dc057fae */ /* 0x0003e80008921844 */
[----:B------:R-:W2:Y:S04]  /*1879b0*/  LDL.LU R229, [R1+0x5918] ;  /* 0x0059180001e57983 */ /* 0x000ea80000300800 */
[----:B------:R1:W-:Y:S04]  /*1879c0*/  LDGSTS.E [R5+0x3e780], [R48.64], P0 ;  /* 0x3e78000030057fae */ /* 0x0003e80008121844 */
[----:B------:R-:W2:Y:S04]  /*1879d0*/  LDL.LU.64 R218, [R1+0x8498] ;  /* 0x0084980001da7983 */ /* 0x000ea80000300a00 */
[----:B------:R2:W-:Y:S01]  /*1879e0*/  LDGSTS.E [R5+0x3f600], [R216.64], P5 ;  /* 0x3f600000d8057fae */ /* 0x0005e2000a921844 */
[----:B-1----:R-:W-:-:S03]  /*1879f0*/  LOP3.LUT R48, R227, 0x1f, RZ, 0xc0, !PT ;  /* 0x0000001fe3307812 */ /* 0x002fc600078ec0ff */
[----:B------:R1:W-:Y:S04]  /*187a00*/  LDGSTS.E [R5+0x3f680], [R52.64], P3 ;  /* 0x3f68000034057fae */ /* 0x0003e80009921844 */
[----:B------:R-:W2:Y:S04]  /*187a10*/  LDL.LU R227, [R1+0x5920] ;  /* 0x0059200001e37983 */ /* 0x000ea80000300800 */
[----:B------:R-:W2:Y:S02]  /*187a20*/  LDL.LU R225, [R1+0x5928] ;  /* 0x0059280001e17983 */ /* 0x000ea40000300800 */
[----:B--2---:R-:W-:Y:S01]  /*187a30*/  IADD3.X R4, R4, R0, RZ, P2, !PT ;  /* 0x0000000004047210 */ /* 0x004fe200017fe4ff */
[----:B------:R-:W-:Y:S01]  /*187a40*/  IMAD.SHL.U32 R48, R48, 0x4, RZ ;  /* 0x0000000430307824 */ /* 0x000fe200078e00ff */
[----:B------:R2:W-:Y:S04]  /*187a50*/  LDGSTS.E [R5+0x3f700], [R50.64], P1 ;  /* 0x3f70000032057fae */ /* 0x0005e80008921844 */
[----:B------:R2:W-:Y:S04]  /*187a60*/  STL [R1+0x5908], R4 ;  /* 0x0059080401007387 */ /* 0x0005e80000100800 */
[----:B-1----:R-:W4:Y:S01]  /*187a70*/  LDL.LU R53, [R1+0x5994] ;  /* 0x0059940001357983 */ /* 0x002f220000300800 */
[----:B------:R-:W-:Y:S01]  /*187a80*/  IADD3 R228, P2, R228, R3, RZ ;  /* 0x00000003e4e47210 */ /* 0x000fe20007f5e0ff */
[----:B---3--:R-:W-:-:S02]  /*187a90*/  IMAD.X R231, R231, 0x1, R0, P4 ;  /* 0x00000001e7e77824 */ /* 0x008fc400020e0600 */
[----:B--2---:R-:W2:Y:S01]  /*187aa0*/  LDL.LU R51, [R1+0x599c] ;  /* 0x00599c0001337983 */ /* 0x004ea20000300800 */
[----:B------:R-:W-:-:S03]  /*187ab0*/  LOP3.LUT R48, R48, 0x40, RZ, 0x3c, !PT ;  /* 0x0000004030307812 */ /* 0x000fc600078e3cff */
[----:B------:R1:W-:Y:S01]  /*187ac0*/  LDGSTS.E [R5+0x3f780], [R6.64], P0 ;  /* 0x3f78000006057fae */ /* 0x0003e20008121844 */
[----:B------:R-:W-:-:S03]  /*187ad0*/  IADD3 R226, P4, R226, R3, RZ ;  /* 0x00000003e2e27210 */ /* 0x000fc60007f9e0ff */
[----:B------:R-:W-:Y:S04]  /*187ae0*/  STL [R1+0x591c], R228 ;  /* 0x00591ce401007387 */ /* 0x000fe80000100800 */
[----:B------:R-:W-:Y:S01]  /*187af0*/  STL [R1+0x5910], R231 ;  /* 0x005910e701007387 */ /* 0x000fe20000100800 */
[----:B-1----:R-:W-:-:S03]  /*187b00*/  MOV R6, R178 ;  /* 0x000000b200067202 */ /* 0x002fc60000000f00 */
[----:B------:R1:W5:Y:S01]  /*187b10*/  LDL.LU R178, [R1+0x8494] ;  /* 0x0084940001b27983 */ /* 0x0003620000300800 */
[----:B------:R-:W-:-:S03]  /*187b20*/  LEA R4, R47, R48, 0x12 ;  /* 0x000000302f047211 */ /* 0x000fc600078e90ff */
[----:B------:R-:W3:Y:S01]  /*187b30*/  LDL.LU R54, [R1+0x5990] ;  /* 0x0059900001367983 */ /* 0x000ee20000300800 */
[----:B------:R-:W-:-:S03]  /*187b40*/  IMAD.MOV.U32 R7, RZ, RZ, R43 ;  /* 0x000000ffff077224 */ /* 0x000fc600078e002b */
[----:B------:R-:W3:Y:S04]  /*187b50*/  LDL.LU R52, [R1+0x5998] ;  /* 0x0059980001347983 */ /* 0x000ee80000300800 */
[----:B------:R-:W3:Y:S01]  /*187b60*/  LDL.LU R50, [R1+0x59a0] ;  /* 0x0059a00001327983 */ /* 0x000ee20000300800 */
[----:B------:R-:W-:Y:S01]  /*187b70*/  IMAD.X R229, R229, 0x1, R0, P2 ;  /* 0x00000001e5e57824 */ /* 0x000fe200010e0600 */
[----:B------:R-:W-:Y:S02]  /*187b80*/  IADD3 R224, P2, R224, R3, RZ ;  /* 0x00000003e0e07210 */ /* 0x000fe40007f5e0ff */
[----:B------:R-:W3:Y:S04]  /*187b90*/  LDL.LU R49, [R1+0x59a4] ;  /* 0x0059a40001317983 */ /* 0x000ee80000300800 */
[----:B------:R-:W3:Y:S04]  /*187ba0*/  LDL.LU R48, [R1+0x59a8] ;  /* 0x0059a80001307983 */ /* 0x000ee80000300800 */
[----:B------:R-:W3:Y:S04]  /*187bb0*/  LDL.LU R47, [R1+0x59ac] ;  /* 0x0059ac00012f7983 */ /* 0x000ee80000300800 */
[----:B------:R-:W-:Y:S04]  /*187bc0*/  STL [R1+0x5924], R226 ;  /* 0x005924e201007387 */ /* 0x000fe80000100800 */
[----:B------:R-:W-:Y:S01]  /*187bd0*/  STL [R1+0x5918], R229 ;  /* 0x005918e501007387 */ /* 0x000fe20000100800 */
[----:B------:R-:W-:-:S03]  /*187be0*/  IADD3.X R227, R227, R0, RZ, P4, !PT ;  /* 0x00000000e3e37210 */ /* 0x000fc600027fe4ff */
[----:B------:R-:W-:Y:S04]  /*187bf0*/  STL [R1+0x592c], R224 ;  /* 0x00592ce001007387 */ /* 0x000fe80000100800 */
[----:B------:R1:W-:Y:S04]  /*187c00*/  LDGSTS.E [R4+0x800], [R6.64], P5 ;  /* 0x0080000006047fae */ /* 0x0003e8000a921844 */
[----:B------:R-:W-:Y:S01]  /*187c10*/  STL [R1+0x5920], R227 ;  /* 0x005920e301007387 */ /* 0x000fe20000100800 */
[----:B-1----:R-:W-:Y:S01]  /*187c20*/  IMAD.MOV.U32 R7, RZ, RZ, R167 ;  /* 0x000000ffff077224 */ /* 0x002fe200078e00a7 */
[----:B------:R-:W-:Y:S01]  /*187c30*/  MOV R6, R2 ;  /* 0x0000000200067202 */ /* 0x000fe20000000f00 */
[----:B------:R-:W-:-:S04]  /*187c40*/  IMAD.X R225, R225, 0x1, R0, P2 ;  /* 0x00000001e1e17824 */ /* 0x000fc800010e0600 */
[----:B------:R1:W-:Y:S01]  /*187c50*/  LDGSTS.E [R4+0x880], [R6.64], P3 ;  /* 0x0088000006047fae */ /* 0x0003e20009921844 */
[----:B----4-:R-:W-:-:S05]  /*187c60*/  IADD3 R53, P4, R53, R3, RZ ;  /* 0x0000000335357210 */ /* 0x010fca0007f9e0ff */
[----:B------:R-:W-:Y:S04]  /*187c70*/  STL [R1+0x5994], R53 ;  /* 0x0059943501007387 */ /* 0x000fe80000100800 */
[----:B------:R4:W5:Y:S04]  /*187c80*/  LDL.LU R167, [R1+0x8490] ;  /* 0x0084900001a77983 */ /* 0x0009680000300800 */
[----:B------:R4:W5:Y:S04]  /*187c90*/  LDL.LU R2, [R1+0x848c] ;  /* 0x00848c0001027983 */ /* 0x0009680000300800 */
[----:B------:R-:W4:Y:S04]  /*187ca0*/  LDL.LU R43, [R1+0x59b4] ;  /* 0x0059b400012b7983 */ /* 0x000f280000300800 */
[----:B------:R-:W4:Y:S01]  /*187cb0*/  LDL.LU R5, [R1+0x59bc] ;  /* 0x0059bc0001057983 */ /* 0x000f220000300800 */
[----:B--2---:R-:W-:-:S02]  /*187cc0*/  IADD3 R51, P2, R51, R3, RZ ;  /* 0x0000000333337210 */ /* 0x004fc40007f5e0ff */
[----:B---3--:R-:W-:Y:S01]  /*187cd0*/  IADD3.X R54, R54, R0, RZ, P4, !PT ;  /* 0x0000000036367210 */ /* 0x008fe200027fe4ff */
[----:B------:R-:W-:Y:S01]  /*187ce0*/  STL [R1+0x5928], R225 ;  /* 0x005928e101007387 */ /* 0x000fe20000100800 */
[----:B-1----:R-:W-:Y:S01]  /*187cf0*/  IMAD.MOV.U32 R7, RZ, RZ, R219 ;  /* 0x000000ffff077224 */ /* 0x002fe200078e00db */
[----:B------:R-:W-:Y:S01]  /*187d00*/  MOV R6, R218 ;  /* 0x000000da00067202 */ /* 0x000fe20000000f00 */
[----:B------:R-:W-:Y:S01]  /*187d10*/  IMAD.X R52, R52, 0x1, R0, P2 ;  /* 0x0000000134347824 */ /* 0x000fe200010e0600 */
[----:B------:R-:W-:Y:S04]  /*187d20*/  STL [R1+0x599c], R51 ;  /* 0x00599c3301007387 */ /* 0x000fe80000100800 */
[----:B------:R-:W-:Y:S04]  /*187d30*/  STL [R1+0x5990], R54 ;  /* 0x0059903601007387 */ /* 0x000fe80000100800 */
[----:B------:R-:W2:Y:S01]  /*187d40*/  LDL.LU R219, [R1+0x59b0] ;  /* 0x0059b00001db7983 */ /* 0x000ea20000300800 */
[----:B------:R-:W-:-:S03]  /*187d50*/  IADD3 R49, P4, R49, R3, RZ ;  /* 0x0000000331317210 */ /* 0x000fc60007f9e0ff */
[----:B------:R-:W2:Y:S01]  /*187d60*/  LDL.LU R218, [R1+0x59c4] ;  /* 0x0059c40001da7983 */ /* 0x000ea20000300800 */
[----:B------:R-:W-:-:S03]  /*187d70*/  IADD3.X R50, R50, R0, RZ, P4, !PT ;  /* 0x0000000032327210 */ /* 0x000fc600027fe4ff */
[----:B------:R-:W2:Y:S01]  /*187d80*/  LDL.LU R213, [R1+0x59b8] ;  /* 0x0059b80001d57983 */ /* 0x000ea20000300800 */
[----:B------:R-:W-:-:S03]  /*187d90*/  IADD3 R47, P2, R47, R3, RZ ;  /* 0x000000032f2f7210 */ /* 0x000fc60007f5e0ff */
[----:B------:R-:W2:Y:S02]  /*187da0*/  LDL.LU R164, [R1+0x59cc] ;  /* 0x0059cc0001a47983 */ /* 0x000ea40000300800 */
[----:B------:R-:W-:Y:S02]  /*187db0*/  IMAD.X R48, R48, 0x1, R0, P2 ;  /* 0x0000000130307824 */ /* 0x000fe400010e0600 */
[----:B------:R-:W-:Y:S04]  /*187dc0*/  STL [R1+0x59a4], R49 ;  /* 0x0059a43101007387 */ /* 0x000fe80000100800 */
[----:B------:R-:W-:Y:S04]  /*187dd0*/  STL [R1+0x5998], R52 ;  /* 0x0059983401007387 */ /* 0x000fe80000100800 */
[----:B------:R-:W-:Y:S04]  /*187de0*/  STL [R1+0x59ac], R47 ;  /* 0x0059ac2f01007387 */ /* 0x000fe80000100800 */
[----:B------:R-:W-:Y:S04]  /*187df0*/  STL [R1+0x59a0], R50 ;  /* 0x0059a03201007387 */ /* 0x000fe80000100800 */
[----:B------:R1:W-:Y:S01]  /*187e00*/  LDGSTS.E [R4+0x900], [R6.64], P1 ;  /* 0x0090000006047fae */ /* 0x0003e20008921844 */
[----:B----4-:R-:W-:-:S02]  /*187e10*/  IADD3 R43, P4, R43, R3, RZ ;  /* 0x000000032b2b7210 */ /* 0x010fc40007f9e0ff */
[----:B------:R-:W-:-:S03]  /*187e20*/  IADD3 R5, P2, R5, R3, RZ ;  /* 0x0000000305057210 */ /* 0x000fc60007f5e0ff */
[----:B------:R4:W-:Y:S04]  /*187e30*/  STL [R1+0x59b4], R43 ;  /* 0x0059b42b01007387 */ /* 0x0009e80000100800 */
[----:B------:R-:W3:Y:S04]  /*187e40*/  LDL.LU R217, [R1+0x59c0] ;  /* 0x0059c00001d97983 */ /* 0x000ee80000300800 */
[----:B------:R-:W3:Y:S04]  /*187e50*/  LDL.LU R216, [R1+0x59d4] ;  /* 0x0059d40001d87983 */ /* 0x000ee80000300800 */
[----:B------:R2:W-:Y:S04]  /*187e60*/  STL [R1+0x59bc], R5 ;  /* 0x0059bc0501007387 */ /* 0x0005e80000100800 */
[----:B----4-:R-:W4:Y:S01]  /*187e70*/  LDL.LU R43, [R1+0x59c8] ;  /* 0x0059c800012b7983 */ /* 0x010f220000300800 */
[----:B--2---:R-:W-:Y:S01]  /*187e80*/  IADD3.X R219, R219, R0, RZ, P4, !PT ;  /* 0x00000000dbdb7210 */ /* 0x004fe200027fe4ff */
[----:B-1----:R-:W-:Y:S01]  /*187e90*/  IMAD.MOV.U32 R7, RZ, RZ, R223 ;  /* 0x000000ffff077224 */ /* 0x002fe200078e00df */
[----:B------:R-:W-:-:S02]  /*187ea0*/  MOV R6, R222 ;  /* 0x000000de00067202 */ /* 0x000fc40000000f00 */
[----:B------:R-:W-:Y:S01]  /*187eb0*/  IADD3 R218, P4, R218, R3, RZ ;  /* 0x00000003dada7210 */ /* 0x000fe20007f9e0ff */
[----:B------:R-:W2:Y:S01]  /*187ec0*/  LDL.LU R5, [R1+0x59dc] ;  /* 0x0059dc0001057983 */ /* 0x000ea20000300800 */
[----:B------:R-:W-:-:S03]  /*187ed0*/  IMAD.X R213, R213, 0x1, R0, P2 ;  /* 0x00000001d5d57824 */ /* 0x000fc600010e0600 */
[----:B------:R-:W-:Y:S01]  /*187ee0*/  STL [R1+0x59a8], R48 ;  /* 0x0059a83001007387 */ /* 0x000fe20000100800 */
[----:B------:R-:W-:-:S03]  /*187ef0*/  IADD3 R164, P2, R164, R3, RZ ;  /* 0x00000003a4a47210 */ /* 0x000fc60007f5e0ff */
[----:B------:R-:W-:Y:S04]  /*187f00*/  STL [R1+0x59b0], R219 ;  /* 0x0059b0db01007387 */ /* 0x000fe80000100800 */
[----:B------:R-:W-:Y:S04]  /*187f10*/  STL [R1+0x59c4], R218 ;  /* 0x0059c4da01007387 */ /* 0x000fe80000100800 */
[----:B------:R1:W-:Y:S04]  /*187f20*/  LDGSTS.E [R4+0x980], [R6.64], P0 ;  /* 0x0098000006047fae */ /* 0x0003e80008121844 */
[----:B------:R1:W-:Y:S02]  /*187f30*/  STL [R1+0x59b8], R213 ;  /* 0x0059b8d501007387 */ /* 0x0003e40000100800 */
[----:B-1----:R-:W-:-:S02]  /*187f40*/  IMAD.MOV.U32 R7, RZ, RZ, R212 ;  /* 0x000000ffff077224 */ /* 0x002fc400078e00d4 */
[----:B------:R-:W2:Y:S01]  /*187f50*/  LDL.LU R213, [R1+0x59d0] ;  /* 0x0059d00001d57983 */ /* 0x000ea20000300800 */
[----:B------:R-:W-:-:S03]  /*187f60*/  MOV R6, R46 ;  /* 0x0000002e00067202 */ /* 0x000fc60000000f00 */
[----:B------:R-:W2:Y:S04]  /*187f70*/  LDL.LU R212, [R1+0x59e4] ;  /* 0x0059e40001d47983 */ /* 0x000ea80000300800 */
[----:B------:R1:W-:Y:S04]  /*187f80*/  STL [R1+0x59cc], R164 ;  /* 0x0059cca401007387 */ /* 0x0003e80000100800 */
[----:B------:R2:W-:Y:S04]  /*187f90*/  LDGSTS.E [R4+0x1800], [R6.64], P5 ;  /* 0x0180000006047fae */ /* 0x0005e8000a921844 */
[----:B-1----:R-:W2:Y:S04]  /*187fa0*/  LDL.LU R164, [R1+0x59d8] ;  /* 0x0059d80001a47983 */ /* 0x002ea80000300800 */
[----:B------:R-:W2:Y:S04]  /*187fb0*/  LDL.LU R46, [R1+0x59ec] ;  /* 0x0059ec00012e7983 */ /* 0x000ea80000300800 */
[----:B------:R-:W2:Y:S04]  /*187fc0*/  LDL.LU R222, [R1+0x59f4] ;  /* 0x0059f40001de7983 */ /* 0x000ea80000300800 */
[----:B------:R-:W2:Y:S01]  /*187fd0*/  LDL.LU R220, [R1+0x59fc] ;  /* 0x0059fc0001dc7983 */ /* 0x000ea20000300800 */
[----:B---3--:R-:W-:Y:S01]  /*187fe0*/  IADD3.X R217, R217, R0, RZ, P4, !PT ;  /* 0x00000000d9d97210 */ /* 0x008fe200027fe4ff */
[----:B----4-:R-:W-:-:S05]  /*187ff0*/  IMAD.X R43, R43, 0x1, R0, P2 ;  /* 0x000000012b2b7824 */ /* 0x010fca00010e0600 */
[----:B------:R1:W-:Y:S04]  /*188000*/  STL [R1+0x59c8], R43 ;  /* 0x0059c82b01007387 */ /* 0x0003e80000100800 */
[----:B------:R-:W-:Y:S04]  /*188010*/  STL [R1+0x59c0], R217 ;  /* 0x0059c0d901007387 */ /* 0x000fe80000100800 */
[----:B-1----:R-:W3:Y:S01]  /*188020*/  LDL.LU R43, [R1+0x59e0] ;  /* 0x0059e000012b7983 */ /* 0x002ee20000300800 */
[-C--:B------:R-:W-:Y:S02]  /*188030*/  IADD3 R216, P4, R216, R3.reuse, RZ ;  /* 0x00000003d8d87210 */ /* 0x080fe40007f9e0ff */
[----:B--2---:R-:W-:-:S03]  /*188040*/  IADD3 R5, P2, R5, R3, RZ ;  /* 0x0000000305057210 */ /* 0x004fc60007f5e0ff */
[----:B------:R-:W-:Y:S04]  /*188050*/  STL [R1+0x59d4], R216 ;  /* 0x0059d4d801007387 */ /* 0x000fe80000100800 */
[----:B------:R1:W-:Y:S01]  /*188060*/  STL [R1+0x59dc], R5 ;  /* 0x0059dc0501007387 */ /* 0x0003e20000100800 */
[----:B------:R-:W-:Y:S01]  /*188070*/  MOV R6, R214 ;  /* 0x000000d600067202 */ /* 0x000fe20000000f00 */
[----:B------:R-:W-:-:S05]  /*188080*/  IMAD.MOV.U32 R7, RZ, RZ, R215 ;  /* 0x000000ffff077224 */ /* 0x000fca00078e00d7 */
[----:B------:R2:W-:Y:S04]  /*188090*/  LDGSTS.E [R4+0x1880], [R6.64], P3 ;  /* 0x0188000006047fae */ /* 0x0005e80009921844 */
[----:B-1----:R-:W4:Y:S01]  /*1880a0*/  LDL.LU R5, [R1+0x59e8] ;  /* 0x0059e80001057983 */ /* 0x002f220000300800 */
[----:B------:R-:W-:-:S03]  /*1880b0*/  IADD3.X R213, R213, R0, RZ, P4, !PT ;  /* 0x00000000d5d57210 */ /* 0x000fc600027fe4ff */
[----:B------:R-:W4:Y:S01]  /*1880c0*/  LDL.LU R223, [R1+0x59f0] ;  /* 0x0059f00001df7983 */ /* 0x000f220000300800 */
[----:B------:R-:W-:-:S03]  /*1880d0*/  IADD3 R212, P4, R212, R3, RZ ;  /* 0x00000003d4d47210 */ /* 0x000fc60007f9e0ff */
[----:B------:R-:W4:Y:S04]  /*1880e0*/  LDL.LU R221, [R1+0x59f8] ;  /* 0x0059f80001dd7983 */ /* 0x000f280000300800 */
[----:B------:R-:W4:Y:S04]  /*1880f0*/  LDL.LU R218, [R1+0x5a04] ;  /* 0x005a040001da7983 */ /* 0x000f280000300800 */
[----:B------:R-:W4:Y:S01]  /*188100*/  LDL.LU R216, [R1+0x5a0c] ;  /* 0x005a0c0001d87983 */ /* 0x000f220000300800 */
[----:B------:R-:W-:-:S03]  /*188110*/  IMAD.X R164, R164, 0x1, R0, P2 ;  /* 0x00000001a4a47824 */ /* 0x000fc600010e0600 */
[----:B------:R-:W-:Y:S01]  /*188120*/  STL [R1+0x59d0], R213 ;  /* 0x0059d0d501007387 */ /* 0x000fe20000100800 */
[----:B------:R-:W-:-:S03]  /*188130*/  IADD3 R46, P2, R46, R3, RZ ;  /* 0x000000032e2e7210 */ /* 0x000fc60007f5e0ff */
[----:B------:R-:W-:Y:S04]  /*188140*/  STL [R1+0x59e4], R212 ;  /* 0x0059e4d401007387 */ /* 0x000fe80000100800 */
[----:B------:R-:W4:Y:S01]  /*188150*/  LDL.LU R219, [R1+0x5a00] ;  /* 0x005a000001db7983 */ /* 0x000f220000300800 */
[----:B--2---:R-:W-:-:S03]  /*188160*/  IMAD.MOV.U32 R7, RZ, RZ, R45 ;  /* 0x000000ffff077224 */ /* 0x004fc600078e002d */
[----:B------:R-:W-:Y:S04]  /*188170*/  STL [R1+0x59d8], R164 ;  /* 0x0059d8a401007387 */ /* 0x000fe80000100800 */
[----:B------:R-:W2:Y:S04]  /*188180*/  LDL.LU R217, [R1+0x5a08] ;  /* 0x005a080001d97983 */ /* 0x000ea80000300800 */
[----:B------:R-:W-:Y:S01]  /*188190*/  STL [R1+0x59ec], R46 ;  /* 0x0059ec2e01007387 */ /* 0x000fe20000100800 */
[----:B---3--:R-:W-:-:S05]  /*1881a0*/  IADD3.X R43, R43, R0, RZ, P4, !PT ;  /* 0x000000002b2b7210 */ /* 0x008fca00027fe4ff */
[----:B------:R1:W-:Y:S04]  /*1881b0*/  STL [R1+0x59e0], R43 ;  /* 0x0059e02b01007387 */ /* 0x0003e80000100800 */
[----:B------:R-:W3:Y:S01]  /*1881c0*/  LDL.LU R45, [R1+0x5a74] ;  /* 0x005a7400012d7983 */ /* 0x000ee20000300800 */
[----:B------:R-:W-:Y:S02]  /*1881d0*/  IADD3 R222, P4, R222, R3, RZ ;  /* 0x00000003dede7210 */ /* 0x000fe40007f9e0ff */
[----:B------:R-:W-:-:S05]  /*1881e0*/  MOV R6, R44 ;  /* 0x0000002c00067202 */ /* 0x000fca0000000f00 */
[----:B------:R1:W-:Y:S01]  /*1881f0*/  LDGSTS.E [R4+0x1900], [R6.64], P1 ;  /* 0x0190000006047fae */ /* 0x0003e20008921844 */
[----:B----4-:R-:W-:Y:S01]  /*188200*/  IMAD.X R5, R5, 0x1, R0, P2 ;  /* 0x0000000105057824 */ /* 0x010fe200010e0600 */
[----:B------:R-:W-:Y:S02]  /*188210*/  IADD3 R220, P2, R220, R3, RZ ;  /* 0x00000003dcdc7210 */ /* 0x000fe40007f5e0ff */
[----:B------:R-:W-:Y:S02]  /*188220*/  IADD3.X R223, R223, R0, RZ, P4, !PT ;  /* 0x00000000dfdf7210 */ /* 0x000fe400027fe4ff */
[----:B------:R4:W-:Y:S01]  /*188230*/  STL [R1+0x59e8], R5 ;  /* 0x0059e80501007387 */ /* 0x0009e20000100800 */
[----:B-1----:R-:W-:-:S03]  /*188240*/  MOV R6, R41 ;  /* 0x0000002900067202 */ /* 0x002fc60000000f00 */
[----:B------:R-:W2:Y:S01]  /*188250*/  LDL.LU R43, [R1+0x5a7c] ;  /* 0x005a7c00012b7983 */ /* 0x000ea20000300800 */
[----:B------:R-:W-:-:S03]  /*188260*/  IMAD.MOV.U32 R7, RZ, RZ, R42 ;  /* 0x000000ffff077224 */ /* 0x000fc600078e002a */
[----:B------:R-:W-:Y:S01]  /*188270*/  STL [R1+0x59f4], R222 ;  /* 0x0059f4de01007387 */ /* 0x000fe20000100800 */
[----:B------:R-:W-:-:S03]  /*188280*/  IADD3 R218, P4, R218, R3, RZ ;  /* 0x00000003dada7210 */ /* 0x000fc60007f9e0ff */
[----:B------:R-:W-:Y:S01]  /*188290*/  STL [R1+0x59fc], R220 ;  /* 0x0059fcdc01007387 */ /* 0x000fe20000100800 */
[----:B------:R-:W-:-:S03]  /*1882a0*/  IMAD.X R221, R221, 0x1, R0, P2 ;  /* 0x00000001dddd7824 */ /* 0x000fc600010e0600 */
[----:B------:R-:W-:Y:S01]  /*1882b0*/  STL [R1+0x59f0], R223 ;  /* 0x0059f0df01007387 */ /* 0x000fe20000100800 */
[----:B------:R-:W-:-:S03]  /*1882c0*/  IADD3 R216, P2, R216, R3, RZ ;  /* 0x00000003d8d87210 */ /* 0x000fc60007f5e0ff */
[----:B------:R-:W2:Y:S04]  /*1882d0*/  LDL.LU R46, [R1+0x5a70] ;  /* 0x005a7000012e7983 */ /* 0x000ea80000300800 */
[----:B------:R-:W2:Y:S01]  /*1882e0*/  LDL.LU R44, [R1+0x5a78] ;  /* 0x005a7800012c7983 */ /* 0x000ea20000300800 */
[----:B------:R-:W-:-:S03]  /*1882f0*/  IADD3.X R219, R219, R0, RZ, P4, !PT ;  /* 0x00000000dbdb7210 */ /* 0x000fc600027fe4ff */
[----:B------:R1:W-:Y:S04]  /*188300*/  LDGSTS.E [R4+0x1980], [R6.64], P0 ;  /* 0x0198000006047fae */ /* 0x0003e80008121844 */
[----:B------:R-:W2:Y:S04]  /*188310*/  LDL.LU R42, [R1+0x5a80] ;  /* 0x005a8000012a7983 */ /* 0x000ea80000300800 */
[----:B------:R-:W2:Y:S01]  /*188320*/  LDL.LU R41, [R1+0x5a84] ;  /* 0x005a840001297983 */ /* 0x000ea20000300800 */
[----:B-1----:R-:W-:Y:S01]  /*188330*/  IMAD.MOV.U32 R7, RZ, RZ, R40 ;  /* 0x000000ffff077224 */ /* 0x002fe200078e0028 */
[----:B------:R-:W-:-:S02]  /*188340*/  MOV R6, R39 ;  /* 0x0000002700067202 */ /* 0x000fc40000000f00 */
[----:B------:R-:W2:Y:S04]  /*188350*/  LDL.LU R40, [R1+0x5a88] ;  /* 0x005a880001287983 */ /* 0x000ea80000300800 */
[----:B------:R-:W2:Y:S04]  /*188360*/  LDL.LU R39, [R1+0x5a8c] ;  /* 0x005a8c0001277983 */ /* 0x000ea80000300800 */
[----:B------:R-:W-:Y:S04]  /*188370*/  STL [R1+0x5a04], R218 ;  /* 0x005a04da01007387 */ /* 0x000fe80000100800 */
[----:B------:R-:W-:Y:S04]  /*188380*/  STL [R1+0x59f8], R221 ;  /* 0x0059f8dd01007387 */ /* 0x000fe80000100800 */
[----:B------:R-:W-:Y:S04]  /*188390*/  STL [R1+0x5a0c], R216 ;  /* 0x005a0cd801007387 */ /* 0x000fe80000100800 */
[----:B------:R1:W-:Y:S04]  /*1883a0*/  LDGSTS.E [R4+0x2800], [R6.64], P5 ;  /* 0x0280000006047fae */ /* 0x0003e8000a921844 */
[----:B------:R-:W-:Y:S01]  /*1883b0*/  STL [R1+0x5a00], R219 ;  /* 0x005a00db01007387 */ /* 0x000fe20000100800 */
[----:B-1----:R-:W-:-:S02]  /*1883c0*/  MOV R6, R209 ;  /* 0x000000d100067202 */ /* 0x002fc40000000f00 */
[----:B---3--:R-:W-:-:S05]  /*1883d0*/  IADD3 R45, P4, R45, R3, RZ ;  /* 0x000000032d2d7210 */ /* 0x008fca0007f9e0ff */
[----:B------:R-:W-:Y:S04]  /*1883e0*/  STL [R1+0x5a74], R45 ;  /* 0x005a742d01007387 */ /* 0x000fe80000100800 */
[----:B------:R-:W3:Y:S04]  /*1883f0*/  LDL.LU R209, [R1+0x5a94] ;  /* 0x005a940001d17983 */ /* 0x000ee80000300800 */
[----:B----4-:R-:W4:Y:S01]  /*188400*/  LDL.LU R5, [R1+0x5a9c] ;  /* 0x005a9c0001057983 */ /* 0x010f220000300800 */
[----:B--2---:R-:W-:Y:S02]  /*188410*/  IMAD.X R217, R217, 0x1, R0, P2 ;  /* 0x00000001d9d97824 */ /* 0x004fe400010e0600 */
[----:B------:R-:W-:Y:S01]  /*188420*/  IMAD.MOV.U32 R7, RZ, RZ, R211 ;  /* 0x000000ffff077224 */ /* 0x000fe200078e00d3 */
[----:B------:R-:W-:-:S02]  /*188430*/  IADD3 R43, P2, R43, R3, RZ ;  /* 0x000000032b2b7210 */ /* 0x000fc40007f5e0ff */
[----:B------:R-:W-:Y:S04]  /*188440*/  STL [R1+0x5a08], R217 ;  /* 0x005a08d901007387 */ /* 0x000fe80000100800 */
[----:B------:R-:W-:Y:S04]  /*188450*/  STL [R1+0x5a7c], R43 ;  /* 0x005a7c2b01007387 */ /* 0x000fe80000100800 */
[----:B------:R1:W-:Y:S01]  /*188460*/  LDGSTS.E [R4+0x2880], [R6.64], P3 ;  /* 0x0288000006047fae */ /* 0x0003e20009921844 */
[----:B------:R-:W-:Y:S01]  /*188470*/  IADD3.X R46, R46, R0, RZ, P4, !PT ;  /* 0x000000002e2e7210 */ /* 0x000fe200027fe4ff */
[----:B------:R-:W-:-:S04]  /*188480*/  IMAD.X R44, R44, 0x1, R0, P2 ;  /* 0x000000012c2c7824 */ /* 0x000fc800010e0600 */
[----:B------:R-:W-:Y:S01]  /*188490*/  STL [R1+0x5a70], R46 ;  /* 0x005a702e01007387 */ /* 0x000fe20000100800 */
[----:B-1----:R-:W-:Y:S01]  /*1884a0*/  IMAD.MOV.U32 R7, RZ, RZ, R210 ;  /* 0x000000ffff077224 */ /* 0x002fe200078e00d2 */
[----:B------:R-:W-:Y:S02]  /*1884b0*/  MOV R6, R205 ;  /* 0x000000cd00067202 */ /* 0x000fe40000000f00 */
[----:B------:R-:W2:Y:S04]  /*1884c0*/  LDL.LU R211, [R1+0x5a90] ;  /* 0x005a900001d37983 */ /* 0x000ea80000300800 */
[----:B------:R-:W2:Y:S01]  /*1884d0*/  LDL.LU R210, [R1+0x5aa4] ;  /* 0x005aa40001d27983 */ /* 0x000ea20000300800 */
[----:B------:R-:W-:-:S03]  /*1884e0*/  IADD3 R41, P4, R41, R3, RZ ;  /* 0x0000000329297210 */ /* 0x000fc60007f9e0ff */
[----:B------:R-:W2:Y:S01]  /*1884f0*/  LDL.LU R205, [R1+0x5a98] ;  /* 0x005a980001cd7983 */ /* 0x000ea20000300800 */
[----:B------:R-:W-:-:S03]  /*188500*/  IADD3.X R42, R42, R0, RZ, P4, !PT ;  /* 0x000000002a2a7210 */ /* 0x000fc600027fe4ff */
[----:B------:R-:W2:Y:S01]  /*188510*/  LDL.LU R164, [R1+0x5aac] ;  /* 0x005aac0001a47983 */ /* 0x000ea20000300800 */
[----:B------:R-:W-:-:S03]  /*188520*/  IADD3 R39, P2, R39, R3, RZ ;  /* 0x0000000327277210 */ /* 0x000fc60007f5e0ff */
[----:B------:R-:W-:Y:S04]  /*188530*/  STL [R1+0x5a84], R41 ;  /* 0x005a842901007387 */ /* 0x000fe80000100800 */
[----:B------:R-:W-:Y:S01]  /*188540*/  STL [R1+0x5a78], R44 ;  /* 0x005a782c01007387 */ /* 0x000fe20000100800 */
[----:B------:R-:W-:-:S03]  /*188550*/  IMAD.X R40, R40, 0x1, R0, P2 ;  /* 0x0000000128287824 */ /* 0x000fc600010e0600 */
[----:B------:R-:W-:Y:S04]  /*188560*/  STL [R1+0x5a8c], R39 ;  /* 0x005a8c2701007387 */ /* 0x000fe80000100800 */
[----:B------:R-:W-:Y:S04]  /*188570*/  STL [R1+0x5a80], R42 ;  /* 0x005a802a01007387 */ /* 0x000fe80000100800 */
[----:B------:R1:W-:Y:S02]  /*188580*/  LDGSTS.E [R4+0x2900], [R6.64], P1 ;  /* 0x0290000006047fae */ /* 0x0003e40008921844 */
[----:B-1----:R-:W-:Y:S01]  /*188590*/  IMAD.MOV.U32 R7, RZ, RZ, R208 ;  /* 0x000000ffff077224 */ /* 0x002fe200078e00d0 */
[----:B------:R-:W-:-:S05]  /*1885a0*/  MOV R6, R35 ;  /* 0x0000002300067202 */ /* 0x000fca0000000f00 */
[----:B------:R1:W-:Y:S01]  /*1885b0*/  LDGSTS.E [R4+0x2980], [R6.64], P0 ;  /* 0x0298000006047fae */ /* 0x0003e20008121844 */
[-C--:B---3--:R-:W-:Y:S02]  /*1885c0*/  IADD3 R209, P4, R209, R3.reuse, RZ ;  /* 0x00000003d1d17210 */ /* 0x088fe40007f9e0ff */
[----:B----4-:R-:W-:-:S03]  /*1885d0*/  IADD3 R5, P2, R5, R3, RZ ;  /* 0x0000000305057210 */ /* 0x010fc60007f5e0ff */
[----:B------:R3:W-:Y:S04]  /*1885e0*/  STL [R1+0x5a94], R209 ;  /* 0x005a94d101007387 */ /* 0x0007e80000100800 */
[----:B---3--:R-:W3:Y:S04]  /*1885f0*/  LDL.LU R209, [R1+0x5aa0] ;  /* 0x005aa00001d17983 */ /* 0x008ee80000300800 */
[----:B------:R-:W4:Y:S04]  /*188600*/  LDL.LU R208, [R1+0x5ab4] ;  /* 0x005ab40001d07983 */ /* 0x000f280000300800 */
[----:B------:R1:W-:Y:S04]  /*188610*/  STL [R1+0x5a9c], R5 ;  /* 0x005a9c0501007387 */ /* 0x0003e80000100800 */
[----:B------:R-:W4:Y:S04]  /*188620*/  LDL.LU R35, [R1+0x5aa8] ;  /* 0x005aa80001237983 */ /* 0x000f280000300800 */
[----:B-1----:R-:W4:Y:S01]  /*188630*/  LDL.LU R5, [R1+0x5abc] ;  /* 0x005abc0001057983 */ /* 0x002f220000300800 */
[----:B--2---:R-:W-:-:S03]  /*188640*/  IADD3.X R211, R211, R0, RZ, P4, !PT ;  /* 0x00000000d3d37210 */ /* 0x004fc600027fe4ff */
[----:B------:R-:W-:Y:S01]  /*188650*/  STL [R1+0x5a88], R40 ;  /* 0x005a882801007387 */ /* 0x000fe20000100800 */
[----:B------:R-:W-:-:S03]  /*188660*/  IADD3 R210, P4, R210, R3, RZ ;  /* 0x00000003d2d27210 */ /* 0x000fc60007f9e0ff */
[----:B------:R-:W-:Y:S01]  /*188670*/  STL [R1+0x5a90], R211 ;  /* 0x005a90d301007387 */ /* 0x000fe20000100800 */
[----:B------:R-:W-:-:S03]  /*188680*/  IMAD.X R205, R205, 0x1, R0, P2 ;  /* 0x00000001cdcd7824 */ /* 0x000fc600010e0600 */
[----:B------:R-:W-:Y:S01]  /*188690*/  STL [R1+0x5aa4], R210 ;  /* 0x005aa4d201007387 */ /* 0x000fe20000100800 */
[----:B------:R-:W-:-:S03]  /*1886a0*/  IADD3 R164, P2, R164, R3, RZ ;  /* 0x00000003a4a47210 */ /* 0x000fc60007f5e0ff */
[----:B------:R1:W-:Y:S01]  /*1886b0*/  STL [R1+0x5a98], R205 ;  /* 0x005a98cd01007387 */ /* 0x0003e20000100800 */
[----:B------:R-:W-:Y:S01]  /*1886c0*/  IMAD.MOV.U32 R7, RZ, RZ, R204 ;  /* 0x000000ffff077224 */ /* 0x000fe200078e00cc */
[----:B------:R-:W-:-:S05]  /*1886d0*/  MOV R6, R38 ;  /* 0x0000002600067202 */ /* 0x000fca0000000f00 */
[----:B------:R2:W-:Y:S04]  /*1886e0*/  LDGSTS.E [R4+0x3800], [R6.64], P5 ;  /* 0x0380000006047fae */ /* 0x0005e8000a921844 */
[----:B-1----:R-:W2:Y:S04]  /*1886f0*/  LDL.LU R205, [R1+0x5ab0] ;  /* 0x005ab00001cd7983 */ /* 0x002ea80000300800 */
[----:B------:R-:W2:Y:S04]  /*188700*/  LDL.LU R204, [R1+0x5ac4] ;  /* 0x005ac40001cc7983 */ /* 0x000ea80000300800 */
[----:B------:R1:W-:Y:S04]  /*188710*/  STL [R1+0x5aac], R164 ;  /* 0x005aaca401007387 */ /* 0x0003e80000100800 */
        /* <DEDUP_REMOVED lines=10> */
[----:B------:R-:W-:-:S03]  /*1887c0*/  IADD3 R5, P2, R5, R3, RZ ;  /* 0x0000000305057210 */ /* 0x000fc60007f5e0ff */
[----:B------:R-:W-:Y:S04]  /*1887d0*/  STL [R1+0x5ab4], R208 ;  /* 0x005ab4d001007387 */ /* 0x000fe80000100800 */
[----:B------:R1:W-:Y:S01]  /*1887e0*/  STL [R1+0x5abc], R5 ;  /* 0x005abc0501007387 */ /* 0x0003e20000100800 */
[----:B--2---:R-:W-:Y:S01]  /*1887f0*/  MOV R6, R206 ;  /* 0x000000ce00067202 */ /* 0x004fe20000000f00 */
[----:B------:R-:W-:-:S05]  /*188800*/  IMAD.MOV.U32 R7, RZ, RZ, R207 ;  /* 0x000000ffff077224 */ /* 0x000fca00078e00cf */
[----:B------:R2:W-:Y:S04]  /*188810*/  LDGSTS.E [R4+0x3880], [R6.64], P3 ;  /* 0x0388000006047fae */ /* 0x0005e80009921844 */
[----:B-1----:R-:W4:Y:S01]  /*188820*/  LDL.LU R5, [R1+0x5ac8] ;  /* 0x005ac80001057983 */ /* 0x002f220000300800 */
[----:B------:R-:W-:Y:S02]  /*188830*/  IADD3.X R205, R205, R0, RZ, P4, !PT ;  /* 0x00000000cdcd7210 */ /* 0x000fe400027fe4ff */
[----:B------:R-:W-:Y:S01]  /*188840*/  IADD3 R204, P4, R204, R3, RZ ;  /* 0x00000003cccc7210 */ /* 0x000fe20007f9e0ff */
[----:B------:R-:W4:Y:S04]  /*188850*/  LDL.LU R215, [R1+0x5ad0] ;  /* 0x005ad00001d77983 */ /* 0x000f280000300800 */
[----:B------:R-:W4:Y:S04]  /*188860*/  LDL.LU R213, [R1+0x5ad8] ;  /* 0x005ad80001d57983 */ /* 0x000f280000300800 */
[----:B------:R-:W4:Y:S01]  /*188870*/  LDL.LU R210, [R1+0x5ae4] ;  /* 0x005ae40001d27983 */ /* 0x000f220000300800 */
[----:B------:R-:W-:-:S03]  /*188880*/  IMAD.X R164, R164, 0x1, R0, P2 ;  /* 0x00000001a4a47824 */ /* 0x000fc600010e0600 */
[----:B------:R-:W4:Y:S01]  /*188890*/  LDL.LU R208, [R1+0x5aec] ;  /* 0x005aec0001d07983 */ /* 0x000f220000300800 */
[----:B------:R-:W-:-:S03]  /*1888a0*/  IADD3 R38, P2, R38, R3, RZ ;  /* 0x0000000326267210 */ /* 0x000fc60007f5e0ff */
[----:B------:R-:W-:Y:S04]  /*1888b0*/  STL [R1+0x5ab0], R205 ;  /* 0x005ab0cd01007387 */ /* 0x000fe80000100800 */
        /* <DEDUP_REMOVED lines=225> */
[----:B------:R-:W-:Y:S01]  /*1896d0*/  STL [R1+0x5cb4], R192 ;  /* 0x005cb4c001007387 */ /* 0x000fe20000100800 */
[----:B--2---:R-:W-:-:S03]  /*1896e0*/  MOV R6, R190 ;  /* 0x000000be00067202 */ /* 0x004fc60000000f00 */
[----:B------:R1:W-:Y:S01]  /*1896f0*/  STL [R1+0x5cbc], R5 ;  /* 0x005cbc0501007387 */ /* 0x0003e20000100800 */
[----:B------:R-:W-:-:S05]  /*189700*/  IMAD.MOV.U32 R7, RZ, RZ, R191 ;  /* 0x000000ffff077224 */ /* 0x000fca00078e00bf */
[----:B------:R2:W-:Y:S04]  /*189710*/  LDGSTS.E [R4+0x7880], [R6.64], P3 ;  /* 0x0788000006047fae */ /* 0x0005e80009921844 */
[----:B-1----:R-:W4:Y:S01]  /*189720*/  LDL.LU R5, [R1+0x5cc8] ;  /* 0x005cc80001057983 */ /* 0x002f220000300800 */
[----:B------:R-:W-:Y:S02]  /*189730*/  IADD3.X R189, R189, R0, RZ, P4, !PT ;  /* 0x00000000bdbd7210 */ /* 0x000fe400027fe4ff */
[----:B------:R-:W-:Y:S01]  /*189740*/  IADD3 R188, P4, R188, R3, RZ ;  /* 0x00000003bcbc7210 */ /* 0x000fe20007f9e0ff */
[----:B------:R-:W4:Y:S04]  /*189750*/  LDL.LU R199, [R1+0x5cd0] ;  /* 0x005cd00001c77983 */ /* 0x000f280000300800 */
[----:B------:R-:W4:Y:S01]  /*189760*/  LDL.LU R197, [R1+0x5cd8] ;  /* 0x005cd80001c57983 */ /* 0x000f220000300800 */
[----:B--2---:R-:W-:Y:S01]  /*189770*/  MOV R6, R15 ;  /* 0x0000000f00067202 */ /* 0x004fe20000000f00 */
[----:B------:R-:W-:-:S02]  /*189780*/  IMAD.MOV.U32 R7, RZ, RZ, R16 ;  /* 0x000000ffff077224 */ /* 0x000fc400078e0010 */
[----:B------:R-:W2:Y:S04]  /*189790*/  LDL.LU R194, [R1+0x5ce4] ;  /* 0x005ce40001c27983 */ /* 0x000ea80000300800 */
[----:B------:R-:W2:Y:S01]  /*1897a0*/  LDL.LU R192, [R1+0x5cec] ;  /* 0x005cec0001c07983 */ /* 0x000ea20000300800 */
[----:B------:R-:W-:-:S03]  /*1897b0*/  IMAD.X R164, R164, 0x1, R0, P2 ;  /* 0x00000001a4a47824 */ /* 0x000fc600010e0600 */
[----:B------:R-:W-:Y:S01]  /*1897c0*/  STL [R1+0x5cb0], R189 ;  /* 0x005cb0bd01007387 */ /* 0x000fe20000100800 */
[----:B------:R-:W-:-:S03]  /*1897d0*/  IADD3 R17, P2, R17, R3, RZ ;  /* 0x0000000311117210 */ /* 0x000fc60007f5e0ff */
[----:B------:R-:W-:Y:S04]  /*1897e0*/  STL [R1+0x5cc4], R188 ;  /* 0x005cc4bc01007387 */ /* 0x000fe80000100800 */
[----:B------:R-:W2:Y:S04]  /*1897f0*/  LDL.LU R195, [R1+0x5ce0] ;  /* 0x005ce00001c37983 */ /* 0x000ea80000300800 */
[----:B------:R-:W-:Y:S04]  /*189800*/  STL [R1+0x5cb8], R164 ;  /* 0x005cb8a401007387 */ /* 0x000fe80000100800 */
[----:B------:R-:W2:Y:S04]  /*189810*/  LDL.LU R193, [R1+0x5ce8] ;  /* 0x005ce80001c17983 */ /* 0x000ea80000300800 */
[----:B------:R-:W-:Y:S04]  /*189820*/  STL [R1+0x5ccc], R17 ;  /* 0x005ccc1101007387 */ /* 0x000fe80000100800 */
[----:B------:R1:W-:Y:S02]  /*189830*/  LDGSTS.E [R4+0x7900], [R6.64], P1 ;  /* 0x0790000006047fae */ /* 0x0003e40008921844 */
[----:B-1----:R-:W-:-:S02]  /*189840*/  MOV R6, R10 ;  /* 0x0000000a00067202 */ /* 0x002fc40000000f00 */
[----:B---3--:R-:W-:-:S05]  /*189850*/  IADD3.X R14, R14, R0, RZ, P4, !PT ;  /* 0x000000000e0e7210 */ /* 0x008fca00027fe4ff */
[----:B------:R1:W-:Y:S04]  /*189860*/  STL [R1+0x5cc0], R14 ;  /* 0x005cc00e01007387 */ /* 0x0003e80000100800 */
[----:B------:R-:W3:Y:S01]  /*189870*/  LDL.LU R10, [R1+0x5d34] ;  /* 0x005d3400010a7983 */ /* 0x000ee20000300800 */
[----:B------:R-:W-:Y:S01]  /*189880*/  IADD3 R198, P4, R198, R3, RZ ;  /* 0x00000003c6c67210 */ /* 0x000fe20007f9e0ff */
[----:B------:R-:W-:-:S05]  /*189890*/  IMAD.MOV.U32 R7, RZ, RZ, R12 ;  /* 0x000000ffff077224 */ /* 0x000fca00078e000c */
[----:B------:R1:W-:Y:S01]  /*1898a0*/  LDGSTS.E [R4+0x7980], [R6.64], P0 ;  /* 0x0798000006047fae */ /* 0x0003e20008121844 */
[----:B----4-:R-:W-:Y:S01]  /*1898b0*/  IMAD.X R5, R5, 0x1, R0, P2 ;  /* 0x0000000105057824 */ /* 0x010fe200010e0600 */
[----:B------:R-:W-:Y:S02]  /*1898c0*/  IADD3 R196, P2, R196, R3, RZ ;  /* 0x00000003c4c47210 */ /* 0x000fe40007f5e0ff */
[----:B------:R-:W-:Y:S02]  /*1898d0*/  IADD3.X R199, R199, R0, RZ, P4, !PT ;  /* 0x00000000c7c77210 */ /* 0x000fe400027fe4ff */
[----:B------:R4:W-:Y:S04]  /*1898e0*/  STL [R1+0x5cc8], R5 ;  /* 0x005cc80501007387 */ /* 0x0009e80000100800 */
[----:B------:R-:W4:Y:S01]  /*1898f0*/  LDL.LU R12, [R1+0x5d3c] ;  /* 0x005d3c00010c7983 */ /* 0x000f220000300800 */
[----:B-1----:R-:W-:-:S03]  /*189900*/  MOV R6, R11 ;  /* 0x0000000b00067202 */ /* 0x002fc60000000f00 */
[----:B------:R-:W-:Y:S01]  /*189910*/  STL [R1+0x5cd4], R198 ;  /* 0x005cd4c601007387 */ /* 0x000fe20000100800 */
[----:B--2---:R-:W-:Y:S01]  /*189920*/  IADD3 R194, P4, R194, R3, RZ ;  /* 0x00000003c2c27210 */ /* 0x004fe20007f9e0ff */
[----:B------:R-:W-:Y:S02]  /*189930*/  IMAD.MOV.U32 R7, RZ, RZ, R13 ;  /* 0x000000ffff077224 */ /* 0x000fe400078e000d */
[----:B------:R-:W-:Y:S01]  /*189940*/  STL [R1+0x5cdc], R196 ;  /* 0x005cdcc401007387 */ /* 0x000fe20000100800 */
[----:B------:R-:W-:-:S03]  /*189950*/  IMAD.X R197, R197, 0x1, R0, P2 ;  /* 0x00000001c5c57824 */ /* 0x000fc600010e0600 */
[----:B------:R-:W-:Y:S01]  /*189960*/  STL [R1+0x5cd0], R199 ;  /* 0x005cd0c701007387 */ /* 0x000fe20000100800 */
[----:B------:R-:W-:-:S03]  /*189970*/  IADD3 R192, P2, R192, R3, RZ ;  /* 0x00000003c0c07210 */ /* 0x000fc60007f5e0ff */
[----:B------:R-:W2:Y:S04]  /*189980*/  LDL.LU R11, [R1+0x5d30] ;  /* 0x005d3000010b7983 */ /* 0x000ea80000300800 */
[----:B------:R-:W2:Y:S01]  /*189990*/  LDL.LU R13, [R1+0x5d38] ;  /* 0x005d3800010d7983 */ /* 0x000ea20000300800 */
[----:B------:R-:W-:-:S03]  /*1899a0*/  IADD3.X R195, R195, R0, RZ, P4, !PT ;  /* 0x00000000c3c37210 */ /* 0x000fc600027fe4ff */
[----:B------:R-:W2:Y:S04]  /*1899b0*/  LDL.LU R15, [R1+0x5d40] ;  /* 0x005d4000010f7983 */ /* 0x000ea80000300800 */
[----:B------:R-:W2:Y:S04]  /*1899c0*/  LDL.LU R14, [R1+0x5d44] ;  /* 0x005d4400010e7983 */ /* 0x000ea80000300800 */
        /* <DEDUP_REMOVED lines=12> */
[----:B------:R-:W-:Y:S02]  /*189a90*/  IMAD.X R193, R193, 0x1, R0, P2 ;  /* 0x00000001c1c17824 */ /* 0x000fe400010e0600 */
[----:B------:R-:W-:Y:S01]  /*189aa0*/  IMAD.MOV.U32 R7, RZ, RZ, R187 ;  /* 0x000000ffff077224 */ /* 0x000fe200078e00bb */
[----:B------:R-:W-:-:S02]  /*189ab0*/  IADD3 R12, P2, R12, R3, RZ ;  /* 0x000000030c0c7210 */ /* 0x000fc40007f5e0ff */
[----:B------:R-:W-:Y:S04]  /*189ac0*/  STL [R1+0x5ce8], R193 ;  /* 0x005ce8c101007387 */ /* 0x000fe80000100800 */
[----:B------:R-:W-:Y:S04]  /*189ad0*/  STL [R1+0x5d3c], R12 ;  /* 0x005d3c0c01007387 */ /* 0x000fe80000100800 */
[----:B------:R1:W-:Y:S01]  /*189ae0*/  LDGSTS.E [R4+0x8880], [R6.64], P3 ;  /* 0x0888000006047fae */ /* 0x0003e20009921844 */
[----:B--2---:R-:W-:Y:S01]  /*189af0*/  IADD3.X R11, R11, R0, RZ, P4, !PT ;  /* 0x000000000b0b7210 */ /* 0x004fe200027fe4ff */
[----:B------:R-:W-:-:S04]  /*189b00*/  IMAD.X R13, R13, 0x1, R0, P2 ;  /* 0x000000010d0d7824 */ /* 0x000fc800010e0600 */
[----:B------:R-:W-:Y:S01]  /*189b10*/  STL [R1+0x5d30], R11 ;  /* 0x005d300b01007387 */ /* 0x000fe20000100800 */
[----:B-1----:R-:W-:Y:S01]  /*189b20*/  IMAD.MOV.U32 R7, RZ, RZ, R186 ;  /* 0x000000ffff077224 */ /* 0x002fe200078e00ba */
[----:B------:R-:W-:Y:S02]  /*189b30*/  MOV R6, R179 ;  /* 0x000000b300067202 */ /* 0x000fe40000000f00 */
[----:B------:R-:W2:Y:S01]  /*189b40*/  LDL.LU R187, [R1+0x5d50] ;  /* 0x005d500001bb7983 */ /* 0x000ea20000300800 */
[----:B------:R-:W-:-:S03]  /*189b50*/  IADD3 R14, P4, R14, R3, RZ ;  /* 0x000000030e0e7210 */ /* 0x000fc60007f9e0ff */
[----:B------:R-:W2:Y:S01]  /*189b60*/  LDL.LU R186, [R1+0x5d64] ;  /* 0x005d640001ba7983 */ /* 0x000ea20000300800 */
[----:B------:R-:W-:-:S03]  /*189b70*/  IADD3.X R15, R15, R0, RZ, P4, !PT ;  /* 0x000000000f0f7210 */ /* 0x000fc600027fe4ff */
[----:B------:R-:W2:Y:S01]  /*189b80*/  LDL.LU R179, [R1+0x5d58] ;  /* 0x005d580001b37983 */ /* 0x000ea20000300800 */
[----:B------:R-:W-:-:S03]  /*189b90*/  IADD3 R16, P2, R16, R3, RZ ;  /* 0x0000000310107210 */ /* 0x000fc60007f5e0ff */
[----:B------:R-:W2:Y:S04]  /*189ba0*/  LDL.LU R164, [R1+0x5d6c] ;  /* 0x005d6c0001a47983 */ /* 0x000ea80000300800 */
[----:B------:R-:W-:Y:S01]  /*189bb0*/  STL [R1+0x5d44], R14 ;  /* 0x005d440e01007387 */ /* 0x000fe20000100800 */
[----:B------:R-:W-:-:S03]  /*189bc0*/  IMAD.X R17, R17, 0x1, R0, P2 ;  /* 0x0000000111117824 */ /* 0x000fc600010e0600 */
[----:B------:R-:W-:Y:S04]  /*189bd0*/  STL [R1+0x5d38], R13 ;  /* 0x005d380d01007387 */ /* 0x000fe80000100800 */
        /* <DEDUP_REMOVED lines=28> */
[----:B------:R-:W2:Y:S04]  /*189da0*/  LDL.LU R176, [R1+0x5d78] ;  /* 0x005d780001b07983 */ /* 0x000ea80000300800 */
[----:B-1----:R-:W2:Y:S04]  /*189db0*/  LDL.LU R164, [R1+0x5d8c] ;  /* 0x005d8c0001a47983 */ /* 0x002ea80000300800 */
[----:B------:R-:W2:Y:S04]  /*189dc0*/  LDL.LU R190, [R1+0x5d94] ;  /* 0x005d940001be7983 */ /* 0x000ea80000300800 */
[----:B------:R-:W2:Y:S01]  /*189dd0*/  LDL.LU R188, [R1+0x5d9c] ;  /* 0x005d9c0001bc7983 */ /* 0x000ea20000300800 */
[----:B---3--:R-:W-:-:S02]  /*189de0*/  IADD3.X R185, R185, R0, RZ, P4, !PT ;  /* 0x00000000b9b97210 */ /* 0x008fc400027fe4ff */
[----:B----4-:R-:W-:Y:S01]  /*189df0*/  IADD3 R184, P4, R184, R3, RZ ;  /* 0x00000003b8b87210 */ /* 0x010fe20007f9e0ff */
[----:B------:R-:W-:-:S05]  /*189e00*/  IMAD.X R22, R22, 0x1, R0, P2 ;  /* 0x0000000116167824 */ /* 0x000fca00010e0600 */
[----:B------:R1:W-:Y:S01]  /*189e10*/  STL [R1+0x5d68], R22 ;  /* 0x005d681601007387 */ /* 0x0003e20000100800 */
[----:B------:R-:W-:-:S03]  /*189e20*/  IADD3 R5, P2, R5, R3, RZ ;  /* 0x0000000305057210 */ /* 0x000fc60007f5e0ff */
[----:B------:R-:W-:Y:S04]  /*189e30*/  STL [R1+0x5d60], R185 ;  /* 0x005d60b901007387 */ /* 0x000fe80000100800 */
[----:B-1----:R-:W3:Y:S04]  /*189e40*/  LDL.LU R22, [R1+0x5d80] ;  /* 0x005d800001167983 */ /* 0x002ee80000300800 */
[----:B------:R-:W-:Y:S04]  /*189e50*/  STL [R1+0x5d74], R184 ;  /* 0x005d74b801007387 */ /* 0x000fe80000100800 */
[----:B------:R1:W-:Y:S04]  /*189e60*/  STL [R1+0x5d7c], R5 ;  /* 0x005d7c0501007387 */ /* 0x0003e80000100800 */
[----:B-1----:R-:W4:Y:S04]  /*189e70*/  LDL.LU R5, [R1+0x5d88] ;  /* 0x005d880001057983 */ /* 0x002f280000300800 */
[----:B------:R-:W4:Y:S01]  /*189e80*/  LDL.LU R191, [R1+0x5d90] ;  /* 0x005d900001bf7983 */ /* 0x000f220000300800 */
[----:B--2---:R-:W-:Y:S01]  /*189e90*/  MOV R6, R182 ;  /* 0x000000b600067202 */ /* 0x004fe20000000f00 */
[----:B------:R-:W-:Y:S01]  /*189ea0*/  IMAD.MOV.U32 R7, RZ, RZ, R183 ;  /* 0x000000ffff077224 */ /* 0x000fe200078e00b7 */
[----:B------:R-:W-:Y:S01]  /*189eb0*/  IADD3.X R179, R179, R0, RZ, P4, !PT ;  /* 0x00000000b3b37210 */ /* 0x000fe200027fe4ff */
[----:B------:R-:W3:Y:S01]  /*189ec0*/  LDL.LU R189, [R1+0x5d98] ;  /* 0x005d980001bd7983 */ /* 0x000ee20000300800 */
[----:B------:R-:W-:-:S03]  /*189ed0*/  IADD3 R177, P4, R177, R3, RZ ;  /* 0x00000003b1b17210 */ /* 0x000fc60007f9e0ff */
[----:B------:R-:W3:Y:S01]  /*189ee0*/  LDL.LU R186, [R1+0x5da4] ;  /* 0x005da40001ba7983 */ /* 0x000ee20000300800 */
[----:B------:R-:W-:-:S03]  /*189ef0*/  IMAD.X R176, R176, 0x1, R0, P2 ;  /* 0x00000001b0b07824 */ /* 0x000fc600010e0600 */
[----:B------:R-:W3:Y:S01]  /*189f00*/  LDL.LU R184, [R1+0x5dac] ;  /* 0x005dac0001b87983 */ /* 0x000ee20000300800 */
[----:B------:R-:W-:-:S03]  /*189f10*/  IADD3 R164, P2, R164, R3, RZ ;  /* 0x00000003a4a47210 */ /* 0x000fc60007f5e0ff */
[----:B------:R1:W-:Y:S04]  /*189f20*/  LDGSTS.E [R4+0x9880], [R6.64], P3 ;  /* 0x0988000006047fae */ /* 0x0003e80009921844 */
[----:B------:R-:W-:Y:S04]  /*189f30*/  STL [R1+0x5d70], R179 ;  /* 0x005d70b301007387 */ /* 0x000fe80000100800 */
[----:B------:R-:W-:Y:S01]  /*189f40*/  STL [R1+0x5d84], R177 ;  /* 0x005d84b101007387 */ /* 0x000fe20000100800 */
[----:B-1----:R-:W-:Y:S01]  /*189f50*/  MOV R6, R23 ;  /* 0x0000001700067202 */ /* 0x002fe20000000f00 */
[----:B------:R-:W-:-:S02]  /*189f60*/  IMAD.MOV.U32 R7, RZ, RZ, R24 ;  /* 0x000000ffff077224 */ /* 0x000fc400078e0018 */
[----:B------:R-:W3:Y:S04]  /*189f70*/  LDL.LU R187, [R1+0x5da0] ;  /* 0x005da00001bb7983 */ /* 0x000ee80000300800 */
[----:B------:R-:W-:Y:S04]  /*189f80*/  STL [R1+0x5d78], R176 ;  /* 0x005d78b001007387 */ /* 0x000fe80000100800 */
[----:B------:R-:W3:Y:S04]  /*189f90*/  LDL.LU R185, [R1+0x5da8] ;  /* 0x005da80001b97983 */ /* 0x000ee80000300800 */
        /* <DEDUP_REMOVED lines=8> */
[----:B---3--:R-:W-:Y:S02]  /*18a020*/  IADD3.X R22, R22, R0, RZ, P4, !PT ;  /* 0x0000000016167210 */ /* 0x008fe400027fe4ff */
[----:B------:R-:W-:-:S03]  /*18a030*/  IADD3 R190, P4, R190, R3, RZ ;  /* 0x00000003bebe7210 */ /* 0x000fc60007f9e0ff */
[----:B------:R3:W-:Y:S04]  /*18a040*/  STL [R1+0x5d80], R22 ;  /* 0x005d801601007387 */ /* 0x0007e80000100800 */
[----:B------:R-:W2:Y:S01]  /*18a050*/  LDL.LU R18, [R1+0x5df4] ;  /* 0x005df40001127983 */ /* 0x000ea20000300800 */
[--C-:B----4-:R-:W-:Y:S01]  /*18a060*/  IMAD.X R5, R5, 0x1, R0.reuse, P2 ;  /* 0x0000000105057824 */ /* 0x110fe200010e0600 */
[-C--:B------:R-:W-:Y:S02]  /*18a070*/  IADD3 R188, P2, R188, R3.reuse, RZ ;  /* 0x00000003bcbc7210 */ /* 0x080fe40007f5e0ff */
[----:B------:R-:W-:Y:S02]  /*18a080*/  IADD3.X R191, R191, R0, RZ, P4, !PT ;  /* 0x00000000bfbf7210 */ /* 0x000fe400027fe4ff */
[----:B------:R4:W-:Y:S04]  /*18a090*/  STL [R1+0x5d88], R5 ;  /* 0x005d880501007387 */ /* 0x0009e80000100800 */
[----:B------:R-:W2:Y:S04]  /*18a0a0*/  LDL.LU R20, [R1+0x5dfc] ;  /* 0x005dfc0001147983 */ /* 0x000ea80000300800 */
[----:B------:R-:W-:Y:S04]  /*18a0b0*/  STL [R1+0x5d94], R190 ;  /* 0x005d94be01007387 */ /* 0x000fe80000100800 */
[----:B------:R-:W-:Y:S04]  /*18a0c0*/  STL [R1+0x5d9c], R188 ;  /* 0x005d9cbc01007387 */ /* 0x000fe80000100800 */
[----:B------:R-:W-:Y:S04]  /*18a0d0*/  STL [R1+0x5d90], R191 ;  /* 0x005d90bf01007387 */ /* 0x000fe80000100800 */
[----:B------:R-:W2:Y:S04]  /*18a0e0*/  LDL.LU R19, [R1+0x5df0] ;  /* 0x005df00001137983 */ /* 0x000ea80000300800 */
[----:B------:R-:W2:Y:S04]  /*18a0f0*/  LDL.LU R21, [R1+0x5df8] ;  /* 0x005df80001157983 */ /* 0x000ea80000300800 */
[----:B------:R-:W2:Y:S04]  /*18a100*/  LDL.LU R23, [R1+0x5e00] ;  /* 0x005e000001177983 */ /* 0x000ea80000300800 */
[----:B---3--:R-:W3:Y:S04]  /*18a110*/  LDL.LU R22, [R1+0x5e04] ;  /* 0x005e040001167983 */ /* 0x008ee80000300800 */
[----:B------:R-:W3:Y:S04]  /*18a120*/  LDL.LU R24, [R1+0x5e08] ;  /* 0x005e080001187983 */ /* 0x000ee80000300800 */
[----:B----4-:R-:W4:Y:S01]  /*18a130*/  LDL.LU R5, [R1+0x5e0c] ;  /* 0x005e0c0001057983 */ /* 0x010f220000300800 */
[-C--:B------:R-:W-:Y:S01]  /*18a140*/  IADD3 R186, P4, R186, R3.reuse, RZ ;  /* 0x00000003baba7210 */ /* 0x080fe20007f9e0ff */
[----:B------:R-:W-:Y:S01]  /*18a150*/  IMAD.X R189, R189, 0x1, R0, P2 ;  /* 0x00000001bdbd7824 */ /* 0x000fe200010e0600 */
[----:B------:R-:W-:-:S02]  /*18a160*/  IADD3 R184, P2, R184, R3, RZ ;  /* 0x00000003b8b87210 */ /* 0x000fc40007f5e0ff */
[----:B------:R-:W-:Y:S01]  /*18a170*/  IADD3.X R187, R187, R0, RZ, P4, !PT ;  /* 0x00000000bbbb7210 */ /* 0x000fe200027fe4ff */
[----:B------:R-:W-:Y:S01]  /*18a180*/  STL [R1+0x5da4], R186 ;  /* 0x005da4ba01007387 */ /* 0x000fe20000100800 */
[----:B-1----:R-:W-:-:S03]  /*18a190*/  MOV R6, R169 ;  /* 0x000000a900067202 */ /* 0x002fc60000000f00 */
[----:B------:R-:W-:Y:S01]  /*18a1a0*/  STL [R1+0x5d98], R189 ;  /* 0x005d98bd01007387 */ /* 0x000fe20000100800 */
[----:B------:R-:W-:-:S03]  /*18a1b0*/  IMAD.X R185, R185, 0x1, R0, P2 ;  /* 0x00000001b9b97824 */ /* 0x000fc600010e0600 */
[----:B------:R-:W-:Y:S04]  /*18a1c0*/  STL [R1+0x5dac], R184 ;  /* 0x005dacb801007387 */ /* 0x000fe80000100800 */
[----:B------:R-:W-:Y:S01]  /*18a1d0*/  STL [R1+0x5da0], R187 ;  /* 0x005da0bb01007387 */ /* 0x000fe20000100800 */
[----:B------:R-:W-:-:S05]  /*18a1e0*/  IMAD.MOV.U32 R7, RZ, RZ, R175 ;  /* 0x000000ffff077224 */ /* 0x000fca00078e00af */
[----:B------:R1:W-:Y:S02]  /*18a1f0*/  LDGSTS.E [R4+0xa880], [R6.64], P3 ;  /* 0x0a88000006047fae */ /* 0x0003e40009921844 */
[----:B-1----:R-:W-:Y:S01]  /*18a200*/  IMAD.MOV.U32 R7, RZ, RZ, R173 ;  /* 0x000000ffff077224 */ /* 0x002fe200078e00ad */
[----:B------:R-:W-:-:S05]  /*18a210*/  MOV R6, R172 ;  /* 0x000000ac00067202 */ /* 0x000fca0000000f00 */
[----:B------:R1:W-:Y:S01]  /*18a220*/  LDGSTS.E [R4+0xa900], [R6.64], P1 ;  /* 0x0a90000006047fae */ /* 0x0003e20008921844 */
[----:B--2---:R-:W-:-:S05]  /*18a230*/  IADD3 R18, P4, R18, R3, RZ ;  /* 0x0000000312127210 */ /* 0x004fca0007f9e0ff */
[----:B------:R-:W-:Y:S04]  /*18a240*/  STL [R1+0x5df4], R18 ;  /* 0x005df41201007387 */ /* 0x000fe80000100800 */
[----:B------:R-:W2:Y:S04]  /*18a250*/  LDL.LU R169, [R1+0x5e14] ;  /* 0x005e140001a97983 */ /* 0x000ea80000300800 */
[----:B------:R-:W2:Y:S01]  /*18a260*/  LDL.LU R164, [R1+0x5e1c] ;  /* 0x005e1c0001a47983 */ /* 0x000ea20000300800 */
[----:B------:R-:W-:-:S03]  /*18a270*/  IADD3 R20, P2, R20, R3, RZ ;  /* 0x0000000314147210 */ /* 0x000fc60007f5e0ff */
[----:B------:R-:W-:Y:S04]  /*18a280*/  STL [R1+0x5da8], R185 ;  /* 0x005da8b901007387 */ /* 0x000fe80000100800 */
[----:B------:R-:W-:Y:S01]  /*18a290*/  STL [R1+0x5dfc], R20 ;  /* 0x005dfc1401007387 */ /* 0x000fe20000100800 */
[----:B------:R-:W-:Y:S01]  /*18a2a0*/  IADD3.X R19, R19, R0, RZ, P4, !PT ;  /* 0x0000000013137210 */ /* 0x000fe200027fe4ff */
[----:B------:R-:W-:-:S04]  /*18a2b0*/  IMAD.X R21, R21, 0x1, R0, P2 ;  /* 0x0000000115157824 */ /* 0x000fc800010e0600 */
[----:B------:R-:W-:Y:S04]  /*18a2c0*/  STL [R1+0x5df0], R19 ;  /* 0x005df01301007387 */ /* 0x000fe80000100800 */
[----:B------:R-:W2:Y:S01]  /*18a2d0*/  LDL.LU R179, [R1+0x5e10] ;  /* 0x005e100001b37983 */ /* 0x000ea20000300800 */
[----:B---3--:R-:W-:-:S03]  /*18a2e0*/  IADD3 R22, P4, R22, R3, RZ ;  /* 0x0000000316167210 */ /* 0x008fc60007f9e0ff */
[----:B------:R-:W3:Y:S04]  /*18a2f0*/  LDL.LU R177, [R1+0x5e24] ;  /* 0x005e240001b17983 */ /* 0x000ee80000300800 */
[----:B------:R-:W3:Y:S01]  /*18a300*/  LDL.LU R176, [R1+0x5e18] ;  /* 0x005e180001b07983 */ /* 0x000ee20000300800 */
[----:B----4-:R-:W-:-:S03]  /*18a310*/  IADD3 R5, P2, R5, R3, RZ ;  /* 0x0000000305057210 */ /* 0x010fc60007f5e0ff */
[----:B------:R-:W4:Y:S04]  /*18a320*/  LDL.LU R175, [R1+0x5e2c] ;  /* 0x005e2c0001af7983 */ /* 0x000f280000300800 */
[----:B------:R-:W-:Y:S04]  /*18a330*/  STL [R1+0x5e04], R22 ;  /* 0x005e041601007387 */ /* 0x000fe80000100800 */
[----:B------:R-:W-:Y:S04]  /*18a340*/  STL [R1+0x5df8], R21 ;  /* 0x005df81501007387 */ /* 0x000fe80000100800 */
[----:B------:R-:W-:Y:S04]  /*18a350*/  STL [R1+0x5e0c], R5 ;  /* 0x005e0c0501007387 */ /* 0x000fe80000100800 */
[----:B------:R-:W4:Y:S04]  /*18a360*/  LDL.LU R173, [R1+0x5e20] ;  /* 0x005e200001ad7983 */ /* 0x000f280000300800 */
[----:B------:R-:W4:Y:S01]  /*18a370*/  LDL.LU R172, [R1+0x5e34] ;  /* 0x005e340001ac7983 */ /* 0x000f220000300800 */
[----:B------:R-:W-:Y:S01]  /*18a380*/  IADD3.X R23, R23, R0, RZ, P4, !PT ;  /* 0x0000000017177210 */ /* 0x000fe200027fe4ff */
[----:B------:R-:W-:Y:S01]  /*18a390*/  IMAD.X R24, R24, 0x1, R0, P2 ;  /* 0x0000000118187824 */ /* 0x000fe200010e0600 */
[----:B-1----:R-:W-:Y:S01]  /*18a3a0*/  MOV R6, R180 ;  /* 0x000000b400067202 */ /* 0x002fe20000000f00 */
[----:B------:R-:W-:-:S05]  /*18a3b0*/  IMAD.MOV.U32 R7, RZ, RZ, R181 ;  /* 0x000000ffff077224 */ /* 0x000fca00078e00b5 */
[----:B------:R1:W-:Y:S02]  /*18a3c0*/  LDGSTS.E [R4+0xa980], [R6.64], P0 ;  /* 0x0a98000006047fae */ /* 0x0003e40008121844 */
[----:B-1----:R-:W-:Y:S02]  /*18a3d0*/  MOV R6, R168 ;  /* 0x000000a800067202 */ /* 0x002fe40000000f00 */
[-C--:B--2---:R-:W-:Y:S02]  /*18a3e0*/  IADD3 R169, P4, R169, R3.reuse, RZ ;  /* 0x00000003a9a97210 */ /* 0x084fe40007f9e0ff */
[----:B------:R-:W-:-:S03]  /*18a3f0*/  IADD3 R164, P2, R164, R3, RZ ;  /* 0x00000003a4a47210 */ /* 0x000fc60007f5e0ff */
[----:B------:R1:W-:Y:S04]  /*18a400*/  STL [R1+0x5e14], R169 ;  /* 0x005e14a901007387 */ /* 0x0003e80000100800 */
[----:B------:R-:W-:Y:S04]  /*18a410*/  STL [R1+0x5e00], R23 ;  /* 0x005e001701007387 */ /* 0x000fe80000100800 */
[----:B-1----:R-:W2:Y:S04]  /*18a420*/  LDL.LU R169, [R1+0x5e28] ;  /* 0x005e280001a97983 */ /* 0x002ea80000300800 */
[----:B------:R1:W-:Y:S04]  /*18a430*/  STL [R1+0x5e1c], R164 ;  /* 0x005e1ca401007387 */ /* 0x0003e80000100800 */
[----:B-1----:R-:W2:Y:S01]  /*18a440*/  LDL.LU R164, [R1+0x5e3c] ;  /* 0x005e3c0001a47983 */ /* 0x002ea20000300800 */
[----:B------:R-:W-:-:S03]  /*18a450*/  IADD3.X R179, R179, R0, RZ, P4, !PT ;  /* 0x00000000b3b37210 */ /* 0x000fc600027fe4ff */
[----:B------:R-:W-:Y:S01]  /*18a460*/  STL [R1+0x5e08], R24 ;  /* 0x005e081801007387 */ /* 0x000fe20000100800 */
[----:B---3--:R-:W-:-:S03]  /*18a470*/  IADD3 R177, P4, R177, R3, RZ ;  /* 0x00000003b1b17210 */ /* 0x008fc60007f9e0ff */
[----:B------:R1:W-:Y:S01]  /*18a480*/  STL [R1+0x5e10], R179 ;  /* 0x005e10b301007387 */ /* 0x0003e20000100800 */
[----:B------:R-:W-:-:S03]  /*18a490*/  IMAD.X R176, R176, 0x1, R0, P2 ;  /* 0x00000001b0b07824 */ /* 0x000fc600010e0600 */
[----:B------:R-:W-:Y:S01]  /*18a4a0*/  STL [R1+0x5e24], R177 ;  /* 0x005e24b101007387 */ /* 0x000fe20000100800 */
[----:B----4-:R-:W-:-:S03]  /*18a4b0*/  IADD3 R175, P2, R175, R3, RZ ;  /* 0x00000003afaf7210 */ /* 0x010fc60007f5e0ff */
[----:B------:R-:W3:Y:S04]  /*18a4c0*/  LDL.LU R168, [R1+0x5e4c] ;  /* 0x005e4c0001a87983 */ /* 0x000ee80000300800 */
[----:B------:R4:W-:Y:S04]  /*18a4d0*/  STL [R1+0x5e18], R176 ;  /* 0x005e18b001007387 */ /* 0x0009e80000100800 */
[----:B------:R-:W-:Y:S04]  /*18a4e0*/  STL [R1+0x5e2c], R175 ;  /* 0x005e2caf01007387 */ /* 0x000fe80000100800 */
[----:B-1----:R-:W3:Y:S01]  /*18a4f0*/  LDL.LU R179, [R1+0x5e30] ;  /* 0x005e300001b37983 */ /* 0x002ee20000300800 */
[----:B------:R-:W-:-:S03]  /*18a500*/  IADD3.X R173, R173, R0, RZ, P4, !PT ;  /* 0x00000000adad7210 */ /* 0x000fc600027fe4ff */
[----:B----4-:R-:W4:Y:S01]  /*18a510*/  LDL.LU R176, [R1+0x5e44] ;  /* 0x005e440001b07983 */ /* 0x010f220000300800 */
[----:B------:R-:W-:-:S03]  /*18a520*/  IADD3 R172, P4, R172, R3, RZ ;  /* 0x00000003acac7210 */ /* 0x000fc60007f9e0ff */
[----:B------:R-:W-:Y:S04]  /*18a530*/  STL [R1+0x5e20], R173 ;  /* 0x005e20ad01007387 */ /* 0x000fe80000100800 */
[----:B------:R1:W-:Y:S04]  /*18a540*/  STL [R1+0x5e34], R172 ;  /* 0x005e34ac01007387 */ /* 0x0003e80000100800 */
[----:B-1----:R-:W4:Y:S01]  /*18a550*/  LDL.LU R172, [R1+0x5e38] ;  /* 0x005e380001ac7983 */ /* 0x002f220000300800 */
[----:B------:R-:W-:-:S05]  /*18a560*/  IMAD.MOV.U32 R7, RZ, RZ, R174 ;  /* 0x000000ffff077224 */ /* 0x000fca00078e00ae */
[----:B------:R1:W-:Y:S02]  /*18a570*/  LDGSTS.E [R4+0xb800], [R6.64], P5 ;  /* 0x0b80000006047fae */ /* 0x0003e4000a921844 */
[----:B-1----:R-:W-:Y:S02]  /*18a580*/  IMAD.MOV.U32 R7, RZ, RZ, R166 ;  /* 0x000000ffff077224 */ /* 0x002fe400078e00a6 */
[----:B------:R-:W4:Y:S01]  /*18a590*/  LDL.LU R166, [R1+0x5e40] ;  /* 0x005e400001a67983 */ /* 0x000f220000300800 */
[----:B------:R-:W-:-:S05]  /*18a5a0*/  MOV R6, R165 ;  /* 0x000000a500067202 */ /* 0x000fca0000000f00 */
[----:B------:R1:W-:Y:S02]  /*18a5b0*/  LDGSTS.E [R4+0xb880], [R6.64], P3 ;  /* 0x0b88000006047fae */ /* 0x0003e40009921844 */
[----:B-1----:R-:W-:Y:S01]  /*18a5c0*/  MOV R6, R170 ;  /* 0x000000aa00067202 */ /* 0x002fe20000000f00 */
[----:B------:R-:W-:-:S05]  /*18a5d0*/  IMAD.MOV.U32 R7, RZ, RZ, R171 ;  /* 0x000000ffff077224 */ /* 0x000fca00078e00ab */
[----:B------:R1:W-:Y:S01]  /*18a5e0*/  LDGSTS.E [R4+0xb900], [R6.64], P1 ;  /* 0x0b90000006047fae */ /* 0x0003e20008921844 */
[----:B--2---:R-:W-:-:S05]  /*18a5f0*/  IMAD.X R169, R169, 0x1, R0, P2 ;  /* 0x00000001a9a97824 */ /* 0x004fca00010e0600 */
[----:B------:R2:W-:Y:S01]  /*18a600*/  STL [R1+0x5e28], R169 ;  /* 0x005e28a901007387 */ /* 0x0005e20000100800 */
[----:B------:R-:W-:-:S03]  /*18a610*/  IADD3 R164, P2, R164, R3, RZ ;  /* 0x00000003a4a47210 */ /* 0x000fc60007f5e0ff */
[----:B--2---:R-:W2:Y:S04]  /*18a620*/  LDL.LU R169, [R1+0x5e48] ;  /* 0x005e480001a97983 */ /* 0x004ea80000300800 */
[----:B------:R1:W-:Y:S04]  /*18a630*/  STL [R1+0x5e3c], R164 ;  /* 0x005e3ca401007387 */ /* 0x0003e80000100800 */
[----:B-1----:R-:W2:Y:S04]  /*18a640*/  LDL.LU.64 R164, [R1+0x30b8] ;  /* 0x0030b80001a47983 */ /* 0x002ea80000300a00 */
[----:B------:R-:W2:Y:S04]  /*18a650*/  LDL.LU.64 R174, [R1+0x28b0] ;  /* 0x0028b00001ae7983 */ /* 0x000ea80000300a00 */
[----:B------:R-:W2:Y:S04]  /*18a660*/  LDL.LU R183, [R1+0x5e50] ;  /* 0x005e500001b77983 */ /* 0x000ea80000300800 */
[----:B------:R-:W2:Y:S01]  /*18a670*/  LDL.LU R182, [R1+0x5e54] ;  /* 0x005e540001b67983 */ /* 0x000ea20000300800 */
[----:B---3--:R-:W-:-:S03]  /*18a680*/  IADD3.X R179, R179, R0, RZ, P4, !PT ;  /* 0x00000000b3b37210 */ /* 0x008fc600027fe4ff */
[----:B------:R-:W3:Y:S01]  /*18a690*/  LDL.LU R181, [R1+0x5e58] ;  /* 0x005e580001b57983 */ /* 0x000ee20000300800 */
[----:B----4-:R-:W-:-:S03]  /*18a6a0*/  IADD3 R176, P4, R176, R3, RZ ;  /* 0x00000003b0b07210 */ /* 0x010fc60007f9e0ff */
[----:B------:R-:W4:Y:S04]  /*18a6b0*/  LDL.LU R180, [R1+0x5e5c] ;  /* 0x005e5c0001b47983 */ /* 0x000f280000300800 */
[----:B------:R-:W3:Y:S04]  /*18a6c0*/  LDL.LU R177, [R1+0x5e64] ;  /* 0x005e640001b17983 */ /* 0x000ee80000300800 */
[----:B------:R-:W3:Y:S04]  /*18a6d0*/  LDL.LU R173, [R1+0x5e6c] ;  /* 0x005e6c0001ad7983 */ /* 0x000ee80000300800 */
[----:B------:R1:W-:Y:S01]  /*18a6e0*/  STL [R1+0x5e30], R179 ;  /* 0x005e30b301007387 */ /* 0x0003e20000100800 */
[----:B------:R-:W-:-:S03]  /*18a6f0*/  IMAD.X R172, R172, 0x1, R0, P2 ;  /* 0x00000001acac7824 */ /* 0x000fc600010e0600 */
[----:B------:R1:W-:Y:S04]  /*18a700*/  STL [R1+0x5e44], R176 ;  /* 0x005e44b001007387 */ /* 0x0003e80000100800 */
[----:B-1----:R-:W3:Y:S04]  /*18a710*/  LDL.LU R179, [R1+0x5e60] ;  /* 0x005e600001b37983 */ /* 0x002ee80000300800 */
[----:B------:R-:W-:Y:S04]  /*18a720*/  STL [R1+0x5e38], R172 ;  /* 0x005e38ac01007387 */ /* 0x000fe80000100800 */
[----:B------:R-:W3:Y:S01]  /*18a730*/  LDL.LU R176, [R1+0x5e68] ;  /* 0x005e680001b07983 */ /* 0x000ee20000300800 */
[----:B------:R-:W-:-:S05]  /*18a740*/  IADD3 R168, P2, R168, R3, RZ ;  /* 0x00000003a8a87210 */ /* 0x000fca0007f5e0ff */
[----:B------:R-:W-:Y:S04]  /*18a750*/  STL [R1+0x5e4c], R168 ;  /* 0x005e4ca801007387 */ /* 0x000fe80000100800 */
[----:B------:R-:W3:Y:S01]  /*18a760*/  LDL.LU.64 R6, [R1+0x28a8] ;  /* 0x0028a80001067983 */ /* 0x000ee20000300a00 */
[----:B------:R-:W-:-:S05]  /*18a770*/  IADD3.X R166, R166, R0, RZ, P4, !PT ;  /* 0x00000000a6a67210 */ /* 0x000fca00027fe4ff */
[----:B------:R1:W-:Y:S01]  /*18a780*/  STL [R1+0x5e40], R166 ;  /* 0x005e40a601007387 */ /* 0x0003e20000100800 */
[----:B--2---:R-:W-:-:S05]  /*18a790*/  IMAD.X R169, R169, 0x1, R0, P2 ;  /* 0x00000001a9a97824 */ /* 0x004fca00010e0600 */
[----:B------:R2:W-:Y:S01]  /*18a7a0*/  STL [R1+0x5e48], R169 ;  /* 0x005e48a901007387 */ /* 0x0005e20000100800 */
[----:B-1----:R-:W-:-:S03]  /*18a7b0*/  IADD3 R166, P6, R164, R3, RZ ;  /* 0x00000003a4a67210 */ /* 0x002fc60007fde0ff */
[----:B------:R1:W5:Y:S01]  /*18a7c0*/  LDL.LU R164, [R1+0x8488] ;  /* 0x0084880001a47983 */ /* 0x0003620000300800 */
[-C--:B------:R-:W-:Y:S02]  /*18a7d0*/  IADD3 R170, P2, R174, R3.reuse, RZ ;  /* 0x00000003aeaa7210 */ /* 0x080fe40007f5e0ff */
[-C--:B------:R-:W-:Y:S02]  /*18a7e0*/  IADD3.X R165, R165, R0.reuse, RZ, P6, !PT ;  /* 0x00000000a5a57210 */ /* 0x080fe400037fe4ff */
[-C--:B------:R-:W-:Y:S01]  /*18a7f0*/  IADD3 R182, P4, R182, R3.reuse, RZ ;  /* 0x00000003b6b67210 */ /* 0x080fe20007f9e0ff */
[----:B--2---:R-:W-:Y:S02]  /*18a800*/  IMAD.X R169, R175, 0x1, R0, P2 ;  /* 0x00000001afa97824 */ /* 0x004fe400010e0600 */
[----:B------:R1:W5:Y:S01]  /*18a810*/  LDL.LU.64 R174, [R1+0x8480] ;  /* 0x0084800001ae7983 */ /* 0x0003620000300a00 */
[----:B------:R-:W-:Y:S02]  /*18a820*/  IADD3.X R183, R183, R0, RZ, P4, !PT ;  /* 0x00000000b7b77210 */ /* 0x000fe400027fe4ff */
[-C--:B----4-:R-:W-:Y:S01]  /*18a830*/  IADD3 R180, P6, R180, R3.reuse, RZ ;  /* 0x00000003b4b47210 */ /* 0x090fe20007fde0ff */
[----:B------:R1:W-:Y:S01]  /*18a840*/  STL [R1+0x5e54], R182 ;  /* 0x005e54b601007387 */ /* 0x0003e20000100800 */
[----:B---3--:R-:W-:-:S03]  /*18a850*/  IADD3 R177, P2, R177, R3, RZ ;  /* 0x00000003b1b17210 */ /* 0x008fc60007f5e0ff */
[--C-:B------:R-:W-:Y:S01]  /*18a860*/  IMAD.X R181, R181, 0x1, R0.reuse, P6 ;  /* 0x00000001b5b57824 */ /* 0x100fe200030e0600 */
[----:B------:R-:W-:Y:S01]  /*18a870*/  IADD3 R173, P4, R173, R3, RZ ;  /* 0x00000003adad7210 */ /* 0x000fe20007f9e0ff */
[----:B------:R1:W-:Y:S04]  /*18a880*/  STL [R1+0x5e5c], R180 ;  /* 0x005e5cb401007387 */ /* 0x0003e80000100800 */
[----:B------:R1:W-:Y:S04]  /*18a890*/  STL [R1+0x5e50], R183 ;  /* 0x005e50b701007387 */ /* 0x0003e80000100800 */
[----:B------:R1:W-:Y:S01]  /*18a8a0*/  STL [R1+0x5e64], R177 ;  /* 0x005e64b101007387 */ /* 0x0003e20000100800 */
[----:B------:R-:W-:-:S03]  /*18a8b0*/  IMAD.X R179, R179, 0x1, R0, P2 ;  /* 0x00000001b3b37824 */ /* 0x000fc600010e0600 */
[----:B------:R1:W-:Y:S01]  /*18a8c0*/  STL [R1+0x5e58], R181 ;  /* 0x005e58b501007387 */ /* 0x0003e20000100800 */
[----:B------:R-:W-:-:S03]  /*18a8d0*/  IADD3.X R176, R176, R0, RZ, P4, !PT ;  /* 0x00000000b0b07210 */ /* 0x000fc600027fe4ff */
[----:B------:R1:W-:Y:S04]  /*18a8e0*/  STL [R1+0x5e6c], R173 ;  /* 0x005e6cad01007387 */ /* 0x0003e80000100800 */
[----:B------:R1:W-:Y:S04]  /*18a8f0*/  STL [R1+0x5e68], R176 ;  /* 0x005e68b001007387 */ /* 0x0003e80000100800 */
[----:B------:R1:W-:Y:S01]  /*18a900*/  STL [R1+0x5e60], R179 ;  /* 0x005e60b301007387 */ /* 0x0003e20000100800 */
[----:B------:R-:W-:-:S04]  /*18a910*/  IADD3 R172, P6, R6, R3, RZ ;  /* 0x0000000306ac7210 */ /* 0x000fc80007fde0ff */
[----:B------:R-:W-:Y:S02]  /*18a920*/  IADD3.X R171, R7, R0, RZ, P6, !PT ;  /* 0x0000000007ab7210 */ /* 0x000fe400037fe4ff */
[----:B------:R-:W2:Y:S04]  /*18a930*/  LDL R6, [R1+0x49d8] ;  /* 0x0049d80001067983 */ /* 0x000ea80000100800 */
[----:B------:R-:W2:Y:S04]  /*18a940*/  LDL R7, [R1+0x49dc] ;  /* 0x0049dc0001077983 */ /* 0x000ea80000100800 */
[----:B-----5:R3:W-:Y:S04]  /*18a950*/  STL.64 [R1+0x85f8], R178 ;  /* 0x0085f8b201007387 */ /* 0x0207e80000100a00 */
[----:B---3--:R-:W3:Y:S04]  /*18a960*/  LDL R178, [R1+0x4ac0] ;  /* 0x004ac00001b27983 */ /* 0x008ee80000100800 */
[----:B-1----:R-:W4:Y:S04]  /*18a970*/  LDL R179, [R1+0x4ac4] ;  /* 0x004ac40001b37983 */ /* 0x002f280000100800 */
        /* <DEDUP_REMOVED lines=42> */
[----:B------:R1:W-:Y:S01]  /*18ac20*/  STL [R1+0x8488], R2 ;  /* 0x0084880201007387 */ /* 0x0003e20000100800 */
[----:B--2---:R-:W-:-:S04]  /*18ac30*/  LOP3.LUT R7, R7, R6, RZ, 0x3c, !PT ;  /* 0x0000000607077212 */ /* 0x004fc800078e3cff */
[----:B------:R-:W-:-:S04]  /*18ac40*/  LOP3.LUT R6, R7, R6, RZ, 0x3c, !PT ;  /* 0x0000000607067212 */ /* 0x000fc800078e3cff */
[----:B------:R-:W-:-:S05]  /*18ac50*/  LOP3.LUT R7, R7, R6, RZ, 0x3c, !PT ;  /* 0x0000000607077212 */ /* 0x000fca00078e3cff */
[----:B------:R4:W-:Y:S02]  /*18ac60*/  LDGSTS.E [R4+0xb980], [R6.64], P0 ;  /* 0x0b98000006047fae */ /* 0x0009e40008121844 */
[----:B----4-:R-:W-:Y:S01]  /*18ac70*/  IMAD.MOV.U32 R6, RZ, RZ, R179 ;  /* 0x000000ffff067224 */ /* 0x010fe200078e00b3 */
[----:B---3--:R-:W-:-:S05]  /*18ac80*/  MOV R7, R178 ;  /* 0x000000b200077202 */ /* 0x008fca0000000f00 */
[----:B------:R2:W-:Y:S02]  /*18ac90*/  LDGSTS.E [R4+0xc800], [R6.64], P5 ;  /* 0x0c80000006047fae */ /* 0x0005e4000a921844 */
[----:B--2---:R-:W-:Y:S01]  /*18aca0*/  IMAD.MOV.U32 R6, RZ, RZ, R163 ;  /* 0x000000ffff067224 */ /* 0x004fe200078e00a3 */
[----:B------:R-:W-:-:S05]  /*18acb0*/  MOV R7, R164 ;  /* 0x000000a400077202 */ /* 0x000fca0000000f00 */
        /* <DEDUP_REMOVED lines=202> */
[----:B--2---:R-:W-:Y:S01]  /*18b960*/  MOV R7, R28 ;  /* 0x0000001c00077202 */ /* 0x004fe20000000f00 */
[----:B------:R-:W-:Y:S01]  /*18b970*/  IMAD.MOV.U32 R6, RZ, RZ, R27 ;  /* 0x000000ffff067224 */ /* 0x000fe200078e001b */
[----:B------:R-:W2:Y:S04]  /*18b980*/  LDL.LU.64 R28, [R1+0x3ec8] ;  /* 0x003ec800011c7983 */ /* 0x000ea80000300a00 */
[----:B------:R3:W-:Y:S02]  /*18b990*/  LDGSTS.E [R4+0x1d880], [R6.64], P3 ;  /* 0x1d88000006047fae */ /* 0x0007e40009921844 */
[----:B---3--:R-:W-:Y:S01]  /*18b9a0*/  IMAD.MOV.U32 R6, RZ, RZ, R25 ;  /* 0x000000ffff067224 */ /* 0x008fe200078e0019 */
[----:B------:R-:W-:-:S05]  /*18b9b0*/  MOV R7, R26 ;  /* 0x0000001a00077202 */ /* 0x000fca0000000f00 */
[----:B------:R3:W-:Y:S02]  /*18b9c0*/  LDGSTS.E [R4+0x1d900], [R6.64], P1 ;  /* 0x1d90000006047fae */ /* 0x0007e40008921844 */
[----:B---3--:R-:W-:Y:S01]  /*18b9d0*/  IMAD.MOV.U32 R6, RZ, RZ, R8 ;  /* 0x000000ffff067224 */ /* 0x008fe200078e0008 */
[----:B------:R-:W-:Y:S02]  /*18b9e0*/  MOV R7, R9 ;  /* 0x0000000900077202 */ /* 0x000fe40000000f00 */
[----:B------:R-:W3:Y:S04]  /*18b9f0*/  LDL.LU.64 R8, [R1+0x3ec0] ;  /* 0x003ec00001087983 */ /* 0x000ee80000300a00 */
[----:B------:R4:W-:Y:S02]  /*18ba00*/  LDGSTS.E [R4+0x1d980], [R6.64], P0 ;  /* 0x1d98000006047fae */ /* 0x0009e40008121844 */
[----:B----4-:R-:W-:Y:S01]  /*18ba10*/  IMAD.MOV.U32 R6, RZ, RZ, R10 ;  /* 0x000000ffff067224 */ /* 0x010fe200078e000a */
[----:B------:R-:W-:-:S02]  /*18ba20*/  MOV R7, R11 ;  /* 0x0000000b00077202 */ /* 0x000fc40000000f00 */
[----:B------:R-:W4:Y:S04]  /*18ba30*/  LDL.LU.64 R10, [R1+0x3eb8] ;  /* 0x003eb800010a7983 */ /* 0x000f280000300a00 */
[----:B------:R1:W-:Y:S02]  /*18ba40*/  LDGSTS.E [R4+0x1e800], [R6.64], P5 ;  /* 0x1e80000006047fae */ /* 0x0003e4000a921844 */
[----:B-1----:R-:W-:Y:S01]  /*18ba50*/  IMAD.MOV.U32 R6, RZ, RZ, R12 ;  /* 0x000000ffff067224 */ /* 0x002fe200078e000c */
[----:B------:R-:W-:Y:S02]  /*18ba60*/  MOV R7, R13 ;  /* 0x0000000d00077202 */ /* 0x000fe40000000f00 */
[----:B------:R-:W3:Y:S04]  /*18ba70*/  LDL.LU.64 R12, [R1+0x3eb0] ;  /* 0x003eb000010c7983 */ /* 0x000ee80000300a00 */
[----:B------:R1:W-:Y:S02]  /*18ba80*/  LDGSTS.E [R4+0x1e880], [R6.64], P3 ;  /* 0x1e88000006047fae */ /* 0x0003e40009921844 */
[----:B-1----:R-:W-:Y:S01]  /*18ba90*/  IMAD.MOV.U32 R6, RZ, RZ, R14 ;  /* 0x000000ffff067224 */ /* 0x002fe200078e000e */
[----:B------:R-:W-:-:S02]  /*18baa0*/  MOV R7, R15 ;  /* 0x0000000f00077202 */ /* 0x000fc40000000f00 */
[----:B------:R-:W3:Y:S04]  /*18bab0*/  LDL.LU.64 R14, [R1+0x3ea8] ;  /* 0x003ea800010e7983 */ /* 0x000ee80000300a00 */
        /* <DEDUP_REMOVED lines=17> */
[----:B-1----:R-:W-:Y:S02]  /*18bbd0*/  MOV R7, R24 ;  /* 0x0000001800077202 */ /* 0x002fe40000000f00 */
[----:B------:R-:W4:Y:S01]  /*18bbe0*/  LDL.LU.64 R24, [R1+0x3e80] ;  /* 0x003e800001187983 */ /* 0x000f220000300a00 */
[----:B------:R-:W-:-:S03]  /*18bbf0*/  IMAD.MOV.U32 R6, RZ, RZ, R5 ;  /* 0x000000ffff067224 */ /* 0x000fc600078e0005 */
[----:B------:R-:W4:Y:S04]  /*18bc00*/  LDL.LU.64 R26, [R1+0x3e78] ;  /* 0x003e7800011a7983 */ /* 0x000f280000300a00 */
[----:B------:R1:W-:Y:S01]  /*18bc10*/  LDGSTS.E [R4+0x1f980], [R6.64], P0 ;  /* 0x1f98000006047fae */ /* 0x0003e20008121844 */
[----:B--2---:R-:W-:-:S05]  /*18bc20*/  IADD3 R5, P2, R28, R3, RZ ;  /* 0x000000031c057210 */ /* 0x004fca0007f5e0ff */
[----:B-1----:R-:W-:Y:S02]  /*18bc30*/  IMAD.X R6, R29, 0x1, R0, P2 ;  /* 0x000000011d067824 */ /* 0x002fe400010e0600 */
        /* <DEDUP_REMOVED lines=44> */
[----:B---3--:R-:W-:-:S03]  /*18bf00*/  IADD3 R7, P2, R8, R3, RZ ;  /* 0x0000000308077210 */ /* 0x008fc60007f5e0ff */
[----:B------:R-:W3:Y:S01]  /*18bf10*/  LDL.LU.64 R116, [R1+0x3d10] ;  /* 0x003d100001747983 */ /* 0x000ee20000300a00 */
[----:B------:R-:W-:-:S03]  /*18bf20*/  IADD3.X R8, R9, R0, RZ, P2, !PT ;  /* 0x0000000009087210 */ /* 0x000fc600017fe4ff */
[----:B------:R-:W3:Y:S01]  /*18bf30*/  LDL.LU.64 R118, [R1+0x3d08] ;  /* 0x003d080001767983 */ /* 0x000ee20000300a00 */
[----:B----4-:R-:W-:-:S03]  /*18bf40*/  IADD3 R9, P2, R10, R3, RZ ;  /* 0x000000030a097210 */ /* 0x010fc60007f5e0ff */
[----:B------:R-:W4:Y:S02]  /*18bf50*/  LDL.LU.64 R120, [R1+0x3d00] ;  /* 0x003d000001787983 */ /* 0x000f240000300a00 */
[----:B------:R-:W-:Y:S01]  /*18bf60*/  IMAD.X R10, R11, 0x1, R0, P2 ;  /* 0x000000010b0a7824 */ /* 0x000fe200010e0600 */
[-C--:B------:R-:W-:Y:S01]  /*18bf70*/  IADD3 R11, P2, R12, R3.reuse, RZ ;  /* 0x000000030c0b7210 */ /* 0x080fe20007f5e0ff */
[----:B------:R-:W3:Y:S03]  /*18bf80*/  LDL.LU.64 R122, [R1+0x3cf8] ;  /* 0x003cf800017a7983 */ /* 0x000ee60000300a00 */
[----:B------:R-:W-:Y:S01]  /*18bf90*/  IADD3.X R12, R13, R0, RZ, P2, !PT ;  /* 0x000000000d0c7210 */ /* 0x000fe200017fe4ff */
[----:B------:R-:W3:Y:S01]  /*18bfa0*/  LDL.LU.64 R124, [R1+0x3cf0] ;  /* 0x003cf000017c7983 */ /* 0x000ee20000300a00 */
[----:B------:R-:W-:-:S03]  /*18bfb0*/  IADD3 R13, P2, R14, R3, RZ ;  /* 0x000000030e0d7210 */ /* 0x000fc60007f5e0ff */
[----:B------:R-:W3:Y:S02]  /*18bfc0*/  LDL.LU.64 R126, [R1+0x3ce8] ;  /* 0x003ce800017e7983 */ /* 0x000ee40000300a00 */
        /* <DEDUP_REMOVED lines=21> */
[----:B------:R-:W-:Y:S02]  /*18c120*/  IMAD.X R26, R27, 0x1, R0, P2 ;  /* 0x000000011b1a7824 */ /* 0x000fe400010e0600 */
        /* <DEDUP_REMOVED lines=8> */
[----:B------:R-:W4:Y:S04]  /*18c1b0*/  LDL.LU.64 R162, [R1+0x3c58] ;  /* 0x003c580001a27983 */ /* 0x000f280000300a00 */
[----:B------:R-:W4:Y:S04]  /*18c1c0*/  LDL.LU.64 R176, [R1+0x3c50] ;  /* 0x003c500001b07983 */ /* 0x000f280000300a00 */
[----:B------:R-:W4:Y:S04]  /*18c1d0*/  LDL.LU R230, [R1+0x1e50] ;  /* 0x001e500001e67983 */ /* 0x000f280000300800 */
[----:B------:R-:W4:Y:S04]  /*18c1e0*/  LDL.LU R231, [R1+0x1e54] ;  /* 0x001e540001e77983 */ /* 0x000f280000300800 */
[----:B------:R-:W4:Y:S04]  /*18c1f0*/  LDL.LU R232, [R1+0x1e58] ;  /* 0x001e580001e87983 */ /* 0x000f280000300800 */
[----:B------:R-:W4:Y:S04]  /*18c200*/  LDL.LU R233, [R1+0x1e5c] ;  /* 0x001e5c0001e97983 */ /* 0x000f280000300800 */
[----:B------:R-:W4:Y:S04]  /*18c210*/  LDL.LU R234, [R1+0x1e60] ;  /* 0x001e600001ea7983 */ /* 0x000f280000300800 */
[----:B------:R-:W4:Y:S01]  /*18c220*/  LDL.LU R235, [R1+0x1e64] ;  /* 0x001e640001eb7983 */ /* 0x000f220000300800 */
[----:B--2---:R-:W-:-:S03]  /*18c230*/  IADD3 R27, P2, R28, R3, RZ ;  /* 0x000000031c1b7210 */ /* 0x004fc60007f5e0ff */
[----:B------:R-:W2:Y:S01]  /*18c240*/  LDL.LU R236, [R1+0x1e68] ;  /* 0x001e680001ec7983 */ /* 0x000ea20000300800 */
[----:B------:R-:W-:-:S03]  /*18c250*/  IADD3.X R28, R29, R0, RZ, P2, !PT ;  /* 0x000000001d1c7210 */ /* 0x000fc600017fe4ff */
[----:B------:R-:W2:Y:S01]  /*18c260*/  LDL.LU R237, [R1+0x1e6c] ;  /* 0x001e6c0001ed7983 */ /* 0x000ea20000300800 */
[----:B------:R-:W-:-:S03]  /*18c270*/  IADD3 R29, P2, R30, R3, RZ ;  /* 0x000000031e1d7210 */ /* 0x000fc60007f5e0ff */
[----:B------:R-:W2:Y:S02]  /*18c280*/  LDL.LU R238, [R1+0x1e70] ;  /* 0x001e700001ee7983 */ /* 0x000ea40000300800 */
[----:B------:R-:W-:Y:S01]  /*18c290*/  IMAD.X R30, R31, 0x1, R0, P2 ;  /* 0x000000011f1e7824 */ /* 0x000fe200010e0600 */
[-C--:B------:R-:W-:Y:S01]  /*18c2a0*/  IADD3 R31, P2, R32, R3.reuse, RZ ;  /* 0x00000003201f7210 */ /* 0x080fe20007f5e0ff */
[----:B------:R-:W2:Y:S03]  /*18c2b0*/  LDL.LU R239, [R1+0x1e74] ;  /* 0x001e740001ef7983 */ /* 0x000ea60000300800 */
[----:B------:R-:W-:Y:S01]  /*18c2c0*/  IADD3.X R32, R33, R0, RZ, P2, !PT ;  /* 0x0000000021207210 */ /* 0x000fe200017fe4ff */
        /* <DEDUP_REMOVED lines=55> */
[----:B------:R-:W-:Y:S02]  /*18c640*/  IADD3.X R64, R65, R0, RZ, P2, !PT ;  /* 0x0000000041407210 */ /* 0x000fe400017fe4ff */
[----:B------:R-:W-:-:S05]  /*18c650*/  IADD3 R65, P2, R66, R3, RZ ;  /* 0x0000000342417210 */ /* 0x000fca0007f5e0ff */
[----:B------:R-:W-:Y:S01]  /*18c660*/  IMAD.X R66, R67, 0x1, R0, P2 ;  /* 0x0000000143427824 */ /* 0x000fe200010e0600 */
[----:B------:R-:W-:-:S04]  /*18c670*/  IADD3 R67, P2, R68, R3, RZ ;  /* 0x0000000344437210 */ /* 0x000fc80007f5e0ff */
        /* <DEDUP_REMOVED lines=47> */
[----:B---3--:R-:W-:-:S04]  /*18c970*/  IADD3 R115, P2, R116, R3, RZ ;  /* 0x0000000374737210 */ /* 0x008fc80007f5e0ff */
[----:B------:R-:W-:Y:S02]  /*18c980*/  IADD3.X R116, R117, R0, RZ, P2, !PT ;  /* 0x0000000075747210 */ /* 0x000fe400017fe4ff */
[----:B------:R-:W-:-:S05]  /*18c990*/  IADD3 R117, P2, R118, R3, RZ ;  /* 0x0000000376757210 */ /* 0x000fca0007f5e0ff */
[----:B------:R-:W-:Y:S01]  /*18c9a0*/  IMAD.X R118, R119, 0x1, R0, P2 ;  /* 0x0000000177767824 */ /* 0x000fe200010e0600 */
[----:B----4-:R-:W-:-:S04]  /*18c9b0*/  IADD3 R119, P2, R120, R3, RZ ;  /* 0x0000000378777210 */ /* 0x010fc80007f5e0ff */
        /* <DEDUP_REMOVED lines=43> */
[----:B------:R-:W-:Y:S01]  /*18cc70*/  IADD3 R163, P2, R176, R3, RZ ;  /* 0x00000003b0a37210 */ /* 0x000fe20007f5e0ff */
[----:B------:R1:W-:Y:S01]  /*18cc80*/  STL [R1+0x8600], R3 ;  /* 0x0086000301007387 */ /* 0x0003e20000100800 */
[----:B------:R-:W-:Y:S02]  /*18cc90*/  IMAD.MOV.U32 R176, RZ, RZ, R231 ;  /* 0x000000ffffb07224 */ /* 0x000fe400078e00e7 */
[----:B------:R-:W-:Y:S01]  /*18cca0*/  IADD3.X R164, R177, R0, RZ, P2, !PT ;  /* 0x00000000b1a47210 */ /* 0x000fe200017fe4ff */
[----:B------:R-:W-:Y:S01]  /*18ccb0*/  IMAD.MOV.U32 R2, RZ, RZ, R233 ;  /* 0x000000ffff027224 */ /* 0x000fe200078e00e9 */
[----:B------:R-:W-:Y:S01]  /*18ccc0*/  MOV R177, R230 ;  /* 0x000000e600b17202 */ /* 0x000fe20000000f00 */
[----:B------:R-:W-:Y:S01]  /*18ccd0*/  IMAD.MOV.U32 R180, RZ, RZ, R235 ;  /* 0x000000ffffb47224 */ /* 0x000fe200078e00eb */
[----:B-1----:R-:W-:-:S03]  /*18cce0*/  MOV R3, R232 ;  /* 0x000000e800037202 */ /* 0x002fc60000000f00 */
[----:B------:R2:W-:Y:S01]  /*18ccf0*/  STL.64 [R1+0x24a0], R176 ;  /* 0x0024a0b001007387 */ /* 0x0005e20000100a00 */
[----:B------:R-:W-:-:S03]  /*18cd00*/  MOV R181, R234 ;  /* 0x000000ea00b57202 */ /* 0x000fc60000000f00 */
[----:B------:R1:W-:Y:S04]  /*18cd10*/  STL.64 [R1+0x2498], R2 ;  /* 0x0024980201007387 */ /* 0x0003e80000100a00 */
[----:B------:R3:W-:Y:S01]  /*18cd20*/  STL.64 [R1+0x2490], R180 ;  /* 0x002490b401007387 */ /* 0x0007e20000100a00 */
[----:B--2---:R-:W-:Y:S01]  /*18cd30*/  IMAD.MOV.U32 R176, RZ, RZ, R237 ;  /* 0x000000ffffb07224 */ /* 0x004fe200078e00ed */
[----:B------:R-:W-:Y:S01]  /*18cd40*/  MOV R177, R236 ;  /* 0x000000ec00b17202 */ /* 0x000fe20000000f00 */
[----:B-1----:R-:W-:Y:S01]  /*18cd50*/  IMAD.MOV.U32 R2, RZ, RZ, R239 ;  /* 0x000000ffff027224 */ /* 0x002fe200078e00ef */
[----:B------:R-:W-:-:S03]  /*18cd60*/  MOV R3, R238 ;  /* 0x000000ee00037202 */ /* 0x000fc60000000f00 */
[----:B------:R1:W-:Y:S01]  /*18cd70*/  STL.64 [R1+0x2488], R176 ;  /* 0x002488b001007387 */ /* 0x0003e20000100a00 */
[----:B---3--:R-:W-:Y:S01]  /*18cd80*/  IMAD.MOV.U32 R180, RZ, RZ, R241 ;  /* 0x000000ffffb47224 */ /* 0x008fe200078e00f1 */
[----:B------:R-:W-:Y:S02]  /*18cd90*/  MOV R181, R240 ;  /* 0x000000f000b57202 */ /* 0x000fe40000000f00 */
[----:B------:R2:W-:Y:S01]  /*18cda0*/  STL.64 [R1+0x2480], R2 ;  /* 0x0024800201007387 */ /* 0x0005e20000100a00 */
[----:B------:R-:W-:Y:S02]  /*18cdb0*/  LOP3.LUT R173, R173, R172, RZ, 0x3c, !PT ;  /* 0x000000acadad7212 */ /* 0x000fe400078e3cff */
[----:B------:R-:W-:Y:S01]  /*18cdc0*/  LOP3.LUT R171, R171, R170, RZ, 0x3c, !PT ;  /* 0x000000aaabab7212 */ /* 0x000fe200078e3cff */
[----:B------:R3:W-:Y:S01]  /*18cdd0*/  STL.64 [R1+0x2478], R180 ;  /* 0x002478b401007387 */ /* 0x0007e20000100a00 */
[----:B-1----:R-:W-:Y:S01]  /*18cde0*/  IMAD.MOV.U32 R176, RZ, RZ, R243 ;  /* 0x000000ffffb07224 */ /* 0x002fe200078e00f3 */
[----:B------:R-:W-:Y:S01]  /*18cdf0*/  MOV R177, R242 ;  /* 0x000000f200b17202 */ /* 0x000fe20000000f00 */
[----:B--2---:R-:W-:Y:S01]  /*18ce00*/  IMAD.MOV.U32 R2, RZ, RZ, R245 ;  /* 0x000000ffff027224 */ /* 0x004fe200078e00f5 */
[----:B------:R-:W-:-:S03]  /*18ce10*/  MOV R3, R244 ;  /* 0x000000f400037202 */ /* 0x000fc60000000f00 */
[----:B------:R1:W-:Y:S01]  /*18ce20*/  STL.64 [R1+0x2470], R176 ;  /* 0x002470b001007387 */ /* 0x0003e20000100a00 */
[----:B---3--:R-:W-:Y:S01]  /*18ce30*/  IMAD.MOV.U32 R180, RZ, RZ, R247 ;  /* 0x000000ffffb47224 */ /* 0x008fe200078e00f7 */
[----:B------:R-:W-:Y:S02]  /*18ce40*/  MOV R181, R246 ;  /* 0x000000f600b57202 */ /* 0x000fe40000000f00 */
[----:B------:R2:W-:Y:S01]  /*18ce50*/  STL.64 [R1+0x2468], R2 ;  /* 0x0024680201007387 */ /* 0x0005e20000100a00 */
[----:B------:R-:W-:Y:S02]  /*18ce60*/  LOP3.LUT R172, R173, R172, RZ, 0x3c, !PT ;  /* 0x000000acadac7212 */ /* 0x000fe400078e3cff */
[----:B------:R-:W-:Y:S01]  /*18ce70*/  LOP3.LUT R170, R171, R170, RZ, 0x3c, !PT ;  /* 0x000000aaabaa7212 */ /* 0x000fe200078e3cff */
[----:B------:R-:W-:Y:S01]  /*18ce80*/  STL.64 [R1+0x2460], R180 ;  /* 0x002460b401007387 */ /* 0x000fe20000100a00 */
[----:B-1----:R-:W-:Y:S01]  /*18ce90*/  IMAD.MOV.U32 R176, RZ, RZ, R249 ;  /* 0x000000ffffb07224 */ /* 0x002fe200078e00f9 */
[----:B------:R-:W-:Y:S01]  /*18cea0*/  MOV R177, R248 ;  /* 0x000000f800b17202 */ /* 0x000fe20000000f00 */
[----:B--2---:R-:W-:Y:S01]  /*18ceb0*/  IMAD.MOV.U32 R2, RZ, RZ, R251 ;  /* 0x000000ffff027224 */ /* 0x004fe200078e00fb */
[----:B------:R-:W-:-:S03]  /*18cec0*/  MOV R3, R250 ;  /* 0x000000fa00037202 */ /* 0x000fc60000000f00 */
[----:B------:R-:W-:Y:S01]  /*18ced0*/  STL.64 [R1+0x2458], R176 ;  /* 0x002458b001007387 */ /* 0x000fe20000100a00 */
[----:B------:R-:W-:Y:S02]  /*18cee0*/  LOP3.LUT R173, R173, R172, RZ, 0x3c, !PT ;  /* 0x000000acadad7212 */ /* 0x000fe400078e3cff */
[----:B------:R-:W-:Y:S01]  /*18cef0*/  LOP3.LUT R171, R171, R170, RZ, 0x3c, !PT ;  /* 0x000000aaabab7212 */ /* 0x000fe200078e3cff */
[----:B------:R1:W-:Y:S04]  /*18cf00*/  STL.64 [R1+0x2450], R2 ;  /* 0x0024500201007387 */ /* 0x0003e80000100a00 */
[----:B------:R-:W-:Y:S04]  /*18cf10*/  STL.64 [R1+0x2448], R172 ;  /* 0x002448ac01007387 */ /* 0x000fe80000100a00 */
[----:B------:R-:W-:Y:S01]  /*18cf20*/  STL.64 [R1+0x2440], R170 ;  /* 0x002440aa01007387 */ /* 0x000fe20000100a00 */
[----:B-1----:R-:W-:Y:S01]  /*18cf30*/  IMAD.MOV.U32 R2, RZ, RZ, R169 ;  /* 0x000000ffff027224 */ /* 0x002fe200078e00a9 */
[----:B------:R-:W-:Y:S01]  /*18cf40*/  MOV R3, R168 ;  /* 0x000000a800037202 */ /* 0x000fe20000000f00 */
[----:B------:R-:W-:Y:S01]  /*18cf50*/  IMAD.MOV.U32 R168, RZ, RZ, R167 ;  /* 0x000000ffffa87224 */ /* 0x000fe200078e00a7 */
[----:B------:R-:W-:Y:S01]  /*18cf60*/  MOV R169, R166 ;  /* 0x000000a600a97202 */ /* 0x000fe20000000f00 */
[----:B------:R-:W-:Y:S01]  /*18cf70*/  IMAD.MOV.U32 R166, RZ, RZ, R175 ;  /* 0x000000ffffa67224 */ /* 0x000fe200078e00af */
[----:B------:R-:W-:Y:S01]  /*18cf80*/  MOV R167, R174 ;  /* 0x000000ae00a77202 */ /* 0x000fe20000000f00 */
[----:B------:R1:W-:Y:S04]  /*18cf90*/  STL.64 [R1+0x2438], R2 ;  /* 0x0024380201007387 */ /* 0x0003e80000100a00 */
[----:B------:R2:W-:Y:S04]  /*18cfa0*/  STL.64 [R1+0x2430], R168 ;  /* 0x002430a801007387 */ /* 0x0005e80000100a00 */
[----:B------:R-:W3:Y:S01]  /*18cfb0*/  LDL.LU R202, [R1+0x1ed8] ;  /* 0x001ed80001ca7983 */ /* 0x000ee20000300800 */
[----:B-1----:R-:W-:Y:S01]  /*18cfc0*/  IMAD.MOV.U32 R2, RZ, RZ, R179 ;  /* 0x000000ffff027224 */ /* 0x002fe200078e00b3 */
[----:B------:R-:W-:-:S02]  /*18cfd0*/  MOV R3, R178 ;  /* 0x000000b200037202 */ /* 0x000fc40000000f00 */
[----:B------:R1:W-:Y:S04]  /*18cfe0*/  STL.64 [R1+0x2428], R166 ;  /* 0x002428a601007387 */ /* 0x0003e80000100a00 */
        /* <DEDUP_REMOVED lines=56> */
[----:B-1----:R-:W2:Y:S04]  /*18d370*/  LDL.LU R166, [R1+0x1fb8] ;  /* 0x001fb80001a67983 */ /* 0x002ea80000300800 */
[----:B------:R-:W2:Y:S04]  /*18d380*/  LDL.LU R167, [R1+0x1fbc] ;  /* 0x001fbc0001a77983 */ /* 0x000ea80000300800 */
[----:B------:R-:W2:Y:S04]  /*18d390*/  LDL.LU R174, [R1+0x1fc0] ;  /* 0x001fc00001ae7983 */ /* 0x000ea80000300800 */
[----:B------:R-:W2:Y:S04]  /*18d3a0*/  LDL.LU R175, [R1+0x1fc4] ;  /* 0x001fc40001af7983 */ /* 0x000ea80000300800 */
[----:B------:R-:W2:Y:S04]  /*18d3b0*/  LDL.LU R178, [R1+0x1fc8] ;  /* 0x001fc80001b27983 */ /* 0x000ea80000300800 */
[----:B------:R-:W2:Y:S01]  /*18d3c0*/  LDL.LU R179, [R1+0x1fcc] ;  /* 0x001fcc0001b37983 */ /* 0x000ea20000300800 */
[----:B---3--:R-:W-:Y:S01]  /*18d3d0*/  MOV R177, R202 ;  /* 0x000000ca00b17202 */ /* 0x008fe20000000f00 */
[----:B----4-:R-:W-:Y:S01]  /*18d3e0*/  IMAD.MOV.U32 R176, RZ, RZ, R203 ;  /* 0x000000ffffb07224 */ /* 0x010fe200078e00cb */
[----:B------:R-:W-:Y:S01]  /*18d3f0*/  MOV R181, R204 ;  /* 0x000000cc00b57202 */ /* 0x000fe20000000f00 */
[----:B------:R-:W-:-:S03]  /*18d400*/  IMAD.MOV.U32 R180, RZ, RZ, R205 ;  /* 0x000000ffffb47224 */ /* 0x000fc600078e00cd */
[----:B------:R1:W-:Y:S01]  /*18d410*/  STL.64 [R1+0x2418], R176 ;  /* 0x002418b001007387 */ /* 0x0003e20000100a00 */
[----:B------:R-:W-:Y:S01]  /*18d420*/  MOV R3, R206 ;  /* 0x000000ce00037202 */ /* 0x000fe20000000f00 */
[----:B------:R-:W-:Y:S02]  /*18d430*/  IMAD.MOV.U32 R2, RZ, RZ, R207 ;  /* 0x000000ffff027224 */ /* 0x000fe400078e00cf */
[----:B------:R3:W-:Y:S01]  /*18d440*/  STL.64 [R1+0x2410], R180 ;  /* 0x002410b401007387 */ /* 0x0007e20000100a00 */
[----:B-1----:R-:W-:-:S03]  /*18d450*/  MOV R177, R208 ;  /* 0x000000d000b17202 */ /* 0x002fc60000000f00 */
[----:B------:R1:W-:Y:S01]  /*18d460*/  STL.64 [R1+0x2408], R2 ;  /* 0x0024080201007387 */ /* 0x0003e20000100a00 */
[----:B------:R-:W-:Y:S01]  /*18d470*/  IMAD.MOV.U32 R176, RZ, RZ, R209 ;  /* 0x000000ffffb07224 */ /* 0x000fe200078e00d1 */
[----:B---3--:R-:W-:Y:S01]  /*18d480*/  MOV R181, R210 ;  /* 0x000000d200b57202 */ /* 0x008fe20000000f00 */
[----:B------:R-:W-:-:S03]  /*18d490*/  IMAD.MOV.U32 R180, RZ, RZ, R211 ;  /* 0x000000ffffb47224 */ /* 0x000fc600078e00d3 */
[----:B------:R3:W-:Y:S01]  /*18d4a0*/  STL.64 [R1+0x2400], R176 ;  /* 0x002400b001007387 */ /* 0x0007e20000100a00 */
[----:B-1----:R-:W-:Y:S01]  /*18d4b0*/  MOV R3, R212 ;  /* 0x000000d400037202 */ /* 0x002fe20000000f00 */
[----:B------:R-:W-:Y:S02]  /*18d4c0*/  IMAD.MOV.U32 R2, RZ, RZ, R213 ;  /* 0x000000ffff027224 */ /* 0x000fe400078e00d5 */
[----:B------:R1:W-:Y:S01]  /*18d4d0*/  STL.64 [R1+0x23f8], R180 ;  /* 0x0023f8b401007387 */ /* 0x0003e20000100a00 */
[----:B---3--:R-:W-:-:S03]  /*18d4e0*/  MOV R177, R214 ;  /* 0x000000d600b17202 */ /* 0x008fc60000000f00 */
[----:B------:R3:W-:Y:S01]  /*18d4f0*/  STL.64 [R1+0x23f0], R2 ;  /* 0x0023f00201007387 */ /* 0x0007e20000100a00 */
[----:B------:R-:W-:Y:S01]  /*18d500*/  IMAD.MOV.U32 R176, RZ, RZ, R215 ;  /* 0x000000ffffb07224 */ /* 0x000fe200078e00d7 */
[----:B-1----:R-:W-:Y:S01]  /*18d510*/  MOV R181, R216 ;  /* 0x000000d800b57202 */ /* 0x002fe20000000f00 */
[----:B------:R-:W-:-:S03]  /*18d520*/  IMAD.MOV.U32 R180, RZ, RZ, R217 ;  /* 0x000000ffffb47224 */ /* 0x000fc600078e00d9 */
[----:B------:R1:W-:Y:S01]  /*18d530*/  STL.64 [R1+0x23e8], R176 ;  /* 0x0023e8b001007387 */ /* 0x0003e20000100a00 */
[----:B---3--:R-:W-:Y:S01]  /*18d540*/  MOV R3, R218 ;  /* 0x000000da00037202 */ /* 0x008fe20000000f00 */
        /* <DEDUP_REMOVED lines=46> */
[----:B------:R-:W-:Y:S01]  /*18d830*/  STL.64 [R1+0x2368], R180 ;  /* 0x002368b401007387 */ /* 0x000fe20000100a00 */
[----:B---3--:R-:W-:-:S03]  /*18d840*/  MOV R177, R250 ;  /* 0x000000fa00b17202 */ /* 0x008fc60000000f00 */
[----:B------:R1:W-:Y:S01]  /*18d850*/  STL.64 [R1+0x2360], R2 ;  /* 0x0023600201007387 */ /* 0x0003e20000100a00 */
[----:B------:R-:W-:Y:S01]  /*18d860*/  IMAD.MOV.U32 R176, RZ, RZ, R251 ;  /* 0x000000ffffb07224 */ /* 0x000fe200078e00fb */
[----:B------:R-:W-:-:S04]  /*18d870*/  LOP3.LUT R173, R173, R172, RZ, 0x3c, !PT ;  /* 0x000000acadad7212 */ /* 0x000fc800078e3cff */
[C---:B------:R-:W-:Y:S02]  /*18d880*/  LOP3.LUT R172, R173.reuse, R172, RZ, 0x3c, !PT ;  /* 0x000000acadac7212 */ /* 0x040fe400078e3cff */
[----:B-1----:R-:W-:Y:S02]  /*18d890*/  MOV R3, R170 ;  /* 0x000000aa00037202 */ /* 0x002fe40000000f00 */
[----:B------:R-:W-:Y:S01]  /*18d8a0*/  LOP3.LUT R173, R173, R172, RZ, 0x3c, !PT ;  /* 0x000000acadad7212 */ /* 0x000fe200078e3cff */
[----:B------:R-:W-:Y:S01]  /*18d8b0*/  IMAD.MOV.U32 R2, RZ, RZ, R171 ;  /* 0x000000ffff027224 */ /* 0x000fe200078e00ab */
[-C--:B--2---:R-:W-:Y:S01]  /*18d8c0*/  LOP3.LUT R169, R169, R168.reuse, RZ, 0x3c, !PT ;  /* 0x000000a8a9a97212 */ /* 0x084fe200078e3cff */
[----:B------:R-:W-:Y:S03]  /*18d8d0*/  STL.64 [R1+0x2358], R176 ;  /* 0x002358b001007387 */ /* 0x000fe60000100a00 */
[----:B------:R-:W-:-:S02]  /*18d8e0*/  LOP3.LUT R168, R169, R168, RZ, 0x3c, !PT ;  /* 0x000000a8a9a87212 */ /* 0x000fc400078e3cff */
[-C--:B------:R-:W-:Y:S01]  /*18d8f0*/  LOP3.LUT R167, R167, R166.reuse, RZ, 0x3c, !PT ;  /* 0x000000a6a7a77212 */ /* 0x080fe200078e3cff */
[----:B------:R-:W-:Y:S03]  /*18d900*/  STL.64 [R1+0x2350], R172 ;  /* 0x002350ac01007387 */ /* 0x000fe60000100a00 */
[----:B------:R-:W-:Y:S01]  /*18d910*/  LOP3.LUT R166, R167, R166, RZ, 0x3c, !PT ;  /* 0x000000a6a7a67212 */ /* 0x000fe200078e3cff */
[----:B------:R1:W-:Y:S01]  /*18d920*/  STL.64 [R1+0x2348], R2 ;  /* 0x0023480201007387 */ /* 0x0003e20000100a00 */
[----:B------:R-:W-:Y:S02]  /*18d930*/  LOP3.LUT R169, R169, R168, RZ, 0x3c, !PT ;  /* 0x000000a8a9a97212 */ /* 0x000fe400078e3cff */
[----:B------:R-:W-:-:S03]  /*18d940*/  LOP3.LUT R167, R167, R166, RZ, 0x3c, !PT ;  /* 0x000000a6a7a77212 */ /* 0x000fc600078e3cff */
[----:B------:R2:W-:Y:S01]  /*18d950*/  STL.64 [R1+0x2340], R168 ;  /* 0x002340a801007387 */ /* 0x0005e20000100a00 */
[----:B-1----:R-:W-:Y:S01]  /*18d960*/  IMAD.MOV.U32 R2, RZ, RZ, R175 ;  /* 0x000000ffff027224 */ /* 0x002fe200078e00af */
[----:B------:R-:W-:Y:S02]  /*18d970*/  MOV R3, R174 ;  /* 0x000000ae00037202 */ /* 0x000fe40000000f00 */
[----:B------:R1:W-:Y:S01]  /*18d980*/  STL.64 [R1+0x2338], R166 ;  /* 0x002338a601007387 */ /* 0x0003e20000100a00 */
[----:B--2---:R-:W-:Y:S01]  /*18d990*/  IMAD.MOV.U32 R168, RZ, RZ, R179 ;  /* 0x000000ffffa87224 */ /* 0x004fe200078e00b3 */
[----:B------:R-:W-:Y:S02]  /*18d9a0*/  MOV R169, R178 ;  /* 0x000000b200a97202 */ /* 0x000fe40000000f00 */
[----:B------:R2:W-:Y:S01]  /*18d9b0*/  STL.64 [R1+0x2330], R2 ;  /* 0x0023300201007387 */ /* 0x0005e20000100a00 */
[----:B-1----:R-:W-:Y:S01]  /*18d9c0*/  IMAD.MOV.U32 R166, RZ, RZ, R5 ;  /* 0x000000ffffa67224 */ /* 0x002fe200078e0005 */
[----:B------:R-:W-:-:S02]  /*18d9d0*/  MOV R167, R6 ;  /* 0x0000000600a77202 */ /* 0x000fc40000000f00 */
[----:B------:R-:W-:Y:S01]  /*18d9e0*/  STL.64 [R1+0x2328], R168 ;  /* 0x002328a801007387 */ /* 0x000fe20000100a00 */
[----:B--2---:R-:W-:Y:S01]  /*18d9f0*/  IMAD.MOV.U32 R2, RZ, RZ, R7 ;  /* 0x000000ffff027224 */ /* 0x004fe200078e0007 */
[----:B------:R-:W-:Y:S01]  /*18da00*/  MOV R3, R8 ;  /* 0x0000000800037202 */ /* 0x000fe20000000f00 */
[----:B------:R-:W-:Y:S01]  /*18da10*/  IMAD.MOV.U32 R8, RZ, RZ, R9 ;  /* 0x000000ffff087224 */ /* 0x000fe200078e0009 */
[----:B------:R-:W-:Y:S01]  /*18da20*/  MOV R9, R10 ;  /* 0x0000000a00097202 */ /* 0x000fe20000000f00 */
[----:B------:R-:W-:Y:S01]  /*18da30*/  STL.64 [R1+0x3ec8], R166 ;  /* 0x003ec8a601007387 */ /* 0x000fe20000100a00 */
[----:B------:R-:W-:Y:S01]  /*18da40*/  IMAD.MOV.U32 R6, RZ, RZ, R11 ;  /* 0x000000ffff067224 */ /* 0x000fe200078e000b */
[----:B------:R-:W-:Y:S02]  /*18da50*/  MOV R7, R12 ;  /* 0x0000000c00077202 */ /* 0x000fe40000000f00 */
[----:B------:R1:W-:Y:S04]  /*18da60*/  STL.64 [R1+0x3ec0], R2 ;  /* 0x003ec00201007387 */ /* 0x0003e80000100a00 */
[----:B------:R2:W-:Y:S04]  /*18da70*/  STL.64 [R1+0x3eb8], R8 ;  /* 0x003eb80801007387 */ /* 0x0005e80000100a00 */
        /* <DEDUP_REMOVED lines=27> */
[----:B------:R-:W-:-:S03]  /*18dc30*/  IMAD.MOV.U32 R178, RZ, RZ, R39 ;  /* 0x000000ffffb27224 */ /* 0x000fc600078e0027 */
        /* <DEDUP_REMOVED lines=8> */
[----:B------:R-:W-:Y:S01]  /*18dcc0*/  MOV R179, R40 ;  /* 0x0000002800b37202 */ /* 0x000fe20000000f00 */
[----:B------:R2:W-:Y:S01]  /*18dcd0*/  STL.64 [R1+0x3e58], R8 ;  /* 0x003e580801007387 */ /* 0x0005e20000100a00 */
[----:B------:R-:W-:Y:S01]  /*18dce0*/  IMAD.MOV.U32 R174, RZ, RZ, R41 ;  /* 0x000000ffffae7224 */ /* 0x000fe200078e0029 */
[----:B------:R-:W-:Y:S01]  /*18dcf0*/  MOV R175, R42 ;  /* 0x0000002a00af7202 */ /* 0x000fe20000000f00 */
[----:B-1----:R-:W-:Y:S01]  /*18dd00*/  IMAD.MOV.U32 R2, RZ, RZ, R37 ;  /* 0x000000ffff027224 */ /* 0x002fe200078e0025 */
[----:B------:R-:W-:Y:S01]  /*18dd10*/  MOV R3, R38 ;  /* 0x0000002600037202 */ /* 0x000fe20000000f00 */
[----:B------:R1:W-:Y:S01]  /*18dd20*/  STL.64 [R1+0x3e50], R6 ;  /* 0x003e500601007387 */ /* 0x0003e20000100a00 */
[----:B------:R-:W-:Y:S01]  /*18dd30*/  MOV R167, R44 ;  /* 0x0000002c00a77202 */ /* 0x000fe20000000f00 */
[----:B------:R-:W-:-:S02]  /*18dd40*/  IMAD.MOV.U32 R166, RZ, RZ, R43 ;  /* 0x000000ffffa67224 */ /* 0x000fc400078e002b */
[----:B------:R3:W-:Y:S01]  /*18dd50*/  STL.64 [R1+0x3e48], R2 ;  /* 0x003e480201007387 */ /* 0x0007e20000100a00 */
[----:B------:R-:W-:Y:S01]  /*18dd60*/  IMAD.MOV.U32 R44, RZ, RZ, R45 ;  /* 0x000000ffff2c7224 */ /* 0x000fe200078e002d */
[----:B------:R-:W-:Y:S01]  /*18dd70*/  MOV R45, R46 ;  /* 0x0000002e002d7202 */ /* 0x000fe20000000f00 */
[----:B------:R-:W-:Y:S01]  /*18dd80*/  IMAD.MOV.U32 R42, RZ, RZ, R47 ;  /* 0x000000ffff2a7224 */ /* 0x000fe200078e002f */
[----:B------:R4:W-:Y:S01]  /*18dd90*/  STL.64 [R1+0x3e40], R178 ;  /* 0x003e40b201007387 */ /* 0x0009e20000100a00 */
[----:B------:R-:W-:Y:S01]  /*18dda0*/  MOV R43, R48 ;  /* 0x00000030002b7202 */ /* 0x000fe20000000f00 */
[----:B------:R-:W-:Y:S02]  /*18ddb0*/  IMAD.MOV.U32 R40, RZ, RZ, R49 ;  /* 0x000000ffff287224 */ /* 0x000fe400078e0031 */
[----:B------:R-:W3:Y:S01]  /*18ddc0*/  LDL.64 R46, [R1+0x2490] ;  /* 0x00249000012e7983 */ /* 0x000ee20000100a00 */
[----:B------:R-:W-:Y:S01]  /*18ddd0*/  MOV R41, R50 ;  /* 0x0000003200297202 */ /* 0x000fe20000000f00 */
[----:B------:R-:W-:-:S02]  /*18dde0*/  IMAD.MOV.U32 R38, RZ, RZ, R51 ;  /* 0x000000ffff267224 */ /* 0x000fc400078e0033 */
[----:B------:R1:W-:Y:S04]  /*18ddf0*/  STL.64 [R1+0x3e38], R174 ;  /* 0x003e38ae01007387 */ /* 0x0003e80000100a00 */
[----:B------:R-:W3:Y:S04]  /*18de00*/  LDL.64 R48, [R1+0x2498] ;  /* 0x0024980001307983 */ /* 0x000ee80000100a00 */
[----:B------:R1:W-:Y:S04]  /*18de10*/  STL.64 [R1+0x3e30], R166 ;  /* 0x003e30a601007387 */ /* 0x0003e80000100a00 */
[----:B------:R-:W3:Y:S01]  /*18de20*/  LDL.64 R50, [R1+0x24a0] ;  /* 0x0024a00001327983 */ /* 0x000ee20000100a00 */
[----:B------:R-:W-:Y:S01]  /*18de30*/  MOV R39, R52 ;  /* 0x0000003400277202 */ /* 0x000fe20000000f00 */
[----:B------:R-:W-:Y:S01]  /*18de40*/  IMAD.MOV.U32 R36, RZ, RZ, R53 ;  /* 0x000000ffff247224 */ /* 0x000fe200078e0035 */
[----:B------:R-:W-:Y:S01]  /*18de50*/  MOV R37, R54 ;  /* 0x0000003600257202 */ /* 0x000fe20000000f00 */
[----:B------:R-:W-:Y:S01]  /*18de60*/  STL.64 [R1+0x3e28], R44 ;  /* 0x003e282c01007387 */ /* 0x000fe20000100a00 */
[----:B------:R-:W-:Y:S01]  /*18de70*/  IMAD.MOV.U32 R34, RZ, RZ, R55 ;  /* 0x000000ffff227224 */ /* 0x000fe200078e0037 */
[----:B------:R-:W-:Y:S01]  /*18de80*/  MOV R35, R56 ;  /* 0x0000003800237202 */ /* 0x000fe20000000f00 */
[----:B------:R-:W-:Y:S01]  /*18de90*/  IMAD.MOV.U32 R32, RZ, RZ, R57 ;  /* 0x000000ffff207224 */ /* 0x000fe200078e0039 */
[----:B------:R-:W-:Y:S01]  /*18dea0*/  STL.64 [R1+0x3e20], R42 ;  /* 0x003e202a01007387 */ /* 0x000fe20000100a00 */
        /* <DEDUP_REMOVED lines=33> */
[----:B--2---:R-:W-:Y:S01]  /*18e0c0*/  IMAD.MOV.U32 R8, RZ, RZ, R81 ;  /* 0x000000ffff087224 */ /* 0x004fe200078e0051 */
[----:B------:R-:W-:Y:S02]  /*18e0d0*/  MOV R9, R82 ;  /* 0x0000005200097202 */ /* 0x000fe40000000f00 */
[----:B------:R-:W-:Y:S01]  /*18e0e0*/  STL.64 [R1+0x3dc8], R20 ;  /* 0x003dc81401007387 */ /* 0x000fe20000100a00 */
[----:B-1----:R-:W-:Y:S01]  /*18e0f0*/  IMAD.MOV.U32 R6, RZ, RZ, R83 ;  /* 0x000000ffff067224 */ /* 0x002fe200078e0053 */
        /* <DEDUP_REMOVED lines=100> */
[----:B------:R2:W-:Y:S01]  /*18e740*/  STL.64 [R1+0x3cb8], R172 ;  /* 0x003cb8ac01007387 */ /* 0x0005e20000100a00 */
        /* <DEDUP_REMOVED lines=14> */
[----:B------:R1:W-:Y:S01]  /*18e830*/  STL.64 [R1+0x3c90], R168 ;  /* 0x003c90a801007387 */ /* 0x0003e20000100a00 */
[----:B------:R-:W-:Y:S01]  /*18e840*/  IMAD.MOV.U32 R180, RZ, RZ, R161 ;  /* 0x000000ffffb47224 */ /* 0x000fe200078e00a1 */
[----:B------:R-:W-:Y:S02]  /*18e850*/  MOV R181, R162 ;  /* 0x000000a200b57202 */ /* 0x000fe40000000f00 */
[----:B------:R-:W-:Y:S04]  /*18e860*/  STL.64 [R1+0x3c88], R192 ;  /* 0x003c88c001007387 */ /* 0x000fe80000100a00 */
[----:B------:R-:W-:Y:S04]  /*18e870*/  STL.64 [R1+0x3c80], R190 ;  /* 0x003c80be01007387 */ /* 0x000fe80000100a00 */
[----:B------:R-:W-:Y:S04]  /*18e880*/  STL.64 [R1+0x3c78], R188 ;  /* 0x003c78bc01007387 */ /* 0x000fe80000100a00 */
[----:B------:R-:W-:Y:S04]  /*18e890*/  STL.64 [R1+0x3c70], R186 ;  /* 0x003c70ba01007387 */ /* 0x000fe80000100a00 */
[----:B------:R-:W-:Y:S04]  /*18e8a0*/  STL.64 [R1+0x3c68], R184 ;  /* 0x003c68b801007387 */ /* 0x000fe80000100a00 */
[----:B------:R-:W-:Y:S04]  /*18e8b0*/  STL.64 [R1+0x3c60], R182 ;  /* 0x003c60b601007387 */ /* 0x000fe80000100a00 */
[----:B------:R-:W-:Y:S04]  /*18e8c0*/  STL.64 [R1+0x3c58], R180 ;  /* 0x003c58b401007387 */ /* 0x000fe80000100a00 */
        /* <DEDUP_REMOVED lines=27> */
[----:B------:R-:W4:Y:S04]  /*18ea80*/  LDL.64 R52, [R1+0x23b8] ;  /* 0x0023b80001347983 */ /* 0x000f280000100a00 */
[----:B------:R1:W-:Y:S04]  /*18ea90*/  LDGSTS.E [R4+0x20880], [R48.64], P3 ;  /* 0x2088000030047fae */ /* 0x0003e80009921844 */
[----:B---3--:R-:W3:Y:S04]  /*18eaa0*/  LDL.64 R50, [R1+0x23b0] ;  /* 0x0023b00001327983 */ /* 0x008ee80000100a00 */
[----:B------:R1:W-:Y:S04]  /*18eab0*/  LDGSTS.E [R4+0x20900], [R46.64], P1 ;  /* 0x209000002e047fae */ /* 0x0003e80008921844 */
[----:B-1----:R-:W3:Y:S04]  /*18eac0*/  LDL.64 R48, [R1+0x23a8] ;  /* 0x0023a80001307983 */ /* 0x002ee80000100a00 */
[----:B------:R-:W3:Y:S01]  /*18ead0*/  LDL.64 R46, [R1+0x23a0] ;  /* 0x0023a000012e7983 */ /* 0x000ee20000100a00 */
[----:B------:R-:W-:Y:S01]  /*18eae0*/  IMAD.MOV.U32 R176, RZ, RZ, R163 ;  /* 0x000000ffffb07224 */ /* 0x000fe200078e00a3 */
[----:B------:R-:W-:-:S05]  /*18eaf0*/  MOV R177, R164 ;  /* 0x000000a400b17202 */ /* 0x000fca0000000f00 */
[----:B------:R1:W-:Y:S04]  /*18eb00*/  STL.64 [R1+0x3c50], R176 ;  /* 0x003c50b001007387 */ /* 0x0003e80000100a00 */
[----:B------:R-:W3:Y:S04]  /*18eb10*/  LDL.64 R106, [R1+0x2398] ;  /* 0x00239800016a7983 */ /* 0x000ee80000100a00 */
[----:B--2---:R2:W-:Y:S04]  /*18eb20*/  LDGSTS.E [R4+0x20980], [R104.64], P0 ;  /* 0x2098000068047fae */ /* 0x0045e80008121844 */
[----:B----4-:R4:W-:Y:S04]  /*18eb30*/  LDGSTS.E [R4+0x21800], [R102.64], P5 ;  /* 0x2180000066047fae */ /* 0x0109e8000a921844 */
[----:B------:R1:W-:Y:S04]  /*18eb40*/  LDGSTS.E [R4+0x21880], [R100.64], P3 ;  /* 0x2188000064047fae */ /* 0x0003e80009921844 */
[----:B--2---:R-:W2:Y:S04]  /*18eb50*/  LDL.64 R104, [R1+0x2390] ;  /* 0x0023900001687983 */ /* 0x004ea80000100a00 */
        /* <DEDUP_REMOVED lines=132> */
[----:B----4-:R-:W4:Y:S04]  /*18f3a0*/  LDL.LU.64 R174, [R1+0x85f0] ;  /* 0x0085f00001ae7983 */ /* 0x010f280000300a00 */
[----:B------:R2:W-:Y:S04]  /*18f3b0*/  LDGSTS.E [R4+0x3a980], [R212.64], P0 ;  /* 0x3a980000d4047fae */ /* 0x0005e80008121844 */
[----:B-1----:R-:W2:Y:S04]  /*18f3c0*/  LDL.LU.64 R166, [R1+0x85e8] ;  /* 0x0085e80001a67983 */ /* 0x002ea80000300a00 */
[----:B------:R2:W-:Y:S04]  /*18f3d0*/  LDGSTS.E [R4+0x3b800], [R210.64], P5 ;  /* 0x3b800000d2047fae */ /* 0x0005e8000a921844 */
[----:B------:R2:W-:Y:S04]  /*18f3e0*/  LDGSTS.E [R4+0x3b880], [R208.64], P3 ;  /* 0x3b880000d0047fae */ /* 0x0005e80009921844 */
[----:B------:R-:W2:Y:S04]  /*18f3f0*/  LDL R250, [R1+0x60a8] ;  /* 0x0060a80001fa7983 */ /* 0x000ea80000100800 */
[----:B------:R-:W3:Y:S04]  /*18f400*/  LDL R251, [R1+0x60b4] ;  /* 0x0060b40001fb7983 */ /* 0x000ee80000100800 */
[----:B------:R1:W-:Y:S04]  /*18f410*/  LDGSTS.E [R4+0x3b900], [R206.64], P1 ;  /* 0x3b900000ce047fae */ /* 0x0003e80008921844 */
[----:B------:R1:W-:Y:S04]  /*18f420*/  LDGSTS.E [R4+0x3b980], [R204.64], P0 ;  /* 0x3b980000cc047fae */ /* 0x0003e80008121844 */
[----:B------:R1:W-:Y:S04]  /*18f430*/  LDGSTS.E [R4+0x3c800], [R202.64], P5 ;  /* 0x3c800000ca047fae */ /* 0x0003e8000a921844 */
[----:B------:R1:W-:Y:S04]  /*18f440*/  LDGSTS.E [R4+0x3c880], [R200.64], P3 ;  /* 0x3c880000c8047fae */ /* 0x0003e80009921844 */
[----:B------:R1:W-:Y:S04]  /*18f450*/  LDGSTS.E [R4+0x3c900], [R172.64], P1 ;  /* 0x3c900000ac047fae */ /* 0x0003e80008921844 */
[----:B------:R-:W4:Y:S04]  /*18f460*/  LDL R2, [R1+0x1990] ;  /* 0x0019900001027983 */ /* 0x000f280000100800 */
[----:B------:R1:W-:Y:S04]  /*18f470*/  LDGSTS.E [R4+0x3c980], [R198.64], P0 ;  /* 0x3c980000c6047fae */ /* 0x0003e80008121844 */
[----:B------:R1:W-:Y:S04]  /*18f480*/  LDGSTS.E [R4+0x3d800], [R196.64], P5 ;  /* 0x3d800000c4047fae */ /* 0x0003e8000a921844 */
[----:B------:R1:W-:Y:S04]  /*18f490*/  LDGSTS.E [R4+0x3d880], [R194.64], P3 ;  /* 0x3d880000c2047fae */ /* 0x0003e80009921844 */
[----:B------:R1:W-:Y:S04]  /*18f4a0*/  LDGSTS.E [R4+0x3d900], [R170.64], P1 ;  /* 0x3d900000aa047fae */ /* 0x0003e80008921844 */
[----:B------:R1:W-:Y:S04]  /*18f4b0*/  LDGSTS.E [R4+0x3d980], [R168.64], P0 ;  /* 0x3d980000a8047fae */ /* 0x0003e80008121844 */
[----:B-1----:R-:W4:Y:S04]  /*18f4c0*/  LDL R172, [R1+0x60a0] ;  /* 0x0060a00001ac7983 */ /* 0x002f280000100800 */
[----:B------:R-:W4:Y:S04]  /*18f4d0*/  LDL R173, [R1+0x60ac] ;  /* 0x0060ac0001ad7983 */ /* 0x000f280000100800 */
[----:B------:R-:W1:Y:S04]  /*18f4e0*/  S2R R169, SR_TID.X ;  /* 0x0000000000a97919 */ /* 0x000e680000002100 */
[----:B------:R-:W4:Y:S04]  /*18f4f0*/  LDL R170, [R1+0x6098] ;  /* 0x0060980001aa7983 */ /* 0x000f280000100800 */
[----:B------:R-:W4:Y:S04]  /*18f500*/  LDL R171, [R1+0x60a4] ;  /* 0x0060a40001ab7983 */ /* 0x000f280000100800 */
[----:B------:R-:W4:Y:S04]  /*18f510*/  LDL R168, [R1+0x6090] ;  /* 0x0060900001a87983 */ /* 0x000f280000100800 */
[----:B------:R-:W4:Y:S04]  /*18f520*/  LDL R246, [R1+0x5fa8] ;  /* 0x005fa80001f67983 */ /* 0x000f280000100800 */
[----:B------:R-:W4:Y:S01]  /*18f530*/  LDL R247, [R1+0x5fb4] ;  /* 0x005fb40001f77983 */ /* 0x000f220000100800 */
[----:B-1----:R-:W-:-:S03]  /*18f540*/  LOP3.LUT R249, R169, 0x1f, RZ, 0xc0, !PT ;  /* 0x0000001fa9f97812 */ /* 0x002fc600078ec0ff */
[----:B------:R-:W4:Y:S04]  /*18f550*/  LDL R236, [R1+0x5fa0] ;  /* 0x005fa00001ec7983 */ /* 0x000f280000100800 */
[----:B------:R-:W4:Y:S01]  /*18f560*/  LDL R169, [R1+0x609c] ;  /* 0x00609c0001a97983 */ /* 0x000f220000100800 */
[----:B------:R-:W-:-:S03]  /*18f570*/  IMAD.SHL.U32 R249, R249, 0x4, RZ ;  /* 0x00000004f9f97824 */ /* 0x000fc600078e00ff */
[----:B------:R-:W4:Y:S02]  /*18f580*/  LDL R237, [R1+0x5fac] ;  /* 0x005fac0001ed7983 */ /* 0x000f240000100800 */
[----:B------:R-:W-:Y:S02]  /*18f590*/  LOP3.LUT R5, R249, 0x50, RZ, 0x3c, !PT ;  /* 0x00000050f9057812 */ /* 0x000fe400078e3cff */
[----:B------:R-:W4:Y:S04]  /*18f5a0*/  LDL R248, [R1+0x5f98] ;  /* 0x005f980001f87983 */ /* 0x000f280000100800 */
[----:B------:R-:W4:Y:S04]  /*18f5b0*/  LDL R249, [R1+0x5fa4] ;  /* 0x005fa40001f97983 */ /* 0x000f280000100800 */
[----:B------:R-:W4:Y:S04]  /*18f5c0*/  LDL R238, [R1+0x5f90] ;  /* 0x005f900001ee7983 */ /* 0x000f280000100800 */
[----:B------:R-:W4:Y:S04]  /*18f5d0*/  LDL R239, [R1+0x5f9c] ;  /* 0x005f9c0001ef7983 */ /* 0x000f280000100800 */
[----:B------:R1:W-:Y:S04]  /*18f5e0*/  LDGSTS.E [R4+0x3e800], [R192.64], P5 ;  /* 0x3e800000c0047fae */ /* 0x0003e8000a921844 */
[----:B------:R1:W-:Y:S04]  /*18f5f0*/  LDGSTS.E [R4+0x3e880], [R190.64], P3 ;  /* 0x3e880000be047fae */ /* 0x0003e80009921844 */
[----:B------:R1:W-:Y:S04]  /*18f600*/  LDGSTS.E [R4+0x3e900], [R188.64], P1 ;  /* 0x3e900000bc047fae */ /* 0x0003e80008921844 */
[----:B------:R1:W-:Y:S04]  /*18f610*/  LDGSTS.E [R4+0x3e980], [R186.64], P0 ;  /* 0x3e980000ba047fae */ /* 0x0003e80008121844 */
[----:B------:R1:W-:Y:S04]  /*18f620*/  LDGSTS.E [R4+0x3f800], [R184.64], P5 ;  /* 0x3f800000b8047fae */ /* 0x0003e8000a921844 */
[----:B------:R-:W4:Y:S04]  /*18f630*/  LDL R240, [R1+0x5ea0] ;  /* 0x005ea00001f07983 */ /* 0x000f280000100800 */
[----:B------:R-:W4:Y:S04]  /*18f640*/  LDL R241, [R1+0x5eac] ;  /* 0x005eac0001f17983 */ /* 0x000f280000100800 */
[----:B------:R1:W-:Y:S04]  /*18f650*/  LDGSTS.E [R4+0x3f880], [R182.64], P3 ;  /* 0x3f880000b6047fae */ /* 0x0003e80009921844 */
[----:B------:R1:W-:Y:S04]  /*18f660*/  LDGSTS.E [R4+0x3f900], [R180.64], P1 ;  /* 0x3f900000b4047fae */ /* 0x0003e80008921844 */
[----:B------:R1:W-:Y:S04]  /*18f670*/  LDGSTS.E [R4+0x3f980], [R176.64], P0 ;  /* 0x3f980000b0047fae */ /* 0x0003e80008121844 */
[----:B------:R-:W4:Y:S04]  /*18f680*/  LDL R242, [R1+0x5e90] ;  /* 0x005e900001f27983 */ /* 0x000f280000100800 */
[----:B------:R-:W4:Y:S04]  /*18f690*/  LDL R243, [R1+0x5e9c] ;  /* 0x005e9c0001f37983 */ /* 0x000f280000100800 */
[----:B------:R-:W4:Y:S04]  /*18f6a0*/  LDL R244, [R1+0x4200] ;  /* 0x0042000001f47983 */ /* 0x000f280000100800 */
[----:B------:R-:W4:Y:S01]  /*18f6b0*/  LDL R245, [R1+0x4204] ;  /* 0x0042040001f57983 */ /* 0x000f220000100800 */
[----:B--2---:R-:W-:-:S03]  /*18f6c0*/  MOV R7, R250 ;  /* 0x000000fa00077202 */ /* 0x004fc60000000f00 */
[----:B------:R-:W2:Y:S01]  /*18f6d0*/  LDL R250, [R1+0x5ea8] ;  /* 0x005ea80001fa7983 */ /* 0x000ea20000100800 */
[----:B---3--:R-:W-:-:S03]  /*18f6e0*/  IMAD.MOV.U32 R6, RZ, RZ, R251 ;  /* 0x000000ffff067224 */ /* 0x008fc600078e00fb */
[----:B------:R-:W3:Y:S01]  /*18f6f0*/  LDL R251, [R1+0x5eb4] ;  /* 0x005eb40001fb7983 */ /* 0x000ee20000100800 */
[----:B----4-:R-:W-:-:S05]  /*18f700*/  LEA R5, R2, R5, 0x12 ;  /* 0x0000000502057211 */ /* 0x010fca00078e90ff */
[----:B------:R4:W-:Y:S02]  /*18f710*/  LDGSTS.E [R5+0xa00], [R6.64], P5 ;  /* 0x00a0000006057fae */ /* 0x0009e4000a921844 */
[----:B----4-:R-:W-:Y:S02]  /*18f720*/  MOV R7, R172 ;  /* 0x000000ac00077202 */ /* 0x010fe40000000f00 */
[----:B------:R-:W4:Y:S01]  /*18f730*/  LDL R172, [R1+0x5e98] ;  /* 0x005e980001ac7983 */ /* 0x000f220000100800 */
[----:B------:R-:W-:-:S03]  /*18f740*/  IMAD.MOV.U32 R6, RZ, RZ, R173 ;  /* 0x000000ffff067224 */ /* 0x000fc600078e00ad */
[----:B------:R-:W4:Y:S04]  /*18f750*/  LDL R173, [R1+0x5ea4] ;  /* 0x005ea40001ad7983 */ /* 0x000f280000100800 */
[----:B------:R1:W-:Y:S02]  /*18f760*/  LDGSTS.E [R5+0xa80], [R6.64], P3 ;  /* 0x00a8000006057fae */ /* 0x0003e40009921844 */
[----:B-1----:R-:W-:Y:S01]  /*18f770*/  IMAD.MOV.U32 R6, RZ, RZ, R171 ;  /* 0x000000ffff067224 */ /* 0x002fe200078e00ab */
[----:B------:R-:W-:Y:S01]  /*18f780*/  MOV R7, R170 ;  /* 0x000000aa00077202 */ /* 0x000fe20000000f00 */
[----:B------:R-:W4:Y:S04]  /*18f790*/  LDL R171, [R1+0x41fc] ;  /* 0x0041fc0001ab7983 */ /* 0x000f280000100800 */
        /* <DEDUP_REMOVED lines=15> */
[----:B------:R1:W-:Y:S04]  /*18f890*/  LDGSTS.E [R5+0x1a80], [R6.64], P3 ;  /* 0x01a8000006057fae */ /* 0x0003e80009921844 */
[----:B------:R-:W4:Y:S01]  /*18f8a0*/  LDL R236, [R1+0x4400] ;  /* 0x0044000001ec7983 */ /* 0x000f220000100800 */
[----:B-1----:R-:W-:Y:S01]  /*18f8b0*/  IMAD.MOV.U32 R6, RZ, RZ, R249 ;  /* 0x000000ffff067224 */ /* 0x002fe200078e00f9 */
[----:B------:R-:W-:-:S02]  /*18f8c0*/  MOV R7, R248 ;  /* 0x000000f800077202 */ /* 0x000fc40000000f00 */
        /* <DEDUP_REMOVED lines=8> */
[----:B--2---:R-:W-:-:S03]  /*18f950*/  MOV R7, R250 ;  /* 0x000000fa00077202 */ /* 0x004fc60000000f00 */
[----:B------:R-:W2:Y:S01]  /*18f960*/  LDL R250, [R1+0x4300] ;  /* 0x0043000001fa7983 */ /* 0x000ea20000100800 */
[----:B---3--:R-:W-:-:S03]  /*18f970*/  IMAD.MOV.U32 R6, RZ, RZ, R251 ;  /* 0x000000ffff067224 */ /* 0x008fc600078e00fb */
[----:B------:R-:W3:Y:S04]  /*18f980*/  LDL R251, [R1+0x4304] ;  /* 0x0043040001fb7983 */ /* 0x000ee80000100800 */
[----:B------:R1:W-:Y:S02]  /*18f990*/  LDGSTS.E [R5+0x2a00], [R6.64], P5 ;  /* 0x02a0000006057fae */ /* 0x0003e4000a921844 */
[----:B-1----:R-:W-:Y:S01]  /*18f9a0*/  IMAD.MOV.U32 R6, RZ, RZ, R241 ;  /* 0x000000ffff067224 */ /* 0x002fe200078e00f1 */
[----:B------:R-:W-:Y:S01]  /*18f9b0*/  MOV R7, R240 ;  /* 0x000000f000077202 */ /* 0x000fe20000000f00 */
[----:B------:R-:W3:Y:S04]  /*18f9c0*/  LDL R241, [R1+0x44ec] ;  /* 0x0044ec0001f17983 */ /* 0x000ee80000100800 */
[----:B------:R4:W-:Y:S04]  /*18f9d0*/  LDGSTS.E [R5+0x2a80], [R6.64], P3 ;  /* 0x02a8000006057fae */ /* 0x0009e80009921844 */
[----:B------:R-:W3:Y:S01]  /*18f9e0*/  LDL R240, [R1+0x44e8] ;  /* 0x0044e80001f07983 */ /* 0x000ee20000100800 */
[----:B----4-:R-:W-:-:S03]  /*18f9f0*/  MOV R7, R172 ;  /* 0x000000ac00077202 */ /* 0x010fc60000000f00 */
[----:B------:R-:W4:Y:S01]  /*18fa00*/  LDL R172, [R1+0x4308] ;  /* 0x0043080001ac7983 */ /* 0x000f220000100800 */
[----:B------:R-:W-:-:S03]  /*18fa10*/  IMAD.MOV.U32 R6, RZ, RZ, R173 ;  /* 0x000000ffff067224 */ /* 0x000fc600078e00ad */
        /* <DEDUP_REMOVED lines=32> */
[----:B--2---:R-:W-:-:S02]  /*18fc20*/  MOV R7, R250 ;  /* 0x000000fa00077202 */ /* 0x004fc40000000f00 */
[----:B------:R-:W2:Y:S01]  /*18fc30*/  LDL R250, [R1+0x44f0] ;  /* 0x0044f00001fa7983 */ /* 0x000ea20000100800 */
[----:B---3--:R-:W-:-:S03]  /*18fc40*/  IMAD.MOV.U32 R6, RZ, RZ, R251 ;  /* 0x000000ffff067224 */ /* 0x008fc600078e00fb */
[----:B------:R-:W3:Y:S04]  /*18fc50*/  LDL R251, [R1+0x44f4] ;  /* 0x0044f40001fb7983 */ /* 0x000ee80000100800 */
[----:B------:R4:W-:Y:S02]  /*18fc60*/  LDGSTS.E [R5+0x4a80], [R6.64], P3 ;  /* 0x04a8000006057fae */ /* 0x0009e40009921844 */
[----:B----4-:R-:W-:Y:S02]  /*18fc70*/  MOV R7, R172 ;  /* 0x000000ac00077202 */ /* 0x010fe40000000f00 */
[----:B------:R-:W4:Y:S01]  /*18fc80*/  LDL R172, [R1+0x45e0] ;  /* 0x0045e00001ac7983 */ /* 0x000f220000100800 */
[----:B------:R-:W-:-:S03]  /*18fc90*/  IMAD.MOV.U32 R6, RZ, RZ, R173 ;  /* 0x000000ffff067224 */ /* 0x000fc600078e00ad */
[----:B------:R-:W4:Y:S04]  /*18fca0*/  LDL R173, [R1+0x45e4] ;  /* 0x0045e40001ad7983 */ /* 0x000f280000100800 */
[----:B------:R1:W-:Y:S02]  /*18fcb0*/  LDGSTS.E [R5+0x4b00], [R6.64], P1 ;  /* 0x04b0000006057fae */ /* 0x0003e40008921844 */
[----:B-1----:R-:W-:Y:S02]  /*18fcc0*/  IMAD.MOV.U32 R6, RZ, RZ, R171 ;  /* 0x000000ffff067224 */ /* 0x002fe400078e00ab */
[----:B------:R-:W4:Y:S01]  /*18fcd0*/  LDL R171, [R1+0x45f4] ;  /* 0x0045f40001ab7983 */ /* 0x000f220000100800 */
[----:B------:R-:W-:-:S03]  /*18fce0*/  MOV R7, R170 ;  /* 0x000000aa00077202 */ /* 0x000fc60000000f00 */
[----:B------:R-:W4:Y:S04]  /*18fcf0*/  LDL R170, [R1+0x45f0] ;  /* 0x0045f00001aa7983 */ /* 0x000f280000100800 */
[----:B------:R1:W-:Y:S02]  /*18fd00*/  LDGSTS.E [R5+0x4b80], [R6.64], P0 ;  /* 0x04b8000006057fae */ /* 0x0003e40008121844 */
[----:B-1----:R-:W-:Y:S02]  /*18fd10*/  IMAD.MOV.U32 R6, RZ, RZ, R169 ;  /* 0x000000ffff067224 */ /* 0x002fe400078e00a9 */
[----:B------:R-:W4:Y:S01]  /*18fd20*/  LDL R169, [R1+0x45fc] ;  /* 0x0045fc0001a97983 */ /* 0x000f220000100800 */
[----:B------:R-:W-:-:S03]  /*18fd30*/  MOV R7, R168 ;  /* 0x000000a800077202 */ /* 0x000fc60000000f00 */
        /* <DEDUP_REMOVED lines=47> */
[----:B-1----:R-:W-:-:S03]  /*190030*/  IMAD.MOV.U32 R6, RZ, RZ, R171 ;  /* 0x000000ffff067224 */ /* 0x002fc600078e00ab */
        /* <DEDUP_REMOVED lines=19> */
[----:B--2---:R-:W-:Y:S02]  /*190170*/  MOV R7, R250 ;  /* 0x000000fa00077202 */ /* 0x004fe40000000f00 */
        /* <DEDUP_REMOVED lines=413> */
[----:B------:R-:W4:Y:S04]  /*191b50*/  LDL.LU.64 R28, [R1+0x3c18] ;  /* 0x003c1800011c7983 */ /* 0x000f280000300a00 */
[----:B------:R1:W-:Y:S04]  /*191b60*/  LDGSTS.E [R5+0x1da00], [R6.64], P5 ;  /* 0x1da0000006057fae */ /* 0x0003e8000a921844 */
[----:B------:R-:W4:Y:S04]  /*191b70*/  LDL.LU.64 R8, [R1+0x3c10] ;  /* 0x003c100001087983 */ /* 0x000f280000300a00 */
[----:B------:R-:W4:Y:S01]  /*191b80*/  LDL.LU.64 R10, [R1+0x3c08] ;  /* 0x003c0800010a7983 */ /* 0x000f220000300a00 */
[----:B-1----:R-:W-:Y:S01]  /*191b90*/  IMAD.MOV.U32 R6, RZ, RZ, R237 ;  /* 0x000000ffff067224 */ /* 0x002fe200078e00ed */
[----:B------:R-:W-:-:S02]  /*191ba0*/  MOV R7, R236 ;  /* 0x000000ec00077202 */ /* 0x000fc40000000f00 */
        /* <DEDUP_REMOVED lines=14> */
[----:B------:R-:W4:Y:S01]  /*191c90*/  LDL.LU.64 R26, [R1+0x3b48] ;  /* 0x003b4800011a7983 */ /* 0x000f220000300a00 */
[----:B-1----:R-:W-:Y:S01]  /*191ca0*/  IMAD.MOV.U32 R6, RZ, RZ, R243 ;  /* 0x000000ffff067224 */ /* 0x002fe200078e00f3 */
        /* <DEDUP_REMOVED lines=11> */
[----:B--2---:R-:W-:Y:S01]  /*191d60*/  MOV R7, R250 ;  /* 0x000000fa00077202 */ /* 0x004fe20000000f00 */
[----:B---3--:R-:W-:-:S05]  /*191d70*/  IMAD.MOV.U32 R6, RZ, RZ, R251 ;  /* 0x000000ffff067224 */ /* 0x008fca00078e00fb */
[----:B------:R4:W-:Y:S02]  /*191d80*/  LDGSTS.E [R5+0x1fa00], [R6.64], P5 ;  /* 0x1fa0000006057fae */ /* 0x0009e4000a921844 */
[----:B----4-:R-:W-:Y:S01]  /*191d90*/  MOV R7, R172 ;  /* 0x000000ac00077202 */ /* 0x010fe20000000f00 */
[----:B------:R-:W-:-:S05]  /*191da0*/  IMAD.MOV.U32 R6, RZ, RZ, R173 ;  /* 0x000000ffff067224 */ /* 0x000fca00078e00ad */
[----:B------:R1:W-:Y:S02]  /*191db0*/  LDGSTS.E [R5+0x1fa80], [R6.64], P3 ;  /* 0x1fa8000006057fae */ /* 0x0003e40009921844 */
[----:B-1----:R-:W-:Y:S01]  /*191dc0*/  IMAD.MOV.U32 R6, RZ, RZ, R171 ;  /* 0x000000ffff067224 */ /* 0x002fe200078e00ab */
[----:B------:R-:W-:-:S05]  /*191dd0*/  MOV R7, R170 ;  /* 0x000000aa00077202 */ /* 0x000fca0000000f00 */
[----:B------:R1:W-:Y:S02]  /*191de0*/  LDGSTS.E [R5+0x1fb00], [R6.64], P1 ;  /* 0x1fb0000006057fae */ /* 0x0003e40008921844 */
[----:B-1----:R-:W-:Y:S01]  /*191df0*/  IMAD.MOV.U32 R6, RZ, RZ, R169 ;  /* 0x000000ffff067224 */ /* 0x002fe200078e00a9 */
[----:B------:R-:W-:Y:S02]  /*191e00*/  MOV R7, R168 ;  /* 0x000000a800077202 */ /* 0x000fe40000000f00 */
[----:B------:R-:W-:-:S03]  /*191e10*/  IADD3 R4, P2, R28, R3, RZ ;  /* 0x000000031c047210 */ /* 0x000fc60007f5e0ff */
[----:B------:R1:W-:Y:S02]  /*191e20*/  LDGSTS.E [R5+0x1fb80], [R6.64], P0 ;  /* 0x1fb8000006057fae */ /* 0x0003e40008121844 */
[----:B-1----:R-:W-:Y:S02]  /*191e30*/  IMAD.X R6, R29, 0x1, R0, P2 ;  /* 0x000000011d067824 */ /* 0x002fe400010e0600 */
[----:B------:R-:W2:Y:S04]  /*191e40*/  LDL.LU.64 R28, [R1+0x3b40] ;  /* 0x003b4000011c7983 */ /* 0x000ea80000300a00 */
[----:B------:R-:W3:Y:S04]  /*191e50*/  LDL.LU.64 R30, [R1+0x3af8] ;  /* 0x003af800011e7983 */ /* 0x000ee80000300a00 */
        /* <DEDUP_REMOVED lines=42> */
[----:B------:R-:W-:-:S03]  /*192100*/  IADD3 R7, P2, R8, R3, RZ ;  /* 0x0000000308077210 */ /* 0x000fc60007f5e0ff */
[----:B------:R-:W4:Y:S01]  /*192110*/  LDL.LU.64 R116, [R1+0x3920] ;  /* 0x0039200001747983 */ /* 0x000f220000300a00 */
[----:B------:R-:W-:-:S03]  /*192120*/  IADD3.X R8, R9, R0, RZ, P2, !PT ;  /* 0x0000000009087210 */ /* 0x000fc600017fe4ff */
[----:B------:R-:W4:Y:S01]  /*192130*/  LDL.LU.64 R118, [R1+0x3918] ;  /* 0x0039180001767983 */ /* 0x000f220000300a00 */
[----:B------:R-:W-:-:S03]  /*192140*/  IADD3 R9, P2, R10, R3, RZ ;  /* 0x000000030a097210 */ /* 0x000fc60007f5e0ff */
[----:B------:R-:W4:Y:S02]  /*192150*/  LDL.LU.64 R120, [R1+0x3910] ;  /* 0x0039100001787983 */ /* 0x000f240000300a00 */
[----:B------:R-:W-:Y:S01]  /*192160*/  IMAD.X R10, R11, 0x1, R0, P2 ;  /* 0x000000010b0a7824 */ /* 0x000fe200010e0600 */
[-C--:B------:R-:W-:Y:S01]  /*192170*/  IADD3 R11, P2, R12, R3.reuse, RZ ;  /* 0x000000030c0b7210 */ /* 0x080fe20007f5e0ff */
[----:B------:R-:W4:Y:S03]  /*192180*/  LDL.LU.64 R122, [R1+0x3908] ;  /* 0x00390800017a7983 */ /* 0x000f260000300a00 */
[----:B------:R-:W-:Y:S01]  /*192190*/  IADD3.X R12, R13, R0, RZ, P2, !PT ;  /* 0x000000000d0c7210 */ /* 0x000fe200017fe4ff */
        /* <DEDUP_REMOVED lines=24> */
[----:B------:R-:W-:Y:S02]  /*192320*/  IMAD.X R26, R27, 0x1, R0, P2 ;  /* 0x000000011b1a7824 */ /* 0x000fe400010e0600 */
        /* <DEDUP_REMOVED lines=20> */
[----:B---3--:R-:W-:-:S03]  /*192470*/  IADD3 R29, P2, R30, R3, RZ ;  /* 0x000000031e1d7210 */ /* 0x008fc60007f5e0ff */
[----:B------:R-:W3:Y:S02]  /*192480*/  LDL.LU R238, [R1+0x1ff0] ;  /* 0x001ff00001ee7983 */ /* 0x000ee40000300800 */
[----:B------:R-:W-:Y:S01]  /*192490*/  IMAD.X R30, R31, 0x1, R0, P2 ;  /* 0x000000011f1e7824 */ /* 0x000fe200010e0600 */
[-C--:B----4-:R-:W-:Y:S01]  /*1924a0*/  IADD3 R31, P2, R32, R3.reuse, RZ ;  /* 0x00000003201f7210 */ /* 0x090fe20007f5e0ff */
[----:B------:R-:W4:Y:S03]  /*1924b0*/  LDL.LU R239, [R1+0x1ff4] ;  /* 0x001ff40001ef7983 */ /* 0x000f260000300800 */
        /* <DEDUP_REMOVED lines=150> */
[----:B------:R1:W-:Y:S01]  /*192e20*/  STL.64 [R1+0x85e0], R2 ;  /* 0x0085e00201007387 */ /* 0x0003e20000100a00 */
[----:B------:R-:W-:Y:S02]  /*192e30*/  IMAD.MOV.U32 R176, RZ, RZ, R231 ;  /* 0x000000ffffb07224 */ /* 0x000fe400078e00e7 */
[----:B------:R-:W-:Y:S02]  /*192e40*/  IADD3.X R164, R177, R0, RZ, P2, !PT ;  /* 0x00000000b1a47210 */ /* 0x000fe400017fe4ff */
[----:B------:R-:W-:Y:S01]  /*192e50*/  MOV R177, R230 ;  /* 0x000000e600b17202 */ /* 0x000fe20000000f00 */
[----:B------:R-:W-:Y:S01]  /*192e60*/  IMAD.MOV.U32 R180, RZ, RZ, R235 ;  /* 0x000000ffffb47224 */ /* 0x000fe200078e00eb */
[----:B------:R-:W-:Y:S01]  /*192e70*/  MOV R181, R234 ;  /* 0x000000ea00b57202 */ /* 0x000fe20000000f00 */
[----:B-1----:R-:W-:Y:S01]  /*192e80*/  IMAD.MOV.U32 R2, RZ, RZ, R233 ;  /* 0x000000ffff027224 */ /* 0x002fe200078e00e9 */
[----:B------:R-:W-:Y:S01]  /*192e90*/  MOV R3, R232 ;  /* 0x000000e800037202 */ /* 0x000fe20000000f00 */
[----:B------:R1:W-:Y:S04]  /*192ea0*/  STL.64 [R1+0x21c8], R176 ;  /* 0x0021c8b001007387 */ /* 0x0003e80000100a00 */
[----:B------:R4:W-:Y:S01]  /*192eb0*/  STL.64 [R1+0x21c0], R2 ;  /* 0x0021c00201007387 */ /* 0x0009e20000100a00 */
[----:B--2---:R-:W-:-:S03]  /*192ec0*/  LOP3.LUT R173, R173, R172, RZ, 0x3c, !PT ;  /* 0x000000acadad7212 */ /* 0x004fc600078e3cff */
[----:B------:R2:W-:Y:S01]  /*192ed0*/  STL.64 [R1+0x21b8], R180 ;  /* 0x0021b8b401007387 */ /* 0x0005e20000100a00 */
[----:B-1----:R-:W-:Y:S01]  /*192ee0*/  IMAD.MOV.U32 R176, RZ, RZ, R237 ;  /* 0x000000ffffb07224 */ /* 0x002fe200078e00ed */
[----:B------:R-:W-:Y:S01]  /*192ef0*/  MOV R177, R236 ;  /* 0x000000ec00b17202 */ /* 0x000fe20000000f00 */
[----:B----4-:R-:W-:Y:S01]  /*192f00*/  IMAD.MOV.U32 R2, RZ, RZ, R239 ;  /* 0x000000ffff027224 */ /* 0x010fe200078e00ef */
[----:B---3--:R-:W-:-:S03]  /*192f10*/  MOV R3, R238 ;  /* 0x000000ee00037202 */ /* 0x008fc60000000f00 */
[----:B------:R1:W-:Y:S01]  /*192f20*/  STL.64 [R1+0x21b0], R176 ;  /* 0x0021b0b001007387 */ /* 0x0003e20000100a00 */
[----:B--2---:R-:W-:Y:S01]  /*192f30*/  IMAD.MOV.U32 R180, RZ, RZ, R241 ;  /* 0x000000ffffb47224 */ /* 0x004fe200078e00f1 */
        /* <DEDUP_REMOVED lines=21> */
[----:B------:R-:W-:-:S03]  /*193090*/  LOP3.LUT R171, R171, R170, RZ, 0x3c, !PT ;  /* 0x000000aaabab7212 */ /* 0x000fc600078e3cff */
        /* <DEDUP_REMOVED lines=67> */
[----:B------:R-:W2:Y:S01]  /*1934d0*/  LDL.LU R169, [R1+0x2134] ;  /* 0x0021340001a97983 */ /* 0x000ea20000300800 */
[----:B---3--:R-:W-:Y:S01]  /*1934e0*/  MOV R3, R196 ;  /* 0x000000c400037202 */ /* 0x008fe20000000f00 */
[----:B----4-:R-:W-:-:S05]  /*1934f0*/  IMAD.MOV.U32 R2, RZ, RZ, R197 ;  /* 0x000000ffff027224 */ /* 0x010fca00078e00c5 */
[----:B------:R1:W-:Y:S01]  /*193500*/  STL.64 [R1+0x2218], R2 ;  /* 0x0022180201007387 */ /* 0x0003e20000100a00 */
[----:B------:R-:W-:Y:S01]  /*193510*/  MOV R181, R198 ;  /* 0x000000c600b57202 */ /* 0x000fe20000000f00 */
[----:B------:R-:W-:Y:S01]  /*193520*/  IMAD.MOV.U32 R180, RZ, RZ, R199 ;  /* 0x000000ffffb47224 */ /* 0x000fe200078e00c7 */
[----:B------:R-:W-:Y:S01]  /*193530*/  MOV R177, R200 ;  /* 0x000000c800b17202 */ /* 0x000fe20000000f00 */
        /* <DEDUP_REMOVED lines=73> */
[----:B------:R-:W-:Y:S01]  /*1939d0*/  STL.64 [R1+0x22d0], R180 ;  /* 0x0022d0b401007387 */ /* 0x000fe20000100a00 */
[----:B-1----:R-:W-:Y:S01]  /*1939e0*/  MOV R3, R250 ;  /* 0x000000fa00037202 */ /* 0x002fe20000000f00 */
[----:B------:R-:W-:Y:S01]  /*1939f0*/  IMAD.MOV.U32 R2, RZ, RZ, R251 ;  /* 0x000000ffff027224 */ /* 0x000fe200078e00fb */
[----:B--2---:R-:W-:-:S04]  /*193a00*/  LOP3.LUT R173, R173, R172, RZ, 0x3c, !PT ;  /* 0x000000acadad7212 */ /* 0x004fc800078e3cff */
[----:B------:R-:W-:Y:S02]  /*193a10*/  LOP3.LUT R172, R173, R172, RZ, 0x3c, !PT ;  /* 0x000000acadac7212 */ /* 0x000fe400078e3cff */
[----:B------:R-:W-:-:S04]  /*193a20*/  LOP3.LUT R171, R171, R170, RZ, 0x3c, !PT ;  /* 0x000000aaabab7212 */ /* 0x000fc800078e3cff */
[----:B------:R-:W-:Y:S01]  /*193a30*/  LOP3.LUT R170, R171, R170, RZ, 0x3c, !PT ;  /* 0x000000aaabaa7212 */ /* 0x000fe200078e3cff */
        /* <DEDUP_REMOVED lines=10> */
[----:B------:R-:W-:Y:S04]  /*193ae0*/  STL [R1+0x85b8], R179 ;  /* 0x0085b8b301007387 */ /* 0x000fe80000100800 */
[----:B------:R1:W-:Y:S04]  /*193af0*/  STL.64 [R1+0x2310], R2 ;  /* 0x0023100201007387 */ /* 0x0003e80000100a00 */
[----:B------:R2:W-:Y:S01]  /*193b00*/  STL.64 [R1+0x2318], R168 ;  /* 0x002318a801007387 */ /* 0x0005e20000100a00 */
[----:B-1----:R-:W-:Y:S01]  /*193b10*/  IMAD.MOV.U32 R2, RZ, RZ, R175 ;  /* 0x000000ffff027224 */ /* 0x002fe200078e00af */
[----:B------:R-:W-:-:S02]  /*193b20*/  MOV R3, R167 ;  /* 0x000000a700037202 */ /* 0x000fc40000000f00 */
[----:B------:R-:W-:Y:S01]  /*193b30*/  MOV R167, R6 ;  /* 0x0000000600a77202 */ /* 0x000fe20000000f00 */
[----:B--2---:R-:W-:Y:S01]  /*193b40*/  IMAD.MOV.U32 R168, RZ, RZ, R166 ;  /* 0x000000ffffa87224 */ /* 0x004fe200078e00a6 */
[----:B------:R-:W-:Y:S01]  /*193b50*/  MOV R169, R165 ;  /* 0x000000a500a97202 */ /* 0x000fe20000000f00 */
[----:B------:R-:W-:Y:S01]  /*193b60*/  IMAD.MOV.U32 R166, RZ, RZ, R4 ;  /* 0x000000ffffa67224 */ /* 0x000fe200078e0004 */
[----:B------:R1:W-:Y:S01]  /*193b70*/  STL.64 [R1+0x2320], R2 ;  /* 0x0023200201007387 */ /* 0x0003e20000100a00 */
[----:B------:R-:W-:-:S03]  /*193b80*/  IMAD.MOV.U32 R6, RZ, RZ, R11 ;  /* 0x000000ffff067224 */ /* 0x000fc600078e000b */
[----:B------:R-:W-:Y:S04]  /*193b90*/  STL.64 [R1+0x30b8], R168 ;  /* 0x0030b8a801007387 */ /* 0x000fe80000100a00 */
[----:B------:R-:W-:Y:S01]  /*193ba0*/  STL.64 [R1+0x3c18], R166 ;  /* 0x003c18a601007387 */ /* 0x000fe20000100a00 */
[----:B-1----:R-:W-:Y:S01]  /*193bb0*/  IMAD.MOV.U32 R2, RZ, RZ, R7 ;  /* 0x000000ffff027224 */ /* 0x002fe200078e0007 */
[----:B------:R-:W-:Y:S01]  /*193bc0*/  MOV R3, R8 ;  /* 0x0000000800037202 */ /* 0x000fe20000000f00 */
[----:B------:R-:W-:Y:S01]  /*193bd0*/  IMAD.MOV.U32 R8, RZ, RZ, R9 ;  /* 0x000000ffff087224 */ /* 0x000fe200078e0009 */
[----:B------:R-:W-:Y:S02]  /*193be0*/  MOV R9, R10 ;  /* 0x0000000a00097202 */ /* 0x000fe40000000f00 */
[----:B------:R-:W-:Y:S01]  /*193bf0*/  MOV R7, R12 ;  /* 0x0000000c00077202 */ /* 0x000fe20000000f00 */
        /* <DEDUP_REMOVED lines=388> */
[----:B---3--:R-:W3:Y:S04]  /*195440*/  LDL.LU.64 R168, [R1+0x85d8] ;  /* 0x0085d80001a87983 */ /* 0x008ee80000300a00 */
[----:B------:R1:W-:Y:S04]  /*195450*/  LDGSTS.E [R5+0x37a00], [R248.64], P5 ;  /* 0x37a00000f8057fae */ /* 0x0003e8000a921844 */
[----:B----4-:R-:W4:Y:S04]  /*195460*/  LDL.LU.64 R170, [R1+0x85d0] ;  /* 0x0085d00001aa7983 */ /* 0x010f280000300a00 */
[----:B------:R1:W-:Y:S04]  /*195470*/  LDGSTS.E [R5+0x37a80], [R246.64], P3 ;  /* 0x37a80000f6057fae */ /* 0x0003e80009921844 */
[----:B-1----:R-:W3:Y:S04]  /*195480*/  LDL.LU.64 R172, [R1+0x85c8] ;  /* 0x0085c80001ac7983 */ /* 0x002ee80000300a00 */
[----:B------:R1:W-:Y:S04]  /*195490*/  LDGSTS.E [R5+0x37b00], [R244.64], P1 ;  /* 0x37b00000f4057fae */ /* 0x0003e80008921844 */
[----:B------:R-:W3:Y:S04]  /*1954a0*/  LDL R246, [R1+0x6094] ;  /* 0x0060940001f67983 */ /* 0x000ee80000100800 */
[----:B------:R-:W4:Y:S04]  /*1954b0*/  LDL R247, [R1+0x6080] ;  /* 0x0060800001f77983 */ /* 0x000f280000100800 */
[----:B-1----:R-:W4:Y:S04]  /*1954c0*/  LDL R245, [R1+0x6088] ;  /* 0x0060880001f57983 */ /* 0x002f280000100800 */
[----:B------:R-:W4:Y:S04]  /*1954d0*/  LDL R248, [R1+0x608c] ;  /* 0x00608c0001f87983 */ /* 0x000f280000100800 */
[----:B------:R-:W1:Y:S04]  /*1954e0*/  S2R R251, SR_TID.X ;  /* 0x0000000000fb7919 */ /* 0x000e680000002100 */
[----:B------:R-:W4:Y:S04]  /*1954f0*/  LDL R249, [R1+0x6078] ;  /* 0x0060780001f97983 */ /* 0x000f280000100800 */
[----:B------:R-:W4:Y:S04]  /*195500*/  LDL R250, [R1+0x6084] ;  /* 0x0060840001fa7983 */ /* 0x000f280000100800 */
[----:B------:R1:W-:Y:S04]  /*195510*/  LDGSTS.E [R5+0x37b80], [R242.64], P0 ;  /* 0x37b80000f2057fae */ /* 0x0003e80008121844 */
[----:B------:R1:W-:Y:S04]  /*195520*/  LDGSTS.E [R5+0x38a00], [R240.64], P5 ;  /* 0x38a00000f0057fae */ /* 0x0003e8000a921844 */
[----:B------:R1:W-:Y:S02]  /*195530*/  LDGSTS.E [R5+0x38a80], [R238.64], P3 ;  /* 0x38a80000ee057fae */ /* 0x0003e40009921844 */
[----:B-1----:R-:W-:-:S02]  /*195540*/  LOP3.LUT R251, R251, 0x1f, RZ, 0xc0, !PT ;  /* 0x0000001ffbfb7812 */ /* 0x002fc400078ec0ff */
[----:B------:R-:W4:Y:S03]  /*195550*/  LDL R242, [R1+0x5f94] ;  /* 0x005f940001f27983 */ /* 0x000f260000100800 */
[----:B------:R-:W-:Y:S01]  /*195560*/  IMAD.SHL.U32 R244, R251, 0x4, RZ ;  /* 0x00000004fbf47824 */ /* 0x000fe200078e00ff */
[----:B------:R-:W4:Y:S04]  /*195570*/  LDL R240, [R1+0x6070] ;  /* 0x0060700001f07983 */ /* 0x000f280000100800 */
[----:B------:R-:W4:Y:S04]  /*195580*/  LDL R251, [R1+0x607c] ;  /* 0x00607c0001fb7983 */ /* 0x000f280000100800 */
[----:B------:R-:W4:Y:S04]  /*195590*/  LDL R241, [R1+0x5f88] ;  /* 0x005f880001f17983 */ /* 0x000f280000100800 */
[----:B------:R1:W-:Y:S04]  /*1955a0*/  LDGSTS.E [R5+0x38b00], [R236.64], P1 ;  /* 0x38b00000ec057fae */ /* 0x0003e80008921844 */
[----:B------:R1:W-:Y:S04]  /*1955b0*/  LDGSTS.E [R5+0x38b80], [R234.64], P0 ;  /* 0x38b80000ea057fae */ /* 0x0003e80008121844 */
[----:B------:R1:W-:Y:S04]  /*1955c0*/  LDGSTS.E [R5+0x39a00], [R232.64], P5 ;  /* 0x39a00000e8057fae */ /* 0x0003e8000a921844 */
[----:B------:R1:W-:Y:S01]  /*1955d0*/  LDGSTS.E [R5+0x39a80], [R230.64], P3 ;  /* 0x39a80000e6057fae */ /* 0x0003e20009921844 */
[----:B------:R-:W-:-:S03]  /*1955e0*/  LOP3.LUT R244, R244, 0x60, RZ, 0x3c, !PT ;  /* 0x00000060f4f47812 */ /* 0x000fc600078e3cff */
[----:B------:R2:W-:Y:S04]  /*1955f0*/  LDGSTS.E [R5+0x39b00], [R228.64], P1 ;  /* 0x39b00000e4057fae */ /* 0x0005e80008921844 */
[----:B-1----:R-:W4:Y:S04]  /*195600*/  LDL R232, [R1+0x5f78] ;  /* 0x005f780001e87983 */ /* 0x002f280000100800 */
[----:B------:R-:W4:Y:S04]  /*195610*/  LDL R230, [R1+0x5f80] ;  /* 0x005f800001e67983 */ /* 0x000f280000100800 */
[----:B------:R-:W4:Y:S04]  /*195620*/  LDL R231, [R1+0x5f8c] ;  /* 0x005f8c0001e77983 */ /* 0x000f280000100800 */
[----:B------:R-:W4:Y:S04]  /*195630*/  LDL R233, [R1+0x5f84] ;  /* 0x005f840001e97983 */ /* 0x000f280000100800 */
        /* <DEDUP_REMOVED lines=31> */
[----:B------:R-:W4:Y:S01]  /*195830*/  LDL R239, [R1+0x421c] ;  /* 0x00421c0001ef7983 */ /* 0x000f220000100800 */
[----:B--2---:R-:W-:-:S03]  /*195840*/  LEA R4, R2, R244, 0x12 ;  /* 0x000000f402047211 */ /* 0x004fc600078e90ff */
[----:B------:R-:W2:Y:S01]  /*195850*/  LDL R244, [R1+0x5f7c] ;  /* 0x005f7c0001f47983 */ /* 0x000ea20000100800 */
[----:B---3--:R-:W-:-:S03]  /*195860*/  IMAD.MOV.U32 R6, RZ, RZ, R246 ;  /* 0x000000ffff067224 */ /* 0x008fc600078e00f6 */
[----:B------:R-:W3:Y:S01]  /*195870*/  LDL R246, [R1+0x5e8c] ;  /* 0x005e8c0001f67983 */ /* 0x000ee20000100800 */
[----:B----4-:R-:W-:-:S03]  /*195880*/  MOV R7, R245 ;  /* 0x000000f500077202 */ /* 0x010fc60000000f00 */
        /* <DEDUP_REMOVED lines=12> */
[----:B-1----:R-:W-:-:S02]  /*195950*/  IMAD.MOV.U32 R6, RZ, RZ, R251 ;  /* 0x000000ffff067224 */ /* 0x002fc400078e00fb */
        /* <DEDUP_REMOVED lines=19> */
[----:B-1----:R-:W-:-:S03]  /*195a90*/  MOV R7, R243 ;  /* 0x000000f300077202 */ /* 0x002fc60000000f00 */
[----:B------:R-:W4:Y:S01]  /*195aa0*/  LDL R243, [R1+0x4318] ;  /* 0x0043180001f37983 */ /* 0x000f220000100800 */
[----:B--2---:R-:W-:-:S03]  /*195ab0*/  IMAD.MOV.U32 R6, RZ, RZ, R244 ;  /* 0x000000ffff067224 */ /* 0x004fc600078e00f4 */
[----:B------:R-:W2:Y:S04]  /*195ac0*/  LDL R244, [R1+0x431c] ;  /* 0x00431c0001f47983 */ /* 0x000ea80000100800 */
[----:B------:R1:W-:Y:S02]  /*195ad0*/  LDGSTS.E [R4+0x1d80], [R6.64], P0 ;  /* 0x01d8000006047fae */ /* 0x0003e40008121844 */
[----:B-1----:R-:W-:Y:S01]  /*195ae0*/  IMAD.MOV.U32 R6, RZ, RZ, R235 ;  /* 0x000000ffff067224 */ /* 0x002fe200078e00eb */
[----:B------:R-:W-:Y:S01]  /*195af0*/  MOV R7, R234 ;  /* 0x000000ea00077202 */ /* 0x000fe20000000f00 */
[----:B------:R-:W2:Y:S04]  /*195b00*/  LDL R235, [R1+0x4504] ;  /* 0x0045040001eb7983 */ /* 0x000ea80000100800 */
[----:B------:R3:W-:Y:S04]  /*195b10*/  LDGSTS.E [R4+0x2c00], [R6.64], P5 ;  /* 0x02c0000006047fae */ /* 0x0007e8000a921844 */
        /* <DEDUP_REMOVED lines=34> */
[----:B------:R-:W4:Y:S04]  /*195d40*/  LDL R241, [R1+0x4430] ;  /* 0x0044300001f17983 */ /* 0x000f280000100800 */
[----:B------:R1:W-:Y:S02]  /*195d50*/  LDGSTS.E [R4+0x3d80], [R6.64], P0 ;  /* 0x03d8000006047fae */ /* 0x0003e40008121844 */
[----:B-1----:R-:W-:-:S02]  /*195d60*/  MOV R7, R243 ;  /* 0x000000f300077202 */ /* 0x002fc40000000f00 */
[----:B------:R-:W4:Y:S01]  /*195d70*/  LDL R243, [R1+0x4508] ;  /* 0x0045080001f37983 */ /* 0x000f220000100800 */
[----:B--2---:R-:W-:-:S03]  /*195d80*/  IMAD.MOV.U32 R6, RZ, RZ, R244 ;  /* 0x000000ffff067224 */ /* 0x004fc600078e00f4 */
[----:B------:R-:W2:Y:S04]  /*195d90*/  LDL R244, [R1+0x450c] ;  /* 0x00450c0001f47983 */ /* 0x000ea80000100800 */
[----:B------:R3:W-:Y:S02]  /*195da0*/  LDGSTS.E [R4+0x4c00], [R6.64], P5 ;  /* 0x04c0000006047fae */ /* 0x0007e4000a921844 */
[----:B---3--:R-:W-:Y:S02]  /*195db0*/  IMAD.MOV.U32 R6, RZ, RZ, R246 ;  /* 0x000000ffff067224 */ /* 0x008fe400078e00f6 */
[----:B------:R-:W3:Y:S01]  /*195dc0*/  LDL R246, [R1+0x451c] ;  /* 0x00451c0001f67983 */ /* 0x000ee20000100800 */
[----:B----4-:R-:W-:-:S03]  /*195dd0*/  MOV R7, R245 ;  /* 0x000000f500077202 */ /* 0x010fc60000000f00 */
        /* <DEDUP_REMOVED lines=77> */
[----:B-1----:R-:W-:Y:S02]  /*1962b0*/  MOV R7, R243 ;  /* 0x000000f300077202 */ /* 0x002fe40000000f00 */
        /* <DEDUP_REMOVED lines=264> */
[----:B-1----:R-:W-:Y:S01]  /*197340*/  IMAD.MOV.U32 R6, RZ, RZ, R233 ;  /* 0x000000ffff067224 */ /* 0x002fe200078e00e9 */
[----:B------:R-:W-:-:S02]  /*197350*/  MOV R7, R232 ;  /* 0x000000e800077202 */ /* 0x000fc40000000f00 */
        /* <DEDUP_REMOVED lines=83> */
[----:B--2---:R-:W-:Y:S01]  /*197890*/  IMAD.MOV.U32 R6, RZ, RZ, R244 ;  /* 0x000000ffff067224 */ /* 0x004fe200078e00f4 */
[----:B------:R-:W-:-:S02]  /*1978a0*/  MOV R7, R243 ;  /* 0x000000f300077202 */ /* 0x000fc40000000f00 */
        /* <DEDUP_REMOVED lines=43> */
[----:B--2---:R-:W-:Y:S02]  /*197b60*/  IMAD.MOV.U32 R6, RZ, RZ, R244 ;  /* 0x000000ffff067224 */ /* 0x004fe400078e00f4 */
[----:B------:R-:W2:Y:S01]  /*197b70*/  LDL R244, [R1+0x5d8c] ;  /* 0x005d8c0001f47983 */ /* 0x000ea20000100800 */
[----:B------:R-:W-:-:S03]  /*197b80*/  MOV R7, R243 ;  /* 0x000000f300077202 */ /* 0x000fc60000000f00 */
        /* <DEDUP_REMOVED lines=18> */
[----:B------:R-:W4:Y:S04]  /*197cb0*/  LDL R251, [R1+0x5e48] ;  /* 0x005e480001fb7983 */ /* 0x000f280000100800 */
[----:B------:R-:W4:Y:S01]  /*197cc0*/  LDL.LU.64 R28, [R1+0x3c48] ;  /* 0x003c4800011c7983 */ /* 0x000f220000300a00 */
[----:B------:R-:W-:-:S03]  /*197cd0*/  MOV R7, R230 ;  /* 0x000000e600077202 */ /* 0x000fc60000000f00 */
        /* <DEDUP_REMOVED lines=29> */
[----:B--2---:R-:W-:Y:S01]  /*197eb0*/  IMAD.MOV.U32 R6, RZ, RZ, R244 ;  /* 0x000000ffff067224 */ /* 0x004fe200078e00f4 */
[----:B------:R-:W-:-:S05]  /*197ec0*/  MOV R7, R243 ;  /* 0x000000f300077202 */ /* 0x000fca0000000f00 */
[----:B------:R3:W-:Y:S02]  /*197ed0*/  LDGSTS.E [R4+0x1ed80], [R6.64], P0 ;  /* 0x1ed8000006047fae */ /* 0x0007e40008121844 */
[----:B---3--:R-:W-:Y:S01]  /*197ee0*/  IMAD.MOV.U32 R6, RZ, RZ, R246 ;  /* 0x000000ffff067224 */ /* 0x008fe200078e00f6 */
[----:B----4-:R-:W-:-:S05]  /*197ef0*/  MOV R7, R245 ;  /* 0x000000f500077202 */ /* 0x010fca0000000f00 */
        /* <DEDUP_REMOVED lines=267> */
[-C--:B------:R-:W-:Y:S01]  /*198fb0*/  IADD3 R165, P2, R166, R3.reuse, RZ ;  /* 0x00000003a6a57210 */ /* 0x080fe20007f5e0ff */
[----:B------:R1:W-:Y:S04]  /*198fc0*/  STL.64 [R1+0x85c0], R2 ;  /* 0x0085c00201007387 */ /* 0x0003e80000100a00 */
[----:B------:R-:W-:Y:S01]  /*198fd0*/  IMAD.X R166, R167, 0x1, R0, P2 ;  /* 0x00000001a7a67824 */ /* 0x000fe200010e0600 */
[----:B------:R-:W-:Y:S01]  /*198fe0*/  IADD3 R167, P2, R174, R3, RZ ;  /* 0x00000003aea77210 */ /* 0x000fe20007f5e0ff */
[----:B------:R-:W-:Y:S01]  /*198ff0*/  IMAD.MOV.U32 R176, RZ, RZ, R229 ;  /* 0x000000ffffb07224 */ /* 0x000fe200078e00e5 */
[----:B------:R-:W-:Y:S01]  /*199000*/  MOV R177, R228 ;  /* 0x000000e400b17202 */ /* 0x000fe20000000f00 */
[----:B--2---:R-:W-:Y:S01]  /*199010*/  IMAD.MOV.U32 R174, RZ, RZ, R231 ;  /* 0x000000ffffae7224 */ /* 0x004fe200078e00e7 */
[----:B------:R-:W-:Y:S01]  /*199020*/  IADD3.X R168, R175, R0, RZ, P2, !PT ;  /* 0x00000000afa87210 */ /* 0x000fe200017fe4ff */
[----:B-1----:R-:W-:Y:S01]  /*199030*/  IMAD.MOV.U32 R2, RZ, RZ, R227 ;  /* 0x000000ffff027224 */ /* 0x002fe200078e00e3 */
[----:B------:R-:W-:-:S02]  /*199040*/  MOV R3, R226 ;  /* 0x000000e200037202 */ /* 0x000fc40000000f00 */
[----:B------:R-:W-:-:S03]  /*199050*/  MOV R175, R230 ;  /* 0x000000e600af7202 */ /* 0x000fc60000000f00 */
[----:B------:R4:W-:Y:S04]  /*199060*/  STL.64 [R1+0x2008], R2 ;  /* 0x0020080201007387 */ /* 0x0009e80000100a00 */
[----:B------:R1:W-:Y:S04]  /*199070*/  STL.64 [R1+0x2000], R176 ;  /* 0x002000b001007387 */ /* 0x0003e80000100a00 */
[----:B------:R2:W-:Y:S01]  /*199080*/  STL.64 [R1+0x1ff8], R174 ;  /* 0x001ff8ae01007387 */ /* 0x0005e20000100a00 */
[----:B----4-:R-:W-:Y:S01]  /*199090*/  IMAD.MOV.U32 R2, RZ, RZ, R233 ;  /* 0x000000ffff027224 */ /* 0x010fe200078e00e9 */
[----:B---3--:R-:W-:Y:S01]  /*1990a0*/  MOV R3, R232 ;  /* 0x000000e800037202 */ /* 0x008fe20000000f00 */
[----:B-1----:R-:W-:Y:S01]  /*1990b0*/  IMAD.MOV.U32 R176, RZ, RZ, R235 ;  /* 0x000000ffffb07224 */ /* 0x002fe200078e00eb */
[----:B------:R-:W-:-:S03]  /*1990c0*/  MOV R177, R234 ;  /* 0x000000ea00b17202 */ /* 0x000fc60000000f00 */
[----:B------:R1:W-:Y:S01]  /*1990d0*/  STL.64 [R1+0x1ff0], R2 ;  /* 0x001ff00201007387 */ /* 0x0003e20000100a00 */
[----:B--2---:R-:W-:Y:S01]  /*1990e0*/  IMAD.MOV.U32 R174, RZ, RZ, R237 ;  /* 0x000000ffffae7224 */ /* 0x004fe200078e00ed */
        /* <DEDUP_REMOVED lines=20> */
[----:B------:R-:W2:Y:S01]  /*199230*/  LDL.LU R190, [R1+0x3f54] ;  /* 0x003f540001be7983 */ /* 0x000ea20000300800 */
[----:B-1----:R-:W-:Y:S01]  /*199240*/  IMAD.MOV.U32 R2, RZ, RZ, R251 ;  /* 0x000000ffff027224 */ /* 0x002fe200078e00fb */
[----:B------:R-:W-:-:S02]  /*199250*/  MOV R3, R250 ;  /* 0x000000fa00037202 */ /* 0x000fc40000000f00 */
[----:B------:R-:W-:Y:S04]  /*199260*/  STL.64 [R1+0x2030], R174 ;  /* 0x002030ae01007387 */ /* 0x000fe80000100a00 */
[----:B------:R-:W3:Y:S04]  /*199270*/  LDL.LU R191, [R1+0x3f64] ;  /* 0x003f640001bf7983 */ /* 0x000ee80000300800 */
[----:B------:R1:W-:Y:S04]  /*199280*/  STL.64 [R1+0x2068], R2 ;  /* 0x0020680201007387 */ /* 0x0003e80000100a00 */
        /* <DEDUP_REMOVED lines=60> */
[----:B--2---:R-:W-:Y:S01]  /*199650*/  MOV R177, R190 ;  /* 0x000000be00b17202 */ /* 0x004fe20000000f00 */
[----:B---3--:R-:W-:Y:S01]  /*199660*/  IMAD.MOV.U32 R176, RZ, RZ, R191 ;  /* 0x000000ffffb07224 */ /* 0x008fe200078e00bf */
[----:B-1----:R-:W-:Y:S01]  /*199670*/  MOV R3, R192 ;  /* 0x000000c000037202 */ /* 0x002fe20000000f00 */
[----:B----4-:R-:W-:-:S03]  /*199680*/  IMAD.MOV.U32 R2, RZ, RZ, R193 ;  /* 0x000000ffff027224 */ /* 0x010fc600078e00c1 */
[----:B------:R1:W-:Y:S01]  /*199690*/  STL.64 [R1+0x2060], R176 ;  /* 0x002060b001007387 */ /* 0x0003e20000100a00 */
[----:B------:R-:W-:-:S03]  /*1996a0*/  MOV R175, R194 ;  /* 0x000000c200af7202 */ /* 0x000fc60000000f00 */
[----:B------:R2:W-:Y:S01]  /*1996b0*/  STL.64 [R1+0x2058], R2 ;  /* 0x0020580201007387 */ /* 0x0005e20000100a00 */
[----:B------:R-:W-:Y:S01]  /*1996c0*/  IMAD.MOV.U32 R174, RZ, RZ, R195 ;  /* 0x000000ffffae7224 */ /* 0x000fe200078e00c3 */
[----:B-1----:R-:W-:Y:S01]  /*1996d0*/  MOV R177, R196 ;  /* 0x000000c400b17202 */ /* 0x002fe20000000f00 */
[----:B------:R-:W-:-:S03]  /*1996e0*/  IMAD.MOV.U32 R176, RZ, RZ, R197 ;  /* 0x000000ffffb07224 */ /* 0x000fc600078e00c5 */
[----:B------:R1:W-:Y:S01]  /*1996f0*/  STL.64 [R1+0x2050], R174 ;  /* 0x002050ae01007387 */ /* 0x0003e20000100a00 */
[----:B--2---:R-:W-:Y:S01]  /*199700*/  MOV R3, R198 ;  /* 0x000000c600037202 */ /* 0x004fe20000000f00 */
[----:B------:R-:W-:Y:S02]  /*199710*/  IMAD.MOV.U32 R2, RZ, RZ, R199 ;  /* 0x000000ffff027224 */ /* 0x000fe400078e00c7 */
[----:B------:R2:W-:Y:S01]  /*199720*/  STL.64 [R1+0x2088], R176 ;  /* 0x002088b001007387 */ /* 0x0005e20000100a00 */
[----:B-1----:R-:W-:-:S03]  /*199730*/  MOV R175, R200 ;  /* 0x000000c800af7202 */ /* 0x002fc60000000f00 */
[----:B------:R1:W-:Y:S01]  /*199740*/  STL.64 [R1+0x2080], R2 ;  /* 0x0020800201007387 */ /* 0x0003e20000100a00 */
[----:B------:R-:W-:Y:S01]  /*199750*/  IMAD.MOV.U32 R174, RZ, RZ, R201 ;  /* 0x000000ffffae7224 */ /* 0x000fe200078e00c9 */
[----:B--2---:R-:W-:Y:S01]  /*199760*/  MOV R177, R202 ;  /* 0x000000ca00b17202 */ /* 0x004fe20000000f00 */
[----:B------:R-:W-:-:S03]  /*199770*/  IMAD.MOV.U32 R176, RZ, RZ, R203 ;  /* 0x000000ffffb07224 */ /* 0x000fc600078e00cb */
[----:B------:R2:W-:Y:S01]  /*199780*/  STL.64 [R1+0x2078], R174 ;  /* 0x002078ae01007387 */ /* 0x0005e20000100a00 */
[----:B-1----:R-:W-:Y:S01]  /*199790*/  MOV R3, R204 ;  /* 0x000000cc00037202 */ /* 0x002fe20000000f00 */
[----:B------:R-:W-:Y:S02]  /*1997a0*/  IMAD.MOV.U32 R2, RZ, RZ, R205 ;  /* 0x000000ffff027224 */ /* 0x000fe400078e00cd */
[----:B------:R1:W-:Y:S01]  /*1997b0*/  STL.64 [R1+0x2070], R176 ;  /* 0x002070b001007387 */ /* 0x0003e20000100a00 */
[----:B--2---:R-:W-:-:S03]  /*1997c0*/  MOV R175, R206 ;  /* 0x000000ce00af7202 */ /* 0x004fc60000000f00 */
        /* <DEDUP_REMOVED lines=66> */
[----:B------:R-:W-:Y:S02]  /*199bf0*/  IMAD.MOV.U32 R176, RZ, RZ, R251 ;  /* 0x000000ffffb07224 */ /* 0x000fe400078e00fb */
[----:B-1----:R-:W-:Y:S01]  /*199c00*/  IMAD.MOV.U32 R2, RZ, RZ, R170 ;  /* 0x000000ffff027224 */ /* 0x002fe200078e00aa */
[----:B------:R-:W-:Y:S01]  /*199c10*/  MOV R3, R169 ;  /* 0x000000a900037202 */ /* 0x000fe20000000f00 */
[----:B------:R1:W-:Y:S01]  /*199c20*/  STL.64 [R1+0x2198], R174 ;  /* 0x002198ae01007387 */ /* 0x0003e20000100a00 */
[----:B------:R-:W-:-:S03]  /*199c30*/  IMAD.MOV.U32 R170, RZ, RZ, R5 ;  /* 0x000000ffffaa7224 */ /* 0x000fc600078e0005 */
[----:B------:R-:W-:Y:S01]  /*199c40*/  STL.64 [R1+0x2130], R176 ;  /* 0x002130b001007387 */ /* 0x000fe20000100a00 */
[----:B------:R-:W-:Y:S01]  /*199c50*/  IMAD.MOV.U32 R178, RZ, RZ, R9 ;  /* 0x000000ffffb27224 */ /* 0x000fe200078e0009 */
[----:B------:R-:W-:Y:S02]  /*199c60*/  MOV R179, R10 ;  /* 0x0000000a00b37202 */ /* 0x000fe40000000f00 */
[----:B------:R2:W-:Y:S01]  /*199c70*/  STL.64 [R1+0x28b0], R2 ;  /* 0x0028b00201007387 */ /* 0x0005e20000100a00 */
[----:B-1----:R-:W-:Y:S01]  /*199c80*/  IMAD.MOV.U32 R174, RZ, RZ, R172 ;  /* 0x000000ffffae7224 */ /* 0x002fe200078e00ac */
[----:B------:R-:W-:Y:S02]  /*199c90*/  MOV R175, R171 ;  /* 0x000000ab00af7202 */ /* 0x000fe40000000f00 */
[----:B------:R-:W-:Y:S01]  /*199ca0*/  MOV R171, R6 ;  /* 0x0000000600ab7202 */ /* 0x000fe20000000f00 */
[----:B------:R-:W-:Y:S01]  /*199cb0*/  IMAD.MOV.U32 R250, RZ, RZ, R11 ;  /* 0x000000fffffa7224 */ /* 0x000fe200078e000b */
[----:B------:R-:W-:Y:S01]  /*199cc0*/  MOV R251, R12 ;  /* 0x0000000c00fb7202 */ /* 0x000fe20000000f00 */
[----:B--2---:R-:W-:Y:S01]  /*199cd0*/  IMAD.MOV.U32 R2, RZ, RZ, R7 ;  /* 0x000000ffff027224 */ /* 0x004fe200078e0007 */
[----:B------:R-:W-:Y:S01]  /*199ce0*/  MOV R3, R8 ;  /* 0x0000000800037202 */ /* 0x000fe20000000f00 */
[----:B------:R-:W-:Y:S01]  /*199cf0*/  STL.64 [R1+0x28a8], R174 ;  /* 0x0028a8ae01007387 */ /* 0x000fe20000100a00 */
[----:B------:R-:W-:Y:S01]  /*199d00*/  IMAD.MOV.U32 R248, RZ, RZ, R13 ;  /* 0x000000fffff87224 */ /* 0x000fe200078e000d */
[----:B------:R-:W-:Y:S01]  /*199d10*/  MOV R249, R14 ;  /* 0x0000000e00f97202 */ /* 0x000fe20000000f00 */
[----:B------:R-:W-:Y:S01]  /*199d20*/  IMAD.MOV.U32 R246, RZ, RZ, R15 ;  /* 0x000000fffff67224 */ /* 0x000fe200078e000f */
[----:B------:R1:W-:Y:S01]  /*199d30*/  STL.64 [R1+0x3c48], R170 ;  /* 0x003c48aa01007387 */ /* 0x0003e20000100a00 */
[----:B------:R-:W-:Y:S01]  /*199d40*/  MOV R247, R16 ;  /* 0x0000001000f77202 */ /* 0x000fe20000000f00 */
[----:B------:R-:W-:Y:S01]  /*199d50*/  IMAD.MOV.U32 R244, RZ, RZ, R17 ;  /* 0x000000fffff47224 */ /* 0x000fe200078e0011 */
[----:B------:R-:W-:Y:S01]  /*199d60*/  MOV R245, R18 ;  /* 0x0000001200f57202 */ /* 0x000fe20000000f00 */
[----:B------:R2:W-:Y:S01]  /*199d70*/  STL.64 [R1+0x3c40], R2 ;  /* 0x003c400201007387 */ /* 0x0005e20000100a00 */
        /* <DEDUP_REMOVED lines=95> */
[----:B------:R-:W-:-:S03]  /*19a370*/  MOV R177, R84 ;  /* 0x0000005400b17202 */ /* 0x000fc60000000f00 */
[----:B------:R1:W-:Y:S01]  /*19a380*/  STL.64 [R1+0x37c0], R190 ;  /* 0x0037c0be01007387 */ /* 0x0003e20000100a00 */
[----:B------:R-:W-:-:S03]  /*19a390*/  IMAD.MOV.U32 R176, RZ, RZ, R83 ;  /* 0x000000ffffb07224 */ /* 0x000fc600078e0053 */
        /* <DEDUP_REMOVED lines=8> */
[----:B------:R1:W-:Y:S01]  /*19a420*/  STL.64 [R1+0x3780], R182 ;  /* 0x003780b601007387 */ /* 0x0003e20000100a00 */
[----:B------:R-:W-:-:S03]  /*19a430*/  MOV R81, R90 ;  /* 0x0000005a00517202 */ /* 0x000fc60000000f00 */
[----:B------:R-:W2:Y:S01]  /*19a440*/  LDL.64 R86, [R1+0x2050] ;  /* 0x0020500001567983 */ /* 0x000ea20000100a00 */
[----:B------:R-:W-:-:S03]  /*19a450*/  IMAD.MOV.U32 R78, RZ, RZ, R91 ;  /* 0x000000ffff4e7224 */ /* 0x000fc600078e005b */
        /* <DEDUP_REMOVED lines=8> */
[----:B------:R-:W-:Y:S01]  /*19a4e0*/  STL.64 [R1+0x3748], R84 ;  /* 0x0037485401007387 */ /* 0x000fe20000100a00 */
        /* <DEDUP_REMOVED lines=43> */
[----:B------:R-:W-:Y:S04]  /*19a7a0*/  STL.64 [R1+0x3690], R62 ;  /* 0x0036903e01007387 */ /* 0x000fe80000100a00 */
[----:B------:R-:W2:Y:S04]  /*19a7b0*/  LDL.64 R114, [R1+0x2000] ;  /* 0x0020000001727983 */ /* 0x000ea80000100a00 */
[----:B------:R-:W-:Y:S04]  /*19a7c0*/  STL.64 [R1+0x3688], R60 ;  /* 0x0036883c01007387 */ /* 0x000fe80000100a00 */
[----:B------:R-:W2:Y:S01]  /*19a7d0*/  LDL.64 R116, [R1+0x2008] ;  /* 0x0020080001747983 */ /* 0x000ea20000100a00 */
        /* <DEDUP_REMOVED lines=35> */
[----:B-1----:R-:W-:Y:S01]  /*19aa10*/  IMAD.MOV.U32 R170, RZ, RZ, R143 ;  /* 0x000000ffffaa7224 */ /* 0x002fe200078e008f */
        /* <DEDUP_REMOVED lines=39> */
[----:B------:R1:W-:Y:S04]  /*19ac90*/  STL.64 [R1+0x35c0], R28 ;  /* 0x0035c01c01007387 */ /* 0x0003e80000100a00 */
[----:B------:R1:W-:Y:S04]  /*19aca0*/  STL.64 [R1+0x35b8], R26 ;  /* 0x0035b81a01007387 */ /* 0x0003e80000100a00 */
[----:B------:R1:W-:Y:S04]  /*19acb0*/  STL.64 [R1+0x35b0], R24 ;  /* 0x0035b01801007387 */ /* 0x0003e80000100a00 */
[----:B------:R1:W-:Y:S04]  /*19acc0*/  STL.64 [R1+0x35a8], R22 ;  /* 0x0035a81601007387 */ /* 0x0003e80000100a00 */
[----:B------:R1:W-:Y:S04]  /*19acd0*/  STL.64 [R1+0x35a0], R20 ;  /* 0x0035a01401007387 */ /* 0x0003e80000100a00 */
[----:B------:R-:W3:Y:S04]  /*19ace0*/  LDL.64 R146, [R1+0x2088] ;  /* 0x0020880001927983 */ /* 0x000ee80000100a00 */
[----:B------:R-:W3:Y:S04]  /*19acf0*/  LDL.64 R144, [R1+0x2080] ;  /* 0x0020800001907983 */ /* 0x000ee80000100a00 */
        /* <DEDUP_REMOVED lines=16> */
[----:B--2---:R-:W2:Y:S04]  /*19ae00*/  LDL.64 R116, [R1+0x20d0] ;  /* 0x0020d00001747983 */ /* 0x004ea80000100a00 */
        /* <DEDUP_REMOVED lines=28> */
[----:B-1----:R-:W3:Y:S04]  /*19afd0*/  LDL.64 R86, [R1+0x3c48] ;  /* 0x003c480001567983 */ /* 0x002ee80000100a00 */
        /* <DEDUP_REMOVED lines=52> */
[----:B---3--:R-:W2:Y:S04]  /*19b320*/  LDL.LU.64 R2, [R1+0x85c0] ;  /* 0x0085c00001027983 */ /* 0x008ea80000300a00 */
        /* <DEDUP_REMOVED lines=41> */
[----:B------:R-:W4:Y:S04]  /*19b5c0*/  LDL.LU.64 R212, [R1+0x8518] ;  /* 0x0085180001d47983 */ /* 0x000f280000300a00 */
[----:B------:R1:W-:Y:S04]  /*19b5d0*/  LDGSTS.E [R4+0x36d00], [R76.64], P1 ;  /* 0x36d000004c047fae */ /* 0x0003e80008921844 */
[----:B---3--:R-:W3:Y:S04]  /*19b5e0*/  LDL.LU.64 R210, [R1+0x8510] ;  /* 0x0085100001d27983 */ /* 0x008ee80000300a00 */
[----:B------:R1:W-:Y:S04]  /*19b5f0*/  LDGSTS.E [R4+0x36d80], [R74.64], P0 ;  /* 0x36d800004a047fae */ /* 0x0003e80008121844 */
[----:B------:R-:W3:Y:S04]  /*19b600*/  LDL.LU.64 R208, [R1+0x8508] ;  /* 0x0085080001d07983 */ /* 0x000ee80000300a00 */
[----:B------:R2:W-:Y:S04]  /*19b610*/  LDGSTS.E [R4+0x37c00], [R72.64], P5 ;  /* 0x37c0000048047fae */ /* 0x0005e8000a921844 */
[----:B-1----:R-:W3:Y:S04]  /*19b620*/  LDL.LU.64 R206, [R1+0x8500] ;  /* 0x0085000001ce7983 */ /* 0x002ee80000300a00 */
        /* <DEDUP_REMOVED lines=29> */
[----:B------:R1:W-:Y:S04]  /*19b800*/  LDGSTS.E [R4+0x3bc00], [R18.64], P5 ;  /* 0x3bc0000012047fae */ /* 0x0003e8000a921844 */
[----:B------:R-:W3:Y:S04]  /*19b810*/  LDL R5, [R1+0x6074] ;  /* 0x0060740001057983 */ /* 0x000ee80000100800 */
[----:B------:R1:W-:Y:S04]  /*19b820*/  LDGSTS.E [R4+0x3bc80], [R16.64], P3 ;  /* 0x3bc8000010047fae */ /* 0x0003e80009921844 */
[----:B-1----:R-:W4:Y:S04]  /*19b830*/  LDL R18, [R1+0x6068] ;  /* 0x0060680001127983 */ /* 0x002f280000100800 */
[----:B------:R1:W-:Y:S04]  /*19b840*/  LDGSTS.E [R4+0x3bd00], [R14.64], P1 ;  /* 0x3bd000000e047fae */ /* 0x0003e80008921844 */
[----:B------:R-:W4:Y:S04]  /*19b850*/  LDL R16, [R1+0x606c] ;  /* 0x00606c0001107983 */ /* 0x000f280000100800 */
[----:B------:R1:W-:Y:S04]  /*19b860*/  LDGSTS.E [R4+0x3bd80], [R12.64], P0 ;  /* 0x3bd800000c047fae */ /* 0x0003e80008121844 */
[----:B-1----:R-:W4:Y:S04]  /*19b870*/  LDL R15, [R1+0x6060] ;  /* 0x00606000010f7983 */ /* 0x002f280000100800 */
[----:B------:R-:W4:Y:S04]  /*19b880*/  LDL R14, [R1+0x6064] ;  /* 0x00606400010e7983 */ /* 0x000f280000100800 */
[----:B------:R-:W4:Y:S04]  /*19b890*/  LDL R13, [R1+0x6058] ;  /* 0x00605800010d7983 */ /* 0x000f280000100800 */
        /* <DEDUP_REMOVED lines=8> */
[----:B------:R-:W4:Y:S04]  /*19b920*/  LDL R172, [R1+0x5f64] ;  /* 0x005f640001ac7983 */ /* 0x000f280000100800 */
[----:B-1----:R-:W4:Y:S04]  /*19b930*/  LDL R7, [R1+0x5f60] ;  /* 0x005f600001077983 */ /* 0x002f280000100800 */
[----:B------:R-:W4:Y:S04]  /*19b940*/  LDL R6, [R1+0x5f58] ;  /* 0x005f580001067983 */ /* 0x000f280000100800 */
[----:B------:R1:W-:Y:S04]  /*19b950*/  LDGSTS.E [R4+0x3cd80], [R170.64], P0 ;  /* 0x3cd80000aa047fae */ /* 0x0003e80008121844 */
[----:B------:R1:W-:Y:S04]  /*19b960*/  LDGSTS.E [R4+0x3dc00], [R174.64], P5 ;  /* 0x3dc00000ae047fae */ /* 0x0003e8000a921844 */
[----:B------:R-:W4:Y:S04]  /*19b970*/  LDL R169, [R1+0x4138] ;  /* 0x0041380001a97983 */ /* 0x000f280000100800 */
[----:B-1----:R-:W4:Y:S04]  /*19b980*/  LDL R171, [R1+0x5f50] ;  /* 0x005f500001ab7983 */ /* 0x002f280000100800 */
[----:B------:R-:W4:Y:S04]  /*19b990*/  LDL R170, [R1+0x5f5c] ;  /* 0x005f5c0001aa7983 */ /* 0x000f280000100800 */
[----:B------:R-:W4:Y:S04]  /*19b9a0*/  LDL R175, [R1+0x413c] ;  /* 0x00413c0001af7983 */ /* 0x000f280000100800 */
[----:B------:R-:W4:Y:S04]  /*19b9b0*/  LDL R178, [R1+0x4140] ;  /* 0x0041400001b27983 */ /* 0x000f280000100800 */
[----:B------:R-:W4:Y:S04]  /*19b9c0*/  LDL R174, [R1+0x4144] ;  /* 0x0041440001ae7983 */ /* 0x000f280000100800 */
[----:B------:R-:W1:Y:S04]  /*19b9d0*/  S2R R17, SR_TID.X ;  /* 0x0000000000117919 */ /* 0x000e680000002100 */
[----:B------:R3:W-:Y:S04]  /*19b9e0*/  LDGSTS.E [R4+0x3dc80], [R40.64], P3 ;  /* 0x3dc8000028047fae */ /* 0x0007e80009921844 */
[----:B------:R3:W-:Y:S04]  /*19b9f0*/  LDGSTS.E [R4+0x3dd00], [R38.64], P1 ;  /* 0x3dd0000026047fae */ /* 0x0007e80008921844 */
[----:B------:R3:W-:Y:S04]  /*19ba00*/  LDGSTS.E [R4+0x3dd80], [R36.64], P0 ;  /* 0x3dd8000024047fae */ /* 0x0007e80008121844 */
[----:B------:R3:W-:Y:S04]  /*19ba10*/  LDGSTS.E [R4+0x3ec00], [R34.64], P5 ;  /* 0x3ec0000022047fae */ /* 0x0007e8000a921844 */
[----:B------:R3:W-:Y:S01]  /*19ba20*/  LDGSTS.E [R4+0x3ec80], [R32.64], P3 ;  /* 0x3ec8000020047fae */ /* 0x0007e20009921844 */
[----:B-1----:R-:W-:-:S03]  /*19ba30*/  LOP3.LUT R17, R17, 0x1f, RZ, 0xc0, !PT ;  /* 0x0000001f11117812 */ /* 0x002fc600078ec0ff */
[----:B------:R1:W-:Y:S02]  /*19ba40*/  LDGSTS.E [R4+0x3ed00], [R30.64], P1 ;  /* 0x3ed000001e047fae */ /* 0x0003e40008921844 */
[----:B------:R-:W-:Y:S02]  /*19ba50*/  IMAD.SHL.U32 R17, R17, 0x4, RZ ;  /* 0x0000000411117824 */ /* 0x000fe400078e00ff */
[----:B------:R1:W-:Y:S03]  /*19ba60*/  LDGSTS.E [R4+0x3ed80], [R28.64], P0 ;  /* 0x3ed800001c047fae */ /* 0x0003e60008121844 */
[----:B------:R-:W-:Y:S01]  /*19ba70*/  LOP3.LUT R17, R17, 0x70, RZ, 0x3c, !PT ;  /* 0x0000007011117812 */ /* 0x000fe200078e3cff */
[----:B------:R1:W-:Y:S03]  /*19ba80*/  LDGSTS.E [R4+0x3fc00], [R26.64], P5 ;  /* 0x3fc000001a047fae */ /* 0x0003e6000a921844 */
[----:B--2---:R-:W-:Y:S01]  /*19ba90*/  LEA R86, R2, R17, 0x12 ;  /* 0x0000001102567211 */ /* 0x004fe200078e90ff */
[----:B------:R2:W-:Y:S04]  /*19baa0*/  LDGSTS.E [R4+0x3fc80], [R24.64], P3 ;  /* 0x3fc8000018047fae */ /* 0x0005e80009921844 */
[----:B------:R-:W4:Y:S04]  /*19bab0*/  LDL.LU R2, [R1+0x8488] ;  /* 0x0084880001027983 */ /* 0x000f280000300800 */
[----:B-1----:R-:W4:Y:S04]  /*19bac0*/  LDL R29, [R1+0x4148] ;  /* 0x00414800011d7983 */ /* 0x002f280000100800 */
[----:B------:R-:W4:Y:S04]  /*19bad0*/  LDL R30, [R1+0x414c] ;  /* 0x00414c00011e7983 */ /* 0x000f280000100800 */
[----:B------:R-:W4:Y:S04]  /*19bae0*/  LDL R27, [R1+0x4150] ;  /* 0x00415000011b7983 */ /* 0x000f280000100800 */
[----:B------:R-:W4:Y:S04]  /*19baf0*/  LDL R28, [R1+0x4154] ;  /* 0x00415400011c7983 */ /* 0x000f280000100800 */
[----:B--2---:R-:W2:Y:S04]  /*19bb00*/  LDL R25, [R1+0x4238] ;  /* 0x0042380001197983 */ /* 0x004ea80000100800 */
[----:B------:R-:W2:Y:S04]  /*19bb10*/  LDL R26, [R1+0x423c] ;  /* 0x00423c00011a7983 */ /* 0x000ea80000100800 */
[----:B------:R1:W-:Y:S04]  /*19bb20*/  LDGSTS.E [R4+0x3fd00], [R22.64], P1 ;  /* 0x3fd0000016047fae */ /* 0x0003e80008921844 */
[----:B------:R-:W2:Y:S04]  /*19bb30*/  LDL R24, [R1+0x4244] ;  /* 0x0042440001187983 */ /* 0x000ea80000100800 */
[----:B------:R1:W-:Y:S04]  /*19bb40*/  LDGSTS.E [R4+0x3fd80], [R20.64], P0 ;  /* 0x3fd8000014047fae */ /* 0x0003e80008121844 */
[----:B-1----:R-:W2:Y:S04]  /*19bb50*/  LDL R23, [R1+0x4240] ;  /* 0x0042400001177983 */ /* 0x002ea80000100800 */
[----:B------:R-:W2:Y:S04]  /*19bb60*/  LDL R22, [R1+0x424c] ;  /* 0x00424c0001167983 */ /* 0x000ea80000100800 */
[----:B------:R-:W2:Y:S04]  /*19bb70*/  LDL R21, [R1+0x4248] ;  /* 0x0042480001157983 */ /* 0x000ea80000100800 */
[----:B------:R-:W2:Y:S04]  /*19bb80*/  LDL R19, [R1+0x4250] ;  /* 0x0042500001137983 */ /* 0x000ea80000100800 */
[----:B------:R-:W2:Y:S04]  /*19bb90*/  LDL R20, [R1+0x4254] ;  /* 0x0042540001147983 */ /* 0x000ea80000100800 */
[----:B------:R-:W2:Y:S01]  /*19bba0*/  LDL R17, [R1+0x4338] ;  /* 0x0043380001117983 */ /* 0x000ea20000100800 */
[----:B---3--:R-:W-:Y:S01]  /*19bbb0*/  IMAD.MOV.U32 R4, RZ, RZ, R5 ;  /* 0x000000ffff047224 */ /* 0x008fe200078e0005 */
[----:B----4-:R-:W-:-:S02]  /*19bbc0*/  MOV R5, R18 ;  /* 0x0000001200057202 */ /* 0x010fc40000000f00 */
[----:B------:R-:W3:Y:S04]  /*19bbd0*/  LDL R18, [R1+0x433c] ;  /* 0x00433c0001127983 */ /* 0x000ee80000100800 */
[----:B------:R1:W-:Y:S02]  /*19bbe0*/  LDGSTS.E [R86+0xe00], [R4.64], P5 ;  /* 0x00e0000004567fae */ /* 0x0003e4000a921844 */
[----:B-1----:R-:W-:Y:S01]  /*19bbf0*/  IMAD.MOV.U32 R4, RZ, RZ, R16 ;  /* 0x000000ffff047224 */ /* 0x002fe200078e0010 */
[----:B------:R-:W-:Y:S01]  /*19bc00*/  MOV R5, R15 ;  /* 0x0000000f00057202 */ /* 0x000fe20000000f00 */
[----:B------:R-:W4:Y:S04]  /*19bc10*/  LDL R16, [R1+0x4344] ;  /* 0x0043440001107983 */ /* 0x000f280000100800 */
[----:B------:R-:W3:Y:S04]  /*19bc20*/  LDL R15, [R1+0x4340] ;  /* 0x00434000010f7983 */ /* 0x000ee80000100800 */
[----:B------:R1:W-:Y:S02]  /*19bc30*/  LDGSTS.E [R86+0xe80], [R4.64], P3 ;  /* 0x00e8000004567fae */ /* 0x0003e40009921844 */
[----:B-1----:R-:W-:Y:S01]  /*19bc40*/  IMAD.MOV.U32 R4, RZ, RZ, R14 ;  /* 0x000000ffff047224 */ /* 0x002fe200078e000e */
[----:B------:R-:W-:Y:S01]  /*19bc50*/  MOV R5, R13 ;  /* 0x0000000d00057202 */ /* 0x000fe20000000f00 */
[----:B------:R-:W3:Y:S04]  /*19bc60*/  LDL R14, [R1+0x434c] ;  /* 0x00434c00010e7983 */ /* 0x000ee80000100800 */
[----:B------:R-:W3:Y:S04]  /*19bc70*/  LDL R13, [R1+0x4348] ;  /* 0x00434800010d7983 */ /* 0x000ee80000100800 */
        /* <DEDUP_REMOVED lines=46> */
[----:B--2---:R-:W-:Y:S01]  /*19bf60*/  IMAD.MOV.U32 R4, RZ, RZ, R26 ;  /* 0x000000ffff047224 */ /* 0x004fe200078e001a */
[----:B------:R-:W-:Y:S01]  /*19bf70*/  MOV R5, R25 ;  /* 0x0000001900057202 */ /* 0x000fe20000000f00 */
[----:B------:R-:W2:Y:S04]  /*19bf80*/  LDL R26, [R1+0x4624] ;  /* 0x00462400011a7983 */ /* 0x000ea80000100800 */
[----:B------:R-:W2:Y:S04]  /*19bf90*/  LDL R25, [R1+0x4620] ;  /* 0x0046200001197983 */ /* 0x000ea80000100800 */
[----:B------:R1:W-:Y:S02]  /*19bfa0*/  LDGSTS.E [R86+0x3e00], [R4.64], P5 ;  /* 0x03e0000004567fae */ /* 0x0003e4000a921844 */
[----:B-1----:R-:W-:Y:S01]  /*19bfb0*/  IMAD.MOV.U32 R4, RZ, RZ, R24 ;  /* 0x000000ffff047224 */ /* 0x002fe200078e0018 */
        /* <DEDUP_REMOVED lines=14> */
[----:B---3--:R-:W-:Y:S01]  /*19c0a0*/  IMAD.MOV.U32 R4, RZ, RZ, R18 ;  /* 0x000000ffff047224 */ /* 0x008fe200078e0012 */
[----:B------:R-:W-:Y:S01]  /*19c0b0*/  MOV R5, R17 ;  /* 0x0000001100057202 */ /* 0x000fe20000000f00 */
[----:B------:R-:W3:Y:S04]  /*19c0c0*/  LDL R18, [R1+0x4724] ;  /* 0x0047240001127983 */ /* 0x000ee80000100800 */
[----:B------:R-:W3:Y:S04]  /*19c0d0*/  LDL R17, [R1+0x4720] ;  /* 0x0047200001117983 */ /* 0x000ee80000100800 */
[----:B------:R4:W-:Y:S02]  /*19c0e0*/  LDGSTS.E [R86+0x4e00], [R4.64], P5 ;  /* 0x04e0000004567fae */ /* 0x0009e4000a921844 */
[----:B----4-:R-:W-:Y:S01]  /*19c0f0*/  IMAD.MOV.U32 R4, RZ, RZ, R16 ;  /* 0x000000ffff047224 */ /* 0x010fe200078e0010 */
        /* <DEDUP_REMOVED lines=284> */
[----:B------:R-:W-:-:S05]  /*19d2c0*/  MOV R5, R30 ;  /* 0x0000001e00057202 */ /* 0x000fca0000000f00 */
[----:B------:R2:W-:Y:S02]  /*19d2d0*/  LDGSTS.E [R86+0x12f00], [R4.64], P1 ;  /* 0x12f0000004567fae */ /* 0x0005e40008921844 */
[----:B--2---:R-:W-:Y:S01]  /*19d2e0*/  IMAD.MOV.U32 R4, RZ, RZ, R25 ;  /* 0x000000ffff047224 */ /* 0x004fe200078e0019 */
[----:B------:R-:W-:-:S05]  /*19d2f0*/  MOV R5, R28 ;  /* 0x0000001c00057202 */ /* 0x000fca0000000f00 */
[----:B------:R1:W-:Y:S02]  /*19d300*/  LDGSTS.E [R86+0x12f80], [R4.64], P0 ;  /* 0x12f8000004567fae */ /* 0x0003e40008121844 */
[----:B-1----:R-:W-:Y:S01]  /*19d310*/  IMAD.MOV.U32 R4, RZ, RZ, R23 ;  /* 0x000000ffff047224 */ /* 0x002fe200078e0017 */
[----:B------:R-:W-:Y:S02]  /*19d320*/  MOV R5, R26 ;  /* 0x0000001a00057202 */ /* 0x000fe40000000f00 */
[----:B------:R-:W2:Y:S04]  /*19d330*/  LDL.LU.64 R26, [R1+0x3c38] ;  /* 0x003c3800011a7983 */ /* 0x000ea80000300a00 */
[----:B------:R1:W-:Y:S02]  /*19d340*/  LDGSTS.E [R86+0x13e00], [R4.64], P5 ;  /* 0x13e0000004567fae */ /* 0x0003e4000a921844 */
[----:B-1----:R-:W-:Y:S01]  /*19d350*/  IMAD.MOV.U32 R4, RZ, RZ, R21 ;  /* 0x000000ffff047224 */ /* 0x002fe200078e0015 */
[----:B------:R-:W-:-:S05]  /*19d360*/  MOV R5, R24 ;  /* 0x0000001800057202 */ /* 0x000fca0000000f00 */
[----:B------:R1:W-:Y:S02]  /*19d370*/  LDGSTS.E [R86+0x13e80], [R4.64], P3 ;  /* 0x13e8000004567fae */ /* 0x0003e40009921844 */
[----:B-1----:R-:W-:Y:S01]  /*19d380*/  IMAD.MOV.U32 R4, RZ, RZ, R19 ;  /* 0x000000ffff047224 */ /* 0x002fe200078e0013 */
[----:B------:R-:W-:-:S05]  /*19d390*/  MOV R5, R22 ;  /* 0x0000001600057202 */ /* 0x000fca0000000f00 */
[----:B------:R3:W-:Y:S02]  /*19d3a0*/  LDGSTS.E [R86+0x13f00], [R4.64], P1 ;  /* 0x13f0000004567fae */ /* 0x0007e40008921844 */
[----:B---3--:R-:W-:Y:S01]  /*19d3b0*/  IMAD.MOV.U32 R4, RZ, RZ, R17 ;  /* 0x000000ffff047224 */ /* 0x008fe200078e0011 */
[----:B------:R-:W-:-:S05]  /*19d3c0*/  MOV R5, R20 ;  /* 0x0000001400057202 */ /* 0x000fca0000000f00 */
[----:B------:R4:W-:Y:S02]  /*19d3d0*/  LDGSTS.E [R86+0x13f80], [R4.64], P0 ;  /* 0x13f8000004567fae */ /* 0x0009e40008121844 */
[----:B----4-:R-:W-:Y:S01]  /*19d3e0*/  IMAD.MOV.U32 R4, RZ, RZ, R15 ;  /* 0x000000ffff047224 */ /* 0x010fe200078e000f */
[----:B------:R-:W-:-:S05]  /*19d3f0*/  MOV R5, R18 ;  /* 0x0000001200057202 */ /* 0x000fca0000000f00 */
[----:B------:R1:W-:Y:S02]  /*19d400*/  LDGSTS.E [R86+0x14e00], [R4.64], P5 ;  /* 0x14e0000004567fae */ /* 0x0003e4000a921844 */
[----:B-1----:R-:W-:Y:S02]  /*19d410*/  MOV R5, R16 ;  /* 0x0000001000057202 */ /* 0x002fe40000000f00 */
[----:B------:R-:W3:Y:S01]  /*19d420*/  LDL.LU.64 R16, [R1+0x3c30] ;  /* 0x003c300001107983 */ /* 0x000ee20000300a00 */
        /* <DEDUP_REMOVED lines=11> */
[----:B-1----:R-:W-:Y:S02]  /*19d4e0*/  IMAD.MOV.U32 R4, RZ, RZ, R6 ;  /* 0x000000ffff047224 */ /* 0x002fe400078e0006 */
[----:B------:R-:W4:Y:S04]  /*19d4f0*/  LDL.LU.64 R6, [R1+0x3c28] ;  /* 0x003c280001067983 */ /* 0x000f280000300a00 */
[----:B------:R-:W2:Y:S01]  /*19d500*/  LDL.LU.64 R18, [R1+0x3c20] ;  /* 0x003c200001127983 */ /* 0x000ea20000300a00 */
[----:B------:R-:W-:-:S03]  /*19d510*/  MOV R5, R8 ;  /* 0x0000000800057202 */ /* 0x000fc60000000f00 */
[----:B------:R-:W2:Y:S04]  /*19d520*/  LDL.LU.64 R8, [R1+0x3bd8] ;  /* 0x003bd80001087983 */ /* 0x000ea80000300a00 */
[----:B------:R-:W2:Y:S04]  /*19d530*/  LDL.LU.64 R20, [R1+0x3bd0] ;  /* 0x003bd00001147983 */ /* 0x000ea80000300a00 */
[----:B------:R1:W-:Y:S04]  /*19d540*/  LDGSTS.E [R86+0x15e80], [R4.64], P3 ;  /* 0x15e8000004567fae */ /* 0x0003e80009921844 */
[----:B------:R-:W2:Y:S04]  /*19d550*/  LDL.LU.64 R10, [R1+0x3bc8] ;  /* 0x003bc800010a7983 */ /* 0x000ea80000300a00 */
[----:B------:R-:W2:Y:S01]  /*19d560*/  LDL.LU.64 R22, [R1+0x3bc0] ;  /* 0x003bc00001167983 */ /* 0x000ea20000300a00 */
[----:B-1----:R-:W-:Y:S01]  /*19d570*/  IMAD.MOV.U32 R4, RZ, RZ, R171 ;  /* 0x000000ffff047224 */ /* 0x002fe200078e00ab */
[----:B------:R-:W-:-:S02]  /*19d580*/  MOV R5, R172 ;  /* 0x000000ac00057202 */ /* 0x000fc40000000f00 */
[----:B------:R-:W2:Y:S04]  /*19d590*/  LDL.LU.64 R12, [R1+0x3b78] ;  /* 0x003b7800010c7983 */ /* 0x000ea80000300a00 */
[----:B------:R1:W-:Y:S04]  /*19d5a0*/  LDGSTS.E [R86+0x15f00], [R4.64], P1 ;  /* 0x15f0000004567fae */ /* 0x0003e80008921844 */
[----:B------:R-:W2:Y:S04]  /*19d5b0*/  LDL.LU.64 R24, [R1+0x3b70] ;  /* 0x003b700001187983 */ /* 0x000ea80000300a00 */
[----:B------:R-:W2:Y:S01]  /*19d5c0*/  LDL.LU.64 R14, [R1+0x3b68] ;  /* 0x003b6800010e7983 */ /* 0x000ea20000300a00 */
        /* <DEDUP_REMOVED lines=116> */
[----:B------:R1:W-:Y:S01]  /*19dd10*/  LDGSTS.E [R86+0x1fe80], [R4.64], P3 ;  /* 0x1fe8000004567fae */ /* 0x0003e20009921844 */
[----:B--2---:R-:W-:Y:S01]  /*19dd20*/  IADD3 R168, P2, R26, R3, RZ ;  /* 0x000000031aa87210 */ /* 0x004fe20007f5e0ff */
[----:B-1----:R-:W-:Y:S01]  /*19dd30*/  IMAD.MOV.U32 R4, RZ, RZ, R177 ;  /* 0x000000ffff047224 */ /* 0x002fe200078e00b1 */
[----:B------:R-:W-:-:S05]  /*19dd40*/  MOV R5, R179 ;  /* 0x000000b300057202 */ /* 0x000fca0000000f00 */
[----:B------:R1:W-:Y:S02]  /*19dd50*/  LDGSTS.E [R86+0x1ff00], [R4.64], P1 ;  /* 0x1ff0000004567fae */ /* 0x0003e40008921844 */
[----:B-1----:R-:W-:Y:S01]  /*19dd60*/  IMAD.MOV.U32 R4, RZ, RZ, R173 ;  /* 0x000000ffff047224 */ /* 0x002fe200078e00ad */
[----:B------:R-:W-:-:S05]  /*19dd70*/  MOV R5, R176 ;  /* 0x000000b000057202 */ /* 0x000fca0000000f00 */
[----:B------:R1:W-:Y:S02]  /*19dd80*/  LDGSTS.E [R86+0x1ff80], [R4.64], P0 ;  /* 0x1ff8000004567fae */ /* 0x0003e40008121844 */
[----:B-1----:R-:W-:Y:S02]  /*19dd90*/  IMAD.X R4, R27, 0x1, R0, P2 ;  /* 0x000000011b047824 */ /* 0x002fe400010e0600 */
[----:B------:R-:W2:Y:S01]  /*19dda0*/  LDL.LU.64 R26, [R1+0x3b60] ;  /* 0x003b6000011a7983 */ /* 0x000ea20000300a00 */
[----:B---3--:R-:W-:-:S04]  /*19ddb0*/  IADD3 R167, P2, R16, R3, RZ ;  /* 0x0000000310a77210 */ /* 0x008fc80007f5e0ff */
[----:B------:R-:W-:Y:S02]  /*19ddc0*/  IADD3.X R5, R17, R0, RZ, P2, !PT ;  /* 0x0000000011057210 */ /* 0x000fe400017fe4ff */
[----:B------:R-:W3:Y:S01]  /*19ddd0*/  LDL.LU.64 R16, [R1+0x3b18] ;  /* 0x003b180001107983 */ /* 0x000ee20000300a00 */
[----:B----4-:R-:W-:-:S03]  /*19dde0*/  IADD3 R166, P2, R6, R3, RZ ;  /* 0x0000000306a67210 */ /* 0x010fc60007f5e0ff */
[----:B------:R-:W4:Y:S02]  /*19ddf0*/  LDL.LU.64 R28, [R1+0x3b10] ;  /* 0x003b1000011c7983 */ /* 0x000f240000300a00 */
[----:B------:R-:W-:Y:S01]  /*19de00*/  IMAD.X R6, R7, 0x1, R0, P2 ;  /* 0x0000000107067824 */ /* 0x000fe200010e0600 */
[----:B------:R-:W-:-:S04]  /*19de10*/  IADD3 R165, P2, R18, R3, RZ ;  /* 0x0000000312a57210 */ /* 0x000fc80007f5e0ff */
[----:B------:R-:W-:Y:S02]  /*19de20*/  IADD3.X R7, R19, R0, RZ, P2, !PT ;  /* 0x0000000013077210 */ /* 0x000fe400017fe4ff */
[----:B------:R-:W4:Y:S01]  /*19de30*/  LDL.LU.64 R18, [R1+0x3b08] ;  /* 0x003b080001127983 */ /* 0x000f220000300a00 */
[----:B------:R-:W-:-:S03]  /*19de40*/  IADD3 R164, P2, R8, R3, RZ ;  /* 0x0000000308a47210 */ /* 0x000fc60007f5e0ff */
        /* <DEDUP_REMOVED lines=10> */
[----:B------:R-:W4:Y:S04]  /*19def0*/  LDL.LU.64 R22, [R1+0x3aa8] ;  /* 0x003aa80001167983 */ /* 0x000f280000300a00 */
[----:B------:R-:W4:Y:S01]  /*19df00*/  LDL.LU.64 R34, [R1+0x3aa0] ;  /* 0x003aa00001227983 */ /* 0x000f220000300a00 */
[----:B------:R-:W-:-:S05]  /*19df10*/  IADD3 R160, P2, R12, R3, RZ ;  /* 0x000000030ca07210 */ /* 0x000fca0007f5e0ff */
[----:B------:R-:W-:Y:S01]  /*19df20*/  IMAD.X R12, R13, 0x1, R0, P2 ;  /* 0x000000010d0c7824 */ /* 0x000fe200010e0600 */
[----:B------:R-:W-:-:S04]  /*19df30*/  IADD3 R159, P2, R24, R3, RZ ;  /* 0x00000003189f7210 */ /* 0x000fc80007f5e0ff */
[----:B------:R-:W-:Y:S02]  /*19df40*/  IADD3.X R13, R25, R0, RZ, P2, !PT ;  /* 0x00000000190d7210 */ /* 0x000fe400017fe4ff */
[----:B------:R-:W4:Y:S04]  /*19df50*/  LDL.LU.64 R24, [R1+0x3a58] ;  /* 0x003a580001187983 */ /* 0x000f280000300a00 */
[----:B------:R-:W4:Y:S01]  /*19df60*/  LDL.LU.64 R36, [R1+0x3a50] ;  /* 0x003a500001247983 */ /* 0x000f220000300a00 */
[----:B------:R-:W-:-:S05]  /*19df70*/  IADD3 R158, P2, R14, R3, RZ ;  /* 0x000000030e9e7210 */ /* 0x000fca0007f5e0ff */
[----:B------:R-:W-:Y:S01]  /*19df80*/  IMAD.X R14, R15, 0x1, R0, P2 ;  /* 0x000000010f0e7824 */ /* 0x000fe200010e0600 */
[----:B--2---:R-:W-:-:S04]  /*19df90*/  IADD3 R157, P2, R26, R3, RZ ;  /* 0x000000031a9d7210 */ /* 0x004fc80007f5e0ff */
[----:B------:R-:W-:Y:S02]  /*19dfa0*/  IADD3.X R15, R27, R0, RZ, P2, !PT ;  /* 0x000000001b0f7210 */ /* 0x000fe400017fe4ff */
[----:B------:R-:W2:Y:S04]  /*19dfb0*/  LDL.LU.64 R26, [R1+0x3a48] ;  /* 0x003a4800011a7983 */ /* 0x000ea80000300a00 */
[----:B------:R-:W2:Y:S01]  /*19dfc0*/  LDL.LU.64 R38, [R1+0x3a40] ;  /* 0x003a400001267983 */ /* 0x000ea20000300a00 */
[----:B---3--:R-:W-:-:S05]  /*19dfd0*/  IADD3 R156, P2, R16, R3, RZ ;  /* 0x00000003109c7210 */ /* 0x008fca0007f5e0ff */
[----:B------:R-:W-:Y:S01]  /*19dfe0*/  IMAD.X R16, R17, 0x1, R0, P2 ;  /* 0x0000000111107824 */ /* 0x000fe200010e0600 */
[----:B----4-:R-:W-:-:S04]  /*19dff0*/  IADD3 R155, P2, R28, R3, RZ ;  /* 0x000000031c9b7210 */ /* 0x010fc80007f5e0ff */
[----:B------:R-:W-:Y:S02]  /*19e000*/  IADD3.X R17, R29, R0, RZ, P2, !PT ;  /* 0x000000001d117210 */ /* 0x000fe400017fe4ff */
[----:B------:R-:W3:Y:S01]  /*19e010*/  LDL.LU.64 R28, [R1+0x3838] ;  /* 0x00383800011c7983 */ /* 0x000ee20000300a00 */
        /* <DEDUP_REMOVED lines=25> */
[----:B--2---:R-:W-:-:S05]  /*19e1b0*/  IADD3 R146, P2, R26, R3, RZ ;  /* 0x000000031a927210 */ /* 0x004fca0007f5e0ff */
[----:B------:R-:W-:Y:S01]  /*19e1c0*/  IMAD.X R26, R27, 0x1, R0, P2 ;  /* 0x000000011b1a7824 */ /* 0x000fe200010e0600 */
[----:B------:R-:W-:-:S04]  /*19e1d0*/  IADD3 R145, P2, R38, R3, RZ ;  /* 0x0000000326917210 */ /* 0x000fc80007f5e0ff */
        /* <DEDUP_REMOVED lines=39> */
[----:B---3--:R-:W-:-:S03]  /*19e450*/  IADD3 R132, P2, R40, R3, RZ ;  /* 0x0000000328847210 */ /* 0x008fc60007f5e0ff */
[----:B------:R-:W3:Y:S02]  /*19e460*/  LDL.LU.64 R52, [R1+0x36b8] ;  /* 0x0036b80001347983 */ /* 0x000ee40000300a00 */
[----:B------:R-:W-:Y:S01]  /*19e470*/  IMAD.X R40, R41, 0x1, R0, P2 ;  /* 0x0000000129287824 */ /* 0x000fe200010e0600 */
[-C--:B----4-:R-:W-:Y:S01]  /*19e480*/  IADD3 R131, P2, R54, R3.reuse, RZ ;  /* 0x0000000336837210 */ /* 0x090fe20007f5e0ff */
[----:B------:R-:W4:Y:S03]  /*19e490*/  LDL.LU.64 R62, [R1+0x36b0] ;  /* 0x0036b000013e7983 */ /* 0x000f260000300a00 */
        /* <DEDUP_REMOVED lines=8> */
[----:B------:R-:W-:-:S05]  /*19e520*/  IADD3 R128, P2, R44, R3, RZ ;  /* 0x000000032c807210 */ /* 0x000fca0007f5e0ff */
        /* <DEDUP_REMOVED lines=20> */
[----:B---3--:R-:W-:-:S05]  /*19e670*/  IADD3 R120, P2, R52, R3, RZ ;  /* 0x0000000334787210 */ /* 0x008fca0007f5e0ff */
[----:B------:R-:W-:Y:S01]  /*19e680*/  IMAD.X R52, R53, 0x1, R0, P2 ;  /* 0x0000000135347824 */ /* 0x000fe200010e0600 */
[----:B----4-:R-:W-:-:S04]  /*19e690*/  IADD3 R119, P2, R62, R3, RZ ;  /* 0x000000033e777210 */ /* 0x010fc80007f5e0ff */
[----:B------:R-:W-:Y:S02]  /*19e6a0*/  IADD3.X R53, R63, R0, RZ, P2, !PT ;  /* 0x000000003f357210 */ /* 0x000fe400017fe4ff */
[----:B------:R-:W2:Y:S01]  /*19e6b0*/  LDL.LU.64 R62, [R1+0x3568] ;  /* 0x00356800013e7983 */ /* 0x000ea20000300a00 */
[----:B------:R-:W-:-:S03]  /*19e6c0*/  IADD3 R118, P2, R54, R3, RZ ;  /* 0x0000000336767210 */ /* 0x000fc60007f5e0ff */
[----:B------:R-:W3:Y:S02]  /*19e6d0*/  LDL.LU.64 R96, [R1+0x3560] ;  /* 0x0035600001607983 */ /* 0x000ee40000300a00 */
[----:B------:R-:W-:Y:S01]  /*19e6e0*/  IMAD.X R54, R55, 0x1, R0, P2 ;  /* 0x0000000137367824 */ /* 0x000fe200010e0600 */
[----:B------:R-:W-:-:S04]  /*19e6f0*/  IADD3 R117, P2, R64, R3, RZ ;  /* 0x0000000340757210 */ /* 0x000fc80007f5e0ff */
[----:B------:R-:W-:Y:S02]  /*19e700*/  IADD3.X R55, R65, R0, RZ, P2, !PT ;  /* 0x0000000041377210 */ /* 0x000fe400017fe4ff */
[----:B------:R-:W4:Y:S04]  /*19e710*/  LDL.LU.64 R64, [R1+0x3558] ;  /* 0x0035580001407983 */ /* 0x000f280000300a00 */
[----:B------:R-:W4:Y:S01]  /*19e720*/  LDL.LU.64 R94, [R1+0x3550] ;  /* 0x00355000015e7983 */ /* 0x000f220000300a00 */
[----:B------:R-:W-:-:S03]  /*19e730*/  IADD3 R116, P2, R56, R3, RZ ;  /* 0x0000000338747210 */ /* 0x000fc60007f5e0ff */
[----:B------:R-:W4:Y:S02]  /*19e740*/  LDL.LU.64 R66, [R1+0x3548] ;  /* 0x0035480001427983 */ /* 0x000f240000300a00 */
[----:B------:R-:W-:Y:S01]  /*19e750*/  IMAD.X R56, R57, 0x1, R0, P2 ;  /* 0x0000000139387824 */ /* 0x000fe200010e0600 */
[-C--:B------:R-:W-:Y:S01]  /*19e760*/  IADD3 R115, P2, R68, R3.reuse, RZ ;  /* 0x0000000344737210 */ /* 0x080fe20007f5e0ff */
[----:B------:R-:W4:Y:S03]  /*19e770*/  LDL.LU.64 R92, [R1+0x3540] ;  /* 0x00354000015c7983 */ /* 0x000f260000300a00 */
        /* <DEDUP_REMOVED lines=18> */
[----:B------:R-:W4:Y:S04]  /*19e8a0*/  LDL.LU.64 R80, [R1+0x34f0] ;  /* 0x0034f00001507983 */ /* 0x000f280000300a00 */
[----:B------:R-:W4:Y:S01]  /*19e8b0*/  LDL.LU.64 R78, [R1+0x34e8] ;  /* 0x0034e800014e7983 */ /* 0x000f220000300a00 */
[----:B--2---:R-:W-:-:S05]  /*19e8c0*/  IADD3 R110, P2, R62, R3, RZ ;  /* 0x000000033e6e7210 */ /* 0x004fca0007f5e0ff */
[----:B------:R-:W-:Y:S01]  /*19e8d0*/  IMAD.X R62, R63, 0x1, R0, P2 ;  /* 0x000000013f3e7824 */ /* 0x000fe200010e0600 */
[----:B---3--:R-:W-:-:S04]  /*19e8e0*/  IADD3 R109, P2, R96, R3, RZ ;  /* 0x00000003606d7210 */ /* 0x008fc80007f5e0ff */
[----:B------:R-:W-:Y:S02]  /*19e8f0*/  IADD3.X R63, R97, R0, RZ, P2, !PT ;  /* 0x00000000613f7210 */ /* 0x000fe400017fe4ff */
[----:B----4-:R-:W-:-:S05]  /*19e900*/  IADD3 R108, P2, R64, R3, RZ ;  /* 0x00000003406c7210 */ /* 0x010fca0007f5e0ff */
        /* <DEDUP_REMOVED lines=12> */
[----:B------:R-:W2:Y:S04]  /*19e9d0*/  LDL.LU.64 R90, [R1+0x34e0] ;  /* 0x0034e000015a7983 */ /* 0x000ea80000300a00 */
        /* <DEDUP_REMOVED lines=49> */
[----:B------:R-:W-:-:S05]  /*19ecf0*/  IADD3 R94, P2, R78, R3, RZ ;  /* 0x000000034e5e7210 */ /* 0x000fca0007f5e0ff */
[----:B------:R-:W-:Y:S01]  /*19ed00*/  IMAD.X R78, R79, 0x1, R0, P2 ;  /* 0x000000014f4e7824 */ /* 0x000fe200010e0600 */
[----:B------:R1:W-:Y:S01]  /*19ed10*/  STL.64 [R1+0x8480], R2 ;  /* 0x0084800201007387 */ /* 0x0003e20000100a00 */
[----:B--2---:R-:W-:-:S04]  /*19ed20*/  IADD3 R93, P2, R90, R3, RZ ;  /* 0x000000035a5d7210 */ /* 0x004fc80007f5e0ff */
[----:B------:R-:W-:Y:S02]  /*19ed30*/  IADD3.X R79, R91, R0, RZ, P2, !PT ;  /* 0x000000005b4f7210 */ /* 0x000fe400017fe4ff */
[----:B---3--:R-:W-:-:S05]  /*19ed40*/  IADD3 R92, P2, R80, R3, RZ ;  /* 0x00000003505c7210 */ /* 0x008fca0007f5e0ff */
        /* <DEDUP_REMOVED lines=11> */
[----:B------:R-:W-:Y:S01]  /*19ee00*/  IADD3 R170, P2, R172, R3, RZ ;  /* 0x00000003acaa7210 */ /* 0x000fe20007f5e0ff */
[----:B-1----:R-:W-:-:S04]  /*19ee10*/  IMAD.MOV.U32 R2, RZ, RZ, R210 ;  /* 0x000000ffff027224 */ /* 0x002fc800078e00d2 */
[----:B------:R-:W-:Y:S01]  /*19ee20*/  IMAD.X R169, R173, 0x1, R0, P2 ;  /* 0x00000001ada97824 */ /* 0x000fe200010e0600 */
[----:B------:R-:W-:Y:S02]  /*19ee30*/  IADD3 R172, P2, R174, R3, RZ ;  /* 0x00000003aeac7210 */ /* 0x000fe40007f5e0ff */
[----:B------:R-:W-:Y:S01]  /*19ee40*/  MOV R3, R215 ;  /* 0x000000d700037202 */ /* 0x000fe20000000f00 */
[----:B------:R-:W-:Y:S01]  /*19ee50*/  IMAD.MOV.U32 R176, RZ, RZ, R206 ;  /* 0x000000ffffb07224 */ /* 0x000fe200078e00ce */
[----:B------:R-:W-:Y:S02]  /*19ee60*/  MOV R177, R211 ;  /* 0x000000d300b17202 */ /* 0x000fe40000000f00 */
[----:B------:R-:W-:Y:S01]  /*19ee70*/  IADD3.X R171, R175, R0, RZ, P2, !PT ;  /* 0x00000000afab7210 */ /* 0x000fe200017fe4ff */
[----:B------:R1:W-:Y:S01]  /*19ee80*/  STL.64 [R1+0x1e80], R2 ;  /* 0x001e800201007387 */ /* 0x0003e20000100a00 */
[----:B------:R-:W-:Y:S01]  /*19ee90*/  MOV R175, R207 ;  /* 0x000000cf00af7202 */ /* 0x000fe20000000f00 */
[----:B------:R-:W-:-:S02]  /*19eea0*/  IMAD.MOV.U32 R174, RZ, RZ, R202 ;  /* 0x000000ffffae7224 */ /* 0x000fc400078e00ca */
[----:B------:R2:W-:Y:S04]  /*19eeb0*/  STL.64 [R1+0x1e78], R176 ;  /* 0x001e78b001007387 */ /* 0x0005e80000100a00 */
[----:B------:R3:W-:Y:S01]  /*19eec0*/  STL.64 [R1+0x1e70], R174 ;  /* 0x001e70ae01007387 */ /* 0x0007e20000100a00 */
[----:B-1----:R-:W-:Y:S01]  /*19eed0*/  IMAD.MOV.U32 R2, RZ, RZ, R198 ;  /* 0x000000ffff027224 */ /* 0x002fe200078e00c6 */
[----:B------:R-:W-:Y:S02]  /*19eee0*/  MOV R3, R203 ;  /* 0x000000cb00037202 */ /* 0x000fe40000000f00 */
[----:B--2---:R-:W-:Y:S01]  /*19eef0*/  MOV R177, R199 ;  /* 0x000000c700b17202 */ /* 0x004fe20000000f00 */
        /* <DEDUP_REMOVED lines=8> */
[----:B--2---:R-:W-:-:S03]  /*19ef80*/  MOV R177, R187 ;  /* 0x000000bb00b17202 */ /* 0x004fc60000000f00 */
        /* <DEDUP_REMOVED lines=13> */
[----:B------:R-:W-:-:S03]  /*19f060*/  IMAD.MOV.U32 R174, RZ, RZ, R249 ;  /* 0x000000ffffae7224 */ /* 0x000fc600078e00f9 */
[----:B------:R-:W3:Y:S01]  /*19f070*/  LDL.LU R221, [R1+0x4004] ;  /* 0x0040040001dd7983 */ /* 0x000ee20000300800 */
[----:B-1----:R-:W-:Y:S01]  /*19f080*/  MOV R3, R250 ;  /* 0x000000fa00037202 */ /* 0x002fe20000000f00 */
[----:B------:R-:W-:Y:S02]  /*19f090*/  IMAD.MOV.U32 R2, RZ, RZ, R251 ;  /* 0x000000ffff027224 */ /* 0x000fe400078e00fb */
        /* <DEDUP_REMOVED lines=63> */
[----:B---3--:R-:W-:Y:S01]  /*19f490*/  STL.64 [R1+0x1ed8], R220 ;  /* 0x001ed8dc01007387 */ /* 0x008fe20000100a00 */
[----:B-1----:R-:W-:Y:S01]  /*19f4a0*/  MOV R3, R217 ;  /* 0x000000d900037202 */ /* 0x002fe20000000f00 */
[----:B----4-:R-:W-:Y:S01]  /*19f4b0*/  IMAD.MOV.U32 R2, RZ, RZ, R216 ;  /* 0x000000ffff027224 */ /* 0x010fe200078e00d8 */
[----:B------:R-:W-:-:S04]  /*19f4c0*/  MOV R175, R213 ;  /* 0x000000d500af7202 */ /* 0x000fc80000000f00 */
[----:B------:R1:W-:Y:S01]  /*19f4d0*/  STL.64 [R1+0x1ed0], R2 ;  /* 0x001ed00201007387 */ /* 0x0003e20000100a00 */
[----:B------:R-:W-:-:S05]  /*19f4e0*/  IMAD.MOV.U32 R174, RZ, RZ, R212 ;  /* 0x000000ffffae7224 */ /* 0x000fca00078e00d4 */
[----:B------:R3:W-:Y:S01]  /*19f4f0*/  STL.64 [R1+0x1ee8], R174 ;  /* 0x001ee8ae01007387 */ /* 0x0007e20000100a00 */
[----:B-1----:R-:W-:Y:S01]  /*19f500*/  MOV R3, R205 ;  /* 0x000000cd00037202 */ /* 0x002fe20000000f00 */
[----:B------:R-:W-:Y:S02]  /*19f510*/  IMAD.MOV.U32 R2, RZ, RZ, R204 ;  /* 0x000000ffff027224 */ /* 0x000fe400078e00cc */
[----:B------:R-:W-:Y:S01]  /*19f520*/  STL.64 [R1+0x1f00], R208 ;  /* 0x001f00d001007387 */ /* 0x000fe20000100a00 */
[----:B---3--:R-:W-:-:S03]  /*19f530*/  MOV R175, R201 ;  /* 0x000000c900af7202 */ /* 0x008fc60000000f00 */
        /* <DEDUP_REMOVED lines=13> */
[----:B--2---:R-:W-:-:S03]  /*19f610*/  MOV R175, R177 ;  /* 0x000000b100af7202 */ /* 0x004fc60000000f00 */
[----:B------:R1:W-:Y:S01]  /*19f620*/  STL.64 [R1+0x1f28], R2 ;  /* 0x001f280201007387 */ /* 0x0003e20000100a00 */
[----:B------:R-:W-:Y:S01]  /*19f630*/  IMAD.MOV.U32 R174, RZ, RZ, R176 ;  /* 0x000000ffffae7224 */ /* 0x000fe200078e00b0 */
[----:B------:R-:W-:-:S04]  /*19f640*/  MOV R177, R173 ;  /* 0x000000ad00b17202 */ /* 0x000fc80000000f00 */
        /* <DEDUP_REMOVED lines=59> */
[----:B------:R-:W-:Y:S04]  /*19fa00*/  STL.64 [R1+0x1fc8], R176 ;  /* 0x001fc8b001007387 */ /* 0x000fe80000100a00 */
[----:B------:R2:W-:Y:S01]  /*19fa10*/  STL.64 [R1+0x3c38], R2 ;  /* 0x003c380201007387 */ /* 0x0005e20000100a00 */
[----:B-1----:R-:W-:Y:S01]  /*19fa20*/  IMAD.MOV.U32 R174, RZ, RZ, R167 ;  /* 0x000000ffffae7224 */ /* 0x002fe200078e00a7 */
[----:B------:R-:W-:Y:S02]  /*19fa30*/  MOV R175, R5 ;  /* 0x0000000500af7202 */ /* 0x000fe40000000f00 */
[----:B------:R-:W-:Y:S01]  /*19fa40*/  MOV R5, R6 ;  /* 0x0000000600057202 */ /* 0x000fe20000000f00 */
[----:B------:R-:W-:Y:S02]  /*19fa50*/  IMAD.MOV.U32 R6, RZ, RZ, R164 ;  /* 0x000000ffff067224 */ /* 0x000fe400078e00a4 */
[----:B------:R-:W-:Y:S01]  /*19fa60*/  STL.64 [R1+0x3c30], R174 ;  /* 0x003c30ae01007387 */ /* 0x000fe20000100a00 */
[----:B--2---:R-:W-:Y:S01]  /*19fa70*/  IMAD.MOV.U32 R2, RZ, RZ, R165 ;  /* 0x000000ffff027224 */ /* 0x004fe200078e00a5 */
[----:B------:R-:W-:-:S02]  /*19fa80*/  MOV R3, R7 ;  /* 0x0000000700037202 */ /* 0x000fc40000000f00 */
[----:B------:R1:W-:Y:S01]  /*19fa90*/  STL.64 [R1+0x3c28], R4 ;  /* 0x003c280401007387 */ /* 0x0003e20000100a00 */
[----:B------:R-:W-:-:S03]  /*19faa0*/  MOV R7, R8 ;  /* 0x0000000800077202 */ /* 0x000fc60000000f00 */
        /* <DEDUP_REMOVED lines=51> */
[----:B------:R-:W-:Y:S01]  /*19fde0*/  MOV R3, R25 ;  /* 0x0000001900037202 */ /* 0x000fe20000000f00 */
[----:B------:R-:W-:Y:S02]  /*19fdf0*/  IMAD.MOV.U32 R147, RZ, RZ, R26 ;  /* 0x000000ffff937224 */ /* 0x000fe400078e001a */
[----:B------:R1:W-:Y:S01]  /*19fe00*/  STL.64 [R1+0x3a58], R4 ;  /* 0x003a580401007387 */ /* 0x0003e20000100a00 */
[----:B------:R-:W-:Y:S01]  /*19fe10*/  MOV R24, R145 ;  /* 0x0000009100187202 */ /* 0x000fe20000000f00 */
[----:B------:R-:W-:Y:S01]  /*19fe20*/  IMAD.MOV.U32 R25, RZ, RZ, R27 ;  /* 0x000000ffff197224 */ /* 0x000fe200078e001b */
[----:B------:R-:W-:Y:S01]  /*19fe30*/  MOV R148, R144 ;  /* 0x0000009000947202 */ /* 0x000fe20000000f00 */
[----:B------:R-:W2:Y:S01]  /*19fe40*/  LDL.64 R26, [R1+0x1e70] ;  /* 0x001e7000011a7983 */ /* 0x000ea20000100a00 */
[----:B------:R-:W-:-:S03]  /*19fe50*/  IMAD.MOV.U32 R23, RZ, RZ, R29 ;  /* 0x000000ffff177224 */ /* 0x000fc600078e001d */
[----:B------:R-:W4:Y:S04]  /*19fe60*/  LDL.64 R144, [R1+0x1e78] ;  /* 0x001e780001907983 */ /* 0x000f280000100a00 */
[----:B------:R1:W-:Y:S04]  /*19fe70*/  STL.64 [R1+0x3a50], R2 ;  /* 0x003a500201007387 */ /* 0x0003e80000100a00 */
[----:B------:R-:W2:Y:S01]  /*19fe80*/  LDL.64 R28, [R1+0x1e80] ;  /* 0x001e8000011c7983 */ /* 0x000ea20000100a00 */
[----:B------:R-:W-:Y:S01]  /*19fe90*/  MOV R22, R143 ;  /* 0x0000008f00167202 */ /* 0x000fe20000000f00 */
[----:B------:R-:W-:Y:S01]  /*19fea0*/  IMAD.MOV.U32 R151, RZ, RZ, R30 ;  /* 0x000000ffff977224 */ /* 0x000fe200078e001e */
[----:B------:R-:W-:Y:S01]  /*19feb0*/  MOV R150, R142 ;  /* 0x0000008e00967202 */ /* 0x000fe20000000f00 */
        /* <DEDUP_REMOVED lines=18> */
[----:B------:R-:W-:-:S02]  /*19ffe0*/  IMAD.MOV.U32 R15, RZ, RZ, R37 ;  /* 0x000000ffff0f7224 */ /* 0x000fc400078e0025 */
        /* <DEDUP_REMOVED lines=22> */
[----:B---3--:R-:W-:Y:S01]  /*1a0150*/  MOV R6, R127 ;  /* 0x0000007f00067202 */ /* 0x008fe20000000f00 */
[----:B------:R-:W-:Y:S02]  /*1a0160*/  IMAD.MOV.U32 R7, RZ, RZ, R45 ;  /* 0x000000ffff077224 */ /* 0x000fe400078e002d */
[----:B------:R-:W-:Y:S01]  /*1a0170*/  STL.64 [R1+0x37a0], R12 ;  /* 0x0037a00c01007387 */ /* 0x000fe20000100a00 */
[----:B------:R-:W-:Y:S01]  /*1a0180*/  MOV R166, R126 ;  /* 0x0000007e00a67202 */ /* 0x000fe20000000f00 */
[----:B------:R-:W-:-:S02]  /*1a0190*/  IMAD.MOV.U32 R167, RZ, RZ, R46 ;  /* 0x000000ffffa77224 */ /* 0x000fc400078e002e */
[----:B------:R-:W-:Y:S01]  /*1a01a0*/  STL.64 [R1+0x3778], R160 ;  /* 0x003778a001007387 */ /* 0x000fe20000100a00 */
[----:B-1----:R-:W-:Y:S01]  /*1a01b0*/  MOV R4, R125 ;  /* 0x0000007d00047202 */ /* 0x002fe20000000f00 */
        /* <DEDUP_REMOVED lines=120> */
[----:B------:R3:W-:Y:S04]  /*1a0940*/  STL.64 [R1+0x34c8], R182 ;  /* 0x0034c8b601007387 */ /* 0x0007e80000100a00 */
[----:B------:R3:W-:Y:S04]  /*1a0950*/  STL.64 [R1+0x34c0], R180 ;  /* 0x0034c0b401007387 */ /* 0x0007e80000100a00 */
[----:B------:R3:W-:Y:S04]  /*1a0960*/  STL.64 [R1+0x34b8], R178 ;  /* 0x0034b8b201007387 */ /* 0x0007e80000100a00 */
[----:B------:R3:W-:Y:S04]  /*1a0970*/  STL.64 [R1+0x34b0], R176 ;  /* 0x0034b0b001007387 */ /* 0x0007e80000100a00 */
        /* <DEDUP_REMOVED lines=29> */
[----:B------:R-:W3:Y:S04]  /*1a0b50*/  LDL.64 R142, [R1+0x1f50] ;  /* 0x001f5000018e7983 */ /* 0x000ee80000100a00 */
[----:B----4-:R4:W-:Y:S04]  /*1a0b60*/  LDGSTS.E [R86+0x20e80], [R144.64], P3 ;  /* 0x20e8000090567fae */ /* 0x0109e80009921844 */
[----:B--2---:R-:W2:Y:S04]  /*1a0b70*/  LDL.64 R28, [R1+0x1f68] ;  /* 0x001f6800011c7983 */ /* 0x004ea80000100a00 */
[----:B------:R1:W-:Y:S04]  /*1a0b80*/  LDGSTS.E [R86+0x20f00], [R26.64], P1 ;  /* 0x20f000001a567fae */ /* 0x0003e80008921844 */
[----:B----4-:R-:W4:Y:S04]  /*1a0b90*/  LDL.64 R144, [R1+0x1f80] ;  /* 0x001f800001907983 */ /* 0x010f280000100a00 */
[----:B-1----:R-:W2:Y:S01]  /*1a0ba0*/  LDL.64 R26, [R1+0x1f78] ;  /* 0x001f7800011a7983 */ /* 0x002ea20000100a00 */
[----:B------:R-:W-:-:S05]  /*1a0bb0*/  MOV R173, R171 ;  /* 0x000000ab00ad7202 */ /* 0x000fca0000000f00 */
[----:B------:R1:W-:Y:S04]  /*1a0bc0*/  STL.64 [R1+0x34a0], R172 ;  /* 0x0034a0ac01007387 */ /* 0x0003e80000100a00 */
[----:B---3--:R3:W-:Y:S04]  /*1a0bd0*/  LDGSTS.E [R86+0x20f80], [R56.64], P0 ;  /* 0x20f8000038567fae */ /* 0x0087e80008121844 */
[----:B------:R1:W-:Y:S04]  /*1a0be0*/  LDGSTS.E [R86+0x21e00], [R116.64], P5 ;  /* 0x21e0000074567fae */ /* 0x0003e8000a921844 */
[----:B------:R3:W-:Y:S04]  /*1a0bf0*/  LDGSTS.E [R86+0x21e80], [R54.64], P3 ;  /* 0x21e8000036567fae */ /* 0x0007e80009921844 */
[----:B---3--:R-:W3:Y:S04]  /*1a0c00*/  LDL.64 R56, [R1+0x1f70] ;  /* 0x001f700001387983 */ /* 0x008ee80000100a00 */
        /* <DEDUP_REMOVED lines=112> */
[----:B--2---:R1:W5:Y:S04]  /*1a1310*/  LDL.LU.64 R2, [R1+0x8480] ;  /* 0x0084800001027983 */ /* 0x0043680000300a00 */
[----:B------:R2:W-:Y:S04]  /*1a1320*/  LDGSTS.E [R86+0x36e00], [R250.64], P5 ;  /* 0x36e00000fa567fae */ /* 0x0005e8000a921844 */
[----:B------:R1:W-:Y:S04]  /*1a1330*/  LDGSTS.E [R86+0x36e80], [R248.64], P3 ;  /* 0x36e80000f8567fae */ /* 0x0003e80009921844 */
[----:B------:R1:W-:Y:S04]  /*1a1340*/  LDGSTS.E [R86+0x36f00], [R246.64], P1 ;  /* 0x36f00000f6567fae */ /* 0x0003e80008921844 */
[----:B--2---:R-:W2:Y:S04]  /*1a1350*/  LDL.LU R251, [R1+0x1bf8] ;  /* 0x001bf80001fb7983 */ /* 0x004ea80000300800 */
        /* <DEDUP_REMOVED lines=12> */
[----:B------:R1:W-:Y:S01]  /*1a1420*/  LDGSTS.E [R86+0x39f80], [R220.64], P0 ;  /* 0x39f80000dc567fae */ /* 0x0003e20008121844 */
[----:B------:R-:W-:-:S03]  /*1a1430*/  IMAD.MOV.U32 R250, RZ, RZ, 0x7f ;  /* 0x0000007ffffa7424 */ /* 0x000fc600078e00ff */
[----:B------:R1:W-:Y:S04]  /*1a1440*/  LDGSTS.E [R86+0x3ae00], [R218.64], P5 ;  /* 0x3ae00000da567fae */ /* 0x0003e8000a921844 */
[----:B------:R1:W-:Y:S04]  /*1a1450*/  LDGSTS.E [R86+0x3ae80], [R216.64], P3 ;  /* 0x3ae80000d8567fae */ /* 0x0003e80009921844 */
[----:B------:R1:W-:Y:S04]  /*1a1460*/  LDGSTS.E [R86+0x3af00], [R214.64], P1 ;  /* 0x3af00000d6567fae */ /* 0x0003e80008921844 */
[----:B------:R1:W-:Y:S04]  /*1a1470*/  LDGSTS.E [R86+0x3af80], [R212.64], P0 ;  /* 0x3af80000d4567fae */ /* 0x0003e80008121844 */
[----:B------:R1:W-:Y:S01]  /*1a1480*/  LDGSTS.E [R86+0x3be00], [R210.64], P5 ;  /* 0x3be00000d2567fae */ /* 0x0003e2000a921844 */
[----:B------:R-:W-:-:S03]  /*1a1490*/  IADD3 R250, R250, c[0x0][0x180], RZ ;  /* 0x00006000fafa7a10 */ /* 0x000fc60007ffe0ff */
[----:B------:R1:W-:Y:S04]  /*1a14a0*/  LDGSTS.E [R86+0x3be80], [R208.64], P3 ;  /* 0x3be80000d0567fae */ /* 0x0003e80009921844 */
[----:B------:R1:W-:Y:S04]  /*1a14b0*/  LDGSTS.E [R86+0x3bf00], [R206.64], P1 ;  /* 0x3bf00000ce567fae */ /* 0x0003e80008921844 */
[----:B------:R1:W-:Y:S04]  /*1a14c0*/  LDGSTS.E [R86+0x3bf80], [R204.64], P0 ;  /* 0x3bf80000cc567fae */ /* 0x0003e80008121844 */
[----:B------:R1:W-:Y:S01]  /*1a14d0*/  LDGSTS.E [R86+0x3ce00], [R202.64], P5 ;  /* 0x3ce00000ca567fae */ /* 0x0003e2000a921844 */
[----:B---3--:R-:W-:-:S03]  /*1a14e0*/  SHF.R.S32.HI R4, RZ, 0x1f, R250 ;  /* 0x0000001fff047819 */ /* 0x008fc600000114fa */
[----:B------:R1:W-:Y:S04]  /*1a14f0*/  LDGSTS.E [R86+0x3ce80], [R200.64], P3 ;  /* 0x3ce80000c8567fae */ /* 0x0003e80009921844 */
[----:B------:R1:W-:Y:S04]  /*1a1500*/  LDGSTS.E [R86+0x3cf00], [R198.64], P1 ;  /* 0x3cf00000c6567fae */ /* 0x0003e80008921844 */
[----:B------:R1:W-:Y:S04]  /*1a1510*/  LDGSTS.E [R86+0x3cf80], [R196.64], P0 ;  /* 0x3cf80000c4567fae */ /* 0x0003e80008121844 */
[----:B------:R1:W-:Y:S01]  /*1a1520*/  LDGSTS.E [R86+0x3de00], [R194.64], P5 ;  /* 0x3de00000c2567fae */ /* 0x0003e2000a921844 */
[----:B------:R-:W-:-:S03]  /*1a1530*/  LEA.HI R4, R4, R250, RZ, 0x7 ;  /* 0x000000fa04047211 */ /* 0x000fc600078f38ff */
[----:B------:R1:W-:Y:S04]  /*1a1540*/  LDGSTS.E [R86+0x3de80], [R192.64], P3 ;  /* 0x3de80000c0567fae */ /* 0x0003e80009921844 */
[----:B------:R1:W-:Y:S04]  /*1a1550*/  LDGSTS.E [R86+0x3df00], [R190.64], P1 ;  /* 0x3df00000be567fae */ /* 0x0003e80008921844 */
[----:B------:R1:W-:Y:S04]  /*1a1560*/  LDGSTS.E [R86+0x3df80], [R188.64], P0 ;  /* 0x3df80000bc567fae */ /* 0x0003e80008121844 */
[----:B------:R1:W-:Y:S01]  /*1a1570*/  LDGSTS.E [R86+0x3ee00], [R186.64], P5 ;  /* 0x3ee00000ba567fae */ /* 0x0003e2000a921844 */
[----:B------:R-:W-:-:S03]  /*1a1580*/  SHF.R.S32.HI R4, RZ, 0x7, R4 ;  /* 0x00000007ff047819 */ /* 0x000fc60000011404 */
[----:B------:R1:W-:Y:S04]  /*1a1590*/  LDGSTS.E [R86+0x3ee80], [R184.64], P3 ;  /* 0x3ee80000b8567fae */ /* 0x0003e80009921844 */
[----:B------:R1:W-:Y:S04]  /*1a15a0*/  LDGSTS.E [R86+0x3ef00], [R182.64], P1 ;  /* 0x3ef00000b6567fae */ /* 0x0003e80008921844 */
[----:B------:R1:W-:Y:S04]  /*1a15b0*/  LDGSTS.E [R86+0x3ef80], [R180.64], P0 ;  /* 0x3ef80000b4567fae */ /* 0x0003e80008121844 */
[----:B------:R1:W-:Y:S04]  /*1a15c0*/  LDGSTS.E [R86+0x3fe00], [R178.64], P5 ;  /* 0x3fe00000b2567fae */ /* 0x0003e8000a921844 */
[----:B------:R1:W-:Y:S04]  /*1a15d0*/  LDGSTS.E [R86+0x3fe80], [R176.64], P3 ;  /* 0x3fe80000b0567fae */ /* 0x0003e80009921844 */
[----:B------:R1:W-:Y:S04]  /*1a15e0*/  LDGSTS.E [R86+0x3ff00], [R174.64], P1 ;  /* 0x3ff00000ae567fae */ /* 0x0003e80008921844 */
[----:B------:R1:W-:Y:S04]  /*1a15f0*/  LDGSTS.E [R86+0x3ff80], [R172.64], P0 ;  /* 0x3ff80000ac567fae */ /* 0x0003e80008121844 */
[----:B------:R-:W0:Y:S01]  /*1a1600*/  LDGDEPBAR ;  /* 0x00000000000079af */ /* 0x000e220000000000 */
[----:B--2---:R-:W-:-:S05]  /*1a1610*/  IADD3 R251, R251, 0x1, RZ ;  /* 0x00000001fbfb7810 */ /* 0x004fca0007ffe0ff */
[----:B------:R1:W-:Y:S01]  /*1a1620*/  STL [R1+0x1bf8], R251 ;  /* 0x001bf8fb01007387 */ /* 0x0003e20000100800 */
[----:B------:R-:W-:-:S13]  /*1a1630*/  ISETP.NE.U32.AND P0, PT, R251, R4, PT ;  /* 0x00000004fb00720c */ /* 0x000fda0003f05070 */
[----:B-1----:R-:W-:Y:S01]  /*1a1640*/  @!P0 CALL.REL.NOINC `(.L_x_0) ;  /* 0x0000001000008944 */ /* 0x002fe20003c00000 */
[----:B------:R-:W-:Y:S05]  /*1a1650*/  BRA `(.L_x_1) ;  /* 0xfff045a000007947 */ /* 0x000fea000383ffff */
.L_x_0:
[----:B-----5:R-:W2:Y:S01]  /*1a1660*/  LDL.LU R8, [R1+0x7c80] ;  /* 0x007c800001087983 */ /* 0x020ea20000300800 */
[----:B------:R-:W-:-:S04]  /*1a1670*/  DEPBAR.LE SB0, 0x0 ;  /* 0x000080000000791a */ /* 0x000fc80000000000 */
[----:B------:R-:W3:Y:S04]  /*1a1680*/  LDL.LU R4, [R1+0x7c84] ;  /* 0x007c840001047983 */ /* 0x000ee80000300800 */
[----:B------:R-:W4:Y:S04]  /*1a1690*/  LDL.LU R6, [R1+0x7c8c] ;  /* 0x007c8c0001067983 */ /* 0x000f280000300800 */
[----:B------:R-:W4:Y:S04]  /*1a16a0*/  LDL.LU R5, [R1+0x7c88] ;  /* 0x007c880001057983 */ /* 0x000f280000300800 */
[----:B------:R-:W1:Y:S04]  /*1a16b0*/  S2R R7, SR_TID.X ;  /* 0x0000000000077919 */ /* 0x000e680000002100 */
[----:B------:R-:W4:Y:S04]  /*1a16c0*/  LDL.LU R16, [R1+0x1220] ;  /* 0x0012200001107983 */ /* 0x000f280000300800 */
[----:B------:R-:W4:Y:S04]  /*1a16d0*/  LDL.LU R17, [R1+0x1224] ;  /* 0x0012240001117983 */ /* 0x000f280000300800 */
[----:B------:R-:W4:Y:S04]  /*1a16e0*/  LDL.LU R18, [R1+0x1210] ;  /* 0x0012100001127983 */ /* 0x000f280000300800 */
[----:B------:R-:W4:Y:S04]  /*1a16f0*/  LDL.LU R19, [R1+0x1214] ;  /* 0x0012140001137983 */ /* 0x000f280000300800 */
[----:B------:R-:W4:Y:S01]  /*1a1700*/  LDL.LU R12, [R1+0x1228] ;  /* 0x00122800010c7983 */ /* 0x000f220000300800 */
[----:B-1----:R-:W-:-:S03]  /*1a1710*/  SHF.L.U32 R2, R7, 0x8, RZ ;  /* 0x0000000807027819 */ /* 0x002fc600000006ff */
[----:B------:R-:W4:Y:S01]  /*1a1720*/  LDL.LU R13, [R1+0x122c] ;  /* 0x00122c00010d7983 */ /* 0x000f220000300800 */
[C---:B------:R-:W-:Y:S01]  /*1a1730*/  SHF.L.U32 R0, R7.reuse, 0x6, RZ ;  /* 0x0000000607007819 */ /* 0x040fe200000006ff */
[----:B------:R-:W-:Y:S01]  /*1a1740*/  IMAD.SHL.U32 R3, R7, 0x20, RZ ;  /* 0x0000002007037824 */ /* 0x000fe200078e00ff */
[----:B------:R-:W-:Y:S01]  /*1a1750*/  LOP3.LUT R2, R2, 0x600, RZ, 0xc0, !PT ;  /* 0x0000060002027812 */ /* 0x000fe200078ec0ff */
[----:B------:R-:W4:Y:S01]  /*1a1760*/  LDL.LU R14, [R1+0x1218] ;  /* 0x00121800010e7983 */ /* 0x000f220000300800 */
[----:B------:R-:W-:-:S03]  /*1a1770*/  LOP3.LUT R0, R0, 0x600, RZ, 0xc0, !PT ;  /* 0x0000060000007812 */ /* 0x000fc600078ec0ff */
[----:B------:R-:W4:Y:S01]  /*1a1780*/  LDL.LU R15, [R1+0x121c] ;  /* 0x00121c00010f7983 */ /* 0x000f220000300800 */
[----:B------:R-:W-:Y:S01]  /*1a1790*/  LOP3.LUT R0, R0, 0x60, R3, 0xf8, !PT ;  /* 0x0000006000007812 */ /* 0x000fe200078ef803 */
[----:B------:R-:W-:Y:S02]  /*1a17a0*/  IMAD.SHL.U32 R3, R7, 0x4, RZ ;  /* 0x0000000407037824 */ /* 0x000fe400078e00ff */
[----:B------:R-:W-:Y:S01]  /*1a17b0*/  BAR.SYNC.DEFER_BLOCKING 0x0 ;  /* 0x0000000000007b1d */ /* 0x000fe20000010000 */
[----:B--2---:R-:W-:-:S05]  /*1a17c0*/  ISETP.GE.AND P2, PT, R8, c[0x0][0x17c], PT ;  /* 0x00005f0008007a0c */ /* 0x004fca0003f46270 */
[----:B------:R-:W2:Y:S01]  /*1a17d0*/  LDL.LU R8, [R1+0x780] ;  /* 0x0007800001087983 */ /* 0x000ea20000300800 */
[----:B---3--:R-:W-:-:S03]  /*1a17e0*/  ISETP.GE.AND P6, PT, R4, c[0x0][0x17c], PT ;  /* 0x00005f0004007a0c */ /* 0x008fc60003fc6270 */
[----:B------:R-:W2:Y:S01]  /*1a17f0*/  LDL.LU R9, [R1+0x784] ;  /* 0x0007840001097983 */ /* 0x000ea20000300800 */
[----:B------:R-:W-:-:S03]  /*1a1800*/  LOP3.LUT R4, R7, 0x1f, RZ, 0xc0, !PT ;  /* 0x0000001f07047812 */ /* 0x000fc600078ec0ff */
[----:B------:R-:W2:Y:S01]  /*1a1810*/  LDL.LU R10, [R1+0x970] ;  /* 0x00097000010a7983 */ /* 0x000ea20000300800 */
[----:B------:R-:W-:Y:S02]  /*1a1820*/  LEA R2, R4, R2, 0x4 ;  /* 0x0000000204027211 */ /* 0x000fe400078e20ff */
[----:B----4-:R-:W-:Y:S01]  /*1a1830*/  ISETP.GE.AND P4, PT, R5, c[0x0][0x17c], PT ;  /* 0x00005f0005007a0c */ /* 0x010fe20003f86270 */
[----:B------:R-:W2:Y:S01]  /*1a1840*/  LDL.LU R11, [R1+0x974] ;  /* 0x00097400010b7983 */ /* 0x000ea20000300800 */
[----:B------:R-:W-:-:S03]  /*1a1850*/  ISETP.GE.AND P3, PT, R6, c[0x0][0x17c], PT ;  /* 0x00005f0006007a0c */ /* 0x000fc60003f66270 */
[----:B------:R-:W3:Y:S04]  /*1a1860*/  LDL.LU R4, [R1+0x788] ;  /* 0x0007880001047983 */ /* 0x000ee80000300800 */
[----:B------:R-:W3:Y:S04]  /*1a1870*/  LDL.LU R5, [R1+0x78c] ;  /* 0x00078c0001057983 */ /* 0x000ee80000300800 */
[----:B------:R-:W3:Y:S04]  /*1a1880*/  LDL.LU R6, [R1+0x978] ;  /* 0x0009780001067983 */ /* 0x000ee80000300800 */
[----:B------:R-:W3:Y:S01]  /*1a1890*/  LDL.LU R7, [R1+0x97c] ;  /* 0x00097c0001077983 */ /* 0x000ee20000300800 */
[----:B------:R-:W-:-:S05]  /*1a18a0*/  LOP3.LUT R0, R0, 0x70, R3, 0x78, !PT ;  /* 0x0000007000007812 */ /* 0x000fca00078e7803 */
[----:B------:R1:W-:Y:S04]  /*1a18b0*/  STS.128 [R0], R16 ;  /* 0x0000001000007388 */ /* 0x0003e80000000c00 */
[----:B-1----:R-:W4:Y:S04]  /*1a18c0*/  LDL.LU R16, [R1+0x13a0] ;  /* 0x0013a00001107983 */ /* 0x002f280000300800 */
[----:B------:R-:W4:Y:S04]  /*1a18d0*/  LDL.LU R17, [R1+0x13a4] ;  /* 0x0013a40001117983 */ /* 0x000f280000300800 */
[----:B------:R-:W4:Y:S04]  /*1a18e0*/  LDL.LU R18, [R1+0x1390] ;  /* 0x0013900001127983 */ /* 0x000f280000300800 */
[----:B------:R1:W-:Y:S04]  /*1a18f0*/  STS.128 [R0+0x80], R12 ;  /* 0x0000800c00007388 */ /* 0x0003e80000000c00 */
[----:B------:R-:W4:Y:S04]  /*1a1900*/  LDL.LU R19, [R1+0x1394] ;  /* 0x0013940001137983 */ /* 0x000f280000300800 */
[----:B-1----:R-:W4:Y:S04]  /*1a1910*/  LDL.LU R12, [R1+0x13a8] ;  /* 0x0013a800010c7983 */ /* 0x002f280000300800 */
[----:B------:R-:W4:Y:S04]  /*1a1920*/  LDL.LU R13, [R1+0x13ac] ;  /* 0x0013ac00010d7983 */ /* 0x000f280000300800 */
[----:B------:R-:W4:Y:S04]  /*1a1930*/  LDL.LU R14, [R1+0x1398] ;  /* 0x00139800010e7983 */ /* 0x000f280000300800 */
[----:B------:R-:W4:Y:S04]  /*1a1940*/  LDL.LU R15, [R1+0x139c] ;  /* 0x00139c00010f7983 */ /* 0x000f280000300800 */
[----:B--2---:R1:W-:Y:S04]  /*1a1950*/  STS.128 [R0+0x100], R8 ;  /* 0x0001000800007388 */ /* 0x0043e80000000c00 */
[----:B-1----:R-:W2:Y:S04]  /*1a1960*/  LDL.LU R8, [R1+0x1190] ;  /* 0x0011900001087983 */ /* 0x002ea80000300800 */
[----:B------:R-:W2:Y:S04]  /*1a1970*/  LDL.LU R9, [R1+0x1194] ;  /* 0x0011940001097983 */ /* 0x000ea80000300800 */
[----:B------:R-:W2:Y:S04]  /*1a1980*/  LDL.LU R10, [R1+0x1180] ;  /* 0x00118000010a7983 */ /* 0x000ea80000300800 */
[----:B---3--:R1:W-:Y:S01]  /*1a1990*/  STS.128 [R0+0x180], R4 ;  /* 0x0001800400007388 */ /* 0x0083e20000000c00 */
[----:B------:R-:W-:-:S06]  /*1a19a0*/  NOP ;  /* 0x0000000000007918 */ /* 0x000fcc0000000000 */
[----:B------:R-:W2:Y:S04]  /*1a19b0*/  LDL.LU R11, [R1+0x1184] ;  /* 0x00118400010b7983 */ /* 0x000ea80000300800 */
[----:B------:R-:W3:Y:S04]  /*1a19c0*/  LDS.128 R20, [R2] ;  /* 0x0000000002147984 */ /* 0x000ee80000000c00 */
[----:B-1----:R-:W2:Y:S04]  /*1a19d0*/  LDL.LU R4, [R1+0x1198] ;  /* 0x0011980001047983 */ /* 0x002ea80000300800 */
[----:B------:R-:W2:Y:S04]  /*1a19e0*/  LDL.LU R5, [R1+0x119c] ;  /* 0x00119c0001057983 */ /* 0x000ea80000300800 */
[----:B------:R-:W2:Y:S04]  /*1a19f0*/  LDL.LU R6, [R1+0x1188] ;  /* 0x0011880001067983 */ /* 0x000ea80000300800 */
[----:B------:R-:W2:Y:S01]  /*1a1a00*/  LDL.LU R7, [R1+0x118c] ;  /* 0x00118c0001077983 */ /* 0x000ea20000300800 */
[----:B------:R-:W-:-:S02]  /*1a1a10*/  LOP3.LUT R224, R2, 0x20, RZ, 0x3c, !PT ;  /* 0x0000002002e07812 */ /* 0x000fc400078e3cff */
[C---:B------:R-:W-:Y:S02]  /*1a1a20*/  LOP3.LUT R3, R2.reuse, 0x40, RZ, 0x3c, !PT ;  /* 0x0000004002037812 */ /* 0x040fe400078e3cff */
[----:B------:R-:W-:Y:S01]  /*1a1a30*/  LOP3.LUT R252, R2, 0x60, RZ, 0x3c, !PT ;  /* 0x0000006002fc7812 */ /* 0x000fe200078e3cff */
[----:B------:R-:W1:Y:S04]  /*1a1a40*/  LDS.128 R28, [R224] ;  /* 0x00000000e01c7984 */ /* 0x000e680000000c00 */
[----:B------:R-:W1:Y:S04]  /*1a1a50*/  LDS.128 R24, [R3] ;  /* 0x0000000003187984 */ /* 0x000e680000000c00 */
[----:B---3--:R-:W-:Y:S04]  /*1a1a60*/  STL.64 [R1+0x20], R20 ;  /* 0x0000201401007387 */ /* 0x008fe80000100a00 */
[----:B------:R-:W-:Y:S04]  /*1a1a70*/  STL.64 [R1+0x28], R22 ;  /* 0x0000281601007387 */ /* 0x000fe80000100a00 */
[----:B------:R-:W3:Y:S01]  /*1a1a80*/  LDS.128 R20, [R252] ;  /* 0x00000000fc147984 */ /* 0x000ee20000000c00 */
[----:B------:R-:W-:-:S06]  /*1a1a90*/  NOP ;  /* 0x0000000000007918 */ /* 0x000fcc0000000000 */
[----:B----4-:R4:W-:Y:S04]  /*1a1aa0*/  STS.128 [R0], R16 ;  /* 0x0000001000007388 */ /* 0x0109e80000000c00 */
[----:B-1----:R-:W-:Y:S04]  /*1a1ab0*/  STL.64 [R1+0x330], R28 ;  /* 0x0003301c01007387 */ /* 0x002fe80000100a00 */
[----:B------:R-:W-:Y:S04]  /*1a1ac0*/  STL.64 [R1+0x338], R30 ;  /* 0x0003381e01007387 */ /* 0x000fe80000100a00 */
[----:B------:R-:W-:Y:S04]  /*1a1ad0*/  STL.64 [R1+0x340], R24 ;  /* 0x0003401801007387 */ /* 0x000fe80000100a00 */
[----:B------:R-:W-:Y:S04]  /*1a1ae0*/  STL.64 [R1+0x348], R26 ;  /* 0x0003481a01007387 */ /* 0x000fe80000100a00 */
[----:B------:R1:W-:Y:S04]  /*1a1af0*/  STS.128 [R0+0x80], R12 ;  /* 0x0000800c00007388 */ /* 0x0003e80000000c00 */
[----:B---3--:R-:W-:Y:S04]  /*1a1b00*/  STL.64 [R1+0x350], R20 ;  /* 0x0003501401007387 */ /* 0x008fe80000100a00 */
[----:B------:R-:W-:Y:S04]  /*1a1b10*/  STL.64 [R1+0x358], R22 ;  /* 0x0003581601007387 */ /* 0x000fe80000100a00 */
[----:B----4-:R-:W3:Y:S04]  /*1a1b20*/  LDL.LU R16, [R1+0x1200] ;  /* 0x0012000001107983 */ /* 0x010ee80000300800 */
[----:B------:R-:W3:Y:S04]  /*1a1b30*/  LDL.LU R17, [R1+0x1204] ;  /* 0x0012040001117983 */ /* 0x000ee80000300800 */
[----:B------:R-:W3:Y:S04]  /*1a1b40*/  LDL.LU R18, [R1+0x11f0] ;  /* 0x0011f00001127983 */ /* 0x000ee80000300800 */
[----:B------:R-:W3:Y:S04]  /*1a1b50*/  LDL.LU R19, [R1+0x11f4] ;  /* 0x0011f40001137983 */ /* 0x000ee80000300800 */
        /* <DEDUP_REMOVED lines=8> */
[----:B------:R1:W-:Y:S01]  /*1a1be0*/  STS.128 [R0+0x180], R4 ;  /* 0x0001800400007388 */ /* 0x0003e20000000c00 */
[----:B------:R-:W-:-:S06]  /*1a1bf0*/  NOP ;  /* 0x0000000000007918 */ /* 0x000fcc0000000000 */
[----:B------:R-:W2:Y:S04]  /*1a1c00*/  LDL.LU R11, [R1+0x2a4] ;  /* 0x0002a400010b7983 */ /* 0x000ea80000300800 */
[----:B------:R-:W1:Y:S04]  /*1a1c10*/  LDS.128 R20, [R2] ;  /* 0x0000000002147984 */ /* 0x000e680000000c00 */
[----:B------:R-:W1:Y:S04]  /*1a1c20*/  LDS.128 R28, [R224] ;  /* 0x00000000e01c7984 */ /* 0x000e680000000c00 */
[----:B-1----:R-:W2:Y:S04]  /*1a1c30*/  LDL.LU R4, [R1+0x998] ;  /* 0x0009980001047983 */ /* 0x002ea80000300800 */
[----:B------:R-:W2:Y:S04]  /*1a1c40*/  LDL.LU R5, [R1+0x99c] ;  /* 0x00099c0001057983 */ /* 0x000ea80000300800 */
[----:B------:R-:W2:Y:S04]  /*1a1c50*/  LDL.LU R6, [R1+0x2a8] ;  /* 0x0002a80001067983 */ /* 0x000ea80000300800 */
[----:B------:R-:W2:Y:S04]  /*1a1c60*/  LDL.LU R7, [R1+0x2ac] ;  /* 0x0002ac0001077983 */ /* 0x000ea80000300800 */
[----:B------:R-:W1:Y:S04]  /*1a1c70*/  LDS.128 R24, [R3] ;  /* 0x0000000003187984 */ /* 0x000e680000000c00 */
[----:B------:R-:W-:Y:S04]  /*1a1c80*/  STL.64 [R1], R20 ;  /* 0x0000001401007387 */ /* 0x000fe80000100a00 */
[----:B------:R-:W-:Y:S04]  /*1a1c90*/  STL.64 [R1+0x8], R22 ;  /* 0x0000081601007387 */ /* 0x000fe80000100a00 */
[----:B------:R-:W4:Y:S01]  /*1a1ca0*/  LDS.128 R20, [R252] ;  /* 0x00000000fc147984 */ /* 0x000f220000000c00 */
[----:B------:R-:W-:-:S06]  /*1a1cb0*/  NOP ;  /* 0x0000000000007918 */ /* 0x000fcc0000000000 */
[----:B------:R-:W-:Y:S04]  /*1a1cc0*/  STL.64 [R1+0x10], R28 ;  /* 0x0000101c01007387 */ /* 0x000fe80000100a00 */
[----:B------:R-:W-:Y:S04]  /*1a1cd0*/  STL.64 [R1+0x18], R30 ;  /* 0x0000181e01007387 */ /* 0x000fe80000100a00 */
[----:B-1----:R-:W-:Y:S04]  /*1a1ce0*/  STL.64 [R1+0x30], R24 ;  /* 0x0000301801007387 */ /* 0x002fe80000100a00 */
[----:B------:R-:W-:Y:S04]  /*1a1cf0*/  STL.64 [R1+0x38], R26 ;  /* 0x0000381a01007387 */ /* 0x000fe80000100a00 */
[----:B---3--:R1:W-:Y:S04]  /*1a1d00*/  STS.128 [R0], R16 ;  /* 0x0000001000007388 */ /* 0x0083e80000000c00 */
[----:B----4-:R-:W-:Y:S04]  /*1a1d10*/  STL.64 [R1+0x2a0], R20 ;  /* 0x0002a01401007387 */ /* 0x010fe80000100a00 */
[----:B------:R-:W-:Y:S04]  /*1a1d20*/  STL.64 [R1+0x2a8], R22 ;  /* 0x0002a81601007387 */ /* 0x000fe80000100a00 */
[----:B-1----:R-:W3:Y:S04]  /*1a1d30*/  LDL.LU R16, [R1+0x1380] ;  /* 0x0013800001107983 */ /* 0x002ee80000300800 */
[----:B------:R-:W3:Y:S04]  /*1a1d40*/  LDL.LU R17, [R1+0x1384] ;  /* 0x0013840001117983 */ /* 0x000ee80000300800 */
[----:B------:R-:W3:Y:S04]  /*1a1d50*/  LDL.LU R18, [R1+0x1370] ;  /* 0x0013700001127983 */ /* 0x000ee80000300800 */
[----:B------:R1:W-:Y:S04]  /*1a1d60*/  STS.128 [R0+0x80], R12 ;  /* 0x0000800c00007388 */ /* 0x0003e80000000c00 */
        /* <DEDUP_REMOVED lines=19> */
[----:B------:R-:W-:Y:S04]  /*1a1ea0*/  STL.64 [R1+0x360], R20 ;  /* 0x0003601401007387 */ /* 0x000fe80000100a00 */
[----:B------:R-:W-:Y:S04]  /*1a1eb0*/  STL.64 [R1+0x368], R22 ;  /* 0x0003681601007387 */ /* 0x000fe80000100a00 */
[----:B------:R-:W3:Y:S01]  /*1a1ec0*/  LDS.128 R20, [R252] ;  /* 0x00000000fc147984 */ /* 0x000ee20000000c00 */
[----:B------:R-:W-:-:S06]  /*1a1ed0*/  NOP ;  /* 0x0000000000007918 */ /* 0x000fcc0000000000 */
[----:B------:R-:W-:Y:S04]  /*1a1ee0*/  STL.64 [R1+0x390], R28 ;  /* 0x0003901c01007387 */ /* 0x000fe80000100a00 */
[----:B------:R-:W-:Y:S04]  /*1a1ef0*/  STL.64 [R1+0x398], R30 ;  /* 0x0003981e01007387 */ /* 0x000fe80000100a00 */
[----:B-1----:R-:W-:Y:S04]  /*1a1f00*/  STL.64 [R1+0x540], R24 ;  /* 0x0005401801007387 */ /* 0x002fe80000100a00 */
[----:B------:R-:W-:Y:S04]  /*1a1f10*/  STL.64 [R1+0x548], R26 ;  /* 0x0005481a01007387 */ /* 0x000fe80000100a00 */
[----:B---3--:R1:W-:Y:S04]  /*1a1f20*/  STS.128 [R0], R16 ;  /* 0x0000001000007388 */ /* 0x0083e80000000c00 */
[----:B------:R-:W-:Y:S04]  /*1a1f30*/  STL.64 [R1+0x550], R20 ;  /* 0x0005501401007387 */ /* 0x000fe80000100a00 */
[----:B------:R-:W-:Y:S04]  /*1a1f40*/  STL.64 [R1+0x558], R22 ;  /* 0x0005581601007387 */ /* 0x000fe80000100a00 */
[----:B-1----:R-:W3:Y:S04]  /*1a1f50*/  LDL.LU R16, [R1+0x11e0] ;  /* 0x0011e00001107983 */ /* 0x002ee80000300800 */
[----:B------:R-:W3:Y:S04]  /*1a1f60*/  LDL.LU R17, [R1+0x11e4] ;  /* 0x0011e40001117983 */ /* 0x000ee80000300800 */
[----:B------:R-:W3:Y:S04]  /*1a1f70*/  LDL.LU R18, [R1+0x11d0] ;  /* 0x0011d00001127983 */ /* 0x000ee80000300800 */
[----:B----4-:R1:W-:Y:S04]  /*1a1f80*/  STS.128 [R0+0x80], R12 ;  /* 0x0000800c00007388 */ /* 0x0103e80000000c00 */
        /* <DEDUP_REMOVED lines=621> */
[----:B------:R-:W2:Y:S04]  /*1a4660*/  LDL.LU R7, [R1+0x144] ;  /* 0x0001440001077983 */ /* 0x000ea80000300800 */
[----:B------:R1:W-:Y:S01]  /*1a4670*/  STS.128 [R0+0x100], R8 ;  /* 0x0001000800007388 */ /* 0x0003e20000000c00 */
[----:B------:R-:W-:-:S06]  /*1a4680*/  NOP ;  /* 0x0000000000007918 */ /* 0x000fcc0000000000 */
[----:B------:R-:W3:Y:S04]  /*1a4690*/  LDS.128 R20, [R2] ;  /* 0x0000000002147984 */ /* 0x000ee80000000c00 */
[----:B------:R-:W3:Y:S04]  /*1a46a0*/  LDS.128 R28, [R224] ;  /* 0x00000000e01c7984 */ /* 0x000ee80000000c00 */
[----:B------:R-:W3:Y:S04]  /*1a46b0*/  LDS.128 R24, [R3] ;  /* 0x0000000003187984 */ /* 0x000ee80000000c00 */
[----:B-1----:R-:W4:Y:S04]  /*1a46c0*/  LDL.LU R8, [R1+0x158] ;  /* 0x0001580001087983 */ /* 0x002f280000300800 */
[----:B------:R-:W4:Y:S04]  /*1a46d0*/  LDL.LU R9, [R1+0x15c] ;  /* 0x00015c0001097983 */ /* 0x000f280000300800 */
[----:B------:R-:W4:Y:S04]  /*1a46e0*/  LDL.LU R10, [R1+0x148] ;  /* 0x00014800010a7983 */ /* 0x000f280000300800 */
[----:B------:R-:W4:Y:S04]  /*1a46f0*/  LDL.LU R11, [R1+0x14c] ;  /* 0x00014c00010b7983 */ /* 0x000f280000300800 */
[----:B---3--:R-:W-:Y:S04]  /*1a4700*/  STL.64 [R1+0x140], R20 ;  /* 0x0001401401007387 */ /* 0x008fe80000100a00 */
[----:B------:R-:W-:Y:S04]  /*1a4710*/  STL.64 [R1+0x148], R22 ;  /* 0x0001481601007387 */ /* 0x000fe80000100a00 */
[----:B------:R-:W1:Y:S01]  /*1a4720*/  LDS.128 R20, [R252] ;  /* 0x00000000fc147984 */ /* 0x000e620000000c00 */
[----:B------:R-:W-:-:S06]  /*1a4730*/  NOP ;  /* 0x0000000000007918 */ /* 0x000fcc0000000000 */
[----:B------:R-:W-:Y:S04]  /*1a4740*/  STL.64 [R1+0x150], R28 ;  /* 0x0001501c01007387 */ /* 0x000fe80000100a00 */
[----:B------:R-:W-:Y:S04]  /*1a4750*/  STL.64 [R1+0x158], R30 ;  /* 0x0001581e01007387 */ /* 0x000fe80000100a00 */
[----:B------:R-:W-:Y:S04]  /*1a4760*/  STL.64 [R1+0x8a0], R24 ;  /* 0x0008a01801007387 */ /* 0x000fe80000100a00 */
[----:B------:R-:W-:Y:S04]  /*1a4770*/  STL.64 [R1+0x8a8], R26 ;  /* 0x0008a81a01007387 */ /* 0x000fe80000100a00 */
[----:B-1----:R-:W-:Y:S04]  /*1a4780*/  STL.64 [R1+0x8c0], R20 ;  /* 0x0008c01401007387 */ /* 0x002fe80000100a00 */
[----:B------:R-:W-:Y:S04]  /*1a4790*/  STL.64 [R1+0x8c8], R22 ;  /* 0x0008c81601007387 */ /* 0x000fe80000100a00 */
[----:B--2---:R1:W-:Y:S04]  /*1a47a0*/  STS.128 [R0+0x100], R4 ;  /* 0x0001000400007388 */ /* 0x0043e80000000c00 */
[----:B-1----:R-:W2:Y:S04]  /*1a47b0*/  LDL.LU R4, [R1+0x13c0] ;  /* 0x0013c00001047983 */ /* 0x002ea80000300800 */
[----:B------:R-:W2:Y:S04]  /*1a47c0*/  LDL.LU R5, [R1+0x13c4] ;  /* 0x0013c40001057983 */ /* 0x000ea80000300800 */
[----:B------:R-:W2:Y:S04]  /*1a47d0*/  LDL.LU R6, [R1+0x13b0] ;  /* 0x0013b00001067983 */ /* 0x000ea80000300800 */
[----:B------:R-:W2:Y:S04]  /*1a47e0*/  LDL.LU R7, [R1+0x13b4] ;  /* 0x0013b40001077983 */ /* 0x000ea80000300800 */
[----:B----4-:R1:W-:Y:S04]  /*1a47f0*/  STS.128 [R0+0x180], R8 ;  /* 0x0001800800007388 */ /* 0x0103e80000000c00 */
[----:B------:R3:W-:Y:S04]  /*1a4800*/  STS.128 [R0+0x80], R12 ;  /* 0x0000800c00007388 */ /* 0x0007e80000000c00 */
[----:B------:R4:W-:Y:S01]  /*1a4810*/  STS.128 [R0], R16 ;  /* 0x0000001000007388 */ /* 0x0009e20000000c00 */
[----:B------:R-:W-:-:S06]  /*1a4820*/  NOP ;  /* 0x0000000000007918 */ /* 0x000fcc0000000000 */
[----:B------:R-:W4:Y:S04]  /*1a4830*/  LDS.128 R20, [R2] ;  /* 0x0000000002147984 */ /* 0x000f280000000c00 */
[----:B-1----:R-:W2:Y:S04]  /*1a4840*/  LDL.LU R8, [R1+0x13c8] ;  /* 0x0013c80001087983 */ /* 0x002ea80000300800 */
[----:B------:R-:W2:Y:S04]  /*1a4850*/  LDL.LU R9, [R1+0x13cc] ;  /* 0x0013cc0001097983 */ /* 0x000ea80000300800 */
[----:B------:R-:W2:Y:S04]  /*1a4860*/  LDL.LU R10, [R1+0x13b8] ;  /* 0x0013b800010a7983 */ /* 0x000ea80000300800 */
[----:B------:R-:W2:Y:S04]  /*1a4870*/  LDL.LU R11, [R1+0x13bc] ;  /* 0x0013bc00010b7983 */ /* 0x000ea80000300800 */
[----:B---3--:R-:W3:Y:S04]  /*1a4880*/  LDL.LU R12, [R1+0xee0] ;  /* 0x000ee000010c7983 */ /* 0x008ee80000300800 */
[----:B------:R-:W3:Y:S04]  /*1a4890*/  LDL.LU R13, [R1+0xee4] ;  /* 0x000ee400010d7983 */ /* 0x000ee80000300800 */
[----:B------:R-:W3:Y:S04]  /*1a48a0*/  LDL.LU R14, [R1+0xed0] ;  /* 0x000ed000010e7983 */ /* 0x000ee80000300800 */
[----:B------:R-:W3:Y:S04]  /*1a48b0*/  LDL.LU R15, [R1+0xed4] ;  /* 0x000ed400010f7983 */ /* 0x000ee80000300800 */
[----:B----4-:R-:W4:Y:S04]  /*1a48c0*/  LDL.LU R16, [R1+0xee8] ;  /* 0x000ee80001107983 */ /* 0x010f280000300800 */
[----:B------:R-:W4:Y:S04]  /*1a48d0*/  LDL.LU R17, [R1+0xeec] ;  /* 0x000eec0001117983 */ /* 0x000f280000300800 */
[----:B------:R-:W4:Y:S04]  /*1a48e0*/  LDL.LU R18, [R1+0xed8] ;  /* 0x000ed80001127983 */ /* 0x000f280000300800 */
[----:B------:R-:W4:Y:S04]  /*1a48f0*/  LDL.LU R19, [R1+0xedc] ;  /* 0x000edc0001137983 */ /* 0x000f280000300800 */
[----:B------:R-:W1:Y:S04]  /*1a4900*/  LDS.128 R28, [R224] ;  /* 0x00000000e01c7984 */ /* 0x000e680000000c00 */
[----:B------:R-:W1:Y:S04]  /*1a4910*/  LDS.128 R24, [R3] ;  /* 0x0000000003187984 */ /* 0x000e680000000c00 */
[----:B------:R-:W-:Y:S04]  /*1a4920*/  STL.64 [R1+0x8f0], R20 ;  /* 0x0008f01401007387 */ /* 0x000fe80000100a00 */
[----:B------:R-:W-:Y:S04]  /*1a4930*/  STL.64 [R1+0x8f8], R22 ;  /* 0x0008f81601007387 */ /* 0x000fe80000100a00 */
[----:B------:R-:W1:Y:S01]  /*1a4940*/  LDS.128 R20, [R252] ;  /* 0x00000000fc147984 */ /* 0x000e620000000c00 */
[----:B------:R-:W-:-:S06]  /*1a4950*/  NOP ;  /* 0x0000000000007918 */ /* 0x000fcc0000000000 */
[----:B-1----:R-:W-:Y:S04]  /*1a4960*/  STL.64 [R1+0x910], R28 ;  /* 0x0009101c01007387 */ /* 0x002fe80000100a00 */
[----:B------:R-:W-:Y:S04]  /*1a4970*/  STL.64 [R1+0x918], R30 ;  /* 0x0009181e01007387 */ /* 0x000fe80000100a00 */
[----:B------:R-:W-:Y:S04]  /*1a4980*/  STL.64 [R1+0x930], R24 ;  /* 0x0009301801007387 */ /* 0x000fe80000100a00 */
[----:B------:R-:W-:Y:S04]  /*1a4990*/  STL.64 [R1+0x938], R26 ;  /* 0x0009381a01007387 */ /* 0x000fe80000100a00 */
[----:B------:R-:W-:Y:S04]  /*1a49a0*/  STL.64 [R1+0x940], R20 ;  /* 0x0009401401007387 */ /* 0x000fe80000100a00 */
[----:B------:R-:W-:Y:S04]  /*1a49b0*/  STL.64 [R1+0x948], R22 ;  /* 0x0009481601007387 */ /* 0x000fe80000100a00 */
[----:B--2---:R1:W-:Y:S04]  /*1a49c0*/  STS.128 [R0], R4 ;  /* 0x0000000400007388 */ /* 0x0043e80000000c00 */
[----:B-1----:R-:W2:Y:S04]  /*1a49d0*/  LDL.LU R4, [R1+0xc70] ;  /* 0x000c700001047983 */ /* 0x002ea80000300800 */
[----:B------:R-:W2:Y:S04]  /*1a49e0*/  LDL.LU R5, [R1+0xc74] ;  /* 0x000c740001057983 */ /* 0x000ea80000300800 */
[----:B------:R-:W2:Y:S04]  /*1a49f0*/  LDL.LU R6, [R1+0xc60] ;  /* 0x000c600001067983 */ /* 0x000ea80000300800 */
[----:B------:R-:W2:Y:S04]  /*1a4a00*/  LDL.LU R7, [R1+0xc64] ;  /* 0x000c640001077983 */ /* 0x000ea80000300800 */
[----:B------:R1:W-:Y:S04]  /*1a4a10*/  STS.128 [R0+0x80], R8 ;  /* 0x0000800800007388 */ /* 0x0003e80000000c00 */
[----:B-1----:R-:W2:Y:S04]  /*1a4a20*/  LDL.LU R8, [R1+0xc78] ;  /* 0x000c780001087983 */ /* 0x002ea80000300800 */
[----:B------:R-:W2:Y:S04]  /*1a4a30*/  LDL.LU R9, [R1+0xc7c] ;  /* 0x000c7c0001097983 */ /* 0x000ea80000300800 */
[----:B------:R-:W2:Y:S04]  /*1a4a40*/  LDL.LU R10, [R1+0xc68] ;  /* 0x000c6800010a7983 */ /* 0x000ea80000300800 */
[----:B---3--:R1:W-:Y:S04]  /*1a4a50*/  STS.128 [R0+0x100], R12 ;  /* 0x0001000c00007388 */ /* 0x0083e80000000c00 */
[----:B------:R-:W3:Y:S04]  /*1a4a60*/  LDL.LU R11, [R1+0xc6c] ;  /* 0x000c6c00010b7983 */ /* 0x000ee80000300800 */
[----:B----4-:R4:W-:Y:S01]  /*1a4a70*/  STS.128 [R0+0x180], R16 ;  /* 0x0001801000007388 */ /* 0x0109e20000000c00 */
[----:B------:R-:W-:-:S06]  /*1a4a80*/  NOP ;  /* 0x0000000000007918 */ /* 0x000fcc0000000000 */
[----:B------:R-:W4:Y:S04]  /*1a4a90*/  LDS.128 R20, [R2] ;  /* 0x0000000002147984 */ /* 0x000f280000000c00 */
[----:B-1----:R-:W3:Y:S04]  /*1a4aa0*/  LDL.LU R12, [R1+0x130] ;  /* 0x00013000010c7983 */ /* 0x002ee80000300800 */
        /* <DEDUP_REMOVED lines=24> */
[----:B---3--:R1:W-:Y:S04]  /*1a4c30*/  STS.128 [R0+0x80], R8 ;  /* 0x0000800800007388 */ /* 0x0083e80000000c00 */
[----:B-1----:R-:W3:Y:S04]  /*1a4c40*/  LDL.LU R8, [R1+0x13e8] ;  /* 0x0013e80001087983 */ /* 0x002ee80000300800 */
[----:B------:R-:W3:Y:S04]  /*1a4c50*/  LDL.LU R9, [R1+0x13ec] ;  /* 0x0013ec0001097983 */ /* 0x000ee80000300800 */
[----:B------:R-:W3:Y:S04]  /*1a4c60*/  LDL.LU R10, [R1+0x13d8] ;  /* 0x0013d800010a7983 */ /* 0x000ee80000300800 */
[----:B------:R1:W-:Y:S04]  /*1a4c70*/  STS.128 [R0+0x100], R12 ;  /* 0x0001000c00007388 */ /* 0x0003e80000000c00 */
[----:B------:R-:W3:Y:S04]  /*1a4c80*/  LDL.LU R11, [R1+0x13dc] ;  /* 0x0013dc00010b7983 */ /* 0x000ee80000300800 */
[----:B-1----:R-:W3:Y:S04]  /*1a4c90*/  LDL.LU R12, [R1+0xec0] ;  /* 0x000ec000010c7983 */ /* 0x002ee80000300800 */
[----:B------:R-:W3:Y:S04]  /*1a4ca0*/  LDL.LU R13, [R1+0xec4] ;  /* 0x000ec400010d7983 */ /* 0x000ee80000300800 */
[----:B------:R-:W3:Y:S04]  /*1a4cb0*/  LDL.LU R14, [R1+0xeb0] ;  /* 0x000eb000010e7983 */ /* 0x000ee80000300800 */
[----:B----4-:R1:W-:Y:S01]  /*1a4cc0*/  STS.128 [R0+0x180], R16 ;  /* 0x0001801000007388 */ /* 0x0103e20000000c00 */
[----:B------:R-:W-:-:S06]  /*1a4cd0*/  NOP ;  /* 0x0000000000007918 */ /* 0x000fcc0000000000 */
[----:B------:R-:W4:Y:S04]  /*1a4ce0*/  LDL.LU R15, [R1+0xeb4] ;  /* 0x000eb400010f7983 */ /* 0x000f280000300800 */
[----:B------:R-:W1:Y:S04]  /*1a4cf0*/  LDS.128 R20, [R2] ;  /* 0x0000000002147984 */ /* 0x000e680000000c00 */
[----:B------:R-:W1:Y:S04]  /*1a4d00*/  LDS.128 R28, [R224] ;  /* 0x00000000e01c7984 */ /* 0x000e680000000c00 */
[----:B-1----:R-:W4:Y:S04]  /*1a4d10*/  LDL.LU R16, [R1+0xec8] ;  /* 0x000ec80001107983 */ /* 0x002f280000300800 */
[----:B------:R-:W4:Y:S04]  /*1a4d20*/  LDL.LU R17, [R1+0xecc] ;  /* 0x000ecc0001117983 */ /* 0x000f280000300800 */
[----:B------:R-:W4:Y:S04]  /*1a4d30*/  LDL.LU R18, [R1+0xeb8] ;  /* 0x000eb80001127983 */ /* 0x000f280000300800 */
[----:B------:R-:W4:Y:S04]  /*1a4d40*/  LDL.LU R19, [R1+0xebc] ;  /* 0x000ebc0001137983 */ /* 0x000f280000300800 */
[----:B------:R-:W1:Y:S04]  /*1a4d50*/  LDS.128 R24, [R3] ;  /* 0x0000000003187984 */ /* 0x000e680000000c00 */
[----:B------:R-:W-:Y:S04]  /*1a4d60*/  STL.64 [R1+0x950], R20 ;  /* 0x0009501401007387 */ /* 0x000fe80000100a00 */
[----:B------:R-:W-:Y:S04]  /*1a4d70*/  STL.64 [R1+0x958], R22 ;  /* 0x0009581601007387 */ /* 0x000fe80000100a00 */
[----:B------:R-:W1:Y:S01]  /*1a4d80*/  LDS.128 R20, [R252] ;  /* 0x00000000fc147984 */ /* 0x000e620000000c00 */
[----:B------:R-:W-:-:S06]  /*1a4d90*/  NOP ;  /* 0x0000000000007918 */ /* 0x000fcc0000000000 */
[----:B------:R-:W-:Y:S04]  /*1a4da0*/  STL.64 [R1+0x970], R28 ;  /* 0x0009701c01007387 */ /* 0x000fe80000100a00 */
[----:B------:R-:W-:Y:S04]  /*1a4db0*/  STL.64 [R1+0x978], R30 ;  /* 0x0009781e01007387 */ /* 0x000fe80000100a00 */
[----:B-1----:R-:W-:Y:S04]  /*1a4dc0*/  STL.64 [R1+0x990], R24 ;  /* 0x0009901801007387 */ /* 0x002fe80000100a00 */
        /* <DEDUP_REMOVED lines=12> */
[----:B------:R-:W3:Y:S04]  /*1a4e90*/  LDL.LU R11, [R1+0xc4c] ;  /* 0x000c4c00010b7983 */ /* 0x000ee80000300800 */
[----:B----4-:R1:W-:Y:S04]  /*1a4ea0*/  STS.128 [R0+0x100], R12 ;  /* 0x0001000c00007388 */ /* 0x0103e80000000c00 */
[----:B-1----:R-:W4:Y:S04]  /*1a4eb0*/  LDL.LU R12, [R1+0x110] ;  /* 0x00011000010c7983 */ /* 0x002f280000300800 */
[----:B------:R-:W4:Y:S04]  /*1a4ec0*/  LDL.LU R13, [R1+0x114] ;  /* 0x00011400010d7983 */ /* 0x000f280000300800 */
[----:B------:R-:W4:Y:S04]  /*1a4ed0*/  LDL.LU R14, [R1+0xf0] ;  /* 0x0000f000010e7983 */ /* 0x000f280000300800 */
[----:B------:R1:W-:Y:S01]  /*1a4ee0*/  STS.128 [R0+0x180], R16 ;  /* 0x0001801000007388 */ /* 0x0003e20000000c00 */
        /* <DEDUP_REMOVED lines=521> */
[----:B------:R-:W2:Y:S01]  /*1a6f80*/  LDS.128 R20, [R252] ;  /* 0x00000000fc147984 */ /* 0x000ea20000000c00 */
[----:B------:R-:W-:-:S06]  /*1a6f90*/  NOP ;  /* 0x0000000000007918 */ /* 0x000fcc0000000000 */
[----:B------:R-:W-:Y:S04]  /*1a6fa0*/  STL.64 [R1+0xd90], R28 ;  /* 0x000d901c01007387 */ /* 0x000fe80000100a00 */
[----:B------:R-:W-:Y:S04]  /*1a6fb0*/  STL.64 [R1+0xd98], R30 ;  /* 0x000d981e01007387 */ /* 0x000fe80000100a00 */
[----:B-1----:R-:W-:Y:S04]  /*1a6fc0*/  STL.64 [R1+0xdb0], R24 ;  /* 0x000db01801007387 */ /* 0x002fe80000100a00 */
[----:B------:R-:W-:Y:S04]  /*1a6fd0*/  STL.64 [R1+0xdb8], R26 ;  /* 0x000db81a01007387 */ /* 0x000fe80000100a00 */
[----:B--2---:R-:W-:Y:S04]  /*1a6fe0*/  STL.64 [R1+0xdc0], R20 ;  /* 0x000dc01401007387 */ /* 0x004fe80000100a00 */
[----:B------:R-:W-:Y:S04]  /*1a6ff0*/  STL.64 [R1+0xdc8], R22 ;  /* 0x000dc81601007387 */ /* 0x000fe80000100a00 */
[----:B------:R1:W-:Y:S04]  /*1a7000*/  STS.128 [R0], R4 ;  /* 0x0000000400007388 */ /* 0x0003e80000000c00 */
        /* <DEDUP_REMOVED lines=66> */
[----:B------:R1:W-:Y:S04]  /*1a7430*/  STS.128 [R0], R4 ;  /* 0x0000000400007388 */ /* 0x0003e80000000c00 */
[----:B------:R-:W-:Y:S04]  /*1a7440*/  STL.64 [R1+0xde8], R22 ;  /* 0x000de81601007387 */ /* 0x000fe80000100a00 */
        /* <DEDUP_REMOVED lines=31> */
[----:B--2---:R1:W-:Y:S04]  /*1a7640*/  STS.128 [R0], R4 ;  /* 0x0000000400007388 */ /* 0x0043e80000000c00 */
[----:B------:R-:W-:Y:S04]  /*1a7650*/  STL.64 [R1+0xb30], R20 ;  /* 0x000b301401007387 */ /* 0x000fe80000100a00 */
        /* <DEDUP_REMOVED lines=115> */
[----:B------:R1:W-:Y:S01]  /*1a7d90*/  STS.128 [R0+0x180], R16 ;  /* 0x0001801000007388 */ /* 0x0003e20000000c00 */
[----:B------:R-:W-:-:S06]  /*1a7da0*/  NOP ;  /* 0x0000000000007918 */ /* 0x000fcc0000000000 */
[----:B------:R-:W1:Y:S04]  /*1a7db0*/  LDS.128 R20, [R2] ;  /* 0x0000000002147984 */ /* 0x000e680000000c00 */
[----:B------:R-:W4:Y:S04]  /*1a7dc0*/  LDL.LU R14, [R1+0x3f0] ;  /* 0x0003f000010e7983 */ /* 0x000f280000300800 */
[----:B------:R-:W4:Y:S04]  /*1a7dd0*/  LDL.LU R15, [R1+0x3f4] ;  /* 0x0003f400010f7983 */ /* 0x000f280000300800 */
[----:B-1----:R-:W4:Y:S04]  /*1a7de0*/  LDL.LU R16, [R1+0x408] ;  /* 0x0004080001107983 */ /* 0x002f280000300800 */
[----:B------:R-:W4:Y:S04]  /*1a7df0*/  LDL.LU R17, [R1+0x40c] ;  /* 0x00040c0001117983 */ /* 0x000f280000300800 */
[----:B------:R-:W4:Y:S04]  /*1a7e00*/  LDL.LU R18, [R1+0x3f8] ;  /* 0x0003f80001127983 */ /* 0x000f280000300800 */
[----:B------:R-:W1:Y:S04]  /*1a7e10*/  LDS.128 R28, [R224] ;  /* 0x00000000e01c7984 */ /* 0x000e680000000c00 */
[----:B------:R-:W4:Y:S04]  /*1a7e20*/  LDL.LU R19, [R1+0x3fc] ;  /* 0x0003fc0001137983 */ /* 0x000f280000300800 */
[----:B------:R-:W1:Y:S04]  /*1a7e30*/  LDS.128 R24, [R3] ;  /* 0x0000000003187984 */ /* 0x000e680000000c00 */
[----:B------:R-:W-:Y:S04]  /*1a7e40*/  STL.64 [R1+0x3f0], R20 ;  /* 0x0003f01401007387 */ /* 0x000fe80000100a00 */
[----:B------:R-:W-:Y:S04]  /*1a7e50*/  STL.64 [R1+0x3f8], R22 ;  /* 0x0003f81601007387 */ /* 0x000fe80000100a00 */
[----:B------:R-:W2:Y:S01]  /*1a7e60*/  LDS.128 R20, [R252] ;  /* 0x00000000fc147984 */ /* 0x000ea20000000c00 */
[----:B------:R-:W-:-:S06]  /*1a7e70*/  NOP ;  /* 0x0000000000007918 */ /* 0x000fcc0000000000 */
[----:B-1----:R-:W-:Y:S04]  /*1a7e80*/  STL.64 [R1+0x400], R28 ;  /* 0x0004001c01007387 */ /* 0x002fe80000100a00 */
[----:B------:R-:W-:Y:S04]  /*1a7e90*/  STL.64 [R1+0x408], R30 ;  /* 0x0004081e01007387 */ /* 0x000fe80000100a00 */
[----:B------:R-:W-:Y:S04]  /*1a7ea0*/  STL.64 [R1+0x9c0], R24 ;  /* 0x0009c01801007387 */ /* 0x000fe80000100a00 */
[----:B------:R-:W-:Y:S04]  /*1a7eb0*/  STL.64 [R1+0x9c8], R26 ;  /* 0x0009c81a01007387 */ /* 0x000fe80000100a00 */
[----:B--2---:R1:W-:Y:S04]  /*1a7ec0*/  STS.128 [R0], R4 ;  /* 0x0000000400007388 */ /* 0x0043e80000000c00 */
[----:B------:R2:W-:Y:S04]  /*1a7ed0*/  STL.64 [R1+0xae0], R20 ;  /* 0x000ae01401007387 */ /* 0x0005e80000100a00 */
[----:B------:R2:W-:Y:S04]  /*1a7ee0*/  STL.64 [R1+0xae8], R22 ;  /* 0x000ae81601007387 */ /* 0x0005e80000100a00 */
[----:B-1----:R-:W4:Y:S04]  /*1a7ef0*/  LDL.LU R4, [R1+0x15b0] ;  /* 0x0015b00001047983 */ /* 0x002f280000300800 */
[----:B------:R-:W4:Y:S04]  /*1a7f00*/  LDL.LU R5, [R1+0x15b4] ;  /* 0x0015b40001057983 */ /* 0x000f280000300800 */
[----:B------:R-:W4:Y:S04]  /*1a7f10*/  LDL.LU R6, [R1+0x1580] ;  /* 0x0015800001067983 */ /* 0x000f280000300800 */
[----:B------:R-:W4:Y:S04]  /*1a7f20*/  LDL.LU R7, [R1+0x1584] ;  /* 0x0015840001077983 */ /* 0x000f280000300800 */
[----:B--2---:R-:W2:Y:S04]  /*1a7f30*/  LDL.LU R20, [R1+0x15b8] ;  /* 0x0015b80001147983 */ /* 0x004ea80000300800 */
        /* <DEDUP_REMOVED lines=10> */
[----:B------:R-:W-:Y:S01]  /*1a7fe0*/  STS.128 [R0+0x180], R16 ;  /* 0x0001801000007388 */ /* 0x000fe20000000c00 */
[----:B------:R-:W-:-:S06]  /*1a7ff0*/  NOP ;  /* 0x0000000000007918 */ /* 0x000fcc0000000000 */
[----:B------:R-:W1:Y:S04]  /*1a8000*/  LDS.128 R16, [R2] ;  /* 0x0000000002107984 */ /* 0x000e680000000c00 */
[----:B------:R-:W4:Y:S04]  /*1a8010*/  LDL.LU R13, [R1+0x66c] ;  /* 0x00066c00010d7983 */ /* 0x000f280000300800 */
[----:B------:R-:W4:Y:S04]  /*1a8020*/  LDL.LU R14, [R1+0x628] ;  /* 0x00062800010e7983 */ /* 0x000f280000300800 */
[----:B------:R-:W4:Y:S04]  /*1a8030*/  LDL.LU R15, [R1+0x62c] ;  /* 0x00062c00010f7983 */ /* 0x000f280000300800 */
[----:B------:R-:W2:Y:S04]  /*1a8040*/  LDS.128 R248, [R224] ;  /* 0x00000000e0f87984 */ /* 0x000ea80000000c00 */
[----:B------:R-:W2:Y:S04]  /*1a8050*/  LDS.128 R244, [R3] ;  /* 0x0000000003f47984 */ /* 0x000ea80000000c00 */
[----:B------:R-:W2:Y:S01]  /*1a8060*/  LDS.128 R240, [R252] ;  /* 0x00000000fcf07984 */ /* 0x000ea20000000c00 */
[----:B------:R-:W-:-:S06]  /*1a8070*/  NOP ;  /* 0x0000000000007918 */ /* 0x000fcc0000000000 */
[----:B-1----:R1:W-:Y:S04]  /*1a8080*/  STL.64 [R1+0x620], R16 ;  /* 0x0006201001007387 */ /* 0x0023e80000100a00 */
[----:B------:R1:W-:Y:S04]  /*1a8090*/  STL.64 [R1+0x628], R18 ;  /* 0x0006281201007387 */ /* 0x0003e80000100a00 */
        /* <DEDUP_REMOVED lines=13> */
[----:B------:R-:W-:Y:S04]  /*1a8170*/  STS.128 [R0], R4 ;  /* 0x0000000400007388 */ /* 0x000fe80000000c00 */
[----:B---3--:R-:W-:Y:S04]  /*1a8180*/  STS.128 [R0+0x100], R8 ;  /* 0x0001000800007388 */ /* 0x008fe80000000c00 */
[----:B------:R-:W3:Y:S04]  /*1a8190*/  LDL.LU R28, [R1+0x3e8] ;  /* 0x0003e800011c7983 */ /* 0x000ee80000300800 */
[----:B------:R-:W3:Y:S04]  /*1a81a0*/  LDL.LU R29, [R1+0x3ec] ;  /* 0x0003ec00011d7983 */ /* 0x000ee80000300800 */
[----:B------:R-:W3:Y:S04]  /*1a81b0*/  LDL.LU R30, [R1+0x3d8] ;  /* 0x0003d800011e7983 */ /* 0x000ee80000300800 */
[----:B------:R-:W3:Y:S04]  /*1a81c0*/  LDL.LU R31, [R1+0x3dc] ;  /* 0x0003dc00011f7983 */ /* 0x000ee80000300800 */
[----:B----4-:R-:W-:Y:S01]  /*1a81d0*/  STS.128 [R0+0x180], R12 ;  /* 0x0001800c00007388 */ /* 0x010fe20000000c00 */
[----:B------:R-:W-:-:S06]  /*1a81e0*/  NOP ;  /* 0x0000000000007918 */ /* 0x000fcc0000000000 */
[----:B------:R-:W1:Y:S04]  /*1a81f0*/  LDS.128 R236, [R2] ;  /* 0x0000000002ec7984 */ /* 0x000e680000000c00 */
[----:B------:R-:W4:Y:S04]  /*1a8200*/  LDS.128 R12, [R224] ;  /* 0x00000000e00c7984 */ /* 0x000f280000000c00 */
[----:B------:R-:W1:Y:S04]  /*1a8210*/  LDS.128 R8, [R3] ;  /* 0x0000000003087984 */ /* 0x000e680000000c00 */
[----:B------:R-:W1:Y:S01]  /*1a8220*/  LDS.128 R4, [R252] ;  /* 0x00000000fc047984 */ /* 0x000e620000000c00 */
[----:B------:R-:W-:-:S06]  /*1a8230*/  NOP ;  /* 0x0000000000007918 */ /* 0x000fcc0000000000 */
[----:B------:R1:W-:Y:S04]  /*1a8240*/  STS.128 [R0], R16 ;  /* 0x0000001000007388 */ /* 0x0003e80000000c00 */
        /* <DEDUP_REMOVED lines=29> */
[----:B------:R-:W-:Y:S04]  /*1a8420*/  STS.128 [R0+0x80], R20 ;  /* 0x0000801400007388 */ /* 0x000fe80000000c00 */
[----:B---3--:R-:W-:Y:S01]  /*1a8430*/  STS.128 [R0+0x180], R28 ;  /* 0x0001801c00007388 */ /* 0x008fe20000000c00 */
[----:B------:R-:W-:-:S06]  /*1a8440*/  NOP ;  /* 0x0000000000007918 */ /* 0x000fcc0000000000 */
[----:B------:R-:W1:Y:S04]  /*1a8450*/  LDS.128 R44, [R2] ;  /* 0x00000000022c7984 */ /* 0x000e680000000c00 */
[----:B------:R-:W3:Y:S04]  /*1a8460*/  LDS.128 R36, [R224] ;  /* 0x00000000e0247984 */ /* 0x000ee80000000c00 */
[----:B------:R-:W1:Y:S04]  /*1a8470*/  LDS.128 R28, [R3] ;  /* 0x00000000031c7984 */ /* 0x000e680000000c00 */
[----:B------:R-:W1:Y:S01]  /*1a8480*/  LDS.128 R20, [R252] ;  /* 0x00000000fc147984 */ /* 0x000e620000000c00 */
[----:B------:R-:W-:-:S06]  /*1a8490*/  NOP ;  /* 0x0000000000007918 */ /* 0x000fcc0000000000 */
[----:B------:R-:W3:Y:S04]  /*1a84a0*/  LDL.LU R60, [R1+0x528] ;  /* 0x00052800013c7983 */ /* 0x000ee80000300800 */
[----:B------:R-:W3:Y:S04]  /*1a84b0*/  LDL.LU R61, [R1+0x52c] ;  /* 0x00052c00013d7983 */ /* 0x000ee80000300800 */
[----:B------:R-:W3:Y:S04]  /*1a84c0*/  LDL.LU R62, [R1+0x3c8] ;  /* 0x0003c800013e7983 */ /* 0x000ee80000300800 */
[----:B------:R-:W3:Y:S04]  /*1a84d0*/  LDL.LU R63, [R1+0x3cc] ;  /* 0x0003cc00013f7983 */ /* 0x000ee80000300800 */
[----:B----4-:R-:W-:Y:S04]  /*1a84e0*/  STS.128 [R0], R16 ;  /* 0x0000001000007388 */ /* 0x010fe80000000c00 */
[----:B--2---:R-:W-:Y:S04]  /*1a84f0*/  STS.128 [R0+0x80], R24 ;  /* 0x0000801800007388 */ /* 0x004fe80000000c00 */
[----:B------:R-:W-:Y:S04]  /*1a8500*/  STS.128 [R0+0x100], R32 ;  /* 0x0001002000007388 */ /* 0x000fe80000000c00 */
[----:B------:R-:W-:Y:S01]  /*1a8510*/  STS.128 [R0+0x180], R40 ;  /* 0x0001802800007388 */ /* 0x000fe20000000c00 */
[----:B------:R-:W-:-:S06]  /*1a8520*/  NOP ;  /* 0x0000000000007918 */ /* 0x000fcc0000000000 */
[----:B------:R-:W2:Y:S04]  /*1a8530*/  LDS.128 R40, [R2] ;  /* 0x0000000002287984 */ /* 0x000ea80000000c00 */
[----:B------:R-:W4:Y:S04]  /*1a8540*/  LDS.128 R32, [R224] ;  /* 0x00000000e0207984 */ /* 0x000f280000000c00 */
[----:B------:R-:W1:Y:S04]  /*1a8550*/  LDS.128 R24, [R3] ;  /* 0x0000000003187984 */ /* 0x000e680000000c00 */
[----:B------:R-:W1:Y:S01]  /*1a8560*/  LDS.128 R16, [R252] ;  /* 0x00000000fc107984 */ /* 0x000e620000000c00 */
[----:B------:R-:W-:-:S06]  /*1a8570*/  NOP ;  /* 0x0000000000007918 */ /* 0x000fcc0000000000 */
[----:B------:R2:W-:Y:S04]  /*1a8580*/  STS.128 [R0], R48 ;  /* 0x0000003000007388 */ /* 0x0005e80000000c00 */
[----:B--2---:R-:W2:Y:S04]  /*1a8590*/  LDL.LU R48, [R1+0x1610] ;  /* 0x0016100001307983 */ /* 0x004ea80000300800 */
[----:B------:R-:W2:Y:S04]  /*1a85a0*/  LDL.LU R49, [R1+0x1614] ;  /* 0x0016140001317983 */ /* 0x000ea80000300800 */
[----:B------:R-:W2:Y:S04]  /*1a85b0*/  LDL.LU R50, [R1+0x1600] ;  /* 0x0016000001327983 */ /* 0x000ea80000300800 */
[----:B------:R1:W-:Y:S04]  /*1a85c0*/  STS.128 [R0+0x100], R56 ;  /* 0x0001003800007388 */ /* 0x0003e80000000c00 */
[----:B------:R-:W2:Y:S04]  /*1a85d0*/  LDL.LU R51, [R1+0x1604] ;  /* 0x0016040001337983 */ /* 0x000ea80000300800 */
        /* <DEDUP_REMOVED lines=36> */
[----:B--2---:R-:W-:Y:S04]  /*1a8820*/  STS.128 [R0], R48 ;  /* 0x0000003000007388 */ /* 0x004fe80000000c00 */
[----:B----4-:R-:W-:Y:S04]  /*1a8830*/  STS.128 [R0+0x80], R56 ;  /* 0x0000803800007388 */ /* 0x010fe80000000c00 */
        /* <DEDUP_REMOVED lines=113> */
[----:B---3--:R3:W5:Y:S04]  /*1a8f50*/  LDL.LU R144, [R1+0x1670] ;  /* 0x0016700001907983 */ /* 0x0087680000300800 */
[----:B------:R3:W5:Y:S04]  /*1a8f60*/  LDL.LU R145, [R1+0x1674] ;  /* 0x0016740001917983 */ /* 0x0007680000300800 */
[----:B------:R3:W5:Y:S04]  /*1a8f70*/  LDL.LU R146, [R1+0x1660] ;  /* 0x0016600001927983 */ /* 0x0007680000300800 */
[----:B------:R3:W5:Y:S04]  /*1a8f80*/  LDL.LU R147, [R1+0x1664] ;  /* 0x0016640001937983 */ /* 0x0007680000300800 */
[----:B------:R1:W-:Y:S04]  /*1a8f90*/  STS.128 [R0+0x80], R152 ;  /* 0x0000809800007388 */ /* 0x0003e80000000c00 */
[----:B-1----:R3:W5:Y:S04]  /*1a8fa0*/  LDL.LU R152, [R1+0x1678] ;  /* 0x0016780001987983 */ /* 0x0027680000300800 */
[----:B------:R3:W5:Y:S04]  /*1a8fb0*/  LDL.LU R153, [R1+0x167c] ;  /* 0x00167c0001997983 */ /* 0x0007680000300800 */
        /* <DEDUP_REMOVED lines=10> */
[----:B------:R3:W-:Y:S04]  /*1a9060*/  STS.128 [R0+0x100], R148 ;  /* 0x0001009400007388 */ /* 0x0007e80000000c00 */
[----:B------:R3:W-:Y:S02]  /*1a9070*/  STS.128 [R0+0x180], R156 ;  /* 0x0001809c00007388 */ /* 0x0007e40000000c00 */
[----:B--2-4-:R-:W-:Y:S01]  /*1a9080*/  STL [R1+0x8498], R126 ;  /* 0x0084987e01007387 */ /* 0x014fe20000100800 */
[----:B------:R-:W-:-:S06]  /*1a9090*/  NOP ;  /* 0x0000000000007918 */ /* 0x000fcc0000000000 */
[----:B------:R-:W-:Y:S04]  /*1a90a0*/  STL [R1+0x8494], R122 ;  /* 0x0084947a01007387 */ /* 0x000fe80000100800 */
[----:B------:R-:W-:Y:S04]  /*1a90b0*/  STL [R1+0x8490], R127 ;  /* 0x0084907f01007387 */ /* 0x000fe80000100800 */
[----:B------:R-:W-:Y:S04]  /*1a90c0*/  STL [R1+0x848c], R123 ;  /* 0x00848c7b01007387 */ /* 0x000fe80000100800 */
[----:B------:R-:W-:Y:S04]  /*1a90d0*/  STL [R1+0x8488], R118 ;  /* 0x0084887601007387 */ /* 0x000fe80000100800 */
[----:B------:R-:W-:Y:S04]  /*1a90e0*/  STL [R1+0x8484], R114 ;  /* 0x0084847201007387 */ /* 0x000fe80000100800 */
[----:B------:R-:W-:Y:S04]  /*1a90f0*/  STL [R1+0x8480], R119 ;  /* 0x0084807701007387 */ /* 0x000fe80000100800 */
[----:B------:R-:W-:Y:S04]  /*1a9100*/  STL [R1+0x847c], R115 ;  /* 0x00847c7301007387 */ /* 0x000fe80000100800 */
        /* <DEDUP_REMOVED lines=44> */
[----:B------:R-:W1:Y:S04]  /*1a93d0*/  LDS.128 R172, [R2] ;  /* 0x0000000002ac7984 */ /* 0x000e680000000c00 */
[----:B------:R-:W-:Y:S04]  /*1a93e0*/  LDS.128 R164, [R224] ;  /* 0x00000000e0a47984 */ /* 0x000fe80000000c00 */
[----:B------:R-:W-:Y:S04]  /*1a93f0*/  LDS.128 R156, [R3] ;  /* 0x00000000039c7984 */ /* 0x000fe80000000c00 */
[----:B------:R-:W-:Y:S01]  /*1a9400*/  LDS.128 R148, [R252] ;  /* 0x00000000fc947984 */ /* 0x000fe20000000c00 */
[----:B------:R-:W-:-:S06]  /*1a9410*/  NOP ;  /* 0x0000000000007918 */ /* 0x000fcc0000000000 */
[----:B-----5:R-:W-:Y:S04]  /*1a9420*/  STS.128 [R0], R144 ;  /* 0x0000009000007388 */ /* 0x020fe80000000c00 */
[----:B------:R-:W-:Y:S04]  /*1a9430*/  STS.128 [R0+0x80], R152 ;  /* 0x0000809800007388 */ /* 0x000fe80000000c00 */
[----:B------:R-:W-:Y:S04]  /*1a9440*/  STS.128 [R0+0x100], R160 ;  /* 0x000100a000007388 */ /* 0x000fe80000000c00 */
[----:B------:R-:W-:Y:S01]  /*1a9450*/  STS.128 [R0+0x180], R168 ;  /* 0x000180a800007388 */ /* 0x000fe20000000c00 */
[----:B------:R-:W-:-:S06]  /*1a9460*/  NOP ;  /* 0x0000000000007918 */ /* 0x000fcc0000000000 */
[----:B------:R-:W1:Y:S04]  /*1a9470*/  LDS.128 R168, [R2] ;  /* 0x0000000002a87984 */ /* 0x000e680000000c00 */
[----:B------:R-:W1:Y:S04]  /*1a9480*/  LDS.128 R160, [R224] ;  /* 0x00000000e0a07984 */ /* 0x000e680000000c00 */
        /* <DEDUP_REMOVED lines=9> */
[----:B---3--:R-:W-:Y:S04]  /*1a9520*/  STS.128 [R0+0x100], R184 ;  /* 0x000100b800007388 */ /* 0x008fe80000000c00 */
[----:B------:R-:W-:Y:S01]  /*1a9530*/  STS.128 [R0+0x180], R188 ;  /* 0x000180bc00007388 */ /* 0x000fe20000000c00 */
[----:B------:R-:W-:-:S06]  /*1a9540*/  NOP ;  /* 0x0000000000007918 */ /* 0x000fcc0000000000 */
[----:B------:R-:W2:Y:S04]  /*1a9550*/  LDS.128 R176, [R2] ;  /* 0x0000000002b07984 */ /* 0x000ea80000000c00 */
[----:B------:R-:W-:Y:S04]  /*1a9560*/  LDS.128 R180, [R224] ;  /* 0x00000000e0b47984 */ /* 0x000fe80000000c00 */
[----:B------:R-:W-:Y:S04]  /*1a9570*/  LDS.128 R184, [R3] ;  /* 0x0000000003b87984 */ /* 0x000fe80000000c00 */
[----:B------:R-:W-:Y:S01]  /*1a9580*/  LDS.128 R188, [R252] ;  /* 0x00000000fcbc7984 */ /* 0x000fe20000000c00 */
[----:B------:R-:W-:-:S06]  /*1a9590*/  NOP ;  /* 0x0000000000007918 */ /* 0x000fcc0000000000 */
[----:B------:R-:W-:Y:S04]  /*1a95a0*/  STS.128 [R0], R192 ;  /* 0x000000c000007388 */ /* 0x000fe80000000c00 */
[----:B------:R-:W-:Y:S04]  /*1a95b0*/  STS.128 [R0+0x80], R196 ;  /* 0x000080c400007388 */ /* 0x000fe80000000c00 */
[----:B------:R-:W-:Y:S04]  /*1a95c0*/  STS.128 [R0+0x100], R200 ;  /* 0x000100c800007388 */ /* 0x000fe80000000c00 */
[----:B------:R-:W-:Y:S01]  /*1a95d0*/  STS.128 [R0+0x180], R204 ;  /* 0x000180cc00007388 */ /* 0x000fe20000000c00 */
[----:B------:R-:W-:-:S06]  /*1a95e0*/  NOP ;  /* 0x0000000000007918 */ /* 0x000fcc0000000000 */
[----:B------:R-:W3:Y:S04]  /*1a95f0*/  LDS.128 R192, [R2] ;  /* 0x0000000002c07984 */ /* 0x000ee80000000c00 */
[----:B------:R-:W4:Y:S04]  /*1a9600*/  LDS.128 R196, [R224] ;  /* 0x00000000e0c47984 */ /* 0x000f280000000c00 */
[----:B------:R-:W1:Y:S04]  /*1a9610*/  LDS.128 R200, [R3] ;  /* 0x0000000003c87984 */ /* 0x000e680000000c00 */
[----:B------:R-:W1:Y:S01]  /*1a9620*/  LDS.128 R204, [R252] ;  /* 0x00000000fccc7984 */ /* 0x000e620000000c00 */
[----:B------:R-:W-:-:S06]  /*1a9630*/  NOP ;  /* 0x0000000000007918 */ /* 0x000fcc0000000000 */
[----:B------:R2:W-:Y:S04]  /*1a9640*/  STS.128 [R0], R208 ;  /* 0x000000d000007388 */ /* 0x0005e80000000c00 */
[----:B------:R4:W-:Y:S04]  /*1a9650*/  STS.128 [R0+0x80], R212 ;  /* 0x000080d400007388 */ /* 0x0009e80000000c00 */
[----:B--2---:R-:W2:Y:S04]  /*1a9660*/  LDL.LU R208, [R1+0x16b0] ;  /* 0x0016b00001d07983 */ /* 0x004ea80000300800 */
[----:B------:R-:W2:Y:S04]  /*1a9670*/  LDL.LU R209, [R1+0x16b4] ;  /* 0x0016b40001d17983 */ /* 0x000ea80000300800 */
[----:B------:R-:W2:Y:S04]  /*1a9680*/  LDL.LU R210, [R1+0x16a0] ;  /* 0x0016a00001d27983 */ /* 0x000ea80000300800 */
[----:B------:R-:W2:Y:S04]  /*1a9690*/  LDL.LU R211, [R1+0x16a4] ;  /* 0x0016a40001d37983 */ /* 0x000ea80000300800 */
[----:B----4-:R-:W4:Y:S04]  /*1a96a0*/  LDL.LU R212, [R1+0x16b8] ;  /* 0x0016b80001d47983 */ /* 0x010f280000300800 */
[----:B------:R-:W4:Y:S04]  /*1a96b0*/  LDL.LU R213, [R1+0x16bc] ;  /* 0x0016bc0001d57983 */ /* 0x000f280000300800 */
[----:B------:R-:W4:Y:S04]  /*1a96c0*/  LDL.LU R214, [R1+0x16a8] ;  /* 0x0016a80001d67983 */ /* 0x000f280000300800 */
[----:B------:R-:W4:Y:S04]  /*1a96d0*/  LDL.LU R215, [R1+0x16ac] ;  /* 0x0016ac0001d77983 */ /* 0x000f280000300800 */
[----:B------:R1:W-:Y:S04]  /*1a96e0*/  STS.128 [R0+0x100], R216 ;  /* 0x000100d800007388 */ /* 0x0003e80000000c00 */
[----:B------:R-:W3:Y:S04]  /*1a96f0*/  LDL.LU R114, [R1+0x19ac] ;  /* 0x0019ac0001727983 */ /* 0x000ee80000300800 */
[----:B-1----:R-:W3:Y:S04]  /*1a9700*/  LDL.LU R216, [R1+0x50] ;  /* 0x0000500001d87983 */ /* 0x002ee80000300800 */
[----:B------:R-:W3:Y:S04]  /*1a9710*/  LDL.LU R217, [R1+0x54] ;  /* 0x0000540001d97983 */ /* 0x000ee80000300800 */
[----:B------:R-:W3:Y:S04]  /*1a9720*/  LDL.LU R218, [R1+0x40] ;  /* 0x0000400001da7983 */ /* 0x000ee80000300800 */
[----:B------:R-:W3:Y:S04]  /*1a9730*/  LDL.LU R219, [R1+0x44] ;  /* 0x0000440001db7983 */ /* 0x000ee80000300800 */
[----:B------:R-:W-:Y:S01]  /*1a9740*/  STS.128 [R0+0x180], R220 ;  /* 0x000180dc00007388 */ /* 0x000fe20000000c00 */
[----:B------:R-:W-:-:S06]  /*1a9750*/  NOP ;  /* 0x0000000000007918 */ /* 0x000fcc0000000000 */
[----:B------:R-:W1:Y:S04]  /*1a9760*/  LDS.128 R220, [R2] ;  /* 0x0000000002dc7984 */ /* 0x000e680000000c00 */
[----:B------:R-:W-:Y:S04]  /*1a9770*/  LDS.128 R224, [R224] ;  /* 0x00000000e0e07984 */ /* 0x000fe80000000c00 */
[----:B------:R-:W-:Y:S04]  /*1a9780*/  LDS.128 R228, [R3] ;  /* 0x0000000003e47984 */ /* 0x000fe80000000c00 */
[----:B------:R-:W-:Y:S01]  /*1a9790*/  LDS.128 R232, [R252] ;  /* 0x00000000fce87984 */ /* 0x000fe20000000c00 */
[----:B------:R-:W-:-:S06]  /*1a97a0*/  NOP ;  /* 0x0000000000007918 */ /* 0x000fcc0000000000 */
[----:B--2---:R-:W-:Y:S04]  /*1a97b0*/  STS.128 [R0], R208 ;  /* 0x000000d000007388 */ /* 0x004fe80000000c00 */
[----:B---3--:R2:W-:Y:S04]  /*1a97c0*/  STS.128 [R0+0x100], R216 ;  /* 0x000100d800007388 */ /* 0x0085e80000000c00 */
[----:B--2---:R-:W2:Y:S04]  /*1a97d0*/  LDL.LU R218, [R1+0x19b0] ;  /* 0x0019b00001da7983 */ /* 0x004ea80000300800 */
[----:B------:R-:W3:Y:S04]  /*1a97e0*/  LDL.LU R219, [R1+0x19b4] ;  /* 0x0019b40001db7983 */ /* 0x000ee80000300800 */
[----:B------:R-:W3:Y:S04]  /*1a97f0*/  LDL.LU R208, [R1+0x58] ;  /* 0x0000580001d07983 */ /* 0x000ee80000300800 */
[----:B------:R-:W3:Y:S04]  /*1a9800*/  LDL.LU R209, [R1+0x5c] ;  /* 0x00005c0001d17983 */ /* 0x000ee80000300800 */
[----:B------:R-:W3:Y:S04]  /*1a9810*/  LDL.LU R127, [R1+0x24] ;  /* 0x00002400017f7983 */ /* 0x000ee80000300800 */
[----:B------:R-:W3:Y:S04]  /*1a9820*/  LDL.LU R210, [R1+0x48] ;  /* 0x0000480001d27983 */ /* 0x000ee80000300800 */
[----:B------:R-:W3:Y:S04]  /*1a9830*/  LDL.LU R211, [R1+0x4c] ;  /* 0x00004c0001d37983 */ /* 0x000ee80000300800 */
[----:B----4-:R3:W-:Y:S01]  /*1a9840*/  STS.128 [R0+0x80], R212 ;  /* 0x000080d400007388 */ /* 0x0107e20000000c00 */
[----:B------:R-:W-:-:S03]  /*1a9850*/  IMAD R216, R114, c[0x0][0x198], RZ ;  /* 0x0000660072d87a24 */ /* 0x000fc600078e02ff */
[----:B------:R-:W4:Y:S04]  /*1a9860*/  LDL.LU R122, [R1+0x4] ;  /* 0x00000400017a7983 */ /* 0x000f280000300800 */
[----:B------:R-:W4:Y:S04]  /*1a9870*/  LDL.LU R119, [R1+0x330] ;  /* 0x0003300001777983 */ /* 0x000f280000300800 */
[----:B------:R-:W4:Y:S04]  /*1a9880*/  LDL.LU R217, [R1+0x7c90] ;  /* 0x007c900001d97983 */ /* 0x000f280000300800 */
[----:B------:R-:W4:Y:S04]  /*1a9890*/  LDL.LU R115, [R1+0x7c94] ;  /* 0x007c940001737983 */ /* 0x000f280000300800 */
[----:B------:R-:W4:Y:S01]  /*1a98a0*/  LDL.LU R118, [R1+0x10] ;  /* 0x0000100001767983 */ /* 0x000f220000300800 */
[----:B--2---:R-:W-:-:S02]  /*1a98b0*/  IMAD R3, R218, c[0x0][0x194], RZ ;  /* 0x00006500da037a24 */ /* 0x004fc400078e02ff */
[----:B---3--:R-:W-:-:S03]  /*1a98c0*/  IMAD R215, R219, c[0x0][0x194], RZ ;  /* 0x00006500dbd77a24 */ /* 0x008fc600078e02ff */
[----:B------:R-:W-:Y:S02]  /*1a98d0*/  LEA R212, P0, R3, c[0x0][0x170], 0x2 ;  /* 0x00005c0003d47a11 */ /* 0x000fe400078010ff */
[----:B------:R-:W-:Y:S02]  /*1a98e0*/  ISETP.GE.AND P1, PT, R219, c[0x0][0x178], PT ;  /* 0x00005e00db007a0c */ /* 0x000fe40003f26270 */
[----:B------:R-:W-:Y:S02]  /*1a98f0*/  LEA.HI.X.SX32 R213, R3, c[0x0][0x174], 0x2, P0 ;  /* 0x00005d0003d57a11 */ /* 0x000fe400000f16ff */
[C---:B------:R-:W-:Y:S02]  /*1a9900*/  LEA R214, P0, R215.reuse, c[0x0][0x170], 0x2 ;  /* 0x00005c00d7d67a11 */ /* 0x040fe400078010ff */
[----:B------:R-:W-:Y:S02]  /*1a9910*/  ISETP.GE.AND P5, PT, R218, c[0x0][0x178], PT ;  /* 0x00005e00da007a0c */ /* 0x000fe40003fa6270 */
[----:B------:R-:W-:-:S02]  /*1a9920*/  LEA.HI.X.SX32 R215, R215, c[0x0][0x174], 0x2, P0 ;  /* 0x00005d00d7d77a11 */ /* 0x000fc400000f16ff */
[C---:B------:R-:W-:Y:S02]  /*1a9930*/  ISETP.LT.AND P1, PT, R114.reuse, c[0x0][0x17c], !P1 ;  /* 0x00005f0072007a0c */ /* 0x040fe40004f21270 */
[----:B------:R-:W-:Y:S02]  /*1a9940*/  ISETP.LT.AND P5, PT, R114, c[0x0][0x17c], !P5 ;  /* 0x00005f0072007a0c */ /* 0x000fe40006fa1270 */
[----:B------:R-:W2:Y:S01]  /*1a9950*/  LDL.LU R114, [R1+0x7c98] ;  /* 0x007c980001727983 */ /* 0x000ea20000300800 */
[----:B------:R-:W-:-:S03]  /*1a9960*/  IADD3 R3, R216, c[0x0][0x198], RZ ;  /* 0x00006600d8037a10 */ /* 0x000fc60007ffe0ff */
[----:B------:R-:W3:Y:S04]  /*1a9970*/  LDL.LU R123, [R1+0x334] ;  /* 0x00033400017b7983 */ /* 0x000ee80000300800 */
[----:B------:R-:W2:Y:S04]  /*1a9980*/  LDL.LU R126, [R1+0x14] ;  /* 0x00001400017e7983 */ /* 0x000ea80000300800 */
[----:B------:R1:W-:Y:S04]  /*1a9990*/  STS.128 [R0+0x180], R208 ;  /* 0x000180d000007388 */ /* 0x0003e80000000c00 */
[----:B-1----:R-:W2:Y:S01]  /*1a99a0*/  LDL.LU R0, [R1] ;  /* 0x0000000001007983 */ /* 0x002ea20000300800 */
[----:B------:R-:W-:-:S04]  /*1a99b0*/  IMAD.WIDE R208, R216, 0x4, R212 ;  /* 0x00000004d8d07825 */ /* 0x000fc800078e02d4 */
[----:B------:R-:W-:Y:S02]  /*1a99c0*/  IMAD.WIDE R210, R216, 0x4, R214 ;  /* 0x00000004d8d27825 */ /* 0x000fe400078e02d6 */
[----:B------:R-:W2:Y:S01]  /*1a99d0*/  LDL.LU R216, [R1+0x20] ;  /* 0x0000200001d87983 */ /* 0x000ea20000300800 */
[----:B------:R-:W-:Y:S01]  /*1a99e0*/  ISETP.LT.AND P0, PT, R219, c[0x0][0x178], !P6 ;  /* 0x00005e00db007a0c */ /* 0x000fe20007701270 */
[----:B------:R-:W-:-:S06]  /*1a99f0*/  NOP ;  /* 0x0000000000007918 */ /* 0x000fcc0000000000 */
[C---:B------:R-:W-:Y:S01]  /*1a9a00*/  ISETP.LT.AND P6, PT, R218.reuse, c[0x0][0x178], !P6 ;  /* 0x00005e00da007a0c */ /* 0x040fe200077c1270 */
[----:B--2---:R1:W-:Y:S01]  /*1a9a10*/  @P5 STG.E [R208.64], R216 ;  /* 0x000000d8d0005986 */ /* 0x0043e2000c101904 */
[----:B------:R-:W-:Y:S02]  /*1a9a20*/  ISETP.LT.AND P5, PT, R218, c[0x0][0x178], !P3 ;  /* 0x00005e00da007a0c */ /* 0x000fe40005fa1270 */
[----:B------:R-:W-:Y:S01]  /*1a9a30*/  ISETP.LT.AND P3, PT, R219, c[0x0][0x178], !P3 ;  /* 0x00005e00db007a0c */ /* 0x000fe20005f61270 */
[----:B------:R2:W-:Y:S01]  /*1a9a40*/  @P1 STG.E [R210.64], R0 ;  /* 0x00000000d2001986 */ /* 0x0005e2000c101904 */
[----:B-1----:R-:W-:-:S04]  /*1a9a50*/  IMAD.WIDE R208, R3, 0x4, R214 ;  /* 0x0000000403d07825 */ /* 0x002fc800078e02d6 */
[C---:B--2---:R-:W-:Y:S01]  /*1a9a60*/  IMAD.WIDE R210, R3.reuse, 0x4, R212 ;  /* 0x0000000403d27825 */ /* 0x044fe200078e02d4 */
[----:B------:R-:W-:-:S04]  /*1a9a70*/  IADD3 R0, R3, c[0x0][0x198], RZ ;  /* 0x0000660003007a10 */ /* 0x000fc80007ffe0ff */
[----:B------:R1:W-:Y:S01]  /*1a9a80*/  @P6 STG.E [R210.64], R127 ;  /* 0x0000007fd2006986 */ /* 0x0003e2000c101904 */
[----:B------:R-:W-:-:S03]  /*1a9a90*/  ISETP.LT.AND P6, PT, R218, c[0x0][0x178], !P4 ;  /* 0x00005e00da007a0c */ /* 0x000fc600067c1270 */
[----:B----4-:R2:W-:Y:S01]  /*1a9aa0*/  @P0 STG.E [R208.64], R122 ;  /* 0x0000007ad0000986 */ /* 0x0105e2000c101904 */
[C---:B------:R-:W-:Y:S02]  /*1a9ab0*/  IADD3 R3, R0.reuse, c[0x0][0x198], RZ ;  /* 0x0000660000037a10 */ /* 0x040fe40007ffe0ff */
[----:B------:R-:W-:Y:S01]  /*1a9ac0*/  ISETP.LT.AND P4, PT, R219, c[0x0][0x178], !P4 ;  /* 0x00005e00db007a0c */ /* 0x000fe20006781270 */
[C---:B-1----:R-:W-:Y:S01]  /*1a9ad0*/  IMAD.WIDE R210, R0.reuse, 0x4, R212 ;  /* 0x0000000400d27825 */ /* 0x042fe200078e02d4 */
[----:B------:R-:W4:Y:S03]  /*1a9ae0*/  LDL.LU R127, [R1+0x344] ;  /* 0x00034400017f7983 */ /* 0x000f260000300800 */
[----:B--2---:R-:W-:Y:S01]  /*1a9af0*/  IMAD.WIDE R208, R0, 0x4, R214 ;  /* 0x0000000400d07825 */ /* 0x004fe200078e02d6 */
[----:B------:R-:W-:Y:S04]  /*1a9b00*/  @P5 STG.E [R210.64], R119 ;  /* 0x00000077d2005986 */ /* 0x000fe8000c101904 */
[----:B------:R1:W-:Y:S01]  /*1a9b10*/  @P3 STG.E [R208.64], R118 ;  /* 0x00000076d0003986 */ /* 0x0003e2000c101904 */
[----:B------:R-:W-:-:S02]  /*1a9b20*/  ISETP.GE.AND P3, PT, R114, c[0x0][0x17c], PT ;  /* 0x00005f0072007a0c */ /* 0x000fc40003f66270 */
[----:B------:R-:W-:Y:S01]  /*1a9b30*/  ISETP.GE.AND P0, PT, R115, c[0x0][0x17c], PT ;  /* 0x00005f0073007a0c */ /* 0x000fe20003f06270 */
[----:B------:R-:W2:Y:S01]  /*1a9b40*/  LDL.LU R122, [R1+0x34] ;  /* 0x00003400017a7983 */ /* 0x000ea20000300800 */
[----:B------:R-:W-:-:S03]  /*1a9b50*/  IADD3 R0, R3, c[0x0][0x198], RZ ;  /* 0x0000660003007a10 */ /* 0x000fc60007ffe0ff */
[----:B------:R-:W2:Y:S01]  /*1a9b60*/  LDL.LU R114, [R1+0x7c9c] ;  /* 0x007c9c0001727983 */ /* 0x000ea20000300800 */
[----:B-1----:R-:W-:-:S03]  /*1a9b70*/  IMAD.WIDE R208, R3, 0x4, R212 ;  /* 0x0000000403d07825 */ /* 0x002fc600078e02d4 */
[----:B------:R-:W4:Y:S04]  /*1a9b80*/  LDL.LU R115, [R1+0x7ca0] ;  /* 0x007ca00001737983 */ /* 0x000f280000300800 */
[----:B---3--:R1:W-:Y:S04]  /*1a9b90*/  @P6 STG.E [R208.64], R123 ;  /* 0x0000007bd0006986 */ /* 0x0083e8000c101904 */
[----:B------:R-:W3:Y:S04]  /*1a9ba0*/  LDL.LU R119, [R1+0x350] ;  /* 0x0003500001777983 */ /* 0x000ee80000300800 */
[----:B------:R-:W3:Y:S01]  /*1a9bb0*/  LDL.LU R118, [R1+0x2a0] ;  /* 0x0002a00001767983 */ /* 0x000ee20000300800 */
[----:B-1----:R-:W-:-:S03]  /*1a9bc0*/  IMAD.WIDE R208, R3, 0x4, R214 ;  /* 0x0000000403d07825 */ /* 0x002fc600078e02d6 */
[----:B------:R-:W3:Y:S04]  /*1a9bd0*/  LDL.LU R3, [R1+0x30] ;  /* 0x0000300001037983 */ /* 0x000ee80000300800 */
[----:B------:R1:W-:Y:S04]  /*1a9be0*/  @P4 STG.E [R208.64], R126 ;  /* 0x0000007ed0004986 */ /* 0x0003e8000c101904 */
[----:B-1----:R-:W3:Y:S01]  /*1a9bf0*/  LDL.LU R209, [R1+0x340] ;  /* 0x0003400001d17983 */ /* 0x002ee20000300800 */
[----:B------:R-:W-:Y:S02]  /*1a9c00*/  ISETP.GE.AND P1, PT, R217, c[0x0][0x17c], PT ;  /* 0x00005f00d9007a0c */ /* 0x000fe40003f26270 */
[C---:B------:R-:W-:Y:S01]  /*1a9c10*/  ISETP.LT.AND P6, PT, R219.reuse, c[0x0][0x178], !P0 ;  /* 0x00005e00db007a0c */ /* 0x040fe200047c1270 */
[----:B------:R-:W-:Y:S01]  /*1a9c20*/  IMAD.WIDE R210, R0, 0x4, R212 ;  /* 0x0000000400d27825 */ /* 0x000fe200078e02d4 */
[----:B------:R-:W-:Y:S01]  /*1a9c30*/  ISETP.LT.AND P5, PT, R218, c[0x0][0x178], !P1 ;  /* 0x00005e00da007a0c */ /* 0x000fe20004fa1270 */
[----:B------:R-:W4:Y:S01]  /*1a9c40*/  LDL.LU R123, [R1+0x354] ;  /* 0x00035400017b7983 */ /* 0x000f220000300800 */
[----:B------:R-:W-:-:S02]  /*1a9c50*/  ISETP.LT.AND P1, PT, R219, c[0x0][0x178], !P1 ;  /* 0x00005e00db007a0c */ /* 0x000fc40004f21270 */
[----:B------:R-:W-:Y:S01]  /*1a9c60*/  ISETP.LT.AND P0, PT, R218, c[0x0][0x178], !P0 ;  /* 0x00005e00da007a0c */ /* 0x000fe20004701270 */
[C---:B------:R-:W-:Y:S01]  /*1a9c70*/  IMAD.WIDE R216, R0.reuse, 0x4, R214 ;  /* 0x0000000400d87825 */ /* 0x040fe200078e02d6 */
[----:B------:R-:W-:Y:S01]  /*1a9c80*/  IADD3 R0, R0, c[0x0][0x198], RZ ;  /* 0x0000660000007a10 */ /* 0x000fe20007ffe0ff */
[----:B------:R-:W4:Y:S01]  /*1a9c90*/  LDL.LU R126, [R1+0x2a4] ;  /* 0x0002a400017e7983 */ /* 0x000f220000300800 */
[----:B--2---:R-:W-:-:S03]  /*1a9ca0*/  ISETP.GE.AND P4, PT, R114, c[0x0][0x17c], PT ;  /* 0x00005f0072007a0c */ /* 0x004fc60003f86270 */
[----:B------:R-:W2:Y:S04]  /*1a9cb0*/  LDL.LU R114, [R1+0x7ca4] ;  /* 0x007ca40001727983 */ /* 0x000ea80000300800 */
[----:B---3--:R1:W-:Y:S04]  /*1a9cc0*/  @P5 STG.E [R210.64], R209 ;  /* 0x000000d1d2005986 */ /* 0x0083e8000c101904 */
[----:B------:R3:W-:Y:S01]  /*1a9cd0*/  @P1 STG.E [R216.64], R3 ;  /* 0x00000003d8001986 */ /* 0x0007e2000c101904 */
[----:B----4-:R-:W-:-:S03]  /*1a9ce0*/  ISETP.GE.AND P1, PT, R115, c[0x0][0x17c], PT ;  /* 0x00005f0073007a0c */ /* 0x010fc60003f26270 */
[----:B------:R-:W4:Y:S01]  /*1a9cf0*/  LDL.LU R115, [R1+0x7ca8] ;  /* 0x007ca80001737983 */ /* 0x000f220000300800 */
[----:B-1----:R-:W-:-:S04]  /*1a9d00*/  IMAD.WIDE R208, R0, 0x4, R212 ;  /* 0x0000000400d07825 */ /* 0x002fc800078e02d4 */
[----:B------:R-:W-:Y:S01]  /*1a9d10*/  IMAD.WIDE R210, R0, 0x4, R214 ;  /* 0x0000000400d27825 */ /* 0x000fe200078e02d6 */
[----:B------:R-:W-:Y:S04]  /*1a9d20*/  @P0 STG.E [R208.64], R127 ;  /* 0x0000007fd0000986 */ /* 0x000fe8000c101904 */
[----:B---3--:R-:W3:Y:S04]  /*1a9d30*/  LDL.LU R217, [R1+0x28] ;  /* 0x0000280001d97983 */ /* 0x008ee80000300800 */
[----:B------:R1:W-:Y:S04]  /*1a9d40*/  @P6 STG.E [R210.64], R122 ;  /* 0x0000007ad2006986 */ /* 0x0003e8000c101904 */
[----:B-1----:R-:W3:Y:S01]  /*1a9d50*/  LDL.LU R122, [R1+0x7cac] ;  /* 0x007cac00017a7983 */ /* 0x002ee20000300800 */
[----:B------:R-:W-:-:S02]  /*1a9d60*/  ISETP.LT.AND P5, PT, R218, c[0x0][0x178], !P3 ;  /* 0x00005e00da007a0c */ /* 0x000fc40005fa1270 */
[C---:B------:R-:W-:Y:S02]  /*1a9d70*/  ISETP.LT.AND P3, PT, R219.reuse, c[0x0][0x178], !P3 ;  /* 0x00005e00db007a0c */ /* 0x040fe40005f61270 */
[----:B------:R-:W-:Y:S02]  /*1a9d80*/  IADD3 R3, R0, c[0x0][0x198], RZ ;  /* 0x0000660000037a10 */ /* 0x000fe40007ffe0ff */
[----:B------:R-:W-:Y:S02]  /*1a9d90*/  ISETP.LT.AND P6, PT, R218, c[0x0][0x178], !P4 ;  /* 0x00005e00da007a0c */ /* 0x000fe400067c1270 */
[----:B------:R-:W-:Y:S01]  /*1a9da0*/  ISETP.LT.AND P4, PT, R219, c[0x0][0x178], !P4 ;  /* 0x00005e00db007a0c */ /* 0x000fe20006781270 */
[C---:B------:R-:W-:Y:S01]  /*1a9db0*/  IMAD.WIDE R210, R3.reuse, 0x4, R212 ;  /* 0x0000000403d27825 */ /* 0x040fe200078e02d4 */
[----:B------:R-:W-:-:S03]  /*1a9dc0*/  IADD3 R0, R3, c[0x0][0x198], RZ ;  /* 0x0000660003007a10 */ /* 0x000fc60007ffe0ff */
[----:B------:R-:W-:Y:S01]  /*1a9dd0*/  IMAD.WIDE R208, R3, 0x4, R214 ;  /* 0x0000000403d07825 */ /* 0x000fe200078e02d6 */
[----:B------:R1:W-:Y:S01]  /*1a9de0*/  @P5 STG.E [R210.64], R119 ;  /* 0x00000077d2005986 */ /* 0x0003e2000c101904 */
[----:B------:R-:W-:-:S03]  /*1a9df0*/  ISETP.LT.AND P5, PT, R218, c[0x0][0x178], !P1 ;  /* 0x00005e00da007a0c */ /* 0x000fc60004fa1270 */
[----:B------:R1:W-:Y:S01]  /*1a9e00*/  @P3 STG.E [R208.64], R118 ;  /* 0x00000076d0003986 */ /* 0x0003e2000c101904 */
[C---:B------:R-:W-:Y:S01]  /*1a9e10*/  IADD3 R3, R0.reuse, c[0x0][0x198], RZ ;  /* 0x0000660000037a10 */ /* 0x040fe20007ffe0ff */
[----:B-1----:R-:W-:-:S04]  /*1a9e20*/  IMAD.WIDE R210, R0, 0x4, R212 ;  /* 0x0000000400d27825 */ /* 0x002fc800078e02d4 */
[----:B------:R-:W-:Y:S01]  /*1a9e30*/  IMAD.WIDE R208, R0, 0x4, R214 ;  /* 0x0000000400d07825 */ /* 0x000fe200078e02d6 */
[----:B------:R-:W-:Y:S04]  /*1a9e40*/  @P6 STG.E [R210.64], R123 ;  /* 0x0000007bd2006986 */ /* 0x000fe8000c101904 */
[----:B------:R1:W-:Y:S01]  /*1a9e50*/  @P4 STG.E [R208.64], R126 ;  /* 0x0000007ed0004986 */ /* 0x0003e2000c101904 */
[C---:B------:R-:W-:Y:S01]  /*1a9e60*/  IADD3 R0, R3.reuse, c[0x0][0x198], RZ ;  /* 0x0000660003007a10 */ /* 0x040fe20007ffe0ff */
[----:B-1----:R-:W-:Y:S01]  /*1a9e70*/  IMAD.WIDE R208, R3, 0x4, R212 ;  /* 0x0000000403d07825 */ /* 0x002fe200078e02d4 */
[----:B--2---:R-:W-:Y:S02]  /*1a9e80*/  ISETP.GE.AND P0, PT, R114, c[0x0][0x17c], PT ;  /* 0x00005f0072007a0c */ /* 0x004fe40003f06270 */
[----:B------:R-:W2:Y:S04]  /*1a9e90*/  LDL.LU R114, [R1+0x2c] ;  /* 0x00002c0001727983 */ /* 0x000ea80000300800 */
[----:B------:R-:W2:Y:S01]  /*1a9ea0*/  LDL.LU R127, [R1+0xc] ;  /* 0x00000c00017f7983 */ /* 0x000ea20000300800 */
[----:B----4-:R-:W-:-:S03]  /*1a9eb0*/  ISETP.GE.AND P3, PT, R115, c[0x0][0x17c], PT ;  /* 0x00005f0073007a0c */ /* 0x010fc60003f66270 */
[----:B------:R-:W4:Y:S04]  /*1a9ec0*/  LDL.LU R115, [R1+0x7cb0] ;  /* 0x007cb00001737983 */ /* 0x000f280000300800 */
[----:B------:R-:W2:Y:S04]  /*1a9ed0*/  LDL.LU R119, [R1+0x338] ;  /* 0x0003380001777983 */ /* 0x000ea80000300800 */
[----:B------:R-:W2:Y:S04]  /*1a9ee0*/  LDL.LU R118, [R1+0x18] ;  /* 0x0000180001767983 */ /* 0x000ea80000300800 */
[----:B---3--:R1:W-:Y:S02]  /*1a9ef0*/  @P5 STG.E [R208.64], R217 ;  /* 0x000000d9d0005986 */ /* 0x0083e4000c101904 */
[----:B-1----:R-:W-:Y:S01]  /*1a9f00*/  IMAD.WIDE R208, R3, 0x4, R214 ;  /* 0x0000000403d07825 */ /* 0x002fe200078e02d6 */
[----:B------:R-:W-:-:S02]  /*1a9f10*/  ISETP.GE.AND P4, PT, R122, c[0x0][0x17c], PT ;  /* 0x00005f007a007a0c */ /* 0x000fc40003f86270 */
[----:B------:R-:W3:Y:S04]  /*1a9f20*/  LDL.LU R122, [R1+0x7cb4] ;  /* 0x007cb400017a7983 */ /* 0x000ee80000300800 */
[----:B------:R-:W2:Y:S04]  /*1a9f30*/  LDL.LU R123, [R1+0x33c] ;  /* 0x00033c00017b7983 */ /* 0x000ea80000300800 */
[----:B------:R-:W2:Y:S04]  /*1a9f40*/  LDL.LU R126, [R1+0x1c] ;  /* 0x00001c00017e7983 */ /* 0x000ea80000300800 */
[----:B------:R-:W2:Y:S01]  /*1a9f50*/  LDL.LU R3, [R1+0x8] ;  /* 0x0000080001037983 */ /* 0x000ea20000300800 */
[----:B------:R-:W-:-:S02]  /*1a9f60*/  ISETP.LT.AND P1, PT, R219, c[0x0][0x178], !P1 ;  /* 0x00005e00db007a0c */ /* 0x000fc40004f21270 */
[----:B------:R-:W-:Y:S02]  /*1a9f70*/  ISETP.LT.AND P6, PT, R218, c[0x0][0x178], !P0 ;  /* 0x00005e00da007a0c */ /* 0x000fe400047c1270 */
[----:B------:R-:W-:Y:S01]  /*1a9f80*/  ISETP.LT.AND P0, PT, R219, c[0x0][0x178], !P0 ;  /* 0x00005e00db007a0c */ /* 0x000fe20004701270 */
[----:B------:R-:W-:-:S04]  /*1a9f90*/  IMAD.WIDE R210, R0, 0x4, R212 ;  /* 0x0000000400d27825 */ /* 0x000fc800078e02d4 */
[----:B------:R-:W-:Y:S01]  /*1a9fa0*/  IMAD.WIDE R216, R0, 0x4, R214 ;  /* 0x0000000400d87825 */ /* 0x000fe200078e02d6 */
[----:B------:R-:W-:Y:S02]  /*1a9fb0*/  ISETP.LT.AND P5, PT, R219, c[0x0][0x178], !P3 ;  /* 0x00005e00db007a0c */ /* 0x000fe40005fa1270 */
[----:B------:R-:W-:Y:S02]  /*1a9fc0*/  ISETP.LT.AND P3, PT, R218, c[0x0][0x178], !P3 ;  /* 0x00005e00da007a0c */ /* 0x000fe40005f61270 */
[----:B------:R-:W-:Y:S01]  /*1a9fd0*/  IADD3 R0, R0, c[0x0][0x198], RZ ;  /* 0x0000660000007a10 */ /* 0x000fe20007ffe0ff */
[----:B--2---:R-:W-:Y:S01]  /*1a9fe0*/  @P1 STG.E [R208.64], R3 ;  /* 0x00000003d0001986 */ /* 0x004fe2000c101904 */
[----:B----4-:R-:W-:-:S03]  /*1a9ff0*/  ISETP.GE.AND P1, PT, R115, c[0x0][0x17c], PT ;  /* 0x00005f0073007a0c */ /* 0x010fc60003f26270 */
[----:B------:R-:W-:Y:S04]  /*1aa000*/  @P6 STG.E [R210.64], R114 ;  /* 0x00000072d2006986 */ /* 0x000fe8000c101904 */
[----:B------:R1:W-:Y:S04]  /*1aa010*/  @P0 STG.E [R216.64], R127 ;  /* 0x0000007fd8000986 */ /* 0x0003e8000c101904 */
[----:B------:R-:W2:Y:S01]  /*1aa020*/  LDL.LU R115, [R1+0x7cb8] ;  /* 0x007cb80001737983 */ /* 0x000ea20000300800 */
[----:B---3--:R-:W-:-:S03]  /*1aa030*/  ISETP.GE.AND P0, PT, R122, c[0x0][0x17c], PT ;  /* 0x00005f007a007a0c */ /* 0x008fc60003f06270 */
[----:B-1----:R-:W3:Y:S04]  /*1aa040*/  LDL.LU R216, [R1+0x348] ;  /* 0x0003480001d87983 */ /* 0x002ee80000300800 */
[----:B------:R-:W4:Y:S04]  /*1aa050*/  LDL.LU R217, [R1+0x38] ;  /* 0x0000380001d97983 */ /* 0x000f280000300800 */
[----:B------:R-:W4:Y:S04]  /*1aa060*/  LDL.LU R114, [R1+0x34c] ;  /* 0x00034c0001727983 */ /* 0x000f280000300800 */
[----:B------:R-:W4:Y:S01]  /*1aa070*/  LDL.LU R122, [R1+0x7cbc] ;  /* 0x007cbc00017a7983 */ /* 0x000f220000300800 */
[----:B------:R-:W-:Y:S01]  /*1aa080*/  ISETP.LT.AND P6, PT, R218, c[0x0][0x178], !P4 ;  /* 0x00005e00da007a0c */ /* 0x000fe200067c1270 */
[C---:B------:R-:W-:Y:S01]  /*1aa090*/  IMAD.WIDE R208, R0.reuse, 0x4, R212 ;  /* 0x0000000400d07825 */ /* 0x040fe200078e02d4 */
[----:B------:R-:W-:Y:S01]  /*1aa0a0*/  ISETP.LT.AND P4, PT, R219, c[0x0][0x178], !P4 ;  /* 0x00005e00db007a0c */ /* 0x000fe20006781270 */
[----:B------:R-:W4:Y:S02]  /*1aa0b0*/  LDL.LU R127, [R1+0x3c] ;  /* 0x00003c00017f7983 */ /* 0x000f240000300800 */
[C---:B------:R-:W-:Y:S01]  /*1aa0c0*/  IMAD.WIDE R210, R0.reuse, 0x4, R214 ;  /* 0x0000000400d27825 */ /* 0x040fe200078e02d6 */
[----:B------:R-:W-:Y:S01]  /*1aa0d0*/  IADD3 R3, R0, c[0x0][0x198], RZ ;  /* 0x0000660000037a10 */ /* 0x000fe20007ffe0ff */
[----:B------:R1:W-:Y:S04]  /*1aa0e0*/  @P3 STG.E [R208.64], R119 ;  /* 0x00000077d0003986 */ /* 0x0003e8000c101904 */
[----:B------:R1:W-:Y:S01]  /*1aa0f0*/  @P5 STG.E [R210.64], R118 ;  /* 0x00000076d2005986 */ /* 0x0003e2000c101904 */
[----:B------:R-:W-:-:S02]  /*1aa100*/  ISETP.LT.AND P5, PT, R218, c[0x0][0x178], !P1 ;  /* 0x00005e00da007a0c */ /* 0x000fc40004fa1270 */
[----:B------:R-:W-:Y:S02]  /*1aa110*/  ISETP.LT.AND P1, PT, R219, c[0x0][0x178], !P1 ;  /* 0x00005e00db007a0c */ /* 0x000fe40004f21270 */
[C---:B------:R-:W-:Y:S01]  /*1aa120*/  IADD3 R0, R3.reuse, c[0x0][0x198], RZ ;  /* 0x0000660003007a10 */ /* 0x040fe20007ffe0ff */
[----:B-1----:R-:W-:-:S04]  /*1aa130*/  IMAD.WIDE R208, R3, 0x4, R214 ;  /* 0x0000000403d07825 */ /* 0x002fc800078e02d6 */
[----:B------:R-:W-:Y:S01]  /*1aa140*/  IMAD.WIDE R210, R3, 0x4, R212 ;  /* 0x0000000403d27825 */ /* 0x000fe200078e02d4 */
[----:B------:R-:W-:-:S04]  /*1aa150*/  IADD3 R3, R0, c[0x0][0x198], RZ ;  /* 0x0000660000037a10 */ /* 0x000fc80007ffe0ff */
[----:B------:R1:W-:Y:S01]  /*1aa160*/  @P6 STG.E [R210.64], R123 ;  /* 0x0000007bd2006986 */ /* 0x0003e2000c101904 */
[----:B------:R-:W-:-:S03]  /*1aa170*/  ISETP.LT.AND P6, PT, R218, c[0x0][0x178], !P0 ;  /* 0x00005e00da007a0c */ /* 0x000fc600047c1270 */
[----:B------:R1:W-:Y:S02]  /*1aa180*/  @P4 STG.E [R208.64], R126 ;  /* 0x0000007ed0004986 */ /* 0x0003e4000c101904 */
[----:B-1----:R-:W-:-:S04]  /*1aa190*/  IMAD.WIDE R210, R0, 0x4, R212 ;  /* 0x0000000400d27825 */ /* 0x002fc800078e02d4 */
[----:B------:R-:W-:Y:S01]  /*1aa1a0*/  IMAD.WIDE R208, R0, 0x4, R214 ;  /* 0x0000000400d07825 */ /* 0x000fe200078e02d6 */
[----:B--2---:R-:W-:Y:S02]  /*1aa1b0*/  ISETP.GE.AND P3, PT, R115, c[0x0][0x17c], PT ;  /* 0x00005f0073007a0c */ /* 0x004fe40003f66270 */
[----:B------:R-:W2:Y:S04]  /*1aa1c0*/  LDL.LU R115, [R1+0x7cc0] ;  /* 0x007cc00001737983 */ /* 0x000ea80000300800 */
[----:B------:R-:W2:Y:S04]  /*1aa1d0*/  LDL.LU R119, [R1+0x358] ;  /* 0x0003580001777983 */ /* 0x000ea80000300800 */
[----:B---3--:R-:W-:Y:S04]  /*1aa1e0*/  @P5 STG.E [R210.64], R216 ;  /* 0x000000d8d2005986 */ /* 0x008fe8000c101904 */
[----:B----4-:R1:W-:Y:S04]  /*1aa1f0*/  @P1 STG.E [R208.64], R217 ;  /* 0x000000d9d0001986 */ /* 0x0103e8000c101904 */
[----:B------:R-:W3:Y:S01]  /*1aa200*/  LDL.LU R118, [R1+0x2a8] ;  /* 0x0002a80001767983 */ /* 0x000ee20000300800 */
[----:B------:R-:W-:-:S03]  /*1aa210*/  ISETP.GE.AND P4, PT, R122, c[0x0][0x17c], PT ;  /* 0x00005f007a007a0c */ /* 0x000fc60003f86270 */
[----:B------:R-:W4:Y:S01]  /*1aa220*/  LDL.LU R122, [R1+0x7cc4] ;  /* 0x007cc400017a7983 */ /* 0x000f220000300800 */
[----:B-1----:R-:W-:-:S03]  /*1aa230*/  IMAD.WIDE R208, R3, 0x4, R212 ;  /* 0x0000000403d07825 */ /* 0x002fc600078e02d4 */
[----:B------:R-:W4:Y:S04]  /*1aa240*/  LDL.LU R123, [R1+0x35c] ;  /* 0x00035c00017b7983 */ /* 0x000f280000300800 */
[----:B------:R-:W4:Y:S04]  /*1aa250*/  LDL.LU R126, [R1+0x2ac] ;  /* 0x0002ac00017e7983 */ /* 0x000f280000300800 */
[----:B------:R1:W-:Y:S04]  /*1aa260*/  @P6 STG.E [R208.64], R114 ;  /* 0x00000072d0006986 */ /* 0x0003e8000c101904 */
[----:B-1----:R-:W4:Y:S01]  /*1aa270*/  LDL.LU R114, [R1+0x7cc8] ;  /* 0x007cc80001727983 */ /* 0x002f220000300800 */
[----:B------:R-:W-:-:S02]  /*1aa280*/  ISETP.LT.AND P0, PT, R219, c[0x0][0x178], !P0 ;  /* 0x00005e00db007a0c */ /* 0x000fc40004701270 */
[----:B------:R-:W-:Y:S02]  /*1aa290*/  ISETP.LT.AND P5, PT, R218, c[0x0][0x178], !P3 ;  /* 0x00005e00da007a0c */ /* 0x000fe40005fa1270 */
[----:B------:R-:W-:Y:S02]  /*1aa2a0*/  ISETP.LT.AND P3, PT, R219, c[0x0][0x178], !P3 ;  /* 0x00005e00db007a0c */ /* 0x000fe40005f61270 */
[C---:B------:R-:W-:Y:S01]  /*1aa2b0*/  IADD3 R0, R3.reuse, c[0x0][0x198], RZ ;  /* 0x0000660003007a10 */ /* 0x040fe20007ffe0ff */
[----:B------:R-:W-:-:S04]  /*1aa2c0*/  IMAD.WIDE R208, R3, 0x4, R214 ;  /* 0x0000000403d07825 */ /* 0x000fc800078e02d6 */
[----:B------:R-:W-:-:S04]  /*1aa2d0*/  IMAD.WIDE R210, R0, 0x4, R212 ;  /* 0x0000000400d27825 */ /* 0x000fc800078e02d4 */
[----:B------:R-:W-:Y:S01]  /*1aa2e0*/  IMAD.WIDE R216, R0, 0x4, R214 ;  /* 0x0000000400d87825 */ /* 0x000fe200078e02d6 */
[----:B------:R1:W-:Y:S01]  /*1aa2f0*/  @P0 STG.E [R208.64], R127 ;  /* 0x0000007fd0000986 */ /* 0x0003e2000c101904 */
[----:B--2---:R-:W-:-:S03]  /*1aa300*/  ISETP.GE.AND P1, PT, R115, c[0x0][0x17c], PT ;  /* 0x00005f0073007a0c */ /* 0x004fc60003f26270 */
[----:B------:R-:W2:Y:S04]  /*1aa310*/  LDL.LU R115, [R1+0x280] ;  /* 0x0002800001737983 */ /* 0x000ea80000300800 */
[----:B-1----:R-:W2:Y:S04]  /*1aa320*/  LDL.LU R127, [R1+0x364] ;  /* 0x00036400017f7983 */ /* 0x002ea80000300800 */
[----:B------:R-:W-:Y:S04]  /*1aa330*/  @P5 STG.E [R210.64], R119 ;  /* 0x00000077d2005986 */ /* 0x000fe8000c101904 */
[----:B---3--:R1:W-:Y:S01]  /*1aa340*/  @P3 STG.E [R216.64], R118 ;  /* 0x00000076d8003986 */ /* 0x0083e2000c101904 */
[----:B----4-:R-:W-:-:S03]  /*1aa350*/  ISETP.GE.AND P0, PT, R122, c[0x0][0x17c], PT ;  /* 0x00005f007a007a0c */ /* 0x010fc60003f06270 */
[----:B------:R-:W3:Y:S04]  /*1aa360*/  LDL.LU R122, [R1+0x284] ;  /* 0x00028400017a7983 */ /* 0x000ee80000300800 */
[----:B-1----:R-:W4:Y:S04]  /*1aa370*/  LDL.LU R216, [R1+0x360] ;  /* 0x0003600001d87983 */ /* 0x002f280000300800 */
[----:B------:R-:W2:Y:S01]  /*1aa380*/  LDL.LU R217, [R1+0x390] ;  /* 0x0003900001d97983 */ /* 0x000ea20000300800 */
[----:B------:R-:W-:-:S03]  /*1aa390*/  ISETP.GE.AND P3, PT, R114, c[0x0][0x17c], PT ;  /* 0x00005f0072007a0c */ /* 0x000fc60003f66270 */
[----:B------:R-:W3:Y:S01]  /*1aa3a0*/  LDL.LU R114, [R1+0x7cd0] ;  /* 0x007cd00001727983 */ /* 0x000ee20000300800 */
[----:B------:R-:W-:Y:S02]  /*1aa3b0*/  ISETP.LT.AND P6, PT, R219, c[0x0][0x178], !P4 ;  /* 0x00005e00db007a0c */ /* 0x000fe400067c1270 */
[----:B------:R-:W-:Y:S01]  /*1aa3c0*/  ISETP.LT.AND P4, PT, R218, c[0x0][0x178], !P4 ;  /* 0x00005e00da007a0c */ /* 0x000fe20006781270 */
[----:B------:R-:W3:Y:S01]  /*1aa3d0*/  LDL.LU R118, [R1+0x7cd4] ;  /* 0x007cd40001767983 */ /* 0x000ee20000300800 */
[----:B------:R-:W-:-:S03]  /*1aa3e0*/  IADD3 R0, R0, c[0x0][0x198], RZ ;  /* 0x0000660000007a10 */ /* 0x000fc60007ffe0ff */
[----:B------:R-:W3:Y:S02]  /*1aa3f0*/  LDL.LU R119, [R1+0x290] ;  /* 0x0002900001777983 */ /* 0x000ee40000300800 */
[C---:B------:R-:W-:Y:S01]  /*1aa400*/  IMAD.WIDE R208, R0.reuse, 0x4, R212 ;  /* 0x0000000400d07825 */ /* 0x040fe200078e02d4 */
[----:B------:R-:W-:-:S03]  /*1aa410*/  IADD3 R3, R0, c[0x0][0x198], RZ ;  /* 0x0000660000037a10 */ /* 0x000fc60007ffe0ff */
[----:B------:R-:W-:Y:S02]  /*1aa420*/  IMAD.WIDE R210, R0, 0x4, R214 ;  /* 0x0000000400d27825 */ /* 0x000fe400078e02d6 */
[----:B------:R1:W-:Y:S01]  /*1aa430*/  @P4 STG.E [R208.64], R123 ;  /* 0x0000007bd0004986 */ /* 0x0003e2000c101904 */
[----:B------:R-:W-:-:S03]  /*1aa440*/  IADD3 R0, R3, c[0x0][0x198], RZ ;  /* 0x0000660003007a10 */ /* 0x000fc60007ffe0ff */
[----:B------:R1:W-:Y:S01]  /*1aa450*/  @P6 STG.E [R210.64], R126 ;  /* 0x0000007ed2006986 */ /* 0x0003e2000c101904 */
[----:B------:R-:W-:-:S03]  /*1aa460*/  ISETP.LT.AND P5, PT, R218, c[0x0][0x178], !P1 ;  /* 0x00005e00da007a0c */ /* 0x000fc60004fa1270 */
[----:B-1----:R-:W3:Y:S01]  /*1aa470*/  LDL.LU R123, [R1+0x394] ;  /* 0x00039400017b7983 */ /* 0x002ee20000300800 */
[----:B------:R-:W-:-:S03]  /*1aa480*/  IMAD.WIDE R208, R3, 0x4, R214 ;  /* 0x0000000403d07825 */ /* 0x000fc600078e02d6 */
[----:B------:R-:W3:Y:S01]  /*1aa490*/  LDL.LU R126, [R1+0x294] ;  /* 0x00029400017e7983 */ /* 0x000ee20000300800 */
[----:B------:R-:W-:-:S03]  /*1aa4a0*/  IMAD.WIDE R210, R3, 0x4, R212 ;  /* 0x0000000403d27825 */ /* 0x000fc600078e02d4 */
[----:B------:R-:W3:Y:S01]  /*1aa4b0*/  LDL.LU R3, [R1+0x7ccc] ;  /* 0x007ccc0001037983 */ /* 0x000ee20000300800 */
[----:B------:R-:W-:-:S03]  /*1aa4c0*/  ISETP.LT.AND P1, PT, R219, c[0x0][0x178], !P1 ;  /* 0x00005e00db007a0c */ /* 0x000fc60004f21270 */
[----:B----4-:R1:W-:Y:S10]  /*1aa4d0*/  @P5 STG.E [R210.64], R216 ;  /* 0x000000d8d2005986 */ /* 0x0103f4000c101904 */
[----:B--2---:R2:W-:Y:S01]  /*1aa4e0*/  @P1 STG.E [R208.64], R115 ;  /* 0x00000073d0001986 */ /* 0x0045e2000c101904 */
[----:B---3--:R-:W-:-:S03]  /*1aa4f0*/  ISETP.GE.AND P1, PT, R114, c[0x0][0x17c], PT ;  /* 0x00005f0072007a0c */ /* 0x008fc60003f26270 */
[----:B------:R-:W3:Y:S01]  /*1aa500*/  LDL.LU R114, [R1+0x7cd8] ;  /* 0x007cd80001727983 */ /* 0x000ee20000300800 */
[----:B------:R-:W-:Y:S02]  /*1aa510*/  ISETP.LT.AND P6, PT, R218, c[0x0][0x178], !P0 ;  /* 0x00005e00da007a0c */ /* 0x000fe400047c1270 */
[C---:B------:R-:W-:Y:S01]  /*1aa520*/  ISETP.LT.AND P0, PT, R219.reuse, c[0x0][0x178], !P0 ;  /* 0x00005e00db007a0c */ /* 0x040fe20004701270 */
[----:B-1----:R-:W-:Y:S01]  /*1aa530*/  IMAD.WIDE R210, R0, 0x4, R212 ;  /* 0x0000000400d27825 */ /* 0x002fe200078e02d4 */
[----:B------:R-:W-:Y:S01]  /*1aa540*/  ISETP.LT.AND P5, PT, R218, c[0x0][0x178], !P3 ;  /* 0x00005e00da007a0c */ /* 0x000fe20005fa1270 */
[----:B--2---:R-:W2:Y:S02]  /*1aa550*/  LDL.LU R115, [R1+0x370] ;  /* 0x0003700001737983 */ /* 0x004ea40000300800 */
[----:B------:R-:W-:Y:S01]  /*1aa560*/  IMAD.WIDE R208, R0, 0x4, R214 ;  /* 0x0000000400d07825 */ /* 0x000fe200078e02d6 */
[----:B------:R-:W-:-:S05]  /*1aa570*/  ISETP.LT.AND P3, PT, R219, c[0x0][0x178], !P3 ;  /* 0x00005e00db007a0c */ /* 0x000fca0005f61270 */
[----:B------:R-:W-:Y:S04]  /*1aa580*/  @P6 STG.E [R210.64], R127 ;  /* 0x0000007fd2006986 */ /* 0x000fe8000c101904 */
[----:B------:R1:W-:Y:S01]  /*1aa590*/  @P0 STG.E [R208.64], R122 ;  /* 0x0000007ad0000986 */ /* 0x0003e2000c101904 */
[----:B------:R-:W-:Y:S02]  /*1aa5a0*/  ISETP.GE.AND P4, PT, R3, c[0x0][0x17c], PT ;  /* 0x00005f0003007a0c */ /* 0x000fe40003f86270 */
[----:B------:R-:W-:Y:S02]  /*1aa5b0*/  IADD3 R3, R0, c[0x0][0x198], RZ ;  /* 0x0000660000037a10 */ /* 0x000fe40007ffe0ff */
[----:B------:R-:W-:Y:S02]  /*1aa5c0*/  ISETP.LT.AND P6, PT, R218, c[0x0][0x178], !P4 ;  /* 0x00005e00da007a0c */ /* 0x000fe400067c1270 */
[----:B------:R-:W-:Y:S01]  /*1aa5d0*/  ISETP.LT.AND P4, PT, R219, c[0x0][0x178], !P4 ;  /* 0x00005e00db007a0c */ /* 0x000fe20006781270 */
[C---:B-1----:R-:W-:Y:S01]  /*1aa5e0*/  IMAD.WIDE R208, R3.reuse, 0x4, R212 ;  /* 0x0000000403d07825 */ /* 0x042fe200078e02d4 */
[----:B------:R-:W-:-:S04]  /*1aa5f0*/  IADD3 R0, R3, c[0x0][0x198], RZ ;  /* 0x0000660003007a10 */ /* 0x000fc80007ffe0ff */
[----:B------:R1:W-:Y:S01]  /*1aa600*/  @P5 STG.E [R208.64], R217 ;  /* 0x000000d9d0005986 */ /* 0x0003e2000c101904 */
[----:B------:R-:W-:Y:S01]  /*1aa610*/  IMAD.WIDE R210, R0, 0x4, R212 ;  /* 0x0000000400d27825 */ /* 0x000fe200078e02d4 */
[----:B------:R-:W-:Y:S02]  /*1aa620*/  ISETP.GE.AND P0, PT, R118, c[0x0][0x17c], PT ;  /* 0x00005f0076007a0c */ /* 0x000fe40003f06270 */
[----:B------:R-:W4:Y:S04]  /*1aa630*/  LDL.LU R118, [R1+0x7cdc] ;  /* 0x007cdc0001767983 */ /* 0x000f280000300800 */
[----:B------:R-:W2:Y:S01]  /*1aa640*/  LDL.LU R127, [R1+0x544] ;  /* 0x00054400017f7983 */ /* 0x000ea20000300800 */
[----:B-1----:R-:W-:-:S03]  /*1aa650*/  IMAD.WIDE R208, R3, 0x4, R214 ;  /* 0x0000000403d07825 */ /* 0x002fc600078e02d6 */
[----:B------:R-:W2:Y:S01]  /*1aa660*/  LDL.LU R122, [R1+0x374] ;  /* 0x00037400017a7983 */ /* 0x000ea20000300800 */
[----:B------:R-:W-:-:S03]  /*1aa670*/  IMAD.WIDE R216, R0, 0x4, R214 ;  /* 0x0000000400d87825 */ /* 0x000fc600078e02d6 */
[----:B------:R-:W-:Y:S04]  /*1aa680*/  @P3 STG.E [R208.64], R119 ;  /* 0x00000077d0003986 */ /* 0x000fe8000c101904 */
[----:B------:R-:W-:Y:S04]  /*1aa690*/  @P6 STG.E [R210.64], R123 ;  /* 0x0000007bd2006986 */ /* 0x000fe8000c101904 */
[----:B------:R1:W-:Y:S04]  /*1aa6a0*/  @P4 STG.E [R216.64], R126 ;  /* 0x0000007ed8004986 */ /* 0x0003e8000c101904 */
[----:B-1----:R-:W2:Y:S01]  /*1aa6b0*/  LDL.LU R216, [R1+0x540] ;  /* 0x0005400001d87983 */ /* 0x002ea20000300800 */
[----:B---3--:R-:W-:-:S03]  /*1aa6c0*/  ISETP.GE.AND P3, PT, R114, c[0x0][0x17c], PT ;  /* 0x00005f0072007a0c */ /* 0x008fc60003f66270 */
[----:B------:R-:W3:Y:S01]  /*1aa6d0*/  LDL.LU R114, [R1+0x7ce0] ;  /* 0x007ce00001727983 */ /* 0x000ee20000300800 */
[----:B------:R-:W-:Y:S02]  /*1aa6e0*/  ISETP.LT.AND P5, PT, R219, c[0x0][0x178], !P1 ;  /* 0x00005e00db007a0c */ /* 0x000fe40004fa1270 */
[----:B------:R-:W-:Y:S01]  /*1aa6f0*/  ISETP.LT.AND P1, PT, R218, c[0x0][0x178], !P1 ;  /* 0x00005e00da007a0c */ /* 0x000fe20004f21270 */
[----:B------:R-:W3:Y:S01]  /*1aa700*/  LDL.LU R217, [R1+0x550] ;  /* 0x0005500001d97983 */ /* 0x000ee20000300800 */
[----:B------:R-:W-:-:S03]  /*1aa710*/  IADD3 R0, R0, c[0x0][0x198], RZ ;  /* 0x0000660000007a10 */ /* 0x000fc60007ffe0ff */
[----:B------:R-:W3:Y:S02]  /*1aa720*/  LDL.LU R119, [R1+0x530] ;  /* 0x0005300001777983 */ /* 0x000ee40000300800 */
[----:B------:R-:W-:Y:S02]  /*1aa730*/  IMAD.WIDE R208, R0, 0x4, R212 ;  /* 0x0000000400d07825 */ /* 0x000fe400078e02d4 */
[----:B------:R-:W3:Y:S01]  /*1aa740*/  LDL.LU R123, [R1+0x554] ;  /* 0x00055400017b7983 */ /* 0x000ee20000300800 */
[----:B----4-:R-:W-:-:S03]  /*1aa750*/  ISETP.GE.AND P4, PT, R118, c[0x0][0x17c], PT ;  /* 0x00005f0076007a0c */ /* 0x010fc60003f86270 */
[----:B------:R-:W4:Y:S04]  /*1aa760*/  LDL.LU R118, [R1+0x7ce4] ;  /* 0x007ce40001767983 */ /* 0x000f280000300800 */
[----:B------:R-:W4:Y:S04]  /*1aa770*/  LDL.LU R126, [R1+0x534] ;  /* 0x00053400017e7983 */ /* 0x000f280000300800 */
[----:B--2---:R1:W-:Y:S01]  /*1aa780*/  @P1 STG.E [R208.64], R216 ;  /* 0x000000d8d0001986 */ /* 0x0043e2000c101904 */
[----:B---3--:R-:W-:-:S03]  /*1aa790*/  ISETP.GE.AND P1, PT, R114, c[0x0][0x17c], PT ;  /* 0x00005f0072007a0c */ /* 0x008fc60003f26270 */
[----:B------:R-:W2:Y:S01]  /*1aa7a0*/  LDL.LU R114, [R1+0x7ce8] ;  /* 0x007ce80001727983 */ /* 0x000ea20000300800 */
[----:B------:R-:W-:Y:S01]  /*1aa7b0*/  ISETP.LT.AND P6, PT, R218, c[0x0][0x178], !P0 ;  /* 0x00005e00da007a0c */ /* 0x000fe200047c1270 */
[C-C-:B------:R-:W-:Y:S01]  /*1aa7c0*/  IMAD.WIDE R210, R0.reuse, 0x4, R214.reuse ;  /* 0x0000000400d27825 */ /* 0x140fe200078e02d6 */
[C---:B------:R-:W-:Y:S02]  /*1aa7d0*/  ISETP.LT.AND P0, PT, R219.reuse, c[0x0][0x178], !P0 ;  /* 0x00005e00db007a0c */ /* 0x040fe40004701270 */
[----:B------:R-:W-:Y:S02]  /*1aa7e0*/  IADD3 R3, R0, c[0x0][0x198], RZ ;  /* 0x0000660000037a10 */ /* 0x000fe40007ffe0ff */
[----:B------:R3:W-:Y:S01]  /*1aa7f0*/  @P5 STG.E [R210.64], R115 ;  /* 0x00000073d2005986 */ /* 0x0007e2000c101904 */
[----:B------:R-:W-:Y:S02]  /*1aa800*/  ISETP.LT.AND P5, PT, R218, c[0x0][0x178], !P3 ;  /* 0x00005e00da007a0c */ /* 0x000fe40005fa1270 */
[----:B------:R-:W-:Y:S01]  /*1aa810*/  ISETP.LT.AND P3, PT, R219, c[0x0][0x178], !P3 ;  /* 0x00005e00db007a0c */ /* 0x000fe20005f61270 */
[C---:B-1----:R-:W-:Y:S01]  /*1aa820*/  IMAD.WIDE R208, R3.reuse, 0x4, R214 ;  /* 0x0000000403d07825 */ /* 0x042fe200078e02d6 */
[----:B------:R-:W-:-:S03]  /*1aa830*/  IADD3 R0, R3, c[0x0][0x198], RZ ;  /* 0x0000660003007a10 */ /* 0x000fc60007ffe0ff */
[----:B---3--:R-:W-:Y:S01]  /*1aa840*/  IMAD.WIDE R210, R3, 0x4, R212 ;  /* 0x0000000403d27825 */ /* 0x008fe200078e02d4 */
[----:B------:R-:W-:Y:S01]  /*1aa850*/  IADD3 R3, R0, c[0x0][0x198], RZ ;  /* 0x0000660000037a10 */ /* 0x000fe20007ffe0ff */
[----:B------:R-:W3:Y:S04]  /*1aa860*/  LDL.LU R115, [R1+0x288] ;  /* 0x0002880001737983 */ /* 0x000ee80000300800 */
[----:B------:R1:W-:Y:S01]  /*1aa870*/  @P6 STG.E [R210.64], R127 ;  /* 0x0000007fd2006986 */ /* 0x0003e2000c101904 */
[----:B------:R-:W-:-:S03]  /*1aa880*/  ISETP.LT.AND P6, PT, R218, c[0x0][0x178], !P4 ;  /* 0x00005e00da007a0c */ /* 0x000fc600067c1270 */
[----:B------:R1:W-:Y:S02]  /*1aa890*/  @P0 STG.E [R208.64], R122 ;  /* 0x0000007ad0000986 */ /* 0x0003e4000c101904 */
[----:B-1----:R-:W-:-:S04]  /*1aa8a0*/  IMAD.WIDE R210, R0, 0x4, R212 ;  /* 0x0000000400d27825 */ /* 0x002fc800078e02d4 */
[----:B------:R-:W-:Y:S01]  /*1aa8b0*/  IMAD.WIDE R208, R0, 0x4, R214 ;  /* 0x0000000400d07825 */ /* 0x000fe200078e02d6 */
[----:B------:R-:W-:Y:S04]  /*1aa8c0*/  @P5 STG.E [R210.64], R217 ;  /* 0x000000d9d2005986 */ /* 0x000fe8000c101904 */
[----:B------:R1:W-:Y:S01]  /*1aa8d0*/  @P3 STG.E [R208.64], R119 ;  /* 0x00000077d0003986 */ /* 0x0003e2000c101904 */
[----:B----4-:R-:W-:-:S03]  /*1aa8e0*/  ISETP.GE.AND P0, PT, R118, c[0x0][0x17c], PT ;  /* 0x00005f0076007a0c */ /* 0x010fc60003f06270 */
[----:B------:R-:W4:Y:S01]  /*1aa8f0*/  LDL.LU R122, [R1+0x7cec] ;  /* 0x007cec00017a7983 */ /* 0x000f220000300800 */
[----:B------:R-:W-:-:S03]  /*1aa900*/  IADD3 R0, R3, c[0x0][0x198], RZ ;  /* 0x0000660003007a10 */ /* 0x000fc60007ffe0ff */
[----:B------:R-:W3:Y:S01]  /*1aa910*/  LDL.LU R118, [R1+0x36c] ;  /* 0x00036c0001767983 */ /* 0x000ee20000300800 */
[----:B-1----:R-:W-:-:S03]  /*1aa920*/  IMAD.WIDE R208, R3, 0x4, R212 ;  /* 0x0000000403d07825 */ /* 0x002fc600078e02d4 */
[----:B------:R-:W3:Y:S04]  /*1aa930*/  LDL.LU R127, [R1+0x28c] ;  /* 0x00028c00017f7983 */ /* 0x000ee80000300800 */
[----:B------:R1:W-:Y:S02]  /*1aa940*/  @P6 STG.E [R208.64], R123 ;  /* 0x0000007bd0006986 */ /* 0x0003e4000c101904 */
[----:B-1----:R-:W-:Y:S01]  /*1aa950*/  IMAD.WIDE R208, R3, 0x4, R214 ;  /* 0x0000000403d07825 */ /* 0x002fe200078e02d6 */
[----:B--2---:R-:W-:Y:S02]  /*1aa960*/  ISETP.GE.AND P3, PT, R114, c[0x0][0x17c], PT ;  /* 0x00005f0072007a0c */ /* 0x004fe40003f66270 */
[----:B------:R-:W2:Y:S04]  /*1aa970*/  LDL.LU R114, [R1+0x7cf0] ;  /* 0x007cf00001727983 */ /* 0x000ea80000300800 */
[----:B------:R-:W2:Y:S04]  /*1aa980*/  LDL.LU R119, [R1+0x298] ;  /* 0x0002980001777983 */ /* 0x000ea80000300800 */
[----:B------:R-:W2:Y:S01]  /*1aa990*/  LDL.LU R3, [R1+0x368] ;  /* 0x0003680001037983 */ /* 0x000ea20000300800 */
[----:B------:R-:W-:-:S02]  /*1aa9a0*/  ISETP.LT.AND P4, PT, R219, c[0x0][0x178], !P4 ;  /* 0x00005e00db007a0c */ /* 0x000fc40006781270 */
[----:B------:R-:W-:Y:S01]  /*1aa9b0*/  ISETP.LT.AND P5, PT, R218, c[0x0][0x178], !P1 ;  /* 0x00005e00da007a0c */ /* 0x000fe20004fa1270 */
[C---:B------:R-:W-:Y:S01]  /*1aa9c0*/  IMAD.WIDE R210, R0.reuse, 0x4, R212 ;  /* 0x0000000400d27825 */ /* 0x040fe200078e02d4 */
[----:B------:R-:W-:Y:S01]  /*1aa9d0*/  ISETP.LT.AND P1, PT, R219, c[0x0][0x178], !P1 ;  /* 0x00005e00db007a0c */ /* 0x000fe20004f21270 */
[----:B------:R-:W3:Y:S02]  /*1aa9e0*/  LDL.LU R123, [R1+0x39c] ;  /* 0x00039c00017b7983 */ /* 0x000ee40000300800 */
[----:B------:R-:W-:-:S06]  /*1aa9f0*/  IMAD.WIDE R216, R0, 0x4, R214 ;  /* 0x0000000400d87825 */ /* 0x000fcc00078e02d6 */
[----:B------:R1:W-:Y:S04]  /*1aaa00*/  @P4 STG.E [R208.64], R126 ;  /* 0x0000007ed0004986 */ /* 0x0003e8000c101904 */
[----:B-1----:R-:W3:Y:S01]  /*1aaa10*/  LDL.LU R126, [R1+0x7cf4] ;  /* 0x007cf400017e7983 */ /* 0x002ee20000300800 */
[----:B----4-:R-:W-:-:S03]  /*1aaa20*/  ISETP.GE.AND P4, PT, R122, c[0x0][0x17c], PT ;  /* 0x00005f007a007a0c */ /* 0x010fc60003f86270 */
[----:B------:R-:W4:Y:S04]  /*1aaa30*/  LDL.LU R122, [R1+0x29c] ;  /* 0x00029c00017a7983 */ /* 0x000f280000300800 */
[----:B--2---:R-:W-:Y:S04]  /*1aaa40*/  @P5 STG.E [R210.64], R3 ;  /* 0x00000003d2005986 */ /* 0x004fe8000c101904 */
[----:B---3--:R1:W-:Y:S04]  /*1aaa50*/  @P1 STG.E [R216.64], R115 ;  /* 0x00000073d8001986 */ /* 0x0083e8000c101904 */
[----:B-1----:R-:W2:Y:S04]  /*1aaa60*/  LDL.LU R216, [R1+0x398] ;  /* 0x0003980001d87983 */ /* 0x002ea80000300800 */
[----:B------:R-:W3:Y:S04]  /*1aaa70*/  LDL.LU R217, [R1+0x548] ;  /* 0x0005480001d97983 */ /* 0x000ee80000300800 */
[----:B------:R-:W3:Y:S01]  /*1aaa80*/  LDL.LU R115, [R1+0x7cf8] ;  /* 0x007cf80001737983 */ /* 0x000ee20000300800 */
[----:B------:R-:W-:-:S03]  /*1aaa90*/  ISETP.GE.AND P1, PT, R114, c[0x0][0x17c], PT ;  /* 0x00005f0072007a0c */ /* 0x000fc60003f26270 */
[----:B------:R-:W4:Y:S01]  /*1aaaa0*/  LDL.LU R114, [R1+0x7cfc] ;  /* 0x007cfc0001727983 */ /* 0x000f220000300800 */
[C---:B------:R-:W-:Y:S02]  /*1aaab0*/  ISETP.LT.AND P6, PT, R219.reuse, c[0x0][0x178], !P0 ;  /* 0x00005e00db007a0c */ /* 0x040fe400047c1270 */
[----:B------:R-:W-:Y:S02]  /*1aaac0*/  ISETP.LT.AND P0, PT, R218, c[0x0][0x178], !P0 ;  /* 0x00005e00da007a0c */ /* 0x000fe40004701270 */
[----:B------:R-:W-:Y:S02]  /*1aaad0*/  IADD3 R0, R0, c[0x0][0x198], RZ ;  /* 0x0000660000007a10 */ /* 0x000fe40007ffe0ff */
[----:B------:R-:W-:Y:S02]  /*1aaae0*/  ISETP.LT.AND P5, PT, R218, c[0x0][0x178], !P3 ;  /* 0x00005e00da007a0c */ /* 0x000fe40005fa1270 */
[----:B------:R-:W-:Y:S01]  /*1aaaf0*/  ISETP.LT.AND P3, PT, R219, c[0x0][0x178], !P3 ;  /* 0x00005e00db007a0c */ /* 0x000fe20005f61270 */
[C---:B------:R-:W-:Y:S01]  /*1aab00*/  IMAD.WIDE R208, R0.reuse, 0x4, R212 ;  /* 0x0000000400d07825 */ /* 0x040fe200078e02d4 */
[----:B------:R-:W-:-:S03]  /*1aab10*/  IADD3 R3, R0, c[0x0][0x198], RZ ;  /* 0x0000660000037a10 */ /* 0x000fc60007ffe0ff */
[--C-:B------:R-:W-:Y:S02]  /*1aab20*/  IMAD.WIDE R210, R0, 0x4, R214.reuse ;  /* 0x0000000400d27825 */ /* 0x100fe400078e02d6 */
[----:B------:R1:W-:Y:S04]  /*1aab30*/  @P0 STG.E [R208.64], R118 ;  /* 0x00000076d0000986 */ /* 0x0003e8000c101904 */
[----:B------:R1:W-:Y:S01]  /*1aab40*/  @P6 STG.E [R210.64], R127 ;  /* 0x0000007fd2006986 */ /* 0x0003e2000c101904 */
[----:B------:R-:W-:Y:S01]  /*1aab50*/  ISETP.GE.AND P0, PT, R126, c[0x0][0x17c], PT ;  /* 0x00005f007e007a0c */ /* 0x000fe20003f06270 */
[C---:B-1----:R-:W-:Y:S02]  /*1aab60*/  IMAD.WIDE R208, R3.reuse, 0x4, R214 ;  /* 0x0000000403d07825 */ /* 0x042fe400078e02d6 */
[----:B------:R-:W4:Y:S02]  /*1aab70*/  LDL.LU R118, [R1+0x378] ;  /* 0x0003780001767983 */ /* 0x000f240000300800 */
[----:B------:R-:W-:-:S02]  /*1aab80*/  IMAD.WIDE R210, R3, 0x4, R212 ;  /* 0x0000000403d27825 */ /* 0x000fc400078e02d4 */
[----:B------:R-:W4:Y:S04]  /*1aab90*/  LDL.LU R127, [R1+0x54c] ;  /* 0x00054c00017f7983 */ /* 0x000f280000300800 */
[----:B------:R-:W4:Y:S01]  /*1aaba0*/  LDL.LU R126, [R1+0x37c] ;  /* 0x00037c00017e7983 */ /* 0x000f220000300800 */
[----:B------:R-:W-:Y:S02]  /*1aabb0*/  ISETP.LT.AND P6, PT, R218, c[0x0][0x178], !P4 ;  /* 0x00005e00da007a0c */ /* 0x000fe400067c1270 */
[----:B------:R-:W-:Y:S02]  /*1aabc0*/  ISETP.LT.AND P4, PT, R219, c[0x0][0x178], !P4 ;  /* 0x00005e00db007a0c */ /* 0x000fe40006781270 */
[----:B------:R-:W-:Y:S01]  /*1aabd0*/  IADD3 R0, R3, c[0x0][0x198], RZ ;  /* 0x0000660003007a10 */ /* 0x000fe20007ffe0ff */
[----:B--2---:R1:W-:Y:S04]  /*1aabe0*/  @P5 STG.E [R210.64], R216 ;  /* 0x000000d8d2005986 */ /* 0x0043e8000c101904 */
[----:B------:R2:W-:Y:S01]  /*1aabf0*/  @P3 STG.E [R208.64], R119 ;  /* 0x00000077d0003986 */ /* 0x0005e2000c101904 */
[----:B---3--:R-:W-:-:S03]  /*1aac00*/  ISETP.GE.AND P3, PT, R115, c[0x0][0x17c], PT ;  /* 0x00005f0073007a0c */ /* 0x008fc60003f66270 */
[----:B------:R-:W3:Y:S01]  /*1aac10*/  LDL.LU R115, [R1+0x7d00] ;  /* 0x007d000001737983 */ /* 0x000ee20000300800 */
[----:B-1----:R-:W-:-:S04]  /*1aac20*/  IMAD.WIDE R210, R0, 0x4, R212 ;  /* 0x0000000400d27825 */ /* 0x002fc800078e02d4 */
[----:B--2---:R-:W-:Y:S01]  /*1aac30*/  IMAD.WIDE R208, R0, 0x4, R214 ;  /* 0x0000000400d07825 */ /* 0x004fe200078e02d6 */
[----:B------:R1:W-:Y:S04]  /*1aac40*/  @P6 STG.E [R210.64], R123 ;  /* 0x0000007bd2006986 */ /* 0x0003e8000c101904 */
[----:B----4-:R2:W-:Y:S01]  /*1aac50*/  @P4 STG.E [R208.64], R122 ;  /* 0x0000007ad0004986 */ /* 0x0105e2000c101904 */
[----:B------:R-:W-:-:S03]  /*1aac60*/  ISETP.GE.AND P4, PT, R114, c[0x0][0x17c], PT ;  /* 0x00005f0072007a0c */ /* 0x000fc60003f86270 */
[----:B------:R-:W4:Y:S01]  /*1aac70*/  LDL.LU R114, [R1+0x7d04] ;  /* 0x007d040001727983 */ /* 0x000f220000300800 */
[----:B------:R-:W-:Y:S02]  /*1aac80*/  ISETP.LT.AND P5, PT, R218, c[0x0][0x178], !P1 ;  /* 0x00005e00da007a0c */ /* 0x000fe40004fa1270 */
[----:B------:R-:W-:Y:S01]  /*1aac90*/  IADD3 R3, R0, c[0x0][0x198], RZ ;  /* 0x0000660000037a10 */ /* 0x000fe20007ffe0ff */
[----:B-1----:R-:W4:Y:S01]  /*1aaca0*/  LDL.LU R123, [R1+0x55c] ;  /* 0x00055c00017b7983 */ /* 0x002f220000300800 */
[----:B------:R-:W-:Y:S02]  /*1aacb0*/  ISETP.LT.AND P1, PT, R219, c[0x0][0x178], !P1 ;  /* 0x00005e00db007a0c */ /* 0x000fe40004f21270 */
[----:B------:R-:W-:Y:S01]  /*1aacc0*/  ISETP.LT.AND P6, PT, R218, c[0x0][0x178], !P0 ;  /* 0x00005e00da007a0c */ /* 0x000fe200047c1270 */
[----:B--2---:R-:W-:Y:S01]  /*1aacd0*/  IMAD.WIDE R208, R3, 0x4, R212 ;  /* 0x0000000403d07825 */ /* 0x004fe200078e02d4 */
[----:B------:R-:W-:Y:S01]  /*1aace0*/  ISETP.LT.AND P0, PT, R219, c[0x0][0x178], !P0 ;  /* 0x00005e00db007a0c */ /* 0x000fe20004701270 */
[----:B------:R-:W2:Y:S01]  /*1aacf0*/  LDL.LU R122, [R1+0x53c] ;  /* 0x00053c00017a7983 */ /* 0x000ea20000300800 */
[----:B------:R-:W-:-:S03]  /*1aad00*/  IADD3 R0, R3, c[0x0][0x198], RZ ;  /* 0x0000660003007a10 */ /* 0x000fc60007ffe0ff */
[----:B------:R1:W-:Y:S02]  /*1aad10*/  @P5 STG.E [R208.64], R217 ;  /* 0x000000d9d0005986 */ /* 0x0003e4000c101904 */
[----:B------:R-:W-:Y:S02]  /*1aad20*/  IMAD.WIDE R210, R0, 0x4, R212 ;  /* 0x0000000400d27825 */ /* 0x000fe400078e02d4 */
[----:B------:R-:W2:Y:S02]  /*1aad30*/  LDL.LU R119, [R1+0x560] ;  /* 0x0005600001777983 */ /* 0x000ea40000300800 */
[----:B-1----:R-:W-:-:S04]  /*1aad40*/  IMAD.WIDE R208, R3, 0x4, R214 ;  /* 0x0000000403d07825 */ /* 0x002fc800078e02d6 */
[C---:B------:R-:W-:Y:S01]  /*1aad50*/  IMAD.WIDE R216, R0.reuse, 0x4, R214 ;  /* 0x0000000400d87825 */ /* 0x040fe200078e02d6 */
[----:B------:R1:W-:Y:S01]  /*1aad60*/  @P1 STG.E [R208.64], R118 ;  /* 0x00000076d0001986 */ /* 0x0003e2000c101904 */
[----:B------:R-:W-:-:S03]  /*1aad70*/  IADD3 R0, R0, c[0x0][0x198], RZ ;  /* 0x0000660000007a10 */ /* 0x000fc60007ffe0ff */
[----:B------:R1:W-:Y:S04]  /*1aad80*/  @P6 STG.E [R210.64], R127 ;  /* 0x0000007fd2006986 */ /* 0x0003e8000c101904 */
[----:B------:R1:W-:Y:S04]  /*1aad90*/  @P0 STG.E [R216.64], R126 ;  /* 0x0000007ed8000986 */ /* 0x0003e8000c101904 */
[----:B-1----:R-:W2:Y:S01]  /*1aada0*/  LDL.LU R118, [R1+0x250] ;  /* 0x0002500001767983 */ /* 0x002ea20000300800 */
[C---:B------:R-:W-:Y:S01]  /*1aadb0*/  IMAD.WIDE R208, R0.reuse, 0x4, R212 ;  /* 0x0000000400d07825 */ /* 0x040fe200078e02d4 */
[----:B------:R-:W-:-:S03]  /*1aadc0*/  IADD3 R3, R0, c[0x0][0x198], RZ ;  /* 0x0000660000037a10 */ /* 0x000fc60007ffe0ff */
[----:B------:R-:W-:Y:S01]  /*1aadd0*/  IMAD.WIDE R210, R0, 0x4, R214 ;  /* 0x0000000400d27825 */ /* 0x000fe200078e02d6 */
[----:B------:R-:W2:Y:S04]  /*1aade0*/  LDL.LU R216, [R1+0x538] ;  /* 0x0005380001d87983 */ /* 0x000ea80000300800 */
[----:B------:R-:W2:Y:S01]  /*1aadf0*/  LDL.LU R217, [R1+0x7d08] ;  /* 0x007d080001d97983 */ /* 0x000ea20000300800 */
[----:B---3--:R-:W-:-:S03]  /*1aae00*/  ISETP.GE.AND P1, PT, R115, c[0x0][0x17c], PT ;  /* 0x00005f0073007a0c */ /* 0x008fc60003f26270 */
[----:B------:R-:W2:Y:S04]  /*1aae10*/  LDL.LU R115, [R1+0x7d0c] ;  /* 0x007d0c0001737983 */ /* 0x000ea80000300800 */
[----:B------:R-:W2:Y:S04]  /*1aae20*/  LDL.LU R127, [R1+0x564] ;  /* 0x00056400017f7983 */ /* 0x000ea80000300800 */
[----:B------:R-:W2:Y:S01]  /*1aae30*/  LDL.LU R0, [R1+0x558] ;  /* 0x0005580001007983 */ /* 0x000ea20000300800 */
[----:B----4-:R-:W-:-:S03]  /*1aae40*/  ISETP.GE.AND P0, PT, R114, c[0x0][0x17c], PT ;  /* 0x00005f0072007a0c */ /* 0x010fc60003f06270 */
[----:B------:R-:W4:Y:S04]  /*1aae50*/  LDL.LU R114, [R1+0x7d10] ;  /* 0x007d100001727983 */ /* 0x000f280000300800 */
[----:B------:R-:W2:Y:S01]  /*1aae60*/  LDL.LU R126, [R1+0x254] ;  /* 0x00025400017e7983 */ /* 0x000ea20000300800 */
[C---:B------:R-:W-:Y:S02]  /*1aae70*/  ISETP.LT.AND P5, PT, R219.reuse, c[0x0][0x178], !P3 ;  /* 0x00005e00db007a0c */ /* 0x040fe40005fa1270 */
[C---:B------:R-:W-:Y:S02]  /*1aae80*/  ISETP.LT.AND P3, PT, R218.reuse, c[0x0][0x178], !P3 ;  /* 0x00005e00da007a0c */ /* 0x040fe40005f61270 */
[----:B------:R-:W-:Y:S02]  /*1aae90*/  ISETP.LT.AND P6, PT, R218, c[0x0][0x178], !P4 ;  /* 0x00005e00da007a0c */ /* 0x000fe400067c1270 */
[----:B------:R-:W-:-:S09]  /*1aaea0*/  ISETP.LT.AND P4, PT, R219, c[0x0][0x178], !P4 ;  /* 0x00005e00db007a0c */ /* 0x000fd20006781270 */
[----:B--2---:R1:W-:Y:S04]  /*1aaeb0*/  @P3 STG.E [R208.64], R0 ;  /* 0x00000000d0003986 */ /* 0x0043e8000c101904 */
[----:B------:R2:W-:Y:S01]  /*1aaec0*/  @P5 STG.E [R210.64], R216 ;  /* 0x000000d8d2005986 */ /* 0x0005e2000c101904 */
[----:B------:R-:W-:Y:S02]  /*1aaed0*/  ISETP.LT.AND P5, PT, R218, c[0x0][0x178], !P1 ;  /* 0x00005e00da007a0c */ /* 0x000fe40004fa1270 */
[----:B------:R-:W-:Y:S02]  /*1aaee0*/  ISETP.LT.AND P1, PT, R219, c[0x0][0x178], !P1 ;  /* 0x00005e00db007a0c */ /* 0x000fe40004f21270 */
[C---:B-1----:R-:W-:Y:S01]  /*1aaef0*/  IADD3 R0, R3.reuse, c[0x0][0x198], RZ ;  /* 0x0000660003007a10 */ /* 0x042fe20007ffe0ff */
[----:B------:R-:W-:-:S04]  /*1aaf00*/  IMAD.WIDE R208, R3, 0x4, R214 ;  /* 0x0000000403d07825 */ /* 0x000fc800078e02d6 */
[----:B--2---:R-:W-:Y:S01]  /*1aaf10*/  IMAD.WIDE R210, R3, 0x4, R212 ;  /* 0x0000000403d27825 */ /* 0x004fe200078e02d4 */
[----:B------:R-:W-:-:S04]  /*1aaf20*/  IADD3 R3, R0, c[0x0][0x198], RZ ;  /* 0x0000660000037a10 */ /* 0x000fc80007ffe0ff */
[----:B------:R1:W-:Y:S01]  /*1aaf30*/  @P6 STG.E [R210.64], R123 ;  /* 0x0000007bd2006986 */ /* 0x0003e2000c101904 */
[----:B------:R-:W-:-:S03]  /*1aaf40*/  ISETP.LT.AND P6, PT, R218, c[0x0][0x178], !P0 ;  /* 0x00005e00da007a0c */ /* 0x000fc600047c1270 */
[----:B------:R2:W-:Y:S01]  /*1aaf50*/  @P4 STG.E [R208.64], R122 ;  /* 0x0000007ad0004986 */ /* 0x0005e2000c101904 */
[----:B------:R-:W-:Y:S01]  /*1aaf60*/  ISETP.LT.AND P0, PT, R219, c[0x0][0x178], !P0 ;  /* 0x00005e00db007a0c */ /* 0x000fe20004701270 */
[C---:B-1----:R-:W-:Y:S02]  /*1aaf70*/  IMAD.WIDE R210, R0.reuse, 0x4, R212 ;  /* 0x0000000400d27825 */ /* 0x042fe400078e02d4 */
[----:B------:R-:W3:Y:S02]  /*1aaf80*/  LDL.LU R123, [R1+0x584] ;  /* 0x00058400017b7983 */ /* 0x000ee40000300800 */
[----:B--2---:R-:W-:Y:S02]  /*1aaf90*/  IMAD.WIDE R208, R0, 0x4, R214 ;  /* 0x0000000400d07825 */ /* 0x004fe400078e02d6 */
[----:B------:R-:W-:Y:S04]  /*1aafa0*/  @P5 STG.E [R210.64], R119 ;  /* 0x00000077d2005986 */ /* 0x000fe8000c101904 */
[----:B------:R1:W-:Y:S01]  /*1aafb0*/  @P1 STG.E [R208.64], R118 ;  /* 0x00000076d0001986 */ /* 0x0003e2000c101904 */
[----:B----4-:R-:W-:-:S02]  /*1aafc0*/  ISETP.GE.AND P1, PT, R114, c[0x0][0x17c], PT ;  /* 0x00005f0072007a0c */ /* 0x010fc40003f26270 */
[----:B------:R-:W-:Y:S01]  /*1aafd0*/  ISETP.GE.AND P4, PT, R115, c[0x0][0x17c], PT ;  /* 0x00005f0073007a0c */ /* 0x000fe20003f86270 */
[----:B------:R-:W2:Y:S01]  /*1aafe0*/  LDL.LU R122, [R1+0x274] ;  /* 0x00027400017a7983 */ /* 0x000ea20000300800 */
[----:B------:R-:W-:-:S03]  /*1aaff0*/  IADD3 R0, R3, c[0x0][0x198], RZ ;  /* 0x0000660003007a10 */ /* 0x000fc60007ffe0ff */
[----:B------:R-:W4:Y:S01]  /*1ab000*/  LDL.LU R114, [R1+0x7d14] ;  /* 0x007d140001727983 */ /* 0x000f220000300800 */
[----:B-1----:R-:W-:-:S03]  /*1ab010*/  IMAD.WIDE R208, R3, 0x4, R212 ;  /* 0x0000000403d07825 */ /* 0x002fc600078e02d4 */
[----:B------:R-:W2:Y:S04]  /*1ab020*/  LDL.LU R115, [R1+0x7d18] ;  /* 0x007d180001737983 */ /* 0x000ea80000300800 */
[----:B------:R1:W-:Y:S04]  /*1ab030*/  @P6 STG.E [R208.64], R127 ;  /* 0x0000007fd0006986 */ /* 0x0003e8000c101904 */
[----:B------:R-:W2:Y:S04]  /*1ab040*/  LDL.LU R119, [R1+0x5a0] ;  /* 0x0005a00001777983 */ /* 0x000ea80000300800 */
[----:B------:R-:W2:Y:S01]  /*1ab050*/  LDL.LU R118, [R1+0x570] ;  /* 0x0005700001767983 */ /* 0x000ea20000300800 */
[----:B-1----:R-:W-:-:S03]  /*1ab060*/  IMAD.WIDE R208, R3, 0x4, R214 ;  /* 0x0000000403d07825 */ /* 0x002fc600078e02d6 */
[----:B------:R-:W2:Y:S04]  /*1ab070*/  LDL.LU R3, [R1+0x270] ;  /* 0x0002700001037983 */ /* 0x000ea80000300800 */
[----:B------:R1:W-:Y:S04]  /*1ab080*/  @P0 STG.E [R208.64], R126 ;  /* 0x0000007ed0000986 */ /* 0x0003e8000c101904 */
[----:B-1----:R-:W2:Y:S01]  /*1ab090*/  LDL.LU R209, [R1+0x580] ;  /* 0x0005800001d17983 */ /* 0x002ea20000300800 */
[----:B------:R-:W-:Y:S02]  /*1ab0a0*/  ISETP.GE.AND P3, PT, R217, c[0x0][0x17c], PT ;  /* 0x00005f00d9007a0c */ /* 0x000fe40003f66270 */
[C---:B------:R-:W-:Y:S01]  /*1ab0b0*/  ISETP.LT.AND P6, PT, R219.reuse, c[0x0][0x178], !P4 ;  /* 0x00005e00db007a0c */ /* 0x040fe200067c1270 */
[----:B------:R-:W-:Y:S01]  /*1ab0c0*/  IMAD.WIDE R210, R0, 0x4, R212 ;  /* 0x0000000400d27825 */ /* 0x000fe200078e02d4 */
[----:B------:R-:W-:Y:S01]  /*1ab0d0*/  ISETP.LT.AND P5, PT, R218, c[0x0][0x178], !P3 ;  /* 0x00005e00da007a0c */ /* 0x000fe20005fa1270 */
[----:B------:R-:W3:Y:S01]  /*1ab0e0*/  LDL.LU R127, [R1+0x5a4] ;  /* 0x0005a400017f7983 */ /* 0x000ee20000300800 */
[----:B------:R-:W-:-:S02]  /*1ab0f0*/  ISETP.LT.AND P3, PT, R219, c[0x0][0x178], !P3 ;  /* 0x00005e00db007a0c */ /* 0x000fc40005f61270 */
[----:B------:R-:W-:Y:S01]  /*1ab100*/  ISETP.LT.AND P4, PT, R218, c[0x0][0x178], !P4 ;  /* 0x00005e00da007a0c */ /* 0x000fe20006781270 */
[C---:B------:R-:W-:Y:S01]  /*1ab110*/  IMAD.WIDE R216, R0.reuse, 0x4, R214 ;  /* 0x0000000400d87825 */ /* 0x040fe200078e02d6 */
[----:B------:R-:W-:Y:S01]  /*1ab120*/  IADD3 R0, R0, c[0x0][0x198], RZ ;  /* 0x0000660000007a10 */ /* 0x000fe20007ffe0ff */
[----:B------:R-:W3:Y:S01]  /*1ab130*/  LDL.LU R126, [R1+0x574] ;  /* 0x00057400017e7983 */ /* 0x000ee20000300800 */
[----:B----4-:R-:W-:-:S03]  /*1ab140*/  ISETP.GE.AND P0, PT, R114, c[0x0][0x17c], PT ;  /* 0x00005f0072007a0c */ /* 0x010fc60003f06270 */
[----:B------:R-:W4:Y:S04]  /*1ab150*/  LDL.LU R114, [R1+0x7d1c] ;  /* 0x007d1c0001727983 */ /* 0x000f280000300800 */
[----:B--2---:R1:W-:Y:S04]  /*1ab160*/  @P5 STG.E [R210.64], R209 ;  /* 0x000000d1d2005986 */ /* 0x0043e8000c101904 */
[----:B------:R2:W-:Y:S01]  /*1ab170*/  @P3 STG.E [R216.64], R3 ;  /* 0x00000003d8003986 */ /* 0x0005e2000c101904 */
[----:B------:R-:W-:-:S03]  /*1ab180*/  ISETP.GE.AND P3, PT, R115, c[0x0][0x17c], PT ;  /* 0x00005f0073007a0c */ /* 0x000fc60003f66270 */
[----:B------:R-:W4:Y:S01]  /*1ab190*/  LDL.LU R115, [R1+0x7d20] ;  /* 0x007d200001737983 */ /* 0x000f220000300800 */
[----:B-1----:R-:W-:-:S04]  /*1ab1a0*/  IMAD.WIDE R208, R0, 0x4, R212 ;  /* 0x0000000400d07825 */ /* 0x002fc800078e02d4 */
[----:B------:R-:W-:Y:S01]  /*1ab1b0*/  IMAD.WIDE R210, R0, 0x4, R214 ;  /* 0x0000000400d27825 */ /* 0x000fe200078e02d6 */
[----:B---3--:R-:W-:Y:S04]  /*1ab1c0*/  @P4 STG.E [R208.64], R123 ;  /* 0x0000007bd0004986 */ /* 0x008fe8000c101904 */
[----:B--2---:R-:W2:Y:S04]  /*1ab1d0*/  LDL.LU R217, [R1+0x5b0] ;  /* 0x0005b00001d97983 */ /* 0x004ea80000300800 */
        /* <DEDUP_REMOVED lines=20> */
[----:B----4-:R-:W-:Y:S02]  /*1ab320*/  ISETP.GE.AND P4, PT, R114, c[0x0][0x17c], PT ;  /* 0x00005f0072007a0c */ /* 0x010fe40003f86270 */
[----:B------:R-:W4:Y:S04]  /*1ab330*/  LDL.LU R114, [R1+0x5b4] ;  /* 0x0005b40001727983 */ /* 0x000f280000300800 */
[----:B------:R-:W4:Y:S01]  /*1ab340*/  LDL.LU R123, [R1+0x594] ;  /* 0x00059400017b7983 */ /* 0x000f220000300800 */
[----:B------:R-:W-:-:S03]  /*1ab350*/  ISETP.GE.AND P1, PT, R115, c[0x0][0x17c], PT ;  /* 0x00005f0073007a0c */ /* 0x000fc60003f26270 */
[----:B------:R-:W4:Y:S04]  /*1ab360*/  LDL.LU R115, [R1+0x7d28] ;  /* 0x007d280001737983 */ /* 0x000f280000300800 */
[----:B------:R-:W4:Y:S04]  /*1ab370*/  LDL.LU R119, [R1+0x568] ;  /* 0x0005680001777983 */ /* 0x000f280000300800 */
[----:B------:R-:W4:Y:S04]  /*1ab380*/  LDL.LU R118, [R1+0x258] ;  /* 0x0002580001767983 */ /* 0x000f280000300800 */
[----:B--2---:R1:W-:Y:S02]  /*1ab390*/  @P5 STG.E [R208.64], R217 ;  /* 0x000000d9d0005986 */ /* 0x0043e4000c101904 */
[----:B-1----:R-:W-:Y:S01]  /*1ab3a0*/  IMAD.WIDE R208, R3, 0x4, R214 ;  /* 0x0000000403d07825 */ /* 0x002fe200078e02d6 */
[----:B---3--:R-:W-:-:S02]  /*1ab3b0*/  ISETP.GE.AND P0, PT, R122, c[0x0][0x17c], PT ;  /* 0x00005f007a007a0c */ /* 0x008fc40003f06270 */
[----:B------:R-:W2:Y:S04]  /*1ab3c0*/  LDL.LU R122, [R1+0x7d2c] ;  /* 0x007d2c00017a7983 */ /* 0x000ea80000300800 */
[----:B------:R-:W3:Y:S04]  /*1ab3d0*/  LDL.LU R127, [R1+0x56c] ;  /* 0x00056c00017f7983 */ /* 0x000ee80000300800 */
        /* <DEDUP_REMOVED lines=14> */
[----:B------:R-:W2:Y:S04]  /*1ab4c0*/  LDL.LU R115, [R1+0x7d30] ;  /* 0x007d300001737983 */ /* 0x000ea80000300800 */
[----:B-1----:R-:W4:Y:S04]  /*1ab4d0*/  LDL.LU R216, [R1+0x588] ;  /* 0x0005880001d87983 */ /* 0x002f280000300800 */
[----:B------:R-:W4:Y:S04]  /*1ab4e0*/  LDL.LU R217, [R1+0x278] ;  /* 0x0002780001d97983 */ /* 0x000f280000300800 */
[----:B------:R-:W4:Y:S04]  /*1ab4f0*/  LDL.LU R114, [R1+0x58c] ;  /* 0x00058c0001727983 */ /* 0x000f280000300800 */
[----:B------:R-:W4:Y:S01]  /*1ab500*/  LDL.LU R123, [R1+0x7d34] ;  /* 0x007d3400017b7983 */ /* 0x000f220000300800 */
[----:B------:R-:W-:Y:S01]  /*1ab510*/  ISETP.LT.AND P6, PT, R218, c[0x0][0x178], !P0 ;  /* 0x00005e00da007a0c */ /* 0x000fe200047c1270 */
[----:B------:R-:W-:Y:S01]  /*1ab520*/  IMAD.WIDE R208, R0, 0x4, R212 ;  /* 0x0000000400d07825 */ /* 0x000fe200078e02d4 */
[----:B------:R-:W-:-:S03]  /*1ab530*/  ISETP.LT.AND P0, PT, R219, c[0x0][0x178], !P0 ;  /* 0x00005e00db007a0c */ /* 0x000fc60004701270 */
[C---:B------:R-:W-:Y:S01]  /*1ab540*/  IMAD.WIDE R210, R0.reuse, 0x4, R214 ;  /* 0x0000000400d27825 */ /* 0x040fe200078e02d6 */
[----:B------:R-:W-:Y:S01]  /*1ab550*/  IADD3 R3, R0, c[0x0][0x198], RZ ;  /* 0x0000660000037a10 */ /* 0x000fe20007ffe0ff */
[----:B------:R1:W-:Y:S04]  /*1ab560*/  @P1 STG.E [R208.64], R119 ;  /* 0x00000077d0001986 */ /* 0x0003e8000c101904 */
[----:B------:R3:W-:Y:S01]  /*1ab570*/  @P5 STG.E [R210.64], R118 ;  /* 0x00000076d2005986 */ /* 0x0007e2000c101904 */
[----:B------:R-:W-:Y:S02]  /*1ab580*/  ISETP.LT.AND P5, PT, R218, c[0x0][0x178], !P3 ;  /* 0x00005e00da007a0c */ /* 0x000fe40005fa1270 */
[----:B------:R-:W-:Y:S02]  /*1ab590*/  ISETP.LT.AND P3, PT, R219, c[0x0][0x178], !P3 ;  /* 0x00005e00db007a0c */ /* 0x000fe40005f61270 */
[----:B------:R-:W-:-:S02]  /*1ab5a0*/  ISETP.GE.AND P4, PT, R122, c[0x0][0x17c], PT ;  /* 0x00005f007a007a0c */ /* 0x000fc40003f86270 */
[C---:B------:R-:W-:Y:S01]  /*1ab5b0*/  IADD3 R0, R3.reuse, c[0x0][0x198], RZ ;  /* 0x0000660003007a10 */ /* 0x040fe20007ffe0ff */
[C---:B-1----:R-:W-:Y:S01]  /*1ab5c0*/  IMAD.WIDE R208, R3.reuse, 0x4, R214 ;  /* 0x0000000403d07825 */ /* 0x042fe200078e02d6 */
[----:B------:R-:W4:Y:S03]  /*1ab5d0*/  LDL.LU R122, [R1+0x27c] ;  /* 0x00027c00017a7983 */ /* 0x000f260000300800 */
[----:B---3--:R-:W-:Y:S01]  /*1ab5e0*/  IMAD.WIDE R210, R3, 0x4, R212 ;  /* 0x0000000403d27825 */ /* 0x008fe200078e02d4 */
[----:B------:R-:W-:-:S04]  /*1ab5f0*/  IADD3 R3, R0, c[0x0][0x198], RZ ;  /* 0x0000660000037a10 */ /* 0x000fc80007ffe0ff */
[----:B------:R1:W-:Y:S01]  /*1ab600*/  @P6 STG.E [R210.64], R127 ;  /* 0x0000007fd2006986 */ /* 0x0003e2000c101904 */
[----:B------:R-:W-:-:S03]  /*1ab610*/  ISETP.LT.AND P6, PT, R218, c[0x0][0x178], !P4 ;  /* 0x00005e00da007a0c */ /* 0x000fc600067c1270 */
[----:B------:R3:W-:Y:S01]  /*1ab620*/  @P0 STG.E [R208.64], R126 ;  /* 0x0000007ed0000986 */ /* 0x0007e2000c101904 */
[----:B-1----:R-:W-:-:S04]  /*1ab630*/  IMAD.WIDE R210, R0, 0x4, R212 ;  /* 0x0000000400d27825 */ /* 0x002fc800078e02d4 */
[----:B---3--:R-:W-:Y:S01]  /*1ab640*/  IMAD.WIDE R208, R0, 0x4, R214 ;  /* 0x0000000400d07825 */ /* 0x008fe200078e02d6 */
[----:B--2---:R-:W-:Y:S02]  /*1ab650*/  ISETP.GE.AND P1, PT, R115, c[0x0][0x17c], PT ;  /* 0x00005f0073007a0c */ /* 0x004fe40003f26270 */
[----:B------:R-:W2:Y:S04]  /*1ab660*/  LDL.LU R115, [R1+0x7d38] ;  /* 0x007d380001737983 */ /* 0x000ea80000300800 */
[----:B------:R-:W3:Y:S04]  /*1ab670*/  LDL.LU R119, [R1+0x5a8] ;  /* 0x0005a80001777983 */ /* 0x000ee80000300800 */
[----:B----4-:R-:W-:Y:S04]  /*1ab680*/  @P5 STG.E [R210.64], R216 ;  /* 0x000000d8d2005986 */ /* 0x010fe8000c101904 */
[----:B------:R1:W-:Y:S04]  /*1ab690*/  @P3 STG.E [R208.64], R217 ;  /* 0x000000d9d0003986 */ /* 0x0003e8000c101904 */
[----:B------:R-:W4:Y:S01]  /*1ab6a0*/  LDL.LU R118, [R1+0x578] ;  /* 0x0005780001767983 */ /* 0x000f220000300800 */
        /* <DEDUP_REMOVED lines=18> */
[----:B---3--:R-:W-:Y:S04]  /*1ab7d0*/  @P5 STG.E [R210.64], R119 ;  /* 0x00000077d2005986 */ /* 0x008fe8000c101904 */
[----:B----4-:R1:W-:Y:S01]  /*1ab7e0*/  @P1 STG.E [R216.64], R118 ;  /* 0x00000076d8001986 */ /* 0x0103e2000c101904 */
[----:B------:R-:W-:-:S03]  /*1ab7f0*/  ISETP.GE.AND P4, PT, R126, c[0x0][0x17c], PT ;  /* 0x00005f007e007a0c */ /* 0x000fc60003f86270 */
        /* <DEDUP_REMOVED lines=84> */
[C---:B-1----:R-:W-:Y:S02]  /*1abd40*/  IMAD.WIDE R210, R0.reuse, 0x4, R212 ;  /* 0x0000000400d27825 */ /* 0x042fe400078e02d4 */
[----:B------:R-:W3:Y:S02]  /*1abd50*/  LDL.LU R122, [R1+0x7d64] ;  /* 0x007d6400017a7983 */ /* 0x000ee40000300800 */
[----:B------:R-:W-:Y:S02]  /*1abd60*/  IMAD.WIDE R208, R0, 0x4, R214 ;  /* 0x0000000400d07825 */ /* 0x000fe400078e02d6 */
[----:B------:R-:W-:Y:S04]  /*1abd70*/  @P5 STG.E [R210.64], R217 ;  /* 0x000000d9d2005986 */ /* 0x000fe8000c101904 */
[----:B------:R1:W-:Y:S01]  /*1abd80*/  @P1 STG.E [R208.64], R119 ;  /* 0x00000077d0001986 */ /* 0x0003e2000c101904 */
[----:B----4-:R-:W-:-:S03]  /*1abd90*/  ISETP.GE.AND P4, PT, R118, c[0x0][0x17c], PT ;  /* 0x00005f0076007a0c */ /* 0x010fc60003f86270 */
[----:B------:R-:W4:Y:S01]  /*1abda0*/  LDL.LU R118, [R1+0x614] ;  /* 0x0006140001767983 */ /* 0x000f220000300800 */
[----:B------:R-:W-:-:S03]  /*1abdb0*/  IADD3 R0, R3, c[0x0][0x198], RZ ;  /* 0x0000660003007a10 */ /* 0x000fc60007ffe0ff */
[----:B------:R-:W4:Y:S01]  /*1abdc0*/  LDL.LU R126, [R1+0x5f4] ;  /* 0x0005f400017e7983 */ /* 0x000f220000300800 */
[----:B-1----:R-:W-:-:S05]  /*1abdd0*/  IMAD.WIDE R208, R3, 0x4, R212 ;  /* 0x0000000403d07825 */ /* 0x002fca00078e02d4 */
[----:B------:R1:W-:Y:S02]  /*1abde0*/  @P6 STG.E [R208.64], R123 ;  /* 0x0000007bd0006986 */ /* 0x0003e4000c101904 */
[----:B-1----:R-:W-:Y:S01]  /*1abdf0*/  IMAD.WIDE R208, R3, 0x4, R214 ;  /* 0x0000000403d07825 */ /* 0x002fe200078e02d6 */
[----:B--2---:R-:W-:Y:S02]  /*1abe00*/  ISETP.GE.AND P1, PT, R114, c[0x0][0x17c], PT ;  /* 0x00005f0072007a0c */ /* 0x004fe40003f26270 */
[----:B------:R-:W2:Y:S04]  /*1abe10*/  LDL.LU R114, [R1+0x7d68] ;  /* 0x007d680001727983 */ /* 0x000ea80000300800 */
[----:B------:R-:W2:Y:S04]  /*1abe20*/  LDL.LU R119, [R1+0x238] ;  /* 0x0002380001777983 */ /* 0x000ea80000300800 */
[----:B------:R-:W2:Y:S01]  /*1abe30*/  LDL.LU R3, [R1+0x610] ;  /* 0x0006100001037983 */ /* 0x000ea20000300800 */
[----:B------:R-:W-:-:S02]  /*1abe40*/  ISETP.LT.AND P0, PT, R219, c[0x0][0x178], !P0 ;  /* 0x00005e00db007a0c */ /* 0x000fc40004701270 */
[----:B------:R-:W-:Y:S02]  /*1abe50*/  ISETP.LT.AND P5, PT, R218, c[0x0][0x178], !P3 ;  /* 0x00005e00da007a0c */ /* 0x000fe40005fa1270 */
[----:B------:R-:W-:Y:S01]  /*1abe60*/  ISETP.LT.AND P3, PT, R219, c[0x0][0x178], !P3 ;  /* 0x00005e00db007a0c */ /* 0x000fe20005f61270 */
[----:B------:R-:W-:-:S04]  /*1abe70*/  IMAD.WIDE R210, R0, 0x4, R212 ;  /* 0x0000000400d27825 */ /* 0x000fc800078e02d4 */
[----:B------:R-:W-:-:S04]  /*1abe80*/  IMAD.WIDE R216, R0, 0x4, R214 ;  /* 0x0000000400d87825 */ /* 0x000fc800078e02d6 */
[----:B------:R1:W-:Y:S04]  /*1abe90*/  @P0 STG.E [R208.64], R127 ;  /* 0x0000007fd0000986 */ /* 0x0003e8000c101904 */
[----:B-1----:R-:W4:Y:S01]  /*1abea0*/  LDL.LU R127, [R1+0x5cc] ;  /* 0x0005cc00017f7983 */ /* 0x002f220000300800 */
[----:B---3--:R-:W-:-:S03]  /*1abeb0*/  ISETP.GE.AND P0, PT, R122, c[0x0][0x17c], PT ;  /* 0x00005f007a007a0c */ /* 0x008fc60003f06270 */
[----:B------:R-:W3:Y:S04]  /*1abec0*/  LDL.LU R123, [R1+0x7d6c] ;  /* 0x007d6c00017b7983 */ /* 0x000ee80000300800 */
[----:B------:R-:W3:Y:S04]  /*1abed0*/  LDL.LU R122, [R1+0x23c] ;  /* 0x00023c00017a7983 */ /* 0x000ee80000300800 */
[----:B--2---:R-:W-:Y:S04]  /*1abee0*/  @P5 STG.E [R210.64], R3 ;  /* 0x00000003d2005986 */ /* 0x004fe8000c101904 */
[----:B------:R1:W-:Y:S04]  /*1abef0*/  @P3 STG.E [R216.64], R115 ;  /* 0x00000073d8003986 */ /* 0x0003e8000c101904 */
[----:B-1----:R-:W2:Y:S04]  /*1abf00*/  LDL.LU R216, [R1+0x5c8] ;  /* 0x0005c80001d87983 */ /* 0x002ea80000300800 */
[----:B------:R-:W2:Y:S04]  /*1abf10*/  LDL.LU R217, [R1+0x5e8] ;  /* 0x0005e80001d97983 */ /* 0x000ea80000300800 */
[----:B------:R-:W2:Y:S01]  /*1abf20*/  LDL.LU R115, [R1+0x7d70] ;  /* 0x007d700001737983 */ /* 0x000ea20000300800 */
[----:B------:R-:W-:-:S03]  /*1abf30*/  ISETP.GE.AND P3, PT, R114, c[0x0][0x17c], PT ;  /* 0x00005f0072007a0c */ /* 0x000fc60003f66270 */
[----:B------:R-:W2:Y:S01]  /*1abf40*/  LDL.LU R114, [R1+0x7d74] ;  /* 0x007d740001727983 */ /* 0x000ea20000300800 */
        /* <DEDUP_REMOVED lines=8> */
[----:B----4-:R1:W-:Y:S04]  /*1abfd0*/  @P4 STG.E [R208.64], R118 ;  /* 0x00000076d0004986 */ /* 0x0103e8000c101904 */
[----:B------:R4:W-:Y:S01]  /*1abfe0*/  @P6 STG.E [R210.64], R126 ;  /* 0x0000007ed2006986 */ /* 0x0009e2000c101904 */
[----:B---3--:R-:W-:Y:S01]  /*1abff0*/  ISETP.GE.AND P4, PT, R123, c[0x0][0x17c], PT ;  /* 0x00005f007b007a0c */ /* 0x008fe20003f86270 */
[C---:B-1----:R-:W-:Y:S02]  /*1ac000*/  IMAD.WIDE R208, R3.reuse, 0x4, R214 ;  /* 0x0000000403d07825 */ /* 0x042fe400078e02d6 */
[----:B------:R-:W3:Y:S02]  /*1ac010*/  LDL.LU R118, [R1+0x248] ;  /* 0x0002480001767983 */ /* 0x000ee40000300800 */
[----:B----4-:R-:W-:-:S02]  /*1ac020*/  IMAD.WIDE R210, R3, 0x4, R212 ;  /* 0x0000000403d27825 */ /* 0x010fc400078e02d4 */
[----:B------:R-:W3:Y:S04]  /*1ac030*/  LDL.LU R123, [R1+0x5ec] ;  /* 0x0005ec00017b7983 */ /* 0x000ee80000300800 */
[----:B------:R-:W3:Y:S01]  /*1ac040*/  LDL.LU R126, [R1+0x24c] ;  /* 0x00024c00017e7983 */ /* 0x000ee20000300800 */
[----:B------:R-:W-:Y:S02]  /*1ac050*/  ISETP.LT.AND P6, PT, R218, c[0x0][0x178], !P0 ;  /* 0x00005e00da007a0c */ /* 0x000fe400047c1270 */
[----:B------:R-:W-:Y:S02]  /*1ac060*/  ISETP.LT.AND P0, PT, R219, c[0x0][0x178], !P0 ;  /* 0x00005e00db007a0c */ /* 0x000fe40004701270 */
[----:B------:R-:W-:Y:S01]  /*1ac070*/  IADD3 R0, R3, c[0x0][0x198], RZ ;  /* 0x0000660003007a10 */ /* 0x000fe20007ffe0ff */
[----:B--2---:R1:W-:Y:S04]  /*1ac080*/  @P5 STG.E [R210.64], R216 ;  /* 0x000000d8d2005986 */ /* 0x0043e8000c101904 */
[----:B------:R2:W-:Y:S01]  /*1ac090*/  @P1 STG.E [R208.64], R119 ;  /* 0x00000077d0001986 */ /* 0x0005e2000c101904 */
[----:B------:R-:W-:-:S03]  /*1ac0a0*/  ISETP.GE.AND P1, PT, R115, c[0x0][0x17c], PT ;  /* 0x00005f0073007a0c */ /* 0x000fc60003f26270 */
[----:B------:R-:W4:Y:S01]  /*1ac0b0*/  LDL.LU R115, [R1+0x7d78] ;  /* 0x007d780001737983 */ /* 0x000f220000300800 */
[----:B-1----:R-:W-:-:S04]  /*1ac0c0*/  IMAD.WIDE R210, R0, 0x4, R212 ;  /* 0x0000000400d27825 */ /* 0x002fc800078e02d4 */
[----:B--2---:R-:W-:Y:S01]  /*1ac0d0*/  IMAD.WIDE R208, R0, 0x4, R214 ;  /* 0x0000000400d07825 */ /* 0x004fe200078e02d6 */
[----:B------:R1:W-:Y:S04]  /*1ac0e0*/  @P6 STG.E [R210.64], R127 ;  /* 0x0000007fd2006986 */ /* 0x0003e8000c101904 */
[----:B------:R2:W-:Y:S01]  /*1ac0f0*/  @P0 STG.E [R208.64], R122 ;  /* 0x0000007ad0000986 */ /* 0x0005e2000c101904 */
        /* <DEDUP_REMOVED lines=16> */
[----:B---3--:R1:W-:Y:S01]  /*1ac200*/  @P3 STG.E [R208.64], R118 ;  /* 0x00000076d0003986 */ /* 0x0083e2000c101904 */
[----:B------:R-:W-:-:S03]  /*1ac210*/  IADD3 R0, R0, c[0x0][0x198], RZ ;  /* 0x0000660000007a10 */ /* 0x000fc60007ffe0ff */
[----:B------:R3:W-:Y:S04]  /*1ac220*/  @P6 STG.E [R210.64], R123 ;  /* 0x0000007bd2006986 */ /* 0x0007e8000c101904 */
[----:B------:R3:W-:Y:S04]  /*1ac230*/  @P4 STG.E [R216.64], R126 ;  /* 0x0000007ed8004986 */ /* 0x0007e8000c101904 */
[----:B-1----:R-:W2:Y:S01]  /*1ac240*/  LDL.LU R118, [R1+0x5f8] ;  /* 0x0005f80001767983 */ /* 0x002ea20000300800 */
[C---:B------:R-:W-:Y:S01]  /*1ac250*/  IMAD.WIDE R208, R0.reuse, 0x4, R212 ;  /* 0x0000000400d07825 */ /* 0x040fe200078e02d4 */
[----:B------:R-:W-:-:S03]  /*1ac260*/  IADD3 R3, R0, c[0x0][0x198], RZ ;  /* 0x0000660000037a10 */ /* 0x000fc60007ffe0ff */
[----:B---3--:R-:W-:Y:S01]  /*1ac270*/  IMAD.WIDE R210, R0, 0x4, R214 ;  /* 0x0000000400d27825 */ /* 0x008fe200078e02d6 */
[----:B------:R-:W3:Y:S04]  /*1ac280*/  LDL.LU R216, [R1+0x5d8] ;  /* 0x0005d80001d87983 */ /* 0x000ee80000300800 */
[----:B------:R-:W2:Y:S01]  /*1ac290*/  LDL.LU R217, [R1+0x7d80] ;  /* 0x007d800001d97983 */ /* 0x000ea20000300800 */
[----:B----4-:R-:W-:-:S03]  /*1ac2a0*/  ISETP.GE.AND P3, PT, R115, c[0x0][0x17c], PT ;  /* 0x00005f0073007a0c */ /* 0x010fc60003f66270 */
[----:B------:R-:W4:Y:S04]  /*1ac2b0*/  LDL.LU R115, [R1+0x7d84] ;  /* 0x007d840001737983 */ /* 0x000f280000300800 */
[----:B------:R-:W2:Y:S04]  /*1ac2c0*/  LDL.LU R123, [R1+0x61c] ;  /* 0x00061c00017b7983 */ /* 0x000ea80000300800 */
[----:B------:R-:W2:Y:S01]  /*1ac2d0*/  LDL.LU R0, [R1+0x608] ;  /* 0x0006080001007983 */ /* 0x000ea20000300800 */
[----:B------:R-:W-:-:S03]  /*1ac2e0*/  ISETP.GE.AND P4, PT, R114, c[0x0][0x17c], PT ;  /* 0x00005f0072007a0c */ /* 0x000fc60003f86270 */
[----:B------:R-:W4:Y:S04]  /*1ac2f0*/  LDL.LU R114, [R1+0x7d88] ;  /* 0x007d880001727983 */ /* 0x000f280000300800 */
[----:B------:R-:W4:Y:S01]  /*1ac300*/  LDL.LU R126, [R1+0x5fc] ;  /* 0x0005fc00017e7983 */ /* 0x000f220000300800 */
[C---:B------:R-:W-:Y:S02]  /*1ac310*/  ISETP.LT.AND P5, PT, R219.reuse, c[0x0][0x178], !P1 ;  /* 0x00005e00db007a0c */ /* 0x040fe40004fa1270 */
[C---:B------:R-:W-:Y:S02]  /*1ac320*/  ISETP.LT.AND P1, PT, R218.reuse, c[0x0][0x178], !P1 ;  /* 0x00005e00da007a0c */ /* 0x040fe40004f21270 */
[----:B------:R-:W-:Y:S02]  /*1ac330*/  ISETP.LT.AND P6, PT, R218, c[0x0][0x178], !P0 ;  /* 0x00005e00da007a0c */ /* 0x000fe400047c1270 */
[----:B------:R-:W-:-:S09]  /*1ac340*/  ISETP.LT.AND P0, PT, R219, c[0x0][0x178], !P0 ;  /* 0x00005e00db007a0c */ /* 0x000fd20004701270 */
[----:B--2---:R1:W-:Y:S04]  /*1ac350*/  @P1 STG.E [R208.64], R0 ;  /* 0x00000000d0001986 */ /* 0x0043e8000c101904 */
[----:B---3--:R2:W-:Y:S01]  /*1ac360*/  @P5 STG.E [R210.64], R216 ;  /* 0x000000d8d2005986 */ /* 0x0085e2000c101904 */
        /* <DEDUP_REMOVED lines=96> */
[----:B------:R-:W-:-:S03]  /*1ac970*/  ISETP.GE.AND P0, PT, R122, c[0x0][0x17c], PT ;  /* 0x00005f007a007a0c */ /* 0x000fc60003f06270 */
[----:B-1----:R-:W4:Y:S04]  /*1ac980*/  LDL.LU R216, [R1+0x638] ;  /* 0x0006380001d87983 */ /* 0x002f280000300800 */
        /* <DEDUP_REMOVED lines=591> */
[----:B------:R-:W-:Y:S02]  /*1aee80*/  ISETP.LT.AND P5, PT, R218, c[0x0][0x178], !P4 ;  /* 0x00005e00da007a0c */ /* 0x000fe400067a1270 */
[C---:B------:R-:W-:Y:S01]  /*1aee90*/  ISETP.LT.AND P4, PT, R219.reuse, c[0x0][0x178], !P4 ;  /* 0x00005e00db007a0c */ /* 0x040fe20006781270 */
[----:B------:R-:W-:Y:S01]  /*1aeea0*/  IMAD.WIDE R210, R0, 0x4, R212 ;  /* 0x0000000400d27825 */ /* 0x000fe200078e02d4 */
[----:B------:R-:W-:Y:S01]  /*1aeeb0*/  ISETP.LT.AND P6, PT, R219, c[0x0][0x178], !P3 ;  /* 0x00005e00db007a0c */ /* 0x000fe20005fc1270 */
[----:B------:R-:W3:Y:S01]  /*1aeec0*/  LDL.LU R123, [R1+0x7cc] ;  /* 0x0007cc00017b7983 */ /* 0x000ee20000300800 */
[----:B------:R-:W-:-:S02]  /*1aeed0*/  ISETP.LT.AND P3, PT, R218, c[0x0][0x178], !P3 ;  /* 0x00005e00da007a0c */ /* 0x000fc40005f61270 */
[----:B------:R-:W-:Y:S01]  /*1aeee0*/  ISETP.GE.AND P0, PT, R217, c[0x0][0x17c], PT ;  /* 0x00005f00d9007a0c */ /* 0x000fe20003f06270 */
        /* <DEDUP_REMOVED lines=145> */
[----:B------:R-:W-:Y:S01]  /*1af800*/  @P6 STG.E [R210.64], R127 ;  /* 0x0000007fd2006986 */ /* 0x000fe2000c101904 */
[----:B------:R-:W-:Y:S02]  /*1af810*/  ISETP.LT.AND P6, PT, R218, c[0x0][0x178], !P1 ;  /* 0x00005e00da007a0c */ /* 0x000fe40004fc1270 */
[----:B------:R-:W-:Y:S01]  /*1af820*/  ISETP.LT.AND P1, PT, R219, c[0x0][0x178], !P1 ;  /* 0x00005e00db007a0c */ /* 0x000fe20004f21270 */
[----:B------:R1:W-:Y:S01]  /*1af830*/  @P0 STG.E [R208.64], R122 ;  /* 0x0000007ad0000986 */ /* 0x0003e2000c101904 */
[----:B------:R-:W-:Y:S02]  /*1af840*/  ISETP.GE.AND P4, PT, R3, c[0x0][0x17c], PT ;  /* 0x00005f0003007a0c */ /* 0x000fe40003f86270 */
[----:B------:R-:W-:-:S05]  /*1af850*/  IADD3 R3, R0, c[0x0][0x198], RZ ;  /* 0x0000660000037a10 */ /* 0x000fca0007ffe0ff */
        /* <DEDUP_REMOVED lines=1397> */
[----:B------:R-:W-:Y:S02]  /*1b4fb0*/  ISETP.LT.AND P4, PT, R218, c[0x0][0x178], !P6 ;  /* 0x00005e00da007a0c */ /* 0x000fe40007781270 */
[C---:B------:R-:W-:Y:S02]  /*1b4fc0*/  ISETP.LT.AND P6, PT, R219.reuse, c[0x0][0x178], !P6 ;  /* 0x00005e00db007a0c */ /* 0x040fe400077c1270 */
[----:B------:R-:W-:Y:S02]  /*1b4fd0*/  IADD3 R0, R0, c[0x0][0x198], RZ ;  /* 0x0000660000007a10 */ /* 0x000fe40007ffe0ff */
[----:B------:R-:W-:Y:S02]  /*1b4fe0*/  ISETP.LT.AND P1, PT, R218, c[0x0][0x178], !P2 ;  /* 0x00005e00da007a0c */ /* 0x000fe40005721270 */
[----:B------:R-:W-:Y:S01]  /*1b4ff0*/  ISETP.LT.AND P2, PT, R219, c[0x0][0x178], !P2 ;  /* 0x00005e00db007a0c */ /* 0x000fe20005741270 */
[C---:B------:R-:W-:Y:S01]  /*1b5000*/  IMAD.WIDE R208, R0.reuse, 0x4, R212 ;  /* 0x0000000400d07825 */ /* 0x040fe200078e02d4 */
[----:B------:R-:W-:-:S03]  /*1b5010*/  IADD3 R3, R0, c[0x0][0x198], RZ ;  /* 0x0000660000037a10 */ /* 0x000fc60007ffe0ff */
[--C-:B------:R-:W-:Y:S01]  /*1b5020*/  IMAD.WIDE R210, R0, 0x4, R214.reuse ;  /* 0x0000000400d27825 */ /* 0x100fe200078e02d6 */
        /* <DEDUP_REMOVED lines=55> */
[----:B------:R-:W-:-:S07]  /*1b53a0*/  ISETP.LT.AND P2, PT, R219, c[0x0][0x178], !P2 ;  /* 0x00005e00db007a0c */ /* 0x000fce0005741270 */
[----:B--2---:R1:W-:Y:S01]  /*1b53b0*/  @P1 STG.E [R208.64], R0 ;  /* 0x00000000d0001986 */ /* 0x0043e2000c101904 */
[----:B------:R-:W-:-:S03]  /*1b53c0*/  ISETP.LT.AND P1, PT, R218, c[0x0][0x178], !P0 ;  /* 0x00005e00da007a0c */ /* 0x000fc60004721270 */
[----:B------:R2:W-:Y:S01]  /*1b53d0*/  @P6 STG.E [R210.64], R216 ;  /* 0x000000d8d2006986 */ /* 0x0005e2000c101904 */
        /* <DEDUP_REMOVED lines=29> */
[----:B------:R-:W-:Y:S01]  /*1b55b0*/  ISETP.GE.AND P0, PT, R217, c[0x0][0x17c], PT ;  /* 0x00005f00d9007a0c */ /* 0x000fe20003f06270 */
[----:B------:R-:W-:Y:S01]  /*1b55c0*/  IMAD.WIDE R210, R0, 0x4, R212 ;  /* 0x0000000400d27825 */ /* 0x000fe200078e02d4 */
[C---:B------:R-:W-:Y:S01]  /*1b55d0*/  ISETP.LT.AND P4, PT, R219.reuse, c[0x0][0x178], !P4 ;  /* 0x00005e00db007a0c */ /* 0x040fe20006781270 */
[----:B------:R-:W3:Y:S01]  /*1b55e0*/  LDL.LU R127, [R1+0xce4] ;  /* 0x000ce400017f7983 */ /* 0x000ee20000300800 */
[----:B------:R-:W-:Y:S01]  /*1b55f0*/  ISETP.LT.AND P3, PT, R218, c[0x0][0x178], !P0 ;  /* 0x00005e00da007a0c */ /* 0x000fe20004761270 */
[C---:B------:R-:W-:Y:S01]  /*1b5600*/  IMAD.WIDE R216, R0.reuse, 0x4, R214 ;  /* 0x0000000400d87825 */ /* 0x040fe200078e02d6 */
[----:B------:R-:W-:Y:S01]  /*1b5610*/  ISETP.LT.AND P0, PT, R219, c[0x0][0x178], !P0 ;  /* 0x00005e00db007a0c */ /* 0x000fe20004701270 */
[----:B------:R-:W3:Y:S01]  /*1b5620*/  LDL.LU R126, [R1+0xba4] ;  /* 0x000ba400017e7983 */ /* 0x000ee20000300800 */
[----:B------:R-:W-:-:S02]  /*1b5630*/  IADD3 R0, R0, c[0x0][0x198], RZ ;  /* 0x0000660000007a10 */ /* 0x000fc40007ffe0ff */
[----:B----4-:R-:W-:Y:S02]  /*1b5640*/  ISETP.GE.AND P5, PT, R114, c[0x0][0x17c], PT ;  /* 0x00005f0072007a0c */ /* 0x010fe40003fa6270 */
[----:B------:R-:W4:Y:S04]  /*1b5650*/  LDL.LU R114, [R1+0x8168] ;  /* 0x0081680001727983 */ /* 0x000f280000300800 */
[----:B--2---:R1:W-:Y:S01]  /*1b5660*/  @P6 STG.E [R210.64], R209 ;  /* 0x000000d1d2006986 */ /* 0x0043e2000c101904 */
[----:B------:R-:W-:-:S03]  /*1b5670*/  ISETP.LT.AND P6, PT, R219, c[0x0][0x178], !P2 ;  /* 0x00005e00db007a0c */ /* 0x000fc600057c1270 */
[----:B------:R2:W-:Y:S01]  /*1b5680*/  @P4 STG.E [R216.64], R3 ;  /* 0x00000003d8004986 */ /* 0x0005e2000c101904 */
[----:B------:R-:W-:Y:S02]  /*1b5690*/  ISETP.LT.AND P4, PT, R218, c[0x0][0x178], !P2 ;  /* 0x00005e00da007a0c */ /* 0x000fe40005781270 */
[----:B------:R-:W-:Y:S02]  /*1b56a0*/  ISETP.GE.AND P2, PT, R115, c[0x0][0x17c], PT ;  /* 0x00005f0073007a0c */ /* 0x000fe40003f46270 */
[----:B------:R-:W4:Y:S01]  /*1b56b0*/  LDL.LU R115, [R1+0x8188] ;  /* 0x0081880001737983 */ /* 0x000f220000300800 */
[----:B-1----:R-:W-:-:S04]  /*1b56c0*/  IMAD.WIDE R208, R0, 0x4, R212 ;  /* 0x0000000400d07825 */ /* 0x002fc800078e02d4 */
[C---:B------:R-:W-:Y:S01]  /*1b56d0*/  IMAD.WIDE R210, R0.reuse, 0x4, R214 ;  /* 0x0000000400d27825 */ /* 0x040fe200078e02d6 */
[----:B---3--:R-:W-:Y:S04]  /*1b56e0*/  @P3 STG.E [R208.64], R123 ;  /* 0x0000007bd0003986 */ /* 0x008fe8000c101904 */
[----:B--2---:R-:W2:Y:S04]  /*1b56f0*/  LDL.LU R217, [R1+0xcf0] ;  /* 0x000cf00001d97983 */ /* 0x004ea80000300800 */
[----:B------:R1:W-:Y:S04]  /*1b5700*/  @P0 STG.E [R210.64], R122 ;  /* 0x0000007ad2000986 */ /* 0x0003e8000c101904 */
[----:B-1----:R-:W3:Y:S01]  /*1b5710*/  LDL.LU R122, [R1+0x8194] ;  /* 0x00819400017a7983 */ /* 0x002ee20000300800 */
[----:B------:R-:W-:-:S02]  /*1b5720*/  IADD3 R3, R0, c[0x0][0x198], RZ ;  /* 0x0000660000037a10 */ /* 0x000fc40007ffe0ff */
        /* <DEDUP_REMOVED lines=22> */
[----:B--2---:R1:W-:Y:S01]  /*1b5890*/  @P4 STG.E [R208.64], R217 ;  /* 0x000000d9d0004986 */ /* 0x0043e2000c101904 */
[----:B---3--:R-:W-:-:S03]  /*1b58a0*/  ISETP.GE.AND P0, PT, R122, c[0x0][0x17c], PT ;  /* 0x00005f007a007a0c */ /* 0x008fc60003f06270 */
[----:B------:R-:W2:Y:S01]  /*1b58b0*/  LDL.LU R122, [R1+0x8164] ;  /* 0x00816400017a7983 */ /* 0x000ea20000300800 */
[----:B-1----:R-:W-:-:S03]  /*1b58c0*/  IMAD.WIDE R208, R3, 0x4, R214 ;  /* 0x0000000403d07825 */ /* 0x002fc600078e02d6 */
[----:B------:R-:W3:Y:S04]  /*1b58d0*/  LDL.LU R127, [R1+0xccc] ;  /* 0x000ccc00017f7983 */ /* 0x000ee80000300800 */
[----:B------:R-:W2:Y:S04]  /*1b58e0*/  LDL.LU R126, [R1+0x4bc] ;  /* 0x0004bc00017e7983 */ /* 0x000ea80000300800 */
[----:B------:R-:W2:Y:S01]  /*1b58f0*/  LDL.LU R3, [R1+0xbb0] ;  /* 0x000bb00001037983 */ /* 0x000ea20000300800 */
[----:B------:R-:W-:Y:S02]  /*1b5900*/  ISETP.LT.AND P5, PT, R219, c[0x0][0x178], !P5 ;  /* 0x00005e00db007a0c */ /* 0x000fe40006fa1270 */
[----:B------:R-:W-:-:S02]  /*1b5910*/  ISETP.LT.AND P1, PT, R218, c[0x0][0x178], !P2 ;  /* 0x00005e00da007a0c */ /* 0x000fc40005721270 */
        /* <DEDUP_REMOVED lines=20> */
[----:B------:R1:W-:Y:S01]  /*1b5a60*/  @P4 STG.E [R208.64], R119 ;  /* 0x00000077d0004986 */ /* 0x0003e2000c101904 */
[----:B------:R-:W-:-:S03]  /*1b5a70*/  ISETP.LT.AND P4, PT, R219, c[0x0][0x178], !P0 ;  /* 0x00005e00db007a0c */ /* 0x000fc60004781270 */
[----:B------:R3:W-:Y:S01]  /*1b5a80*/  @P3 STG.E [R210.64], R118 ;  /* 0x00000076d2003986 */ /* 0x0007e2000c101904 */
        /* <DEDUP_REMOVED lines=8> */
[----:B------:R-:W-:-:S03]  /*1b5b10*/  ISETP.GE.AND P2, PT, R122, c[0x0][0x17c], PT ;  /* 0x00005f007a007a0c */ /* 0x000fc60003f46270 */
[----:B------:R-:W4:Y:S01]  /*1b5b20*/  LDL.LU R122, [R1+0x4dc] ;  /* 0x0004dc00017a7983 */ /* 0x000f220000300800 */
        /* <DEDUP_REMOVED lines=41> */
[----:B------:R-:W-:Y:S01]  /*1b5dc0*/  IMAD.WIDE R210, R0, 0x4, R214 ;  /* 0x0000000400d27825 */ /* 0x000fe200078e02d6 */
        /* <DEDUP_REMOVED lines=23> */
[----:B------:R-:W-:Y:S02]  /*1b5f40*/  ISETP.LT.AND P2, PT, R218, c[0x0][0x178], !P3 ;  /* 0x00005e00da007a0c */ /* 0x000fe40005f41270 */
[----:B------:R-:W-:Y:S02]  /*1b5f50*/  ISETP.LT.AND P3, PT, R219, c[0x0][0x178], !P3 ;  /* 0x00005e00db007a0c */ /* 0x000fe40005f61270 */
        /* <DEDUP_REMOVED lines=19> */
[----:B------:R-:W-:Y:S01]  /*1b6090*/  IADD3 R0, R0, c[0x0][0x198], RZ ;  /* 0x0000660000007a10 */ /* 0x000fe20007ffe0ff */
[----:B------:R-:W3:Y:S04]  /*1b60a0*/  LDL.LU R217, [R1+0xd20] ;  /* 0x000d200001d97983 */ /* 0x000ee80000300800 */
[----:B------:R-:W-:Y:S01]  /*1b60b0*/  IMAD.WIDE R208, R0, 0x4, R212 ;  /* 0x0000000400d07825 */ /* 0x000fe200078e02d4 */
[----:B------:R-:W3:Y:S04]  /*1b60c0*/  LDL.LU R119, [R1+0xb80] ;  /* 0x000b800001777983 */ /* 0x000ee80000300800 */
[----:B------:R-:W3:Y:S01]  /*1b60d0*/  LDL.LU R123, [R1+0xd24] ;  /* 0x000d2400017b7983 */ /* 0x000ee20000300800 */
[----:B----4-:R-:W-:-:S03]  /*1b60e0*/  ISETP.GE.AND P3, PT, R118, c[0x0][0x17c], PT ;  /* 0x00005f0076007a0c */ /* 0x010fc60003f66270 */
[----:B------:R-:W4:Y:S04]  /*1b60f0*/  LDL.LU R118, [R1+0x81cc] ;  /* 0x0081cc0001767983 */ /* 0x000f280000300800 */
[----:B------:R-:W4:Y:S04]  /*1b6100*/  LDL.LU R127, [R1+0xb84] ;  /* 0x000b8400017f7983 */ /* 0x000f280000300800 */
[----:B--2---:R1:W-:Y:S01]  /*1b6110*/  @P4 STG.E [R208.64], R216 ;  /* 0x000000d8d0004986 */ /* 0x0043e2000c101904 */
[----:B---3--:R-:W-:-:S03]  /*1b6120*/  ISETP.GE.AND P4, PT, R114, c[0x0][0x17c], PT ;  /* 0x00005f0072007a0c */ /* 0x008fc60003f86270 */
[----:B------:R-:W2:Y:S01]  /*1b6130*/  LDL.LU R114, [R1+0x81d4] ;  /* 0x0081d40001727983 */ /* 0x000ea20000300800 */
[C---:B------:R-:W-:Y:S01]  /*1b6140*/  ISETP.LT.AND P1, PT, R219.reuse, c[0x0][0x178], !P1 ;  /* 0x00005e00db007a0c */ /* 0x040fe20004f21270 */
[----:B------:R-:W-:Y:S01]  /*1b6150*/  IMAD.WIDE R210, R0, 0x4, R214 ;  /* 0x0000000400d27825 */ /* 0x000fe200078e02d6 */
[----:B------:R-:W-:Y:S02]  /*1b6160*/  ISETP.LT.AND P2, PT, R218, c[0x0][0x178], !P6 ;  /* 0x00005e00da007a0c */ /* 0x000fe40007741270 */
[----:B------:R-:W-:Y:S02]  /*1b6170*/  ISETP.LT.AND P6, PT, R219, c[0x0][0x178], !P6 ;  /* 0x00005e00db007a0c */ /* 0x000fe400077c1270 */
[----:B------:R-:W-:-:S07]  /*1b6180*/  IADD3 R3, R0, c[0x0][0x198], RZ ;  /* 0x0000660000037a10 */ /* 0x000fce0007ffe0ff */
        /* <DEDUP_REMOVED lines=10> */
[----:B------:R4:W-:Y:S01]  /*1b6230*/  @P6 STG.E [R208.64], R126 ;  /* 0x0000007ed0006986 */ /* 0x0009e2000c101904 */
[----:B-1----:R-:W-:-:S03]  /*1b6240*/  IMAD.WIDE R210, R0, 0x4, R212 ;  /* 0x0000000400d27825 */ /* 0x002fc600078e02d4 */
[----:B------:R-:W3:Y:S01]  /*1b6250*/  LDL.LU R122, [R1+0x8204] ;  /* 0x00820400017a7983 */ /* 0x000ee20000300800 */
[----:B----4-:R-:W-:-:S03]  /*1b6260*/  IMAD.WIDE R208, R0, 0x4, R214 ;  /* 0x0000000400d07825 */ /* 0x010fc600078e02d6 */
[----:B------:R-:W-:Y:S01]  /*1b6270*/  @P1 STG.E [R210.64], R217 ;  /* 0x000000d9d2001986 */ /* 0x000fe2000c101904 */
[----:B------:R-:W-:-:S03]  /*1b6280*/  ISETP.GE.AND P6, PT, R118, c[0x0][0x17c], PT ;  /* 0x00005f0076007a0c */ /* 0x000fc60003fc6270 */
[----:B------:R1:W-:Y:S01]  /*1b6290*/  @P0 STG.E [R208.64], R119 ;  /* 0x00000077d0000986 */ /* 0x0003e2000c101904 */
[----:B------:R-:W-:-:S03]  /*1b62a0*/  IADD3 R0, R3, c[0x0][0x198], RZ ;  /* 0x0000660003007a10 */ /* 0x000fc60007ffe0ff */
[----:B------:R-:W4:Y:S04]  /*1b62b0*/  LDL.LU R118, [R1+0xd34] ;  /* 0x000d340001767983 */ /* 0x000f280000300800 */
        /* <DEDUP_REMOVED lines=14> */
[----:B-1----:R-:W4:Y:S04]  /*1b63a0*/  LDL.LU R127, [R1+0xd0c] ;  /* 0x000d0c00017f7983 */ /* 0x002f280000300800 */
[----:B------:R-:W4:Y:S01]  /*1b63b0*/  LDL.LU R123, [R1+0x81c8] ;  /* 0x0081c800017b7983 */ /* 0x000f220000300800 */
[----:B---3--:R-:W-:-:S03]  /*1b63c0*/  ISETP.GE.AND P5, PT, R122, c[0x0][0x17c], PT ;  /* 0x00005f007a007a0c */ /* 0x008fc60003fa6270 */
[----:B------:R-:W3:Y:S04]  /*1b63d0*/  LDL.LU R122, [R1+0x49c] ;  /* 0x00049c00017a7983 */ /* 0x000ee80000300800 */
[----:B--2---:R-:W-:Y:S04]  /*1b63e0*/  @P1 STG.E [R210.64], R3 ;  /* 0x00000003d2001986 */ /* 0x004fe8000c101904 */
[----:B------:R1:W-:Y:S04]  /*1b63f0*/  @P3 STG.E [R216.64], R115 ;  /* 0x00000073d8003986 */ /* 0x0003e8000c101904 */
[----:B-1----:R-:W2:Y:S04]  /*1b6400*/  LDL.LU R216, [R1+0xd08] ;  /* 0x000d080001d87983 */ /* 0x002ea80000300800 */
[----:B------:R-:W3:Y:S04]  /*1b6410*/  LDL.LU R217, [R1+0xd18] ;  /* 0x000d180001d97983 */ /* 0x000ee80000300800 */
[----:B------:R-:W3:Y:S01]  /*1b6420*/  LDL.LU R115, [R1+0x81e8] ;  /* 0x0081e80001737983 */ /* 0x000ee20000300800 */
[----:B------:R-:W-:-:S03]  /*1b6430*/  ISETP.GE.AND P3, PT, R114, c[0x0][0x17c], PT ;  /* 0x00005f0072007a0c */ /* 0x000fc60003f66270 */
[----:B------:R-:W3:Y:S01]  /*1b6440*/  LDL.LU R114, [R1+0x81f0] ;  /* 0x0081f00001727983 */ /* 0x000ee20000300800 */
        /* <DEDUP_REMOVED lines=8> */
[----:B----4-:R1:W-:Y:S04]  /*1b64d0*/  @P2 STG.E [R208.64], R118 ;  /* 0x00000076d0002986 */ /* 0x0103e8000c101904 */
[----:B------:R4:W-:Y:S01]  /*1b64e0*/  @P4 STG.E [R210.64], R126 ;  /* 0x0000007ed2004986 */ /* 0x0009e2000c101904 */
[----:B------:R-:W-:Y:S02]  /*1b64f0*/  ISETP.LT.AND P2, PT, R218, c[0x0][0x178], !P0 ;  /* 0x00005e00da007a0c */ /* 0x000fe40004741270 */
[----:B------:R-:W-:Y:S02]  /*1b6500*/  ISETP.LT.AND P4, PT, R219, c[0x0][0x178], !P0 ;  /* 0x00005e00db007a0c */ /* 0x000fe40004781270 */
[----:B------:R-:W-:Y:S01]  /*1b6510*/  ISETP.GE.AND P0, PT, R123, c[0x0][0x17c], PT ;  /* 0x00005f007b007a0c */ /* 0x000fe20003f06270 */
[C---:B-1----:R-:W-:Y:S01]  /*1b6520*/  IMAD.WIDE R208, R3.reuse, 0x4, R214 ;  /* 0x0000000403d07825 */ /* 0x042fe200078e02d6 */
[----:B------:R-:W3:Y:S03]  /*1b6530*/  LDL.LU R118, [R1+0x4a8] ;  /* 0x0004a80001767983 */ /* 0x000ee60000300800 */
[C---:B----4-:R-:W-:Y:S01]  /*1b6540*/  IMAD.WIDE R210, R3.reuse, 0x4, R212 ;  /* 0x0000000403d27825 */ /* 0x050fe200078e02d4 */
[----:B------:R-:W4:Y:S04]  /*1b6550*/  LDL.LU R123, [R1+0xd1c] ;  /* 0x000d1c00017b7983 */ /* 0x000f280000300800 */
[----:B------:R-:W4:Y:S01]  /*1b6560*/  LDL.LU R126, [R1+0x4ac] ;  /* 0x0004ac00017e7983 */ /* 0x000f220000300800 */
[----:B------:R-:W-:-:S03]  /*1b6570*/  IADD3 R0, R3, c[0x0][0x198], RZ ;  /* 0x0000660003007a10 */ /* 0x000fc60007ffe0ff */
[----:B--2---:R1:W-:Y:S04]  /*1b6580*/  @P1 STG.E [R210.64], R216 ;  /* 0x000000d8d2001986 */ /* 0x0043e8000c101904 */
[----:B------:R2:W-:Y:S01]  /*1b6590*/  @P6 STG.E [R208.64], R119 ;  /* 0x00000077d0006986 */ /* 0x0005e2000c101904 */
[----:B---3--:R-:W-:-:S03]  /*1b65a0*/  ISETP.GE.AND P6, PT, R115, c[0x0][0x17c], PT ;  /* 0x00005f0073007a0c */ /* 0x008fc60003fc6270 */
[----:B------:R-:W3:Y:S01]  /*1b65b0*/  LDL.LU R115, [R1+0x821c] ;  /* 0x00821c0001737983 */ /* 0x000ee20000300800 */
[----:B-1----:R-:W-:-:S05]  /*1b65c0*/  IMAD.WIDE R210, R0, 0x4, R212 ;  /* 0x0000000400d27825 */ /* 0x002fca00078e02d4 */
[----:B------:R1:W-:Y:S01]  /*1b65d0*/  @P2 STG.E [R210.64], R127 ;  /* 0x0000007fd2002986 */ /* 0x0003e2000c101904 */
[----:B------:R-:W-:-:S03]  /*1b65e0*/  ISETP.GE.AND P2, PT, R114, c[0x0][0x17c], PT ;  /* 0x00005f0072007a0c */ /* 0x000fc60003f46270 */
[----:B------:R-:W3:Y:S01]  /*1b65f0*/  LDL.LU R114, [R1+0x81c4] ;  /* 0x0081c40001727983 */ /* 0x000ee20000300800 */
[----:B------:R-:W-:Y:S01]  /*1b6600*/  ISETP.LT.AND P1, PT, R218, c[0x0][0x178], !P5 ;  /* 0x00005e00da007a0c */ /* 0x000fe20006f21270 */
[C---:B--2---:R-:W-:Y:S01]  /*1b6610*/  IMAD.WIDE R208, R0.reuse, 0x4, R214 ;  /* 0x0000000400d07825 */ /* 0x044fe200078e02d6 */
[----:B------:R-:W-:Y:S02]  /*1b6620*/  IADD3 R3, R0, c[0x0][0x198], RZ ;  /* 0x0000660000037a10 */ /* 0x000fe40007ffe0ff */
[C---:B------:R-:W-:Y:S02]  /*1b6630*/  ISETP.LT.AND P5, PT, R219.reuse, c[0x0][0x178], !P5 ;  /* 0x00005e00db007a0c */ /* 0x040fe40006fa1270 */
[----:B------:R2:W-:Y:S01]  /*1b6640*/  @P4 STG.E [R208.64], R122 ;  /* 0x0000007ad0004986 */ /* 0x0005e2000c101904 */
[----:B------:R-:W-:Y:S02]  /*1b6650*/  ISETP.LT.AND P4, PT, R218, c[0x0][0x178], !P3 ;  /* 0x00005e00da007a0c */ /* 0x000fe40005f81270 */
[----:B------:R-:W-:Y:S01]  /*1b6660*/  ISETP.LT.AND P3, PT, R219, c[0x0][0x178], !P3 ;  /* 0x00005e00db007a0c */ /* 0x000fe20005f61270 */
[----:B-1----:R-:W3:Y:S01]  /*1b6670*/  LDL.LU R127, [R1+0xd2c] ;  /* 0x000d2c00017f7983 */ /* 0x002ee20000300800 */
[C---:B------:R-:W-:Y:S01]  /*1b6680*/  IADD3 R0, R3.reuse, c[0x0][0x198], RZ ;  /* 0x0000660003007a10 */ /* 0x040fe20007ffe0ff */
[----:B--2---:R-:W-:-:S02]  /*1b6690*/  IMAD.WIDE R208, R3, 0x4, R212 ;  /* 0x0000000403d07825 */ /* 0x004fc400078e02d4 */
[----:B------:R-:W2:Y:S04]  /*1b66a0*/  LDL.LU R122, [R1+0xb8c] ;  /* 0x000b8c00017a7983 */ /* 0x000ea80000300800 */
[----:B------:R1:W-:Y:S01]  /*1b66b0*/  @P1 STG.E [R208.64], R217 ;  /* 0x000000d9d0001986 */ /* 0x0003e2000c101904 */
[----:B------:R-:W-:-:S03]  /*1b66c0*/  IMAD.WIDE R210, R0, 0x4, R212 ;  /* 0x0000000400d27825 */ /* 0x000fc600078e02d4 */
[----:B------:R-:W2:Y:S01]  /*1b66d0*/  LDL.LU R119, [R1+0xd38] ;  /* 0x000d380001777983 */ /* 0x000ea20000300800 */
[----:B-1----:R-:W-:-:S04]  /*1b66e0*/  IMAD.WIDE R208, R3, 0x4, R214 ;  /* 0x0000000403d07825 */ /* 0x002fc800078e02d6 */
[C---:B------:R-:W-:Y:S01]  /*1b66f0*/  IMAD.WIDE R216, R0.reuse, 0x4, R214 ;  /* 0x0000000400d87825 */ /* 0x040fe200078e02d6 */
[----:B------:R1:W-:Y:S01]  /*1b6700*/  @P5 STG.E [R208.64], R118 ;  /* 0x00000076d0005986 */ /* 0x0003e2000c101904 */
[----:B------:R-:W-:-:S03]  /*1b6710*/  IADD3 R0, R0, c[0x0][0x198], RZ ;  /* 0x0000660000007a10 */ /* 0x000fc60007ffe0ff */
[----:B----4-:R4:W-:Y:S04]  /*1b6720*/  @P4 STG.E [R210.64], R123 ;  /* 0x0000007bd2004986 */ /* 0x0109e8000c101904 */
[----:B------:R4:W-:Y:S04]  /*1b6730*/  @P3 STG.E [R216.64], R126 ;  /* 0x0000007ed8003986 */ /* 0x0009e8000c101904 */
[----:B-1----:R-:W2:Y:S01]  /*1b6740*/  LDL.LU R118, [R1+0xb98] ;  /* 0x000b980001767983 */ /* 0x002ea20000300800 */
[C---:B------:R-:W-:Y:S01]  /*1b6750*/  IMAD.WIDE R208, R0.reuse, 0x4, R212 ;  /* 0x0000000400d07825 */ /* 0x040fe200078e02d4 */
[----:B------:R-:W-:-:S03]  /*1b6760*/  IADD3 R3, R0, c[0x0][0x198], RZ ;  /* 0x0000660000037a10 */ /* 0x000fc60007ffe0ff */
[----:B----4-:R-:W-:Y:S01]  /*1b6770*/  IMAD.WIDE R210, R0, 0x4, R214 ;  /* 0x0000000400d27825 */ /* 0x010fe200078e02d6 */
[----:B------:R-:W4:Y:S04]  /*1b6780*/  LDL.LU R216, [R1+0xb88] ;  /* 0x000b880001d87983 */ /* 0x000f280000300800 */
[----:B------:R-:W2:Y:S01]  /*1b6790*/  LDL.LU R217, [R1+0x81e4] ;  /* 0x0081e40001d97983 */ /* 0x000ea20000300800 */
[----:B---3--:R-:W-:-:S03]  /*1b67a0*/  ISETP.GE.AND P5, PT, R115, c[0x0][0x17c], PT ;  /* 0x00005f0073007a0c */ /* 0x008fc60003fa6270 */
[----:B------:R-:W3:Y:S04]  /*1b67b0*/  LDL.LU R115, [R1+0x8200] ;  /* 0x0082000001737983 */ /* 0x000ee80000300800 */
[----:B------:R-:W2:Y:S04]  /*1b67c0*/  LDL.LU R123, [R1+0xd3c] ;  /* 0x000d3c00017b7983 */ /* 0x000ea80000300800 */
[----:B------:R-:W2:Y:S01]  /*1b67d0*/  LDL.LU R0, [R1+0xd28] ;  /* 0x000d280001007983 */ /* 0x000ea20000300800 */
[----:B------:R-:W-:-:S03]  /*1b67e0*/  ISETP.GE.AND P3, PT, R114, c[0x0][0x17c], PT ;  /* 0x00005f0072007a0c */ /* 0x000fc60003f66270 */
[----:B------:R-:W3:Y:S04]  /*1b67f0*/  LDL.LU R114, [R1+0x820c] ;  /* 0x00820c0001727983 */ /* 0x000ee80000300800 */
[----:B------:R-:W3:Y:S01]  /*1b6800*/  LDL.LU R126, [R1+0xb9c] ;  /* 0x000b9c00017e7983 */ /* 0x000ee20000300800 */
[C---:B------:R-:W-:Y:S02]  /*1b6810*/  ISETP.LT.AND P1, PT, R218.reuse, c[0x0][0x178], !P0 ;  /* 0x00005e00da007a0c */ /* 0x040fe40004721270 */
[C---:B------:R-:W-:Y:S02]  /*1b6820*/  ISETP.LT.AND P0, PT, R219.reuse, c[0x0][0x178], !P0 ;  /* 0x00005e00db007a0c */ /* 0x040fe40004701270 */
[----:B------:R-:W-:Y:S02]  /*1b6830*/  ISETP.LT.AND P4, PT, R218, c[0x0][0x178], !P6 ;  /* 0x00005e00da007a0c */ /* 0x000fe40007781270 */
[----:B------:R-:W-:-:S07]  /*1b6840*/  ISETP.LT.AND P6, PT, R219, c[0x0][0x178], !P6 ;  /* 0x00005e00db007a0c */ /* 0x000fce00077c1270 */
[----:B--2---:R1:W-:Y:S04]  /*1b6850*/  @P1 STG.E [R208.64], R0 ;  /* 0x00000000d0001986 */ /* 0x0043e8000c101904 */
[----:B----4-:R2:W-:Y:S01]  /*1b6860*/  @P0 STG.E [R210.64], R216 ;  /* 0x000000d8d2000986 */ /* 0x0105e2000c101904 */
        /* <DEDUP_REMOVED lines=11> */
[----:B------:R-:W4:Y:S02]  /*1b6920*/  LDL.LU R127, [R1+0xd44] ;  /* 0x000d4400017f7983 */ /* 0x000f240000300800 */
[----:B--2---:R-:W-:Y:S02]  /*1b6930*/  IMAD.WIDE R208, R0, 0x4, R214 ;  /* 0x0000000400d07825 */ /* 0x004fe400078e02d6 */
[----:B------:R-:W-:Y:S04]  /*1b6940*/  @P0 STG.E [R210.64], R119 ;  /* 0x00000077d2000986 */ /* 0x000fe8000c101904 */
[----:B------:R1:W-:Y:S01]  /*1b6950*/  @P2 STG.E [R208.64], R118 ;  /* 0x00000076d0002986 */ /* 0x0003e2000c101904 */
[----:B---3--:R-:W-:-:S02]  /*1b6960*/  ISETP.GE.AND P0, PT, R114, c[0x0][0x17c], PT ;  /* 0x00005f0072007a0c */ /* 0x008fc40003f06270 */
[----:B------:R-:W-:Y:S01]  /*1b6970*/  ISETP.GE.AND P6, PT, R115, c[0x0][0x17c], PT ;  /* 0x00005f0073007a0c */ /* 0x000fe20003fc6270 */
[----:B------:R-:W2:Y:S01]  /*1b6980*/  LDL.LU R122, [R1+0x474] ;  /* 0x00047400017a7983 */ /* 0x000ea20000300800 */
[----:B------:R-:W-:-:S03]  /*1b6990*/  IADD3 R0, R3, c[0x0][0x198], RZ ;  /* 0x0000660003007a10 */ /* 0x000fc60007ffe0ff */
[----:B------:R-:W3:Y:S01]  /*1b69a0*/  LDL.LU R114, [R1+0x8230] ;  /* 0x0082300001727983 */ /* 0x000ee20000300800 */
        /* <DEDUP_REMOVED lines=13> */
[----:B------:R-:W4:Y:S01]  /*1b6a80*/  LDL.LU R123, [R1+0xd64] ;  /* 0x000d6400017b7983 */ /* 0x000f220000300800 */
[----:B------:R-:W-:Y:S01]  /*1b6a90*/  ISETP.LT.AND P4, PT, R218, c[0x0][0x178], !P1 ;  /* 0x00005e00da007a0c */ /* 0x000fe20004f81270 */
[C---:B------:R-:W-:Y:S01]  /*1b6aa0*/  IMAD.WIDE R216, R0.reuse, 0x4, R214 ;  /* 0x0000000400d87825 */ /* 0x040fe200078e02d6 */
[----:B------:R-:W-:Y:S01]  /*1b6ab0*/  ISETP.LT.AND P1, PT, R219, c[0x0][0x178], !P1 ;  /* 0x00005e00db007a0c */ /* 0x000fe20004f21270 */
[----:B------:R-:W4:Y:S01]  /*1b6ac0*/  LDL.LU R126, [R1+0x484] ;  /* 0x00048400017e7983 */ /* 0x000f220000300800 */
[----:B------:R-:W-:-:S02]  /*1b6ad0*/  IADD3 R0, R0, c[0x0][0x198], RZ ;  /* 0x0000660000007a10 */ /* 0x000fc40007ffe0ff */
[----:B---3--:R-:W-:Y:S02]  /*1b6ae0*/  ISETP.GE.AND P5, PT, R114, c[0x0][0x17c], PT ;  /* 0x00005f0072007a0c */ /* 0x008fe40003fa6270 */
[----:B------:R-:W3:Y:S04]  /*1b6af0*/  LDL.LU R114, [R1+0x81fc] ;  /* 0x0081fc0001727983 */ /* 0x000ee80000300800 */
[----:B--2---:R1:W-:Y:S04]  /*1b6b00*/  @P2 STG.E [R210.64], R209 ;  /* 0x000000d1d2002986 */ /* 0x0043e8000c101904 */
[----:B------:R2:W-:Y:S01]  /*1b6b10*/  @P3 STG.E [R216.64], R3 ;  /* 0x00000003d8003986 */ /* 0x0005e2000c101904 */
[----:B------:R-:W-:-:S03]  /*1b6b20*/  ISETP.GE.AND P3, PT, R115, c[0x0][0x17c], PT ;  /* 0x00005f0073007a0c */ /* 0x000fc60003f66270 */
[----:B------:R-:W3:Y:S01]  /*1b6b30*/  LDL.LU R115, [R1+0x8218] ;  /* 0x0082180001737983 */ /* 0x000ee20000300800 */
[----:B-1----:R-:W-:-:S04]  /*1b6b40*/  IMAD.WIDE R208, R0, 0x4, R212 ;  /* 0x0000000400d07825 */ /* 0x002fc800078e02d4 */
[----:B------:R-:W-:Y:S01]  /*1b6b50*/  IMAD.WIDE R210, R0, 0x4, R214 ;  /* 0x0000000400d27825 */ /* 0x000fe200078e02d6 */
[----:B----4-:R-:W-:Y:S04]  /*1b6b60*/  @P4 STG.E [R208.64], R127 ;  /* 0x0000007fd0004986 */ /* 0x010fe8000c101904 */
[----:B--2---:R-:W2:Y:S04]  /*1b6b70*/  LDL.LU R217, [R1+0xd80] ;  /* 0x000d800001d97983 */ /* 0x004ea80000300800 */
[----:B------:R1:W-:Y:S04]  /*1b6b80*/  @P1 STG.E [R210.64], R122 ;  /* 0x0000007ad2001986 */ /* 0x0003e8000c101904 */
[----:B-1----:R-:W4:Y:S01]  /*1b6b90*/  LDL.LU R122, [R1+0x8220] ;  /* 0x00822000017a7983 */ /* 0x002f220000300800 */
        /* <DEDUP_REMOVED lines=18> */
[----:B---3--:R-:W-:Y:S02]  /*1b6cc0*/  ISETP.GE.AND P0, PT, R114, c[0x0][0x17c], PT ;  /* 0x00005f0072007a0c */ /* 0x008fe40003f06270 */
[----:B------:R-:W3:Y:S04]  /*1b6cd0*/  LDL.LU R114, [R1+0xd84] ;  /* 0x000d840001727983 */ /* 0x000ee80000300800 */
[----:B------:R-:W3:Y:S01]  /*1b6ce0*/  LDL.LU R127, [R1+0xb64] ;  /* 0x000b6400017f7983 */ /* 0x000ee20000300800 */
[----:B------:R-:W-:-:S03]  /*1b6cf0*/  ISETP.GE.AND P6, PT, R115, c[0x0][0x17c], PT ;  /* 0x00005f0073007a0c */ /* 0x000fc60003fc6270 */
[----:B------:R-:W3:Y:S04]  /*1b6d00*/  LDL.LU R115, [R1+0x8244] ;  /* 0x0082440001737983 */ /* 0x000ee80000300800 */
[----:B------:R-:W3:Y:S04]  /*1b6d10*/  LDL.LU R119, [R1+0xda0] ;  /* 0x000da00001777983 */ /* 0x000ee80000300800 */
[----:B------:R-:W3:Y:S04]  /*1b6d20*/  LDL.LU R118, [R1+0xb70] ;  /* 0x000b700001767983 */ /* 0x000ee80000300800 */
[----:B--2---:R1:W-:Y:S02]  /*1b6d30*/  @P2 STG.E [R208.64], R217 ;  /* 0x000000d9d0002986 */ /* 0x0043e4000c101904 */
[----:B-1----:R-:W-:Y:S01]  /*1b6d40*/  IMAD.WIDE R208, R3, 0x4, R214 ;  /* 0x0000000403d07825 */ /* 0x002fe200078e02d6 */
[----:B----4-:R-:W-:-:S02]  /*1b6d50*/  ISETP.GE.AND P1, PT, R122, c[0x0][0x17c], PT ;  /* 0x00005f007a007a0c */ /* 0x010fc40003f26270 */
[----:B------:R-:W2:Y:S04]  /*1b6d60*/  LDL.LU R122, [R1+0x81f8] ;  /* 0x0081f800017a7983 */ /* 0x000ea80000300800 */
[----:B------:R-:W4:Y:S04]  /*1b6d70*/  LDL.LU R123, [R1+0xda4] ;  /* 0x000da400017b7983 */ /* 0x000f280000300800 */
        /* <DEDUP_REMOVED lines=11> */
[----:B---3--:R-:W-:-:S03]  /*1b6e30*/  ISETP.GE.AND P5, PT, R115, c[0x0][0x17c], PT ;  /* 0x00005f0073007a0c */ /* 0x008fc60003fa6270 */
[----:B------:R-:W-:Y:S04]  /*1b6e40*/  @P4 STG.E [R210.64], R114 ;  /* 0x00000072d2004986 */ /* 0x000fe8000c101904 */
[----:B------:R1:W-:Y:S04]  /*1b6e50*/  @P3 STG.E [R216.64], R127 ;  /* 0x0000007fd8003986 */ /* 0x0003e8000c101904 */
[----:B------:R-:W2:Y:S01]  /*1b6e60*/  LDL.LU R115, [R1+0x8214] ;  /* 0x0082140001737983 */ /* 0x000ea20000300800 */
[----:B------:R-:W-:-:S03]  /*1b6e70*/  ISETP.GE.AND P3, PT, R122, c[0x0][0x17c], PT ;  /* 0x00005f007a007a0c */ /* 0x000fc60003f66270 */
[----:B-1----:R-:W3:Y:S04]  /*1b6e80*/  LDL.LU R216, [R1+0xd48] ;  /* 0x000d480001d87983 */ /* 0x002ee80000300800 */
[----:B------:R-:W3:Y:S04]  /*1b6e90*/  LDL.LU R217, [R1+0x478] ;  /* 0x0004780001d97983 */ /* 0x000ee80000300800 */
[----:B------:R-:W3:Y:S04]  /*1b6ea0*/  LDL.LU R114, [R1+0xd4c] ;  /* 0x000d4c0001727983 */ /* 0x000ee80000300800 */
[----:B------:R-:W3:Y:S01]  /*1b6eb0*/  LDL.LU R122, [R1+0x822c] ;  /* 0x00822c00017a7983 */ /* 0x000ee20000300800 */
[----:B------:R-:W-:Y:S01]  /*1b6ec0*/  ISETP.LT.AND P4, PT, R218, c[0x0][0x178], !P6 ;  /* 0x00005e00da007a0c */ /* 0x000fe20007781270 */
[C---:B------:R-:W-:Y:S01]  /*1b6ed0*/  IMAD.WIDE R208, R0.reuse, 0x4, R212 ;  /* 0x0000000400d07825 */ /* 0x040fe200078e02d4 */
[----:B------:R-:W-:Y:S01]  /*1b6ee0*/  ISETP.LT.AND P6, PT, R219, c[0x0][0x178], !P6 ;  /* 0x00005e00db007a0c */ /* 0x000fe200077c1270 */
[----:B------:R-:W3:Y:S02]  /*1b6ef0*/  LDL.LU R127, [R1+0x47c] ;  /* 0x00047c00017f7983 */ /* 0x000ee40000300800 */
        /* <DEDUP_REMOVED lines=8> */
[----:B----4-:R-:W-:Y:S01]  /*1b6f80*/  IMAD.WIDE R210, R3, 0x4, R212 ;  /* 0x0000000403d27825 */ /* 0x010fe200078e02d4 */
[----:B------:R-:W-:-:S04]  /*1b6f90*/  IADD3 R3, R0, c[0x0][0x198], RZ ;  /* 0x0000660000037a10 */ /* 0x000fc80007ffe0ff */
[----:B------:R1:W-:Y:S01]  /*1b6fa0*/  @P4 STG.E [R210.64], R123 ;  /* 0x0000007bd2004986 */ /* 0x0003e2000c101904 */
[----:B------:R-:W-:-:S03]  /*1b6fb0*/  ISETP.LT.AND P4, PT, R218, c[0x0][0x178], !P5 ;  /* 0x00005e00da007a0c */ /* 0x000fc60006f81270 */
[----:B------:R4:W-:Y:S01]  /*1b6fc0*/  @P6 STG.E [R208.64], R126 ;  /* 0x0000007ed0006986 */ /* 0x0009e2000c101904 */
[----:B-1----:R-:W-:-:S04]  /*1b6fd0*/  IMAD.WIDE R210, R0, 0x4, R212 ;  /* 0x0000000400d27825 */ /* 0x002fc800078e02d4 */
[----:B----4-:R-:W-:Y:S01]  /*1b6fe0*/  IMAD.WIDE R208, R0, 0x4, R214 ;  /* 0x0000000400d07825 */ /* 0x010fe200078e02d6 */
[----:B--2---:R-:W-:Y:S02]  /*1b6ff0*/  ISETP.GE.AND P2, PT, R115, c[0x0][0x17c], PT ;  /* 0x00005f0073007a0c */ /* 0x004fe40003f46270 */
[----:B------:R-:W2:Y:S04]  /*1b7000*/  LDL.LU R115, [R1+0x8234] ;  /* 0x0082340001737983 */ /* 0x000ea80000300800 */
[----:B------:R-:W4:Y:S04]  /*1b7010*/  LDL.LU R119, [R1+0xd68] ;  /* 0x000d680001777983 */ /* 0x000f280000300800 */
[----:B---3--:R-:W-:Y:S04]  /*1b7020*/  @P0 STG.E [R210.64], R216 ;  /* 0x000000d8d2000986 */ /* 0x008fe8000c101904 */
[----:B------:R1:W-:Y:S04]  /*1b7030*/  @P1 STG.E [R208.64], R217 ;  /* 0x000000d9d0001986 */ /* 0x0003e8000c101904 */
[----:B------:R-:W3:Y:S01]  /*1b7040*/  LDL.LU R118, [R1+0x488] ;  /* 0x0004880001767983 */ /* 0x000ee20000300800 */
[----:B------:R-:W-:-:S03]  /*1b7050*/  ISETP.GE.AND P6, PT, R122, c[0x0][0x17c], PT ;  /* 0x00005f007a007a0c */ /* 0x000fc60003fc6270 */
[----:B------:R-:W3:Y:S01]  /*1b7060*/  LDL.LU R122, [R1+0x8258] ;  /* 0x00825800017a7983 */ /* 0x000ee20000300800 */
[----:B-1----:R-:W-:-:S03]  /*1b7070*/  IMAD.WIDE R208, R3, 0x4, R212 ;  /* 0x0000000403d07825 */ /* 0x002fc600078e02d4 */
[----:B------:R-:W3:Y:S04]  /*1b7080*/  LDL.LU R123, [R1+0xd6c] ;  /* 0x000d6c00017b7983 */ /* 0x000ee80000300800 */
[----:B------:R-:W3:Y:S04]  /*1b7090*/  LDL.LU R126, [R1+0x48c] ;  /* 0x00048c00017e7983 */ /* 0x000ee80000300800 */
[----:B------:R1:W-:Y:S04]  /*1b70a0*/  @P4 STG.E [R208.64], R114 ;  /* 0x00000072d0004986 */ /* 0x0003e8000c101904 */
[----:B-1----:R-:W3:Y:S01]  /*1b70b0*/  LDL.LU R114, [R1+0x8210] ;  /* 0x0082100001727983 */ /* 0x002ee20000300800 */
        /* <DEDUP_REMOVED lines=11> */
[----:B----4-:R-:W-:Y:S04]  /*1b7170*/  @P1 STG.E [R210.64], R119 ;  /* 0x00000077d2001986 */ /* 0x010fe8000c101904 */
[----:B---3--:R1:W-:Y:S01]  /*1b7180*/  @P3 STG.E [R216.64], R118 ;  /* 0x00000076d8003986 */ /* 0x0083e2000c101904 */
        /* <DEDUP_REMOVED lines=16> */
[----:B------:R1:W-:Y:S04]  /*1b7290*/  @P2 STG.E [R210.64], R126 ;  /* 0x0000007ed2002986 */ /* 0x0003e8000c101904 */
[----:B-1----:R-:W3:Y:S01]  /*1b72a0*/  LDL.LU R123, [R1+0xdac] ;  /* 0x000dac00017b7983 */ /* 0x002ee20000300800 */
[----:B------:R-:W-:-:S03]  /*1b72b0*/  IMAD.WIDE R208, R3, 0x4, R214 ;  /* 0x0000000403d07825 */ /* 0x000fc600078e02d6 */
[----:B------:R-:W3:Y:S01]  /*1b72c0*/  LDL.LU R126, [R1+0xb7c] ;  /* 0x000b7c00017e7983 */ /* 0x000ee20000300800 */
[----:B------:R-:W-:-:S03]  /*1b72d0*/  IMAD.WIDE R210, R3, 0x4, R212 ;  /* 0x0000000403d27825 */ /* 0x000fc600078e02d4 */
[----:B------:R-:W3:Y:S01]  /*1b72e0*/  LDL.LU R3, [R1+0x8228] ;  /* 0x0082280001037983 */ /* 0x000ee20000300800 */
[----:B------:R-:W-:Y:S02]  /*1b72f0*/  ISETP.LT.AND P1, PT, R218, c[0x0][0x178], !P6 ;  /* 0x00005e00da007a0c */ /* 0x000fe40007721270 */
[----:B------:R-:W-:-:S11]  /*1b7300*/  ISETP.LT.AND P6, PT, R219, c[0x0][0x178], !P6 ;  /* 0x00005e00db007a0c */ /* 0x000fd600077c1270 */
[----:B----4-:R1:W-:Y:S04]  /*1b7310*/  @P1 STG.E [R210.64], R216 ;  /* 0x000000d8d2001986 */ /* 0x0103e8000c101904 */
        /* <DEDUP_REMOVED lines=37> */
[C---:B------:R-:W-:Y:S02]  /*1b7570*/  IMAD.WIDE R208, R0.reuse, 0x4, R212 ;  /* 0x0000000400d07825 */ /* 0x040fe400078e02d4 */
[----:B------:R-:W3:Y:S02]  /*1b7580*/  LDL.LU R123, [R1+0xd94] ;  /* 0x000d9400017b7983 */ /* 0x000ee40000300800 */
[----:B------:R-:W-:Y:S01]  /*1b7590*/  IMAD.WIDE R210, R0, 0x4, R214 ;  /* 0x0000000400d27825 */ /* 0x000fe200078e02d6 */
[----:B----4-:R-:W-:Y:S02]  /*1b75a0*/  ISETP.GE.AND P3, PT, R118, c[0x0][0x17c], PT ;  /* 0x00005f0076007a0c */ /* 0x010fe40003f66270 */
[----:B------:R-:W4:Y:S04]  /*1b75b0*/  LDL.LU R118, [R1+0x8254] ;  /* 0x0082540001767983 */ /* 0x000f280000300800 */
[----:B------:R-:W4:Y:S04]  /*1b75c0*/  LDL.LU R126, [R1+0x464] ;  /* 0x00046400017e7983 */ /* 0x000f280000300800 */
[----:B--2---:R-:W-:Y:S01]  /*1b75d0*/  @P1 STG.E [R208.64], R216 ;  /* 0x000000d8d0001986 */ /* 0x004fe2000c101904 */
[----:B------:R-:W-:-:S03]  /*1b75e0*/  ISETP.LT.AND P1, PT, R218, c[0x0][0x178], !P0 ;  /* 0x00005e00da007a0c */ /* 0x000fc60004721270 */
[----:B------:R1:W-:Y:S01]  /*1b75f0*/  @P4 STG.E [R210.64], R115 ;  /* 0x00000073d2004986 */ /* 0x0003e2000c101904 */
[C---:B------:R-:W-:Y:S02]  /*1b7600*/  ISETP.LT.AND P4, PT, R219.reuse, c[0x0][0x178], !P0 ;  /* 0x00005e00db007a0c */ /* 0x040fe40004781270 */
[----:B---3--:R-:W-:Y:S02]  /*1b7610*/  ISETP.GE.AND P0, PT, R114, c[0x0][0x17c], PT ;  /* 0x00005f0072007a0c */ /* 0x008fe40003f06270 */
[----:B------:R-:W2:Y:S01]  /*1b7620*/  LDL.LU R114, [R1+0x825c] ;  /* 0x00825c0001727983 */ /* 0x000ea20000300800 */
[----:B------:R-:W-:Y:S02]  /*1b7630*/  ISETP.LT.AND P2, PT, R218, c[0x0][0x178], !P6 ;  /* 0x00005e00da007a0c */ /* 0x000fe40007741270 */
[----:B------:R-:W-:Y:S01]  /*1b7640*/  ISETP.LT.AND P6, PT, R219, c[0x0][0x178], !P6 ;  /* 0x00005e00db007a0c */ /* 0x000fe200077c1270 */
[----:B-1----:R-:W3:Y:S01]  /*1b7650*/  LDL.LU R115, [R1+0xb40] ;  /* 0x000b400001737983 */ /* 0x002ee20000300800 */
[----:B------:R-:W-:-:S05]  /*1b7660*/  IADD3 R3, R0, c[0x0][0x198], RZ ;  /* 0x0000660000037a10 */ /* 0x000fca0007ffe0ff */
        /* <DEDUP_REMOVED lines=10> */
[----:B------:R1:W-:Y:S04]  /*1b7710*/  @P4 STG.E [R208.64], R119 ;  /* 0x00000077d0004986 */ /* 0x0003e8000c101904 */
[----:B------:R-:W3:Y:S01]  /*1b7720*/  LDL.LU R122, [R1+0x8284] ;  /* 0x00828400017a7983 */ /* 0x000ee20000300800 */
[C---:B------:R-:W-:Y:S01]  /*1b7730*/  IADD3 R0, R3.reuse, c[0x0][0x198], RZ ;  /* 0x0000660003007a10 */ /* 0x040fe20007ffe0ff */
[----:B-1----:R-:W-:Y:S01]  /*1b7740*/  IMAD.WIDE R208, R3, 0x4, R212 ;  /* 0x0000000403d07825 */ /* 0x002fe200078e02d4 */
[----:B----4-:R-:W-:-:S02]  /*1b7750*/  ISETP.GE.AND P6, PT, R118, c[0x0][0x17c], PT ;  /* 0x00005f0076007a0c */ /* 0x010fc40003fc6270 */
[----:B------:R-:W4:Y:S04]  /*1b7760*/  LDL.LU R118, [R1+0xdb4] ;  /* 0x000db40001767983 */ /* 0x000f280000300800 */
[----:B------:R-:W4:Y:S04]  /*1b7770*/  LDL.LU R127, [R1+0xb44] ;  /* 0x000b4400017f7983 */ /* 0x000f280000300800 */
[----:B------:R1:W-:Y:S02]  /*1b7780*/  @P2 STG.E [R208.64], R123 ;  /* 0x0000007bd0002986 */ /* 0x0003e4000c101904 */
[----:B-1----:R-:W-:Y:S01]  /*1b7790*/  IMAD.WIDE R208, R3, 0x4, R214 ;  /* 0x0000000403d07825 */ /* 0x002fe200078e02d6 */
[----:B--2---:R-:W-:-:S02]  /*1b77a0*/  ISETP.GE.AND P1, PT, R114, c[0x0][0x17c], PT ;  /* 0x00005f0072007a0c */ /* 0x004fc40003f26270 */
[----:B------:R-:W2:Y:S04]  /*1b77b0*/  LDL.LU R114, [R1+0x8238] ;  /* 0x0082380001727983 */ /* 0x000ea80000300800 */
[----:B------:R-:W2:Y:S04]  /*1b77c0*/  LDL.LU R119, [R1+0xb50] ;  /* 0x000b500001777983 */ /* 0x000ea80000300800 */
[----:B------:R-:W2:Y:S01]  /*1b77d0*/  LDL.LU R3, [R1+0xdb0] ;  /* 0x000db00001037983 */ /* 0x000ea20000300800 */
[C---:B------:R-:W-:Y:S02]  /*1b77e0*/  ISETP.LT.AND P5, PT, R219.reuse, c[0x0][0x178], !P5 ;  /* 0x00005e00db007a0c */ /* 0x040fe40006fa1270 */
[----:B------:R-:W-:Y:S01]  /*1b77f0*/  ISETP.LT.AND P4, PT, R218, c[0x0][0x178], !P3 ;  /* 0x00005e00da007a0c */ /* 0x000fe20005f81270 */
[C---:B------:R-:W-:Y:S01]  /*1b7800*/  IMAD.WIDE R210, R0.reuse, 0x4, R212 ;  /* 0x0000000400d27825 */ /* 0x040fe200078e02d4 */
[----:B------:R-:W-:Y:S01]  /*1b7810*/  ISETP.LT.AND P3, PT, R219, c[0x0][0x178], !P3 ;  /* 0x00005e00db007a0c */ /* 0x000fe20005f61270 */
[----:B------:R-:W4:Y:S02]  /*1b7820*/  LDL.LU R123, [R1+0xdc4] ;  /* 0x000dc400017b7983 */ /* 0x000f240000300800 */
[----:B------:R-:W-:-:S06]  /*1b7830*/  IMAD.WIDE R216, R0, 0x4, R214 ;  /* 0x0000000400d87825 */ /* 0x000fcc00078e02d6 */
[----:B------:R1:W-:Y:S04]  /*1b7840*/  @P5 STG.E [R208.64], R126 ;  /* 0x0000007ed0005986 */ /* 0x0003e8000c101904 */
[----:B-1----:R-:W4:Y:S01]  /*1b7850*/  LDL.LU R126, [R1+0x8250] ;  /* 0x00825000017e7983 */ /* 0x002f220000300800 */
        /* <DEDUP_REMOVED lines=19> */
[----:B------:R-:W-:Y:S01]  /*1b7990*/  ISETP.GE.AND P2, PT, R126, c[0x0][0x17c], PT ;  /* 0x00005f007e007a0c */ /* 0x000fe20003f46270 */
[C---:B-1----:R-:W-:Y:S02]  /*1b79a0*/  IMAD.WIDE R208, R3.reuse, 0x4, R214 ;  /* 0x0000000403d07825 */ /* 0x042fe400078e02d6 */
[----:B------:R-:W3:Y:S02]  /*1b79b0*/  LDL.LU R118, [R1+0x458] ;  /* 0x0004580001767983 */ /* 0x000ee40000300800 */
[----:B----4-:R-:W-:-:S02]  /*1b79c0*/  IMAD.WIDE R210, R3, 0x4, R212 ;  /* 0x0000000403d27825 */ /* 0x010fc400078e02d4 */
[----:B------:R-:W4:Y:S04]  /*1b79d0*/  LDL.LU R127, [R1+0xd7c] ;  /* 0x000d7c00017f7983 */ /* 0x000f280000300800 */
[----:B------:R-:W4:Y:S01]  /*1b79e0*/  LDL.LU R126, [R1+0x45c] ;  /* 0x00045c00017e7983 */ /* 0x000f220000300800 */
[----:B------:R-:W-:Y:S02]  /*1b79f0*/  ISETP.LT.AND P0, PT, R218, c[0x0][0x178], !P1 ;  /* 0x00005e00da007a0c */ /* 0x000fe40004f01270 */
[----:B------:R-:W-:Y:S01]  /*1b7a00*/  IADD3 R0, R3, c[0x0][0x198], RZ ;  /* 0x0000660003007a10 */ /* 0x000fe20007ffe0ff */
        /* <DEDUP_REMOVED lines=8> */
[C---:B------:R-:W-:Y:S01]  /*1b7a90*/  ISETP.LT.AND P1, PT, R219.reuse, c[0x0][0x178], !P1 ;  /* 0x00005e00db007a0c */ /* 0x040fe20004f21270 */
[----:B--2---:R-:W-:Y:S01]  /*1b7aa0*/  IMAD.WIDE R208, R0, 0x4, R214 ;  /* 0x0000000400d07825 */ /* 0x004fe200078e02d6 */
[----:B------:R-:W-:Y:S02]  /*1b7ab0*/  ISETP.LT.AND P4, PT, R218, c[0x0][0x178], !P5 ;  /* 0x00005e00da007a0c */ /* 0x000fe40006f81270 */
[----:B------:R-:W-:Y:S02]  /*1b7ac0*/  IADD3 R3, R0, c[0x0][0x198], RZ ;  /* 0x0000660000037a10 */ /* 0x000fe40007ffe0ff */
[----:B------:R-:W-:Y:S01]  /*1b7ad0*/  ISETP.LT.AND P5, PT, R219, c[0x0][0x178], !P5 ;  /* 0x00005e00db007a0c */ /* 0x000fe20006fa1270 */
[----:B-1----:R-:W2:Y:S01]  /*1b7ae0*/  LDL.LU R123, [R1+0xd9c] ;  /* 0x000d9c00017b7983 */ /* 0x002ea20000300800 */
[----:B------:R-:W-:-:S05]  /*1b7af0*/  IADD3 R0, R3, c[0x0][0x198], RZ ;  /* 0x0000660003007a10 */ /* 0x000fca0007ffe0ff */
[----:B------:R1:W-:Y:S01]  /*1b7b00*/  @P1 STG.E [R208.64], R122 ;  /* 0x0000007ad0001986 */ /* 0x0003e2000c101904 */
[----:B------:R-:W-:Y:S02]  /*1b7b10*/  ISETP.LT.AND P1, PT, R218, c[0x0][0x178], !P3 ;  /* 0x00005e00da007a0c */ /* 0x000fe40005f21270 */
[----:B------:R-:W-:Y:S01]  /*1b7b20*/  ISETP.LT.AND P3, PT, R219, c[0x0][0x178], !P3 ;  /* 0x00005e00db007a0c */ /* 0x000fe20005f61270 */
[----:B------:R-:W-:-:S04]  /*1b7b30*/  IMAD.WIDE R210, R0, 0x4, R212 ;  /* 0x0000000400d27825 */ /* 0x000fc800078e02d4 */
[C---:B-1----:R-:W-:Y:S01]  /*1b7b40*/  IMAD.WIDE R208, R3.reuse, 0x4, R212 ;  /* 0x0000000403d07825 */ /* 0x042fe200078e02d4 */
[----:B------:R-:W2:Y:S04]  /*1b7b50*/  LDL.LU R122, [R1+0x46c] ;  /* 0x00046c00017a7983 */ /* 0x000ea80000300800 */
[----:B------:R1:W-:Y:S04]  /*1b7b60*/  @P4 STG.E [R208.64], R217 ;  /* 0x000000d9d0004986 */ /* 0x0003e8000c101904 */
        /* <DEDUP_REMOVED lines=24> */
[----:B--2---:R1:W-:Y:S01]  /*1b7cf0*/  @P4 STG.E [R208.64], R0 ;  /* 0x00000000d0004986 */ /* 0x0043e2000c101904 */
[----:B------:R-:W-:-:S03]  /*1b7d00*/  ISETP.LT.AND P4, PT, R219, c[0x0][0x178], !P0 ;  /* 0x00005e00db007a0c */ /* 0x000fc60004781270 */
[----:B----4-:R2:W-:Y:S01]  /*1b7d10*/  @P2 STG.E [R210.64], R216 ;  /* 0x000000d8d2002986 */ /* 0x0105e2000c101904 */
        /* <DEDUP_REMOVED lines=94> */
[----:B------:R-:W2:Y:S04]  /*1b8300*/  LDL.LU R115, [R1+0x8298] ;  /* 0x0082980001737983 */ /* 0x000ea80000300800 */
[----:B-1----:R-:W3:Y:S04]  /*1b8310*/  LDL.LU R216, [R1+0xde0] ;  /* 0x000de00001d87983 */ /* 0x002ee80000300800 */
[----:B------:R-:W3:Y:S04]  /*1b8320*/  LDL.LU R217, [R1+0xb30] ;  /* 0x000b300001d97983 */ /* 0x000ee80000300800 */
[----:B------:R-:W3:Y:S04]  /*1b8330*/  LDL.LU R114, [R1+0xde4] ;  /* 0x000de40001727983 */ /* 0x000ee80000300800 */
[----:B------:R-:W3:Y:S01]  /*1b8340*/  LDL.LU R123, [R1+0x82b4] ;  /* 0x0082b400017b7983 */ /* 0x000ee20000300800 */
[----:B------:R-:W-:Y:S01]  /*1b8350*/  ISETP.LT.AND P2, PT, R218, c[0x0][0x178], !P6 ;  /* 0x00005e00da007a0c */ /* 0x000fe20007741270 */
[----:B------:R-:W-:Y:S01]  /*1b8360*/  IMAD.WIDE R208, R0, 0x4, R212 ;  /* 0x0000000400d07825 */ /* 0x000fe200078e02d4 */
[----:B------:R-:W-:-:S03]  /*1b8370*/  ISETP.LT.AND P6, PT, R219, c[0x0][0x178], !P6 ;  /* 0x00005e00db007a0c */ /* 0x000fc600077c1270 */
[C-C-:B------:R-:W-:Y:S01]  /*1b8380*/  IMAD.WIDE R210, R0.reuse, 0x4, R214.reuse ;  /* 0x0000000400d27825 */ /* 0x140fe200078e02d6 */
[----:B------:R-:W-:Y:S01]  /*1b8390*/  IADD3 R3, R0, c[0x0][0x198], RZ ;  /* 0x0000660000037a10 */ /* 0x000fe20007ffe0ff */
[----:B------:R1:W-:Y:S04]  /*1b83a0*/  @P4 STG.E [R208.64], R119 ;  /* 0x00000077d0004986 */ /* 0x0003e8000c101904 */
[----:B------:R4:W-:Y:S01]  /*1b83b0*/  @P1 STG.E [R210.64], R118 ;  /* 0x00000076d2001986 */ /* 0x0009e2000c101904 */
[----:B------:R-:W-:Y:S02]  /*1b83c0*/  ISETP.LT.AND P1, PT, R218, c[0x0][0x178], !P0 ;  /* 0x00005e00da007a0c */ /* 0x000fe40004721270 */
        /* <DEDUP_REMOVED lines=8> */
[----:B------:R-:W-:-:S03]  /*1b8450*/  ISETP.GE.AND P3, PT, R122, c[0x0][0x17c], PT ;  /* 0x00005f007a007a0c */ /* 0x000fc60003f66270 */
[----:B------:R-:W3:Y:S01]  /*1b8460*/  LDL.LU R122, [R1+0xb34] ;  /* 0x000b3400017a7983 */ /* 0x000ee20000300800 */
        /* <DEDUP_REMOVED lines=227> */
[----:B---3--:R-:W-:-:S03]  /*1b92a0*/  ISETP.GE.AND P0, PT, R114, c[0x0][0x17c], PT ;  /* 0x00005f0072007a0c */ /* 0x008fc60003f06270 */
[----:B------:R-:W2:Y:S01]  /*1b92b0*/  LDL.LU R122, [R1+0xa4c] ;  /* 0x000a4c00017a7983 */ /* 0x000ea20000300800 */
[----:B-1----:R-:W-:-:S03]  /*1b92c0*/  IMAD.WIDE R208, R3, 0x4, R212 ;  /* 0x0000000403d07825 */ /* 0x002fc600078e02d4 */
[----:B------:R-:W3:Y:S01]  /*1b92d0*/  LDL.LU R118, [R1+0x8338] ;  /* 0x0083380001767983 */ /* 0x000ee20000300800 */
[----:B------:R-:W-:-:S03]  /*1b92e0*/  ISETP.GE.AND P6, PT, R115, c[0x0][0x17c], PT ;  /* 0x00005f0073007a0c */ /* 0x000fc60003fc6270 */
[----:B------:R1:W-:Y:S01]  /*1b92f0*/  @P4 STG.E [R208.64], R123 ;  /* 0x0000007bd0004986 */ /* 0x0003e2000c101904 */
[----:B------:R-:W-:-:S03]  /*1b9300*/  IADD3 R0, R3, c[0x0][0x198], RZ ;  /* 0x0000660003007a10 */ /* 0x000fc60007ffe0ff */
[----:B------:R-:W2:Y:S04]  /*1b9310*/  LDL.LU R114, [R1+0x82ec] ;  /* 0x0082ec0001727983 */ /* 0x000ea80000300800 */
[----:B------:R-:W2:Y:S01]  /*1b9320*/  LDL.LU R115, [R1+0xe18] ;  /* 0x000e180001737983 */ /* 0x000ea20000300800 */
[----:B-1----:R-:W-:-:S03]  /*1b9330*/  IMAD.WIDE R208, R3, 0x4, R214 ;  /* 0x0000000403d07825 */ /* 0x002fc600078e02d6 */
[----:B------:R-:W2:Y:S04]  /*1b9340*/  LDL.LU R119, [R1+0xb08] ;  /* 0x000b080001777983 */ /* 0x000ea80000300800 */
[----:B------:R-:W2:Y:S04]  /*1b9350*/  LDL.LU R3, [R1+0xa48] ;  /* 0x000a480001037983 */ /* 0x000ea80000300800 */
[----:B------:R1:W-:Y:S04]  /*1b9360*/  @P5 STG.E [R208.64], R126 ;  /* 0x0000007ed0005986 */ /* 0x0003e8000c101904 */
[----:B-1----:R-:W2:Y:S01]  /*1b9370*/  LDL.LU R209, [R1+0xe08] ;  /* 0x000e080001d17983 */ /* 0x002ea20000300800 */
[----:B------:R-:W-:-:S02]  /*1b9380*/  ISETP.LT.AND P1, PT, R218, c[0x0][0x178], !P3 ;  /* 0x00005e00da007a0c */ /* 0x000fc40005f21270 */
        /* <DEDUP_REMOVED lines=8> */
[----:B------:R-:W-:Y:S02]  /*1b9410*/  IADD3 R0, R0, c[0x0][0x198], RZ ;  /* 0x0000660000007a10 */ /* 0x000fe40007ffe0ff */
[----:B---3--:R-:W-:-:S02]  /*1b9420*/  ISETP.GE.AND P5, PT, R118, c[0x0][0x17c], PT ;  /* 0x00005f0076007a0c */ /* 0x008fc40003fa6270 */
        /* <DEDUP_REMOVED lines=44> */
[C---:B------:R-:W-:Y:S02]  /*1b96f0*/  ISETP.LT.AND P2, PT, R218.reuse, c[0x0][0x178], !P3 ;  /* 0x00005e00da007a0c */ /* 0x040fe40005f41270 */
[C---:B------:R-:W-:Y:S02]  /*1b9700*/  ISETP.LT.AND P3, PT, R219.reuse, c[0x0][0x178], !P3 ;  /* 0x00005e00db007a0c */ /* 0x040fe40005f61270 */
[----:B------:R-:W-:Y:S01]  /*1b9710*/  ISETP.LT.AND P1, PT, R218, c[0x0][0x178], !P4 ;  /* 0x00005e00da007a0c */ /* 0x000fe20006721270 */
[----:B------:R-:W-:Y:S01]  /*1b9720*/  IMAD.WIDE R210, R0, 0x4, R212 ;  /* 0x0000000400d27825 */ /* 0x000fe200078e02d4 */
[----:B------:R-:W-:-:S03]  /*1b9730*/  ISETP.LT.AND P4, PT, R219, c[0x0][0x178], !P4 ;  /* 0x00005e00db007a0c */ /* 0x000fc60006781270 */
[----:B------:R-:W-:Y:S02]  /*1b9740*/  IMAD.WIDE R216, R0, 0x4, R214 ;  /* 0x0000000400d87825 */ /* 0x000fe400078e02d6 */
[----:B--2---:R1:W-:Y:S01]  /*1b9750*/  @P5 STG.E [R208.64], R3 ;  /* 0x00000003d0005986 */ /* 0x0043e2000c101904 */
[----:B---3--:R-:W-:-:S03]  /*1b9760*/  ISETP.GE.AND P5, PT, R114, c[0x0][0x17c], PT ;  /* 0x00005f0072007a0c */ /* 0x008fc60003fa6270 */
[----:B------:R-:W2:Y:S01]  /*1b9770*/  LDL.LU R114, [R1+0x8318] ;  /* 0x0083180001727983 */ /* 0x000ea20000300800 */
[----:B------:R-:W-:-:S03]  /*1b9780*/  IADD3 R0, R0, c[0x0][0x198], RZ ;  /* 0x0000660000007a10 */ /* 0x000fc60007ffe0ff */
[----:B------:R3:W-:Y:S02]  /*1b9790*/  @P2 STG.E [R210.64], R118 ;  /* 0x00000076d2002986 */ /* 0x0007e4000c101904 */
[----:B-1----:R-:W-:Y:S02]  /*1b97a0*/  IMAD.WIDE R208, R0, 0x4, R212 ;  /* 0x0000000400d07825 */ /* 0x002fe400078e02d4 */
[----:B------:R1:W-:Y:S01]  /*1b97b0*/  @P3 STG.E [R216.64], R127 ;  /* 0x0000007fd8003986 */ /* 0x0003e2000c101904 */
[----:B------:R-:W-:Y:S01]  /*1b97c0*/  ISETP.GE.AND P3, PT, R122, c[0x0][0x17c], PT ;  /* 0x00005f007a007a0c */ /* 0x000fe20003f66270 */
[----:B---3--:R-:W-:Y:S02]  /*1b97d0*/  IMAD.WIDE R210, R0, 0x4, R214 ;  /* 0x0000000400d27825 */ /* 0x008fe400078e02d6 */
[----:B------:R3:W-:Y:S01]  /*1b97e0*/  @P1 STG.E [R208.64], R115 ;  /* 0x00000073d0001986 */ /* 0x0007e2000c101904 */
[----:B------:R-:W-:-:S03]  /*1b97f0*/  ISETP.LT.AND P1, PT, R218, c[0x0][0x178], !P0 ;  /* 0x00005e00da007a0c */ /* 0x000fc60004721270 */
[----:B-1----:R-:W4:Y:S04]  /*1b9800*/  LDL.LU R216, [R1+0xe20] ;  /* 0x000e200001d87983 */ /* 0x002f280000300800 */
[----:B------:R-:W4:Y:S04]  /*1b9810*/  LDL.LU R217, [R1+0x9c0] ;  /* 0x0009c00001d97983 */ /* 0x000f280000300800 */
[----:B------:R-:W4:Y:S04]  /*1b9820*/  LDL.LU R118, [R1+0xe24] ;  /* 0x000e240001767983 */ /* 0x000f280000300800 */
[----:B------:R1:W-:Y:S01]  /*1b9830*/  @P4 STG.E [R210.64], R119 ;  /* 0x00000077d2004986 */ /* 0x0003e2000c101904 */
[----:B------:R-:W-:-:S03]  /*1b9840*/  ISETP.LT.AND P4, PT, R219, c[0x0][0x178], !P0 ;  /* 0x00005e00db007a0c */ /* 0x000fc60004781270 */
[----:B------:R-:W4:Y:S04]  /*1b9850*/  LDL.LU R122, [R1+0x8334] ;  /* 0x00833400017a7983 */ /* 0x000f280000300800 */
[----:B------:R-:W4:Y:S01]  /*1b9860*/  LDL.LU R127, [R1+0x9c4] ;  /* 0x0009c400017f7983 */ /* 0x000f220000300800 */
[----:B--2---:R-:W-:-:S03]  /*1b9870*/  ISETP.GE.AND P0, PT, R114, c[0x0][0x17c], PT ;  /* 0x00005f0072007a0c */ /* 0x004fc60003f06270 */
[----:B------:R-:W2:Y:S01]  /*1b9880*/  LDL.LU R114, [R1+0x833c] ;  /* 0x00833c0001727983 */ /* 0x000ea20000300800 */
[----:B------:R-:W-:Y:S02]  /*1b9890*/  ISETP.LT.AND P2, PT, R218, c[0x0][0x178], !P6 ;  /* 0x00005e00da007a0c */ /* 0x000fe40007741270 */
[----:B------:R-:W-:Y:S01]  /*1b98a0*/  ISETP.LT.AND P6, PT, R219, c[0x0][0x178], !P6 ;  /* 0x00005e00db007a0c */ /* 0x000fe200077c1270 */
[----:B---3--:R-:W3:Y:S01]  /*1b98b0*/  LDL.LU R115, [R1+0xe30] ;  /* 0x000e300001737983 */ /* 0x008ee20000300800 */
[----:B------:R-:W-:-:S03]  /*1b98c0*/  IADD3 R3, R0, c[0x0][0x198], RZ ;  /* 0x0000660000037a10 */ /* 0x000fc60007ffe0ff */
[----:B-1----:R-:W3:Y:S01]  /*1b98d0*/  LDL.LU R119, [R1+0xae0] ;  /* 0x000ae00001777983 */ /* 0x002ee20000300800 */
[C---:B------:R-:W-:Y:S01]  /*1b98e0*/  IADD3 R0, R3.reuse, c[0x0][0x198], RZ ;  /* 0x0000660003007a10 */ /* 0x040fe20007ffe0ff */
[----:B------:R-:W-:-:S04]  /*1b98f0*/  IMAD.WIDE R210, R3, 0x4, R212 ;  /* 0x0000000403d27825 */ /* 0x000fc800078e02d4 */
[----:B------:R-:W-:Y:S01]  /*1b9900*/  IMAD.WIDE R208, R3, 0x4, R214 ;  /* 0x0000000403d07825 */ /* 0x000fe200078e02d6 */
[----:B----4-:R1:W-:Y:S04]  /*1b9910*/  @P2 STG.E [R210.64], R123 ;  /* 0x0000007bd2002986 */ /* 0x0103e8000c101904 */
[----:B------:R4:W-:Y:S01]  /*1b9920*/  @P6 STG.E [R208.64], R126 ;  /* 0x0000007ed0006986 */ /* 0x0009e2000c101904 */
[----:B-1----:R-:W-:-:S03]  /*1b9930*/  IMAD.WIDE R210, R0, 0x4, R212 ;  /* 0x0000000400d27825 */ /* 0x002fc600078e02d4 */
[----:B----4-:R-:W4:Y:S01]  /*1b9940*/  LDL.LU R126, [R1+0x8368] ;  /* 0x00836800017e7983 */ /* 0x010f220000300800 */
[----:B------:R-:W-:-:S03]  /*1b9950*/  ISETP.GE.AND P6, PT, R122, c[0x0][0x17c], PT ;  /* 0x00005f007a007a0c */ /* 0x000fc60003fc6270 */
[----:B------:R-:W3:Y:S04]  /*1b9960*/  LDL.LU R123, [R1+0xe34] ;  /* 0x000e3400017b7983 */ /* 0x000ee80000300800 */
[----:B------:R-:W-:Y:S04]  /*1b9970*/  @P1 STG.E [R210.64], R216 ;  /* 0x000000d8d2001986 */ /* 0x000fe8000c101904 */
[----:B------:R-:W3:Y:S01]  /*1b9980*/  LDL.LU R122, [R1+0xae4] ;  /* 0x000ae400017a7983 */ /* 0x000ee20000300800 */
[----:B--2---:R-:W-:-:S03]  /*1b9990*/  ISETP.GE.AND P1, PT, R114, c[0x0][0x17c], PT ;  /* 0x00005f0072007a0c */ /* 0x004fc60003f26270 */
[----:B------:R-:W2:Y:S01]  /*1b99a0*/  LDL.LU R114, [R1+0x8314] ;  /* 0x0083140001727983 */ /* 0x000ea20000300800 */
[----:B------:R-:W-:Y:S01]  /*1b99b0*/  ISETP.LT.AND P2, PT, R218, c[0x0][0x178], !P5 ;  /* 0x00005e00da007a0c */ /* 0x000fe20006f41270 */
[C---:B------:R-:W-:Y:S01]  /*1b99c0*/  IMAD.WIDE R208, R0.reuse, 0x4, R214 ;  /* 0x0000000400d07825 */ /* 0x040fe200078e02d6 */
[----:B------:R-:W-:Y:S02]  /*1b99d0*/  IADD3 R3, R0, c[0x0][0x198], RZ ;  /* 0x0000660000037a10 */ /* 0x000fe40007ffe0ff */
[C---:B------:R-:W-:Y:S02]  /*1b99e0*/  ISETP.LT.AND P5, PT, R219.reuse, c[0x0][0x178], !P5 ;  /* 0x00005e00db007a0c */ /* 0x040fe40006fa1270 */
[----:B------:R1:W-:Y:S01]  /*1b99f0*/  @P4 STG.E [R208.64], R217 ;  /* 0x000000d9d0004986 */ /* 0x0003e2000c101904 */
[----:B------:R-:W-:Y:S02]  /*1b9a00*/  ISETP.LT.AND P4, PT, R218, c[0x0][0x178], !P3 ;  /* 0x00005e00da007a0c */ /* 0x000fe40005f81270 */
[----:B------:R-:W-:-:S02]  /*1b9a10*/  ISETP.LT.AND P3, PT, R219, c[0x0][0x178], !P3 ;  /* 0x00005e00db007a0c */ /* 0x000fc40005f61270 */
[C---:B------:R-:W-:Y:S01]  /*1b9a20*/  IADD3 R0, R3.reuse, c[0x0][0x198], RZ ;  /* 0x0000660003007a10 */ /* 0x040fe20007ffe0ff */
[----:B-1----:R-:W-:-:S05]  /*1b9a30*/  IMAD.WIDE R208, R3, 0x4, R212 ;  /* 0x0000000403d07825 */ /* 0x002fca00078e02d4 */
[----:B------:R1:W-:Y:S01]  /*1b9a40*/  @P2 STG.E [R208.64], R118 ;  /* 0x00000076d0002986 */ /* 0x0003e2000c101904 */
[----:B------:R-:W-:Y:S01]  /*1b9a50*/  ISETP.LT.AND P2, PT, R218, c[0x0][0x178], !P0 ;  /* 0x00005e00da007a0c */ /* 0x000fe20004741270 */
[----:B------:R-:W-:Y:S01]  /*1b9a60*/  IMAD.WIDE R210, R0, 0x4, R212 ;  /* 0x0000000400d27825 */ /* 0x000fe200078e02d4 */
[----:B------:R-:W-:-:S03]  /*1b9a70*/  ISETP.LT.AND P0, PT, R219, c[0x0][0x178], !P0 ;  /* 0x00005e00db007a0c */ /* 0x000fc60004701270 */
[C---:B------:R-:W-:Y:S01]  /*1b9a80*/  IMAD.WIDE R216, R0.reuse, 0x4, R214 ;  /* 0x0000000400d87825 */ /* 0x040fe200078e02d6 */
[----:B------:R-:W-:-:S03]  /*1b9a90*/  IADD3 R0, R0, c[0x0][0x198], RZ ;  /* 0x0000660000007a10 */ /* 0x000fc60007ffe0ff */
[----:B-1----:R-:W-:Y:S01]  /*1b9aa0*/  IMAD.WIDE R208, R3, 0x4, R214 ;  /* 0x0000000403d07825 */ /* 0x002fe200078e02d6 */
[----:B------:R-:W2:Y:S04]  /*1b9ab0*/  LDL.LU R118, [R1+0x77c] ;  /* 0x00077c0001767983 */ /* 0x000ea80000300800 */
[----:B------:R1:W-:Y:S01]  /*1b9ac0*/  @P5 STG.E [R208.64], R127 ;  /* 0x0000007fd0005986 */ /* 0x0003e2000c101904 */
[----:B----4-:R-:W-:-:S03]  /*1b9ad0*/  ISETP.GE.AND P5, PT, R126, c[0x0][0x17c], PT ;  /* 0x00005f007e007a0c */ /* 0x010fc60003fa6270 */
[----:B---3--:R3:W-:Y:S01]  /*1b9ae0*/  @P4 STG.E [R210.64], R115 ;  /* 0x00000073d2004986 */ /* 0x0087e2000c101904 */
[----:B------:R-:W-:-:S03]  /*1b9af0*/  IADD3 R3, R0, c[0x0][0x198], RZ ;  /* 0x0000660000037a10 */ /* 0x000fc60007ffe0ff */
[----:B------:R-:W4:Y:S01]  /*1b9b00*/  LDL.LU R126, [R1+0x8330] ;  /* 0x00833000017e7983 */ /* 0x000f220000300800 */
[----:B-1----:R-:W-:-:S03]  /*1b9b10*/  IMAD.WIDE R208, R0, 0x4, R212 ;  /* 0x0000000400d07825 */ /* 0x002fc600078e02d4 */
[----:B------:R-:W4:Y:S01]  /*1b9b20*/  LDL.LU R127, [R1+0x3fc] ;  /* 0x0003fc00017f7983 */ /* 0x000f220000300800 */
[----:B---3--:R-:W-:-:S03]  /*1b9b30*/  IMAD.WIDE R210, R0, 0x4, R214 ;  /* 0x0000000400d27825 */ /* 0x008fc600078e02d6 */
[----:B------:R1:W-:Y:S04]  /*1b9b40*/  @P3 STG.E [R216.64], R119 ;  /* 0x00000077d8003986 */ /* 0x0003e8000c101904 */
[----:B------:R-:W-:Y:S01]  /*1b9b50*/  @P2 STG.E [R208.64], R123 ;  /* 0x0000007bd0002986 */ /* 0x000fe2000c101904 */
[----:B------:R-:W-:-:S03]  /*1b9b60*/  IADD3 R0, R3, c[0x0][0x198], RZ ;  /* 0x0000660003007a10 */ /* 0x000fc60007ffe0ff */
[----:B------:R3:W-:Y:S04]  /*1b9b70*/  @P0 STG.E [R210.64], R122 ;  /* 0x0000007ad2000986 */ /* 0x0007e8000c101904 */
[----:B-1----:R-:W4:Y:S04]  /*1b9b80*/  LDL.LU R216, [R1+0x3f8] ;  /* 0x0003f80001d87983 */ /* 0x002f280000300800 */
[----:B------:R-:W4:Y:S04]  /*1b9b90*/  LDL.LU R217, [R1+0xb18] ;  /* 0x000b180001d97983 */ /* 0x000f280000300800 */
[----:B------:R-:W4:Y:S01]  /*1b9ba0*/  LDL.LU R119, [R1+0x8348] ;  /* 0x0083480001777983 */ /* 0x000f220000300800 */
[----:B---3--:R-:W-:-:S04]  /*1b9bb0*/  IMAD.WIDE R210, R3, 0x4, R212 ;  /* 0x0000000403d27825 */ /* 0x008fc800078e02d4 */
[----:B------:R-:W-:Y:S01]  /*1b9bc0*/  IMAD.WIDE R208, R3, 0x4, R214 ;  /* 0x0000000403d07825 */ /* 0x000fe200078e02d6 */
[----:B--2---:R-:W-:Y:S02]  /*1b9bd0*/  ISETP.GE.AND P3, PT, R114, c[0x0][0x17c], PT ;  /* 0x00005f0072007a0c */ /* 0x004fe40003f66270 */
[----:B------:R-:W2:Y:S04]  /*1b9be0*/  LDL.LU R114, [R1+0x8350] ;  /* 0x0083500001727983 */ /* 0x000ea80000300800 */
[----:B------:R-:W3:Y:S04]  /*1b9bf0*/  LDL.LU R122, [R1+0x408] ;  /* 0x00040800017a7983 */ /* 0x000ee80000300800 */
[----:B------:R-:W2:Y:S04]  /*1b9c00*/  LDL.LU R115, [R1+0xb1c] ;  /* 0x000b1c0001737983 */ /* 0x000ea80000300800 */
[----:B------:R-:W2:Y:S04]  /*1b9c10*/  LDL.LU R123, [R1+0x40c] ;  /* 0x00040c00017b7983 */ /* 0x000ea80000300800 */
[----:B------:R-:W2:Y:S01]  /*1b9c20*/  LDL.LU R3, [R1+0x778] ;  /* 0x0007780001037983 */ /* 0x000ea20000300800 */
[----:B------:R-:W-:-:S02]  /*1b9c30*/  ISETP.LT.AND P4, PT, R218, c[0x0][0x178], !P6 ;  /* 0x00005e00da007a0c */ /* 0x000fc40007781270 */
[C---:B------:R-:W-:Y:S02]  /*1b9c40*/  ISETP.LT.AND P6, PT, R219.reuse, c[0x0][0x178], !P6 ;  /* 0x00005e00db007a0c */ /* 0x040fe400077c1270 */
[----:B------:R-:W-:Y:S02]  /*1b9c50*/  ISETP.LT.AND P0, PT, R218, c[0x0][0x178], !P1 ;  /* 0x00005e00da007a0c */ /* 0x000fe40004f01270 */
[----:B------:R-:W-:Y:S02]  /*1b9c60*/  ISETP.LT.AND P1, PT, R219, c[0x0][0x178], !P1 ;  /* 0x00005e00db007a0c */ /* 0x000fe40004f21270 */
[----:B----4-:R-:W-:Y:S02]  /*1b9c70*/  ISETP.GE.AND P2, PT, R126, c[0x0][0x17c], PT ;  /* 0x00005f007e007a0c */ /* 0x010fe40003f46270 */
[----:B------:R-:W4:Y:S04]  /*1b9c80*/  LDL.LU R126, [R1+0x8498] ;  /* 0x00849800017e7983 */ /* 0x000f280000300800 */
[----:B--2---:R1:W-:Y:S01]  /*1b9c90*/  @P4 STG.E [R210.64], R3 ;  /* 0x00000003d2004986 */ /* 0x0043e2000c101904 */
[----:B------:R-:W-:-:S03]  /*1b9ca0*/  ISETP.LT.AND P4, PT, R218, c[0x0][0x178], !P5 ;  /* 0x00005e00da007a0c */ /* 0x000fc60006f81270 */
[----:B------:R2:W-:Y:S01]  /*1b9cb0*/  @P6 STG.E [R208.64], R216 ;  /* 0x000000d8d0006986 */ /* 0x0005e2000c101904 */
[C---:B-1----:R-:W-:Y:S01]  /*1b9cc0*/  IMAD.WIDE R210, R0.reuse, 0x4, R212 ;  /* 0x0000000400d27825 */ /* 0x042fe200078e02d4 */
[----:B------:R-:W-:-:S03]  /*1b9cd0*/  IADD3 R3, R0, c[0x0][0x198], RZ ;  /* 0x0000660000037a10 */ /* 0x000fc60007ffe0ff */
[----:B--2---:R-:W-:Y:S01]  /*1b9ce0*/  IMAD.WIDE R208, R0, 0x4, R214 ;  /* 0x0000000400d07825 */ /* 0x004fe200078e02d6 */
[----:B------:R-:W-:Y:S04]  /*1b9cf0*/  @P0 STG.E [R210.64], R118 ;  /* 0x00000076d2000986 */ /* 0x000fe8000c101904 */
[----:B------:R1:W-:Y:S01]  /*1b9d00*/  @P1 STG.E [R208.64], R127 ;  /* 0x0000007fd0001986 */ /* 0x0003e2000c101904 */
[----:B------:R-:W-:Y:S02]  /*1b9d10*/  ISETP.GE.AND P0, PT, R114, c[0x0][0x17c], PT ;  /* 0x00005f0072007a0c */ /* 0x000fe40003f06270 */
[----:B------:R-:W-:Y:S02]  /*1b9d20*/  ISETP.GE.AND P6, PT, R119, c[0x0][0x17c], PT ;  /* 0x00005f0077007a0c */ /* 0x000fe40003fc6270 */
[C---:B------:R-:W-:Y:S01]  /*1b9d30*/  IADD3 R0, R3.reuse, c[0x0][0x198], RZ ;  /* 0x0000660003007a10 */ /* 0x040fe20007ffe0ff */
[C---:B-1----:R-:W-:Y:S01]  /*1b9d40*/  IMAD.WIDE R208, R3.reuse, 0x4, R212 ;  /* 0x0000000403d07825 */ /* 0x042fe200078e02d4 */
[----:B------:R-:W2:Y:S04]  /*1b9d50*/  LDL.LU R127, [R1+0xe28] ;  /* 0x000e2800017f7983 */ /* 0x000ea80000300800 */
[----:B------:R-:W2:Y:S04]  /*1b9d60*/  LDL.LU R114, [R1+0x832c] ;  /* 0x00832c0001727983 */ /* 0x000ea80000300800 */
[----:B------:R-:W2:Y:S04]  /*1b9d70*/  LDL.LU R118, [R1+0xe2c] ;  /* 0x000e2c0001767983 */ /* 0x000ea80000300800 */
[----:B------:R1:W-:Y:S04]  /*1b9d80*/  @P4 STG.E [R208.64], R217 ;  /* 0x000000d9d0004986 */ /* 0x0003e8000c101904 */
[----:B------:R-:W2:Y:S01]  /*1b9d90*/  LDL.LU R119, [R1+0xe38] ;  /* 0x000e380001777983 */ /* 0x000ea20000300800 */
[----:B-1----:R-:W-:-:S03]  /*1b9da0*/  IMAD.WIDE R208, R3, 0x4, R214 ;  /* 0x0000000403d07825 */ /* 0x002fc600078e02d6 */
[----:B------:R-:W2:Y:S01]  /*1b9db0*/  LDL.LU R3, [R1+0x8380] ;  /* 0x0083800001037983 */ /* 0x000ea20000300800 */
[C---:B------:R-:W-:Y:S02]  /*1b9dc0*/  ISETP.LT.AND P5, PT, R219.reuse, c[0x0][0x178], !P5 ;  /* 0x00005e00db007a0c */ /* 0x040fe40006fa1270 */
[----:B------:R-:W-:Y:S02]  /*1b9dd0*/  ISETP.LT.AND P1, PT, R218, c[0x0][0x178], !P3 ;  /* 0x00005e00da007a0c */ /* 0x000fe40005f21270 */
[----:B------:R-:W-:Y:S01]  /*1b9de0*/  ISETP.LT.AND P3, PT, R219, c[0x0][0x178], !P3 ;  /* 0x00005e00db007a0c */ /* 0x000fe20005f61270 */
[----:B------:R-:W-:-:S04]  /*1b9df0*/  IMAD.WIDE R210, R0, 0x4, R212 ;  /* 0x0000000400d27825 */ /* 0x000fc800078e02d4 */
[C---:B------:R-:W-:Y:S01]  /*1b9e00*/  IMAD.WIDE R216, R0.reuse, 0x4, R214 ;  /* 0x0000000400d87825 */ /* 0x040fe200078e02d6 */
[----:B------:R-:W-:-:S03]  /*1b9e10*/  IADD3 R0, R0, c[0x0][0x198], RZ ;  /* 0x0000660000007a10 */ /* 0x000fc60007ffe0ff */
[----:B---3--:R1:W-:Y:S04]  /*1b9e20*/  @P5 STG.E [R208.64], R122 ;  /* 0x0000007ad0005986 */ /* 0x0083e8000c101904 */
[----:B------:R3:W-:Y:S04]  /*1b9e30*/  @P1 STG.E [R210.64], R115 ;  /* 0x00000073d2001986 */ /* 0x0007e8000c101904 */
[----:B------:R4:W-:Y:S04]  /*1b9e40*/  @P3 STG.E [R216.64], R123 ;  /* 0x0000007bd8003986 */ /* 0x0009e8000c101904 */
[----:B-1----:R-:W2:Y:S01]  /*1b9e50*/  LDL.LU R122, [R1+0x8494] ;  /* 0x00849400017a7983 */ /* 0x002ea20000300800 */
[----:B------:R-:W-:-:S04]  /*1b9e60*/  IMAD.WIDE R208, R0, 0x4, R212 ;  /* 0x0000000400d07825 */ /* 0x000fc800078e02d4 */
[C---:B---3--:R-:W-:Y:S01]  /*1b9e70*/  IMAD.WIDE R210, R0.reuse, 0x4, R214 ;  /* 0x0000000400d27825 */ /* 0x048fe200078e02d6 */
[----:B----4-:R-:W3:Y:S04]  /*1b9e80*/  LDL.LU R123, [R1+0x8344] ;  /* 0x00834400017b7983 */ /* 0x010ee80000300800 */
[----:B------:R-:W4:Y:S01]  /*1b9e90*/  LDL.LU R217, [R1+0xe3c] ;  /* 0x000e3c0001d97983 */ /* 0x000f220000300800 */
[----:B--2---:R-:W-:Y:S02]  /*1b9ea0*/  ISETP.GE.AND P5, PT, R3, c[0x0][0x17c], PT ;  /* 0x00005f0003007a0c */ /* 0x004fe40003fa6270 */
[----:B------:R-:W-:Y:S02]  /*1b9eb0*/  IADD3 R3, R0, c[0x0][0x198], RZ ;  /* 0x0000660000037a10 */ /* 0x000fe40007ffe0ff */
[----:B------:R-:W2:Y:S01]  /*1b9ec0*/  LDL.LU R0, [R1+0x9c8] ;  /* 0x0009c80001007983 */ /* 0x000ea20000300800 */
[----:B------:R-:W-:-:S02]  /*1b9ed0*/  ISETP.LT.AND P4, PT, R218, c[0x0][0x178], !P2 ;  /* 0x00005e00da007a0c */ /* 0x000fc40005781270 */
[----:B------:R-:W-:Y:S02]  /*1b9ee0*/  ISETP.LT.AND P2, PT, R219, c[0x0][0x178], !P2 ;  /* 0x00005e00db007a0c */ /* 0x000fe40005741270 */
[----:B------:R-:W-:Y:S02]  /*1b9ef0*/  ISETP.GE.AND P3, PT, R114, c[0x0][0x17c], PT ;  /* 0x00005f0072007a0c */ /* 0x000fe40003f66270 */
[----:B------:R-:W3:Y:S04]  /*1b9f00*/  LDL.LU R114, [R1+0x8364] ;  /* 0x0083640001727983 */ /* 0x000ee80000300800 */
[----:B------:R-:W3:Y:S04]  /*1b9f10*/  LDL.LU R216, [R1+0x836c] ;  /* 0x00836c0001d87983 */ /* 0x000ee80000300800 */
[----:B------:R1:W-:Y:S04]  /*1b9f20*/  @P4 STG.E [R208.64], R127 ;  /* 0x0000007fd0004986 */ /* 0x0003e8000c101904 */
[----:B------:R-:W3:Y:S04]  /*1b9f30*/  LDL.LU R115, [R1+0xaec] ;  /* 0x000aec0001737983 */ /* 0x000ee80000300800 */
[----:B-1----:R-:W4:Y:S01]  /*1b9f40*/  LDL.LU R127, [R1+0x8490] ;  /* 0x00849000017f7983 */ /* 0x002f220000300800 */
[----:B------:R-:W-:-:S03]  /*1b9f50*/  IMAD.WIDE R208, R3, 0x4, R214 ;  /* 0x0000000403d07825 */ /* 0x000fc600078e02d6 */
[----:B--2---:R1:W-:Y:S02]  /*1b9f60*/  @P2 STG.E [R210.64], R0 ;  /* 0x00000000d2002986 */ /* 0x0043e4000c101904 */
[C---:B-1----:R-:W-:Y:S01]  /*1b9f70*/  IMAD.WIDE R210, R3.reuse, 0x4, R212 ;  /* 0x0000000403d27825 */ /* 0x042fe200078e02d4 */
[----:B------:R-:W-:Y:S02]  /*1b9f80*/  IADD3 R0, R3, c[0x0][0x198], RZ ;  /* 0x0000660003007a10 */ /* 0x000fe40007ffe0ff */
[----:B------:R-:W2:Y:S01]  /*1b9f90*/  LDL.LU R3, [R1+0x9cc] ;  /* 0x0009cc0001037983 */ /* 0x000ea20000300800 */
[C---:B------:R-:W-:Y:S02]  /*1b9fa0*/  ISETP.LT.AND P1, PT, R218.reuse, c[0x0][0x178], !P6 ;  /* 0x00005e00da007a0c */ /* 0x040fe40007721270 */
[----:B------:R-:W-:Y:S02]  /*1b9fb0*/  ISETP.LT.AND P6, PT, R219, c[0x0][0x178], !P6 ;  /* 0x00005e00db007a0c */ /* 0x000fe400077c1270 */
[----:B------:R-:W-:-:S02]  /*1b9fc0*/  ISETP.LT.AND P2, PT, R218, c[0x0][0x178], !P0 ;  /* 0x00005e00da007a0c */ /* 0x000fc40004741270 */
[----:B------:R-:W-:Y:S02]  /*1b9fd0*/  ISETP.LT.AND P4, PT, R219, c[0x0][0x178], !P0 ;  /* 0x00005e00db007a0c */ /* 0x000fe40004781270 */
[----:B---3--:R-:W-:Y:S02]  /*1b9fe0*/  ISETP.GE.AND P0, PT, R123, c[0x0][0x17c], PT ;  /* 0x00005f007b007a0c */ /* 0x008fe40003f06270 */
[----:B------:R-:W3:Y:S04]  /*1b9ff0*/  LDL.LU R123, [R1+0x848c] ;  /* 0x00848c00017b7983 */ /* 0x000ee80000300800 */
[----:B------:R1:W-:Y:S04]  /*1ba000*/  @P1 STG.E [R210.64], R118 ;  /* 0x00000076d2001986 */ /* 0x0003e8000c101904 */
[----:B-1----:R-:W3:Y:S01]  /*1ba010*/  LDL.LU R118, [R1+0x8488] ;  /* 0x0084880001767983 */ /* 0x002ee20000300800 */
[----:B------:R-:W-:-:S03]  /*1ba020*/  IMAD.WIDE R210, R0, 0x4, R212 ;  /* 0x0000000400d27825 */ /* 0x000fc600078e02d4 */
[----:B--2---:R1:W-:Y:S02]  /*1ba030*/  @P6 STG.E [R208.64], R3 ;  /* 0x00000003d0006986 */ /* 0x0043e4000c101904 */
[C---:B-1----:R-:W-:Y:S01]  /*1ba040*/  IMAD.WIDE R208, R0.reuse, 0x4, R214 ;  /* 0x0000000400d07825 */ /* 0x042fe200078e02d6 */
[----:B------:R-:W-:Y:S02]  /*1ba050*/  IADD3 R3, R0, c[0x0][0x198], RZ ;  /* 0x0000660000037a10 */ /* 0x000fe40007ffe0ff */
[----:B------:R-:W2:Y:S01]  /*1ba060*/  LDL.LU R0, [R1+0xae8] ;  /* 0x000ae80001007983 */ /* 0x000ea20000300800 */
[----:B------:R-:W-:Y:S02]  /*1ba070*/  ISETP.LT.AND P1, PT, R218, c[0x0][0x178], !P5 ;  /* 0x00005e00da007a0c */ /* 0x000fe40006f21270 */
[----:B------:R-:W-:Y:S01]  /*1ba080*/  ISETP.LT.AND P5, PT, R219, c[0x0][0x178], !P5 ;  /* 0x00005e00db007a0c */ /* 0x000fe20006fa1270 */
[----:B------:R1:W-:Y:S01]  /*1ba090*/  @P2 STG.E [R210.64], R119 ;  /* 0x00000077d2002986 */ /* 0x0003e2000c101904 */
[----:B------:R-:W-:-:S03]  /*1ba0a0*/  ISETP.GE.AND P6, PT, R114, c[0x0][0x17c], PT ;  /* 0x00005f0072007a0c */ /* 0x000fc60003fc6270 */
[----:B------:R-:W3:Y:S04]  /*1ba0b0*/  LDL.LU R114, [R1+0x8484] ;  /* 0x0084840001727983 */ /* 0x000ee80000300800 */
[----:B-1----:R-:W3:Y:S04]  /*1ba0c0*/  LDL.LU R119, [R1+0x8480] ;  /* 0x0084800001777983 */ /* 0x002ee80000300800 */
[----:B--2---:R1:W-:Y:S02]  /*1ba0d0*/  @P4 STG.E [R208.64], R0 ;  /* 0x00000000d0004986 */ /* 0x0043e4000c101904 */
[----:B-1----:R-:W-:-:S05]  /*1ba0e0*/  IMAD.WIDE R208, R3, 0x4, R212 ;  /* 0x0000000403d07825 */ /* 0x002fca00078e02d4 */
[----:B----4-:R1:W-:Y:S01]  /*1ba0f0*/  @P1 STG.E [R208.64], R217 ;  /* 0x000000d9d0001986 */ /* 0x0103e2000c101904 */
[C---:B------:R-:W-:Y:S01]  /*1ba100*/  IADD3 R0, R3.reuse, c[0x0][0x198], RZ ;  /* 0x0000660003007a10 */ /* 0x040fe20007ffe0ff */
[----:B-1----:R-:W-:Y:S02]  /*1ba110*/  IMAD.WIDE R208, R3, 0x4, R214 ;  /* 0x0000000403d07825 */ /* 0x002fe400078e02d6 */
[----:B------:R-:W2:Y:S04]  /*1ba120*/  LDL.LU R3, [R1+0x624] ;  /* 0x0006240001037983 */ /* 0x000ea80000300800 */
[----:B------:R1:W-:Y:S04]  /*1ba130*/  @P5 STG.E [R208.64], R115 ;  /* 0x00000073d0005986 */ /* 0x0003e8000c101904 */
[----:B-1----:R-:W4:Y:S04]  /*1ba140*/  LDL.LU R115, [R1+0x847c] ;  /* 0x00847c0001737983 */ /* 0x002f280000300800 */
[----:B------:R-:W2:Y:S04]  /*1ba150*/  LDL.LU R208, [R1+0x8398] ;  /* 0x0083980001d07983 */ /* 0x000ea80000300800 */
[----:B------:R-:W2:Y:S01]  /*1ba160*/  LDL.LU R209, [R1+0x620] ;  /* 0x0006200001d17983 */ /* 0x000ea20000300800 */
[----:B------:R-:W-:-:S02]  /*1ba170*/  ISETP.LT.AND P4, PT, R218, c[0x0][0x178], !P3 ;  /* 0x00005e00da007a0c */ /* 0x000fc40005f81270 */
[----:B------:R-:W-:Y:S01]  /*1ba180*/  ISETP.LT.AND P3, PT, R219, c[0x0][0x178], !P3 ;  /* 0x00005e00db007a0c */ /* 0x000fe20005f61270 */
[----:B------:R-:W-:Y:S01]  /*1ba190*/  IMAD.WIDE R210, R0, 0x4, R212 ;  /* 0x0000000400d27825 */ /* 0x000fe200078e02d4 */
[----:B------:R-:W-:-:S03]  /*1ba1a0*/  ISETP.GE.AND P2, PT, R216, c[0x0][0x17c], PT ;  /* 0x00005f00d8007a0c */ /* 0x000fc60003f46270 */
[--C-:B------:R-:W-:Y:S01]  /*1ba1b0*/  IMAD.WIDE R216, R0, 0x4, R214.reuse ;  /* 0x0000000400d87825 */ /* 0x100fe200078e02d6 */
[----:B------:R-:W-:Y:S02]  /*1ba1c0*/  ISETP.LT.AND P1, PT, R218, c[0x0][0x178], !P0 ;  /* 0x00005e00da007a0c */ /* 0x000fe40004721270 */
[----:B------:R-:W-:Y:S02]  /*1ba1d0*/  ISETP.LT.AND P0, PT, R219, c[0x0][0x178], !P0 ;  /* 0x00005e00db007a0c */ /* 0x000fe40004701270 */
[----:B------:R-:W-:Y:S01]  /*1ba1e0*/  IADD3 R0, R0, c[0x0][0x198], RZ ;  /* 0x0000660000007a10 */ /* 0x000fe20007ffe0ff */
[----:B--2---:R-:W-:Y:S04]  /*1ba1f0*/  @P4 STG.E [R210.64], R209 ;  /* 0x000000d1d2004986 */ /* 0x004fe8000c101904 */
[----:B------:R1:W-:Y:S04]  /*1ba200*/  @P3 STG.E [R216.64], R236 ;  /* 0x000000ecd8003986 */ /* 0x0003e8000c101904 */
[----:B-1----:R-:W2:Y:S04]  /*1ba210*/  LDL.LU R217, [R1+0x8340] ;  /* 0x0083400001d97983 */ /* 0x002ea80000300800 */
[----:B------:R-:W3:Y:S04]  /*1ba220*/  LDL.LU R236, [R1+0x8360] ;  /* 0x0083600001ec7983 */ /* 0x000ee80000300800 */
[----:B------:R-:W3:Y:S01]  /*1ba230*/  LDL.LU R216, [R1+0x837c] ;  /* 0x00837c0001d87983 */ /* 0x000ee20000300800 */
[----:B------:R-:W-:Y:S01]  /*1ba240*/  ISETP.LT.AND P4, PT, R218, c[0x0][0x178], !P6 ;  /* 0x00005e00da007a0c */ /* 0x000fe20007781270 */
[----:B------:R-:W-:Y:S01]  /*1ba250*/  IMAD.WIDE R210, R0, 0x4, R214 ;  /* 0x0000000400d27825 */ /* 0x000fe200078e02d6 */
[----:B------:R-:W-:-:S02]  /*1ba260*/  ISETP.GE.AND P5, PT, R208, c[0x0][0x17c], PT ;  /* 0x00005f00d0007a0c */ /* 0x000fc40003fa6270 */
[----:B------:R-:W-:Y:S01]  /*1ba270*/  ISETP.LT.AND P6, PT, R219, c[0x0][0x178], !P6 ;  /* 0x00005e00db007a0c */ /* 0x000fe200077c1270 */
[C---:B------:R-:W-:Y:S01]  /*1ba280*/  IMAD.WIDE R208, R0.reuse, 0x4, R212 ;  /* 0x0000000400d07825 */ /* 0x040fe200078e02d4 */
[----:B------:R-:W-:-:S04]  /*1ba290*/  IADD3 R0, R0, c[0x0][0x198], RZ ;  /* 0x0000660000007a10 */ /* 0x000fc80007ffe0ff */
[----:B------:R1:W-:Y:S04]  /*1ba2a0*/  @P1 STG.E [R208.64], R3 ;  /* 0x00000003d0001986 */ /* 0x0003e8000c101904 */
[----:B------:R4:W-:Y:S01]  /*1ba2b0*/  @P0 STG.E [R210.64], R237 ;  /* 0x000000edd2000986 */ /* 0x0009e2000c101904 */
[----:B-1----:R-:W-:-:S04]  /*1ba2c0*/  IMAD.WIDE R208, R0, 0x4, R212 ;  /* 0x0000000400d07825 */ /* 0x002fc800078e02d4 */
[----:B----4-:R-:W-:Y:S01]  /*1ba2d0*/  IMAD.WIDE R210, R0, 0x4, R214 ;  /* 0x0000000400d27825 */ /* 0x010fe200078e02d6 */
[----:B------:R1:W-:Y:S04]  /*1ba2e0*/  @P4 STG.E [R208.64], R248 ;  /* 0x000000f8d0004986 */ /* 0x0003e8000c101904 */
[----:B------:R4:W-:Y:S01]  /*1ba2f0*/  @P6 STG.E [R210.64], R12 ;  /* 0x0000000cd2006986 */ /* 0x0009e2000c101904 */
[----:B--2---:R-:W-:-:S03]  /*1ba300*/  ISETP.GE.AND P3, PT, R217, c[0x0][0x17c], PT ;  /* 0x00005f00d9007a0c */ /* 0x004fc60003f66270 */
[----:B------:R-:W2:Y:S01]  /*1ba310*/  LDL.LU R217, [R1+0x8388] ;  /* 0x0083880001d97983 */ /* 0x000ea20000300800 */
[----:B---3--:R-:W-:-:S03]  /*1ba320*/  ISETP.GE.AND P6, PT, R216, c[0x0][0x17c], PT ;  /* 0x00005f00d8007a0c */ /* 0x008fc60003fc6270 */
[----:B------:R-:W3:Y:S01]  /*1ba330*/  LDL.LU R216, [R1+0x83ac] ;  /* 0x0083ac0001d87983 */ /* 0x000ee20000300800 */
[----:B------:R-:W-:Y:S02]  /*1ba340*/  ISETP.LT.AND P0, PT, R218, c[0x0][0x178], !P2 ;  /* 0x00005e00da007a0c */ /* 0x000fe40005701270 */
[----:B------:R-:W-:Y:S02]  /*1ba350*/  ISETP.LT.AND P2, PT, R219, c[0x0][0x178], !P2 ;  /* 0x00005e00db007a0c */ /* 0x000fe40005741270 */
[----:B------:R-:W-:Y:S02]  /*1ba360*/  IADD3 R3, R0, c[0x0][0x198], RZ ;  /* 0x0000660000037a10 */ /* 0x000fe40007ffe0ff */
[----:B------:R-:W-:-:S03]  /*1ba370*/  ISETP.LT.AND P4, PT, R218, c[0x0][0x178], !P5 ;  /* 0x00005e00da007a0c */ /* 0x000fc60006f81270 */
[----:B-1----:R-:W-:-:S04]  /*1ba380*/  IMAD.WIDE R208, R3, 0x4, R212 ;  /* 0x0000000403d07825 */ /* 0x002fc800078e02d4 */
[C---:B----4-:R-:W-:Y:S01]  /*1ba390*/  IMAD.WIDE R210, R3.reuse, 0x4, R214 ;  /* 0x0000000403d27825 */ /* 0x050fe200078e02d6 */
[----:B------:R-:W-:Y:S01]  /*1ba3a0*/  IADD3 R3, R3, c[0x0][0x198], RZ ;  /* 0x0000660003037a10 */ /* 0x000fe20007ffe0ff */
[----:B------:R1:W-:Y:S01]  /*1ba3b0*/  @P0 STG.E [R208.64], R249 ;  /* 0x000000f9d0000986 */ /* 0x0003e2000c101904 */
[----:B------:R-:W-:-:S03]  /*1ba3c0*/  ISETP.LT.AND P5, PT, R219, c[0x0][0x178], !P5 ;  /* 0x00005e00db007a0c */ /* 0x000fc60006fa1270 */
[----:B------:R4:W-:Y:S01]  /*1ba3d0*/  @P2 STG.E [R210.64], R13 ;  /* 0x0000000dd2002986 */ /* 0x0009e2000c101904 */
[----:B------:R-:W-:Y:S02]  /*1ba3e0*/  ISETP.GE.AND P1, PT, R236, c[0x0][0x17c], PT ;  /* 0x00005f00ec007a0c */ /* 0x000fe40003f26270 */
[----:B------:R-:W-:Y:S01]  /*1ba3f0*/  ISETP.LT.AND P2, PT, R218, c[0x0][0x178], !P3 ;  /* 0x00005e00da007a0c */ /* 0x000fe20005f41270 */
[----:B-1----:R-:W3:Y:S01]  /*1ba400*/  LDL.LU R249, [R1+0x835c] ;  /* 0x00835c0001f97983 */ /* 0x002ee20000300800 */
[----:B----4-:R-:W-:-:S03]  /*1ba410*/  IMAD.WIDE R12, R3, 0x4, R212 ;  /* 0x00000004030c7825 */ /* 0x010fc600078e02d4 */
[----:B------:R-:W4:Y:S04]  /*1ba420*/  LDL.LU R248, [R1+0x8378] ;  /* 0x0083780001f87983 */ /* 0x000f280000300800 */
[----:B------:R1:W-:Y:S04]  /*1ba430*/  @P4 STG.E [R12.64], R244 ;  /* 0x000000f40c004986 */ /* 0x0003e8000c101904 */
[----:B------:R-:W4:Y:S01]  /*1ba440*/  LDL.LU R237, [R1+0x8394] ;  /* 0x0083940001ed7983 */ /* 0x000f220000300800 */
[----:B------:R-:W-:-:S03]  /*1ba450*/  IADD3 R0, R3, c[0x0][0x198], RZ ;  /* 0x0000660003007a10 */ /* 0x000fc60007ffe0ff */
[----:B------:R-:W4:Y:S01]  /*1ba460*/  LDL.LU R236, [R1+0x628] ;  /* 0x0006280001ec7983 */ /* 0x000f220000300800 */
[----:B-1----:R-:W-:-:S05]  /*1ba470*/  IMAD.WIDE R12, R3, 0x4, R214 ;  /* 0x00000004030c7825 */ /* 0x002fca00078e02d6 */
[----:B------:R-:W-:Y:S01]  /*1ba480*/  @P5 STG.E [R12.64], R8 ;  /* 0x000000080c005986 */ /* 0x000fe2000c101904 */
[----:B------:R-:W-:-:S05]  /*1ba490*/  IMAD.WIDE R208, R0, 0x4, R212 ;  /* 0x0000000400d07825 */ /* 0x000fca00078e02d4 */
[----:B------:R1:W-:Y:S01]  /*1ba4a0*/  @P2 STG.E [R208.64], R245 ;  /* 0x000000f5d0002986 */ /* 0x0003e2000c101904 */
[----:B--2---:R-:W-:Y:S02]  /*1ba4b0*/  ISETP.GE.AND P0, PT, R217, c[0x0][0x17c], PT ;  /* 0x00005f00d9007a0c */ /* 0x004fe40003f06270 */
[----:B---3--:R-:W-:Y:S02]  /*1ba4c0*/  ISETP.GE.AND P5, PT, R216, c[0x0][0x17c], PT ;  /* 0x00005f00d8007a0c */ /* 0x008fe40003fa6270 */
[----:B------:R-:W2:Y:S04]  /*1ba4d0*/  LDL.LU R216, [R1+0x839c] ;  /* 0x00839c0001d87983 */ /* 0x000ea80000300800 */
[----:B------:R-:W3:Y:S04]  /*1ba4e0*/  LDL.LU R217, [R1+0x62c] ;  /* 0x00062c0001d97983 */ /* 0x000ee80000300800 */
[----:B-1----:R-:W2:Y:S01]  /*1ba4f0*/  LDL.LU R208, [R1+0x83c0] ;  /* 0x0083c00001d07983 */ /* 0x002ea20000300800 */
[----:B------:R-:W-:-:S02]  /*1ba500*/  ISETP.LT.AND P3, PT, R219, c[0x0][0x178], !P3 ;  /* 0x00005e00db007a0c */ /* 0x000fc40005f61270 */
[----:B------:R-:W-:Y:S01]  /*1ba510*/  ISETP.LT.AND P4, PT, R218, c[0x0][0x178], !P1 ;  /* 0x00005e00da007a0c */ /* 0x000fe20004f81270 */
[C-C-:B------:R-:W-:Y:S01]  /*1ba520*/  IMAD.WIDE R210, R0.reuse, 0x4, R214.reuse ;  /* 0x0000000400d27825 */ /* 0x140fe200078e02d6 */
[C---:B------:R-:W-:Y:S02]  /*1ba530*/  ISETP.LT.AND P1, PT, R219.reuse, c[0x0][0x178], !P1 ;  /* 0x00005e00db007a0c */ /* 0x040fe40004f21270 */
[----:B------:R-:W-:Y:S02]  /*1ba540*/  IADD3 R0, R0, c[0x0][0x198], RZ ;  /* 0x0000660000007a10 */ /* 0x000fe40007ffe0ff */
[----:B------:R-:W-:Y:S02]  /*1ba550*/  ISETP.LT.AND P2, PT, R218, c[0x0][0x178], !P6 ;  /* 0x00005e00da007a0c */ /* 0x000fe40007741270 */
[----:B------:R-:W-:Y:S01]  /*1ba560*/  ISETP.LT.AND P6, PT, R219, c[0x0][0x178], !P6 ;  /* 0x00005e00db007a0c */ /* 0x000fe200077c1270 */
[C---:B------:R-:W-:Y:S02]  /*1ba570*/  IMAD.WIDE R12, R0.reuse, 0x4, R214 ;  /* 0x00000004000c7825 */ /* 0x040fe400078e02d6 */
[----:B------:R1:W-:Y:S02]  /*1ba580*/  @P3 STG.E [R210.64], R9 ;  /* 0x00000009d2003986 */ /* 0x0003e4000c101904 */
[C---:B-1----:R-:W-:Y:S01]  /*1ba590*/  IMAD.WIDE R8, R0.reuse, 0x4, R212 ;  /* 0x0000000400087825 */ /* 0x042fe200078e02d4 */
[----:B------:R-:W-:Y:S01]  /*1ba5a0*/  IADD3 R0, R0, c[0x0][0x198], RZ ;  /* 0x0000660000007a10 */ /* 0x000fe20007ffe0ff */
[----:B------:R-:W2:Y:S04]  /*1ba5b0*/  LDL.LU R211, [R1+0x8374] ;  /* 0x0083740001d37983 */ /* 0x000ea80000300800 */
[----:B------:R1:W-:Y:S04]  /*1ba5c0*/  @P4 STG.E [R8.64], R240 ;  /* 0x000000f008004986 */ /* 0x0003e8000c101904 */
[----:B------:R4:W-:Y:S01]  /*1ba5d0*/  @P1 STG.E [R12.64], R4 ;  /* 0x000000040c001986 */ /* 0x0009e2000c101904 */
[----:B------:R-:W-:-:S02]  /*1ba5e0*/  ISETP.LT.AND P1, PT, R218, c[0x0][0x178], !P0 ;  /* 0x00005e00da007a0c */ /* 0x000fc40004721270 */
[----:B------:R-:W-:Y:S01]  /*1ba5f0*/  ISETP.LT.AND P0, PT, R219, c[0x0][0x178], !P0 ;  /* 0x00005e00db007a0c */ /* 0x000fe20004701270 */
[----:B------:R-:W2:Y:S01]  /*1ba600*/  LDL.LU R210, [R1+0x8390] ;  /* 0x0083900001d27983 */ /* 0x000ea20000300800 */
[C---:B------:R-:W-:Y:S01]  /*1ba610*/  IADD3 R3, R0.reuse, c[0x0][0x198], RZ ;  /* 0x0000660000037a10 */ /* 0x040fe20007ffe0ff */
[C---:B-1----:R-:W-:Y:S01]  /*1ba620*/  IMAD.WIDE R8, R0.reuse, 0x4, R212 ;  /* 0x0000000400087825 */ /* 0x042fe200078e02d4 */
[----:B------:R-:W-:Y:S01]  /*1ba630*/  ISETP.GE.AND P3, PT, R249, c[0x0][0x17c], PT ;  /* 0x00005f00f9007a0c */ /* 0x000fe20003f66270 */
[----:B------:R-:W2:Y:S02]  /*1ba640*/  LDL.LU R209, [R1+0x83a8] ;  /* 0x0083a80001d17983 */ /* 0x000ea40000300800 */
[----:B----4-:R-:W-:Y:S02]  /*1ba650*/  IMAD.WIDE R12, R0, 0x4, R214 ;  /* 0x00000004000c7825 */ /* 0x010fe400078e02d6 */
[----:B------:R1:W-:Y:S01]  /*1ba660*/  @P2 STG.E [R8.64], R241 ;  /* 0x000000f108002986 */ /* 0x0003e2000c101904 */
[----:B------:R-:W-:-:S03]  /*1ba670*/  ISETP.LT.AND P2, PT, R218, c[0x0][0x178], !P5 ;  /* 0x00005e00da007a0c */ /* 0x000fc60006f41270 */
[----:B------:R4:W-:Y:S01]  /*1ba680*/  @P6 STG.E [R12.64], R5 ;  /* 0x000000050c006986 */ /* 0x0009e2000c101904 */
[----:B------:R-:W-:Y:S01]  /*1ba690*/  ISETP.LT.AND P5, PT, R219, c[0x0][0x178], !P5 ;  /* 0x00005e00db007a0c */ /* 0x000fe20006fa1270 */
[----:B-1----:R-:W-:-:S04]  /*1ba6a0*/  IMAD.WIDE R8, R3, 0x4, R212 ;  /* 0x0000000403087825 */ /* 0x002fc800078e02d4 */
[C---:B----4-:R-:W-:Y:S01]  /*1ba6b0*/  IMAD.WIDE R4, R3.reuse, 0x4, R214 ;  /* 0x0000000403047825 */ /* 0x050fe200078e02d6 */
[----:B------:R-:W-:Y:S01]  /*1ba6c0*/  IADD3 R3, R3, c[0x0][0x198], RZ ;  /* 0x0000660003037a10 */ /* 0x000fe20007ffe0ff */
[----:B------:R-:W-:Y:S01]  /*1ba6d0*/  @P1 STG.E [R8.64], R236 ;  /* 0x000000ec08001986 */ /* 0x000fe2000c101904 */
[----:B------:R-:W-:Y:S02]  /*1ba6e0*/  ISETP.LT.AND P1, PT, R218, c[0x0][0x178], !P3 ;  /* 0x00005e00da007a0c */ /* 0x000fe40005f21270 */
[----:B------:R-:W-:Y:S01]  /*1ba6f0*/  ISETP.LT.AND P3, PT, R219, c[0x0][0x178], !P3 ;  /* 0x00005e00db007a0c */ /* 0x000fe20005f61270 */
[----:B------:R1:W-:Y:S01]  /*1ba700*/  @P0 STG.E [R4.64], R238 ;  /* 0x000000ee04000986 */ /* 0x0003e2000c101904 */
[C---:B------:R-:W-:Y:S01]  /*1ba710*/  IADD3 R0, R3.reuse, c[0x0][0x198], RZ ;  /* 0x0000660003007a10 */ /* 0x040fe20007ffe0ff */
[----:B-1----:R-:W-:-:S04]  /*1ba720*/  IMAD.WIDE R4, R3, 0x4, R212 ;  /* 0x0000000403047825 */ /* 0x002fc800078e02d4 */
[----:B------:R-:W-:-:S04]  /*1ba730*/  IMAD.WIDE R8, R0, 0x4, R212 ;  /* 0x0000000400087825 */ /* 0x000fc800078e02d4 */
[--C-:B------:R-:W-:Y:S01]  /*1ba740*/  IMAD.WIDE R12, R0, 0x4, R214.reuse ;  /* 0x00000004000c7825 */ /* 0x100fe200078e02d6 */
[----:B------:R-:W-:Y:S02]  /*1ba750*/  ISETP.GE.AND P4, PT, R248, c[0x0][0x17c], PT ;  /* 0x00005f00f8007a0c */ /* 0x000fe40003f86270 */
[----:B------:R-:W-:Y:S01]  /*1ba760*/  IADD3 R0, R0, c[0x0][0x198], RZ ;  /* 0x0000660000007a10 */ /* 0x000fe20007ffe0ff */
[----:B---3--:R1:W-:Y:S01]  /*1ba770*/  @P2 STG.E [R4.64], R217 ;  /* 0x000000d904002986 */ /* 0x0083e2000c101904 */
[----:B------:R-:W-:Y:S01]  /*1ba780*/  ISETP.LT.AND P2, PT, R218, c[0x0][0x178], !P4 ;  /* 0x00005e00da007a0c */ /* 0x000fe20006741270 */
[----:B-1----:R-:W-:-:S05]  /*1ba790*/  IMAD.WIDE R4, R3, 0x4, R214 ;  /* 0x0000000403047825 */ /* 0x002fca00078e02d6 */
[----:B------:R-:W-:Y:S01]  /*1ba7a0*/  @P5 STG.E [R4.64], R239 ;  /* 0x000000ef04005986 */ /* 0x000fe2000c101904 */
[----:B--2---:R-:W-:-:S03]  /*1ba7b0*/  ISETP.GE.AND P5, PT, R208, c[0x0][0x17c], PT ;  /* 0x00005f00d0007a0c */ /* 0x004fc60003fa6270 */
[----:B------:R-:W-:Y:S04]  /*1ba7c0*/  @P1 STG.E [R8.64], R250 ;  /* 0x000000fa08001986 */ /* 0x000fe8000c101904 */
[----:B------:R-:W2:Y:S04]  /*1ba7d0*/  LDL.LU R208, [R1+0x83b0] ;  /* 0x0083b00001d07983 */ /* 0x000ea80000300800 */
[----:B------:R1:W-:Y:S01]  /*1ba7e0*/  @P3 STG.E [R12.64], R14 ;  /* 0x0000000e0c003986 */ /* 0x0003e2000c101904 */
[----:B------:R-:W-:-:S03]  /*1ba7f0*/  ISETP.LT.AND P4, PT, R219, c[0x0][0x178], !P4 ;  /* 0x00005e00db007a0c */ /* 0x000fc60006781270 */
[----:B-1----:R-:W3:Y:S01]  /*1ba800*/  LDL.LU R13, [R1+0x83d4] ;  /* 0x0083d400010d7983 */ /* 0x002ee20000300800 */
[----:B------:R-:W-:-:S04]  /*1ba810*/  IMAD.WIDE R4, R0, 0x4, R212 ;  /* 0x0000000400047825 */ /* 0x000fc800078e02d4 */
[----:B------:R-:W-:Y:S01]  /*1ba820*/  IMAD.WIDE R8, R0, 0x4, R214 ;  /* 0x0000000400087825 */ /* 0x000fe200078e02d6 */
[----:B------:R-:W-:Y:S04]  /*1ba830*/  @P2 STG.E [R4.64], R251 ;  /* 0x000000fb04002986 */ /* 0x000fe8000c101904 */
[----:B------:R1:W-:Y:S04]  /*1ba840*/  @P4 STG.E [R8.64], R15 ;  /* 0x0000000f08004986 */ /* 0x0003e8000c101904 */
[----:B-1----:R-:W4:Y:S04]  /*1ba850*/  LDL.LU R15, [R1+0x838c] ;  /* 0x00838c00010f7983 */ /* 0x002f280000300800 */
[----:B------:R-:W2:Y:S01]  /*1ba860*/  LDL.LU R12, [R1+0x83a4] ;  /* 0x0083a400010c7983 */ /* 0x000ea20000300800 */
[----:B------:R-:W-:-:S02]  /*1ba870*/  ISETP.GE.AND P6, PT, R237, c[0x0][0x17c], PT ;  /* 0x00005f00ed007a0c */ /* 0x000fc40003fc6270 */
[----:B------:R-:W-:Y:S01]  /*1ba880*/  ISETP.GE.AND P0, PT, R216, c[0x0][0x17c], PT ;  /* 0x00005f00d8007a0c */ /* 0x000fe20003f06270 */
        /* <DEDUP_REMOVED lines=12> */
[----:B------:R-:W-:Y:S01]  /*1ba950*/  ISETP.GE.AND P3, PT, R211, c[0x0][0x17c], PT ;  /* 0x00005f00d3007a0c */ /* 0x000fe20003f66270 */
[----:B-1----:R-:W-:-:S04]  /*1ba960*/  IMAD.WIDE R8, R3, 0x4, R212 ;  /* 0x0000000403087825 */ /* 0x002fc800078e02d4 */
[C---:B------:R-:W-:Y:S01]  /*1ba970*/  IMAD.WIDE R4, R3.reuse, 0x4, R214 ;  /* 0x0000000403047825 */ /* 0x040fe200078e02d6 */
[----:B------:R-:W-:Y:S01]  /*1ba980*/  IADD3 R3, R3, c[0x0][0x198], RZ ;  /* 0x0000660003037a10 */ /* 0x000fe20007ffe0ff */
[----:B------:R-:W-:Y:S01]  /*1ba990*/  @P2 STG.E [R8.64], R247 ;  /* 0x000000f708002986 */ /* 0x000fe2000c101904 */
[----:B------:R-:W-:-:S03]  /*1ba9a0*/  ISETP.LT.AND P5, PT, R219, c[0x0][0x178], !P5 ;  /* 0x00005e00db007a0c */ /* 0x000fc60006fa1270 */
[----:B------:R1:W-:Y:S01]  /*1ba9b0*/  @P4 STG.E [R4.64], R11 ;  /* 0x0000000b04004986 */ /* 0x0003e2000c101904 */
[----:B------:R-:W-:Y:S02]  /*1ba9c0*/  ISETP.LT.AND P4, PT, R218, c[0x0][0x178], !P3 ;  /* 0x00005e00da007a0c */ /* 0x000fe40005f81270 */
[----:B------:R-:W-:Y:S02]  /*1ba9d0*/  ISETP.LT.AND P3, PT, R219, c[0x0][0x178], !P3 ;  /* 0x00005e00db007a0c */ /* 0x000fe40005f61270 */
[C---:B------:R-:W-:Y:S01]  /*1ba9e0*/  IADD3 R0, R3.reuse, c[0x0][0x198], RZ ;  /* 0x0000660003007a10 */ /* 0x040fe20007ffe0ff */
[----:B-1----:R-:W-:-:S05]  /*1ba9f0*/  IMAD.WIDE R4, R3, 0x4, R212 ;  /* 0x0000000403047825 */ /* 0x002fca00078e02d4 */
[----:B------:R1:W-:Y:S01]  /*1baa00*/  @P1 STG.E [R4.64], R242 ;  /* 0x000000f204001986 */ /* 0x0003e2000c101904 */
[----:B------:R-:W-:-:S04]  /*1baa10*/  IMAD.WIDE R8, R0, 0x4, R212 ;  /* 0x0000000400087825 */ /* 0x000fc800078e02d4 */
[----:B------:R-:W-:-:S04]  /*1baa20*/  IMAD.WIDE R10, R0, 0x4, R214 ;  /* 0x00000004000a7825 */ /* 0x000fc800078e02d6 */
[----:B-1----:R-:W-:Y:S01]  /*1baa30*/  IMAD.WIDE R4, R3, 0x4, R214 ;  /* 0x0000000403047825 */ /* 0x002fe200078e02d6 */
[----:B------:R-:W-:-:S04]  /*1baa40*/  ISETP.GE.AND P0, PT, R210, c[0x0][0x17c], PT ;  /* 0x00005f00d2007a0c */ /* 0x000fc80003f06270 */
[----:B------:R1:W-:Y:S04]  /*1baa50*/  @P5 STG.E [R4.64], R6 ;  /* 0x0000000604005986 */ /* 0x0003e8000c101904 */
[----:B------:R-:W-:Y:S04]  /*1baa60*/  @P4 STG.E [R8.64], R243 ;  /* 0x000000f308004986 */ /* 0x000fe8000c101904 */
[----:B------:R3:W-:Y:S01]  /*1baa70*/  @P3 STG.E [R10.64], R7 ;  /* 0x000000070a003986 */ /* 0x0007e2000c101904 */
[----:B------:R-:W-:Y:S02]  /*1baa80*/  ISETP.LT.AND P1, PT, R218, c[0x0][0x178], !P0 ;  /* 0x00005e00da007a0c */ /* 0x000fe40004721270 */
[----:B------:R-:W-:-:S05]  /*1baa90*/  IADD3 R0, R0, c[0x0][0x198], RZ ;  /* 0x0000660000007a10 */ /* 0x000fca0007ffe0ff */
[----:B-1----:R-:W-:-:S06]  /*1baaa0*/  IMAD.WIDE R4, R0, 0x4, R212 ;  /* 0x0000000400047825 */ /* 0x002fcc00078e02d4 */
[----:B------:R1:W-:Y:S01]  /*1baab0*/  @P1 STG.E [R4.64], R44 ;  /* 0x0000002c04001986 */ /* 0x0003e2000c101904 */
[----:B---3--:R-:W-:-:S03]  /*1baac0*/  ISETP.GE.AND P5, PT, R13, c[0x0][0x17c], PT ;  /* 0x00005f000d007a0c */ /* 0x008fc60003fa6270 */
[----:B------:R-:W3:Y:S04]  /*1baad0*/  LDL.LU R13, [R1+0x83c4] ;  /* 0x0083c400010d7983 */ /* 0x000ee80000300800 */
[----:B------:R-:W3:Y:S01]  /*1baae0*/  LDL.LU R11, [R1+0x83fc] ;  /* 0x0083fc00010b7983 */ /* 0x000ee20000300800 */
[----:B--2---:R-:W-:-:S03]  /*1baaf0*/  ISETP.GE.AND P1, PT, R12, c[0x0][0x17c], PT ;  /* 0x00005f000c007a0c */ /* 0x004fc60003f26270 */
[----:B------:R-:W2:Y:S04]  /*1bab00*/  LDL.LU R12, [R1+0x83a0] ;  /* 0x0083a000010c7983 */ /* 0x000ea80000300800 */
[----:B------:R-:W2:Y:S01]  /*1bab10*/  LDL.LU R10, [R1+0x83b8] ;  /* 0x0083b800010a7983 */ /* 0x000ea20000300800 */
[----:B------:R-:W-:Y:S02]  /*1bab20*/  ISETP.LT.AND P0, PT, R219, c[0x0][0x178], !P0 ;  /* 0x00005e00db007a0c */ /* 0x000fe40004701270 */
[----:B------:R-:W-:Y:S01]  /*1bab30*/  ISETP.GE.AND P6, PT, R209, c[0x0][0x17c], PT ;  /* 0x00005f00d1007a0c */ /* 0x000fe20003fc6270 */
[----:B------:R-:W-:-:S03]  /*1bab40*/  IMAD.WIDE R6, R0, 0x4, R214 ;  /* 0x0000000400067825 */ /* 0x000fc600078e02d6 */
[----:B------:R-:W-:Y:S02]  /*1bab50*/  ISETP.LT.AND P4, PT, R218, c[0x0][0x178], !P6 ;  /* 0x00005e00da007a0c */ /* 0x000fe40007781270 */
[----:B------:R-:W-:Y:S02]  /*1bab60*/  ISETP.LT.AND P6, PT, R219, c[0x0][0x178], !P6 ;  /* 0x00005e00db007a0c */ /* 0x000fe400077c1270 */
[----:B------:R-:W-:Y:S02]  /*1bab70*/  IADD3 R0, R0, c[0x0][0x198], RZ ;  /* 0x0000660000007a10 */ /* 0x000fe40007ffe0ff */
[----:B------:R-:W-:Y:S01]  /*1bab80*/  ISETP.GE.AND P2, PT, R208, c[0x0][0x17c], PT ;  /* 0x00005f00d0007a0c */ /* 0x000fe20003f46270 */
[----:B------:R4:W-:Y:S02]  /*1bab90*/  @P0 STG.E [R6.64], R40 ;  /* 0x0000002806000986 */ /* 0x0009e4000c101904 */
[----:B-1----:R-:W-:Y:S01]  /*1baba0*/  IMAD.WIDE R4, R0, 0x4, R212 ;  /* 0x0000000400047825 */ /* 0x002fe200078e02d4 */
[----:B------:R-:W-:-:S02]  /*1babb0*/  ISETP.LT.AND P0, PT, R218, c[0x0][0x178], !P2 ;  /* 0x00005e00da007a0c */ /* 0x000fc40005701270 */
[C---:B------:R-:W-:Y:S02]  /*1babc0*/  IADD3 R3, R0.reuse, c[0x0][0x198], RZ ;  /* 0x0000660000037a10 */ /* 0x040fe40007ffe0ff */
[----:B------:R-:W-:Y:S01]  /*1babd0*/  ISETP.LT.AND P2, PT, R219, c[0x0][0x178], !P2 ;  /* 0x00005e00db007a0c */ /* 0x000fe20005741270 */
[----:B------:R1:W-:Y:S01]  /*1babe0*/  @P4 STG.E [R4.64], R45 ;  /* 0x0000002d04004986 */ /* 0x0003e2000c101904 */
[----:B----4-:R-:W-:Y:S01]  /*1babf0*/  IMAD.WIDE R6, R0, 0x4, R214 ;  /* 0x0000000400067825 */ /* 0x010fe200078e02d6 */
[----:B------:R-:W-:-:S04]  /*1bac00*/  ISETP.LT.AND P4, PT, R218, c[0x0][0x178], !P5 ;  /* 0x00005e00da007a0c */ /* 0x000fc80006f81270 */
[----:B------:R4:W-:Y:S01]  /*1bac10*/  @P6 STG.E [R6.64], R41 ;  /* 0x0000002906006986 */ /* 0x0009e2000c101904 */
[----:B-1----:R-:W-:Y:S01]  /*1bac20*/  IMAD.WIDE R4, R3, 0x4, R212 ;  /* 0x0000000403047825 */ /* 0x002fe200078e02d4 */
[----:B------:R-:W-:-:S03]  /*1bac30*/  ISETP.LT.AND P5, PT, R219, c[0x0][0x178], !P5 ;  /* 0x00005e00db007a0c */ /* 0x000fc60006fa1270 */
[C---:B----4-:R-:W-:Y:S01]  /*1bac40*/  IMAD.WIDE R6, R3.reuse, 0x4, R214 ;  /* 0x0000000403067825 */ /* 0x050fe200078e02d6 */
[----:B------:R-:W-:Y:S01]  /*1bac50*/  IADD3 R3, R3, c[0x0][0x198], RZ ;  /* 0x0000660003037a10 */ /* 0x000fe20007ffe0ff */
[----:B------:R1:W-:Y:S01]  /*1bac60*/  @P0 STG.E [R4.64], R36 ;  /* 0x0000002404000986 */ /* 0x0003e2000c101904 */
[----:B------:R-:W-:-:S03]  /*1bac70*/  ISETP.GE.AND P3, PT, R15, c[0x0][0x17c], PT ;  /* 0x00005f000f007a0c */ /* 0x000fc60003f66270 */
[----:B------:R-:W-:Y:S01]  /*1bac80*/  @P2 STG.E [R6.64], R32 ;  /* 0x0000002006002986 */ /* 0x000fe2000c101904 */
[----:B-1----:R-:W-:-:S05]  /*1bac90*/  IMAD.WIDE R4, R3, 0x4, R212 ;  /* 0x0000000403047825 */ /* 0x002fca00078e02d4 */
[----:B------:R1:W-:Y:S01]  /*1baca0*/  @P4 STG.E [R4.64], R37 ;  /* 0x0000002504004986 */ /* 0x0003e2000c101904 */
[----:B------:R-:W-:Y:S02]  /*1bacb0*/  ISETP.LT.AND P2, PT, R218, c[0x0][0x178], !P3 ;  /* 0x00005e00da007a0c */ /* 0x000fe40005f41270 */
[C---:B------:R-:W-:Y:S01]  /*1bacc0*/  IADD3 R0, R3.reuse, c[0x0][0x198], RZ ;  /* 0x0000660003007a10 */ /* 0x040fe20007ffe0ff */
[----:B-1----:R-:W-:Y:S01]  /*1bacd0*/  IMAD.WIDE R4, R3, 0x4, R214 ;  /* 0x0000000403047825 */ /* 0x002fe200078e02d6 */
[----:B------:R-:W-:-:S04]  /*1bace0*/  ISETP.LT.AND P3, PT, R219, c[0x0][0x178], !P3 ;  /* 0x00005e00db007a0c */ /* 0x000fc80005f61270 */
[----:B------:R1:W-:Y:S01]  /*1bacf0*/  @P5 STG.E [R4.64], R33 ;  /* 0x0000002104005986 */ /* 0x0003e2000c101904 */
[----:B------:R-:W-:Y:S01]  /*1bad00*/  ISETP.LT.AND P4, PT, R218, c[0x0][0x178], !P1 ;  /* 0x00005e00da007a0c */ /* 0x000fe20004f81270 */
[----:B------:R-:W-:Y:S01]  /*1bad10*/  IMAD.WIDE R6, R0, 0x4, R212 ;  /* 0x0000000400067825 */ /* 0x000fe200078e02d4 */
[----:B------:R-:W-:-:S03]  /*1bad20*/  ISETP.LT.AND P1, PT, R219, c[0x0][0x178], !P1 ;  /* 0x00005e00db007a0c */ /* 0x000fc60004f21270 */
[C---:B------:R-:W-:Y:S01]  /*1bad30*/  IMAD.WIDE R8, R0.reuse, 0x4, R214 ;  /* 0x0000000400087825 */ /* 0x040fe200078e02d6 */
[----:B------:R-:W-:Y:S01]  /*1bad40*/  IADD3 R0, R0, c[0x0][0x198], RZ ;  /* 0x0000660000007a10 */ /* 0x000fe20007ffe0ff */
[----:B------:R4:W-:Y:S04]  /*1bad50*/  @P2 STG.E [R6.64], R28 ;  /* 0x0000001c06002986 */ /* 0x0009e8000c101904 */
[C---:B-1----:R-:W-:Y:S01]  /*1bad60*/  IMAD.WIDE R4, R0.reuse, 0x4, R212 ;  /* 0x0000000400047825 */ /* 0x042fe200078e02d4 */
[----:B------:R-:W-:Y:S03]  /*1bad70*/  @P3 STG.E [R8.64], R24 ;  /* 0x0000001808003986 */ /* 0x000fe6000c101904 */
[----:B----4-:R-:W-:Y:S01]  /*1bad80*/  IMAD.WIDE R6, R0, 0x4, R214 ;  /* 0x0000000400067825 */ /* 0x010fe200078e02d6 */
[----:B------:R-:W-:Y:S04]  /*1bad90*/  @P4 STG.E [R4.64], R29 ;  /* 0x0000001d04004986 */ /* 0x000fe8000c101904 */
[----:B------:R1:W-:Y:S01]  /*1bada0*/  @P1 STG.E [R6.64], R25 ;  /* 0x0000001906001986 */ /* 0x0003e2000c101904 */
[----:B---3--:R-:W-:-:S03]  /*1badb0*/  ISETP.GE.AND P0, PT, R13, c[0x0][0x17c], PT ;  /* 0x00005f000d007a0c */ /* 0x008fc60003f06270 */
[----:B------:R-:W3:Y:S01]  /*1badc0*/  LDL.LU R13, [R1+0x83d0] ;  /* 0x0083d000010d7983 */ /* 0x000ee20000300800 */
[----:B------:R-:W-:-:S03]  /*1badd0*/  ISETP.GE.AND P5, PT, R11, c[0x0][0x17c], PT ;  /* 0x00005f000b007a0c */ /* 0x000fc60003fa6270 */
[----:B------:R-:W4:Y:S01]  /*1bade0*/  LDL.LU R11, [R1+0x83e4] ;  /* 0x0083e400010b7983 */ /* 0x000f220000300800 */
[----:B------:R-:W-:Y:S02]  /*1badf0*/  ISETP.LT.AND P1, PT, R218, c[0x0][0x178], !P0 ;  /* 0x00005e00da007a0c */ /* 0x000fe40004721270 */
[----:B------:R-:W-:Y:S02]  /*1bae00*/  ISETP.LT.AND P4, PT, R219, c[0x0][0x178], !P0 ;  /* 0x00005e00db007a0c */ /* 0x000fe40004781270 */
[----:B--2---:R-:W-:Y:S02]  /*1bae10*/  ISETP.GE.AND P3, PT, R12, c[0x0][0x17c], PT ;  /* 0x00005f000c007a0c */ /* 0x004fe40003f66270 */
[----:B------:R-:W2:Y:S01]  /*1bae20*/  LDL.LU R12, [R1+0x8420] ;  /* 0x00842000010c7983 */ /* 0x000ea20000300800 */
[----:B------:R-:W-:-:S03]  /*1bae30*/  ISETP.GE.AND P0, PT, R10, c[0x0][0x17c], PT ;  /* 0x00005f000a007a0c */ /* 0x000fc60003f06270 */
[----:B------:R-:W2:Y:S01]  /*1bae40*/  LDL.LU R10, [R1+0x83b4] ;  /* 0x0083b400010a7983 */ /* 0x000ea20000300800 */
[----:B------:R-:W-:-:S04]  /*1bae50*/  ISETP.GE.AND P6, PT, R14, c[0x0][0x17c], PT ;  /* 0x00005f000e007a0c */ /* 0x000fc80003fc6270 */
[----:B------:R-:W-:Y:S02]  /*1bae60*/  ISETP.LT.AND P2, PT, R218, c[0x0][0x178], !P6 ;  /* 0x00005e00da007a0c */ /* 0x000fe40007741270 */
[----:B------:R-:W-:Y:S02]  /*1bae70*/  IADD3 R0, R0, c[0x0][0x198], RZ ;  /* 0x0000660000007a10 */ /* 0x000fe40007ffe0ff */
[----:B------:R-:W-:Y:S02]  /*1bae80*/  ISETP.LT.AND P6, PT, R219, c[0x0][0x178], !P6 ;  /* 0x00005e00db007a0c */ /* 0x000fe400077c1270 */
[C---:B------:R-:W-:Y:S01]  /*1bae90*/  IADD3 R3, R0.reuse, c[0x0][0x198], RZ ;  /* 0x0000660000037a10 */ /* 0x040fe20007ffe0ff */
[----:B-1----:R-:W-:-:S04]  /*1baea0*/  IMAD.WIDE R6, R0, 0x4, R212 ;  /* 0x0000000400067825 */ /* 0x002fc800078e02d4 */
[----:B------:R-:W-:Y:S02]  /*1baeb0*/  IMAD.WIDE R4, R0, 0x4, R214 ;  /* 0x0000000400047825 */ /* 0x000fe400078e02d6 */
[----:B------:R1:W-:Y:S01]  /*1baec0*/  @P2 STG.E [R6.64], R20 ;  /* 0x0000001406002986 */ /* 0x0003e2000c101904 */
[----:B------:R-:W-:-:S03]  /*1baed0*/  ISETP.LT.AND P2, PT, R218, c[0x0][0x178], !P5 ;  /* 0x00005e00da007a0c */ /* 0x000fc60006f41270 */
[----:B------:R1:W-:Y:S02]  /*1baee0*/  @P6 STG.E [R4.64], R16 ;  /* 0x0000001004006986 */ /* 0x0003e4000c101904 */
[----:B-1----:R-:W-:-:S04]  /*1baef0*/  IMAD.WIDE R6, R3, 0x4, R212 ;  /* 0x0000000403067825 */ /* 0x002fc800078e02d4 */
[C---:B------:R-:W-:Y:S01]  /*1baf00*/  IMAD.WIDE R4, R3.reuse, 0x4, R214 ;  /* 0x0000000403047825 */ /* 0x040fe200078e02d6 */
[----:B------:R-:W-:Y:S01]  /*1baf10*/  @P1 STG.E [R6.64], R21 ;  /* 0x0000001506001986 */ /* 0x000fe2000c101904 */
[----:B------:R-:W-:Y:S02]  /*1baf20*/  IADD3 R3, R3, c[0x0][0x198], RZ ;  /* 0x0000660003037a10 */ /* 0x000fe40007ffe0ff */
[C---:B------:R-:W-:Y:S01]  /*1baf30*/  ISETP.LT.AND P5, PT, R219.reuse, c[0x0][0x178], !P5 ;  /* 0x00005e00db007a0c */ /* 0x040fe20006fa1270 */
        /* <DEDUP_REMOVED lines=8> */
[----:B-1----:R-:W-:-:S05]  /*1bafc0*/  IMAD.WIDE R4, R3, 0x4, R214 ;  /* 0x0000000403047825 */ /* 0x002fca00078e02d6 */
[----:B------:R1:W-:Y:S04]  /*1bafd0*/  @P5 STG.E [R4.64], R42 ;  /* 0x0000002a04005986 */ /* 0x0003e8000c101904 */
[----:B------:R1:W-:Y:S04]  /*1bafe0*/  @P4 STG.E [R6.64], R47 ;  /* 0x0000002f06004986 */ /* 0x0003e8000c101904 */
[----:B------:R-:W-:Y:S01]  /*1baff0*/  @P3 STG.E [R8.64], R43 ;  /* 0x0000002b08003986 */ /* 0x000fe2000c101904 */
[----:B---3--:R-:W-:-:S03]  /*1bb000*/  ISETP.GE.AND P6, PT, R13, c[0x0][0x17c], PT ;  /* 0x00005f000d007a0c */ /* 0x008fc60003fc6270 */
[----:B------:R-:W3:Y:S01]  /*1bb010*/  LDL.LU R13, [R1+0x83cc] ;  /* 0x0083cc00010d7983 */ /* 0x000ee20000300800 */
[----:B----4-:R-:W-:-:S03]  /*1bb020*/  ISETP.GE.AND P1, PT, R11, c[0x0][0x17c], PT ;  /* 0x00005f000b007a0c */ /* 0x010fc60003f26270 */
[----:B------:R-:W4:Y:S01]  /*1bb030*/  LDL.LU R11, [R1+0x83f8] ;  /* 0x0083f800010b7983 */ /* 0x000f220000300800 */
[----:B--2---:R-:W-:-:S03]  /*1bb040*/  ISETP.GE.AND P5, PT, R12, c[0x0][0x17c], PT ;  /* 0x00005f000c007a0c */ /* 0x004fc60003fa6270 */
[----:B------:R-:W2:Y:S01]  /*1bb050*/  LDL.LU R12, [R1+0x8400] ;  /* 0x00840000010c7983 */ /* 0x000ea20000300800 */
[----:B------:R-:W-:-:S03]  /*1bb060*/  ISETP.GE.AND P3, PT, R10, c[0x0][0x17c], PT ;  /* 0x00005f000a007a0c */ /* 0x000fc60003f66270 */
[----:B------:R-:W2:Y:S01]  /*1bb070*/  LDL.LU R10, [R1+0x8438] ;  /* 0x00843800010a7983 */ /* 0x000ea20000300800 */
[----:B------:R-:W-:Y:S02]  /*1bb080*/  ISETP.LT.AND P2, PT, R218, c[0x0][0x178], !P0 ;  /* 0x00005e00da007a0c */ /* 0x000fe40004741270 */
[C---:B------:R-:W-:Y:S02]  /*1bb090*/  ISETP.LT.AND P0, PT, R219.reuse, c[0x0][0x178], !P0 ;  /* 0x00005e00db007a0c */ /* 0x040fe40004701270 */
[----:B------:R-:W-:Y:S02]  /*1bb0a0*/  IADD3 R0, R0, c[0x0][0x198], RZ ;  /* 0x0000660000007a10 */ /* 0x000fe40007ffe0ff */
[----:B------:R-:W-:Y:S02]  /*1bb0b0*/  ISETP.LT.AND P4, PT, R218, c[0x0][0x178], !P6 ;  /* 0x00005e00da007a0c */ /* 0x000fe40007781270 */
[----:B------:R-:W-:Y:S01]  /*1bb0c0*/  ISETP.LT.AND P6, PT, R219, c[0x0][0x178], !P6 ;  /* 0x00005e00db007a0c */ /* 0x000fe200077c1270 */
[----:B-1----:R-:W-:-:S04]  /*1bb0d0*/  IMAD.WIDE R4, R0, 0x4, R212 ;  /* 0x0000000400047825 */ /* 0x002fc800078e02d4 */
[C---:B------:R-:W-:Y:S01]  /*1bb0e0*/  IMAD.WIDE R6, R0.reuse, 0x4, R214 ;  /* 0x0000000400067825 */ /* 0x040fe200078e02d6 */
[----:B------:R-:W-:Y:S01]  /*1bb0f0*/  IADD3 R0, R0, c[0x0][0x198], RZ ;  /* 0x0000660000007a10 */ /* 0x000fe20007ffe0ff */
[----:B------:R1:W-:Y:S04]  /*1bb100*/  @P2 STG.E [R4.64], R38 ;  /* 0x0000002604002986 */ /* 0x0003e8000c101904 */
[----:B------:R1:W-:Y:S01]  /*1bb110*/  @P0 STG.E [R6.64], R34 ;  /* 0x0000002206000986 */ /* 0x0003e2000c101904 */
[----:B------:R-:W-:Y:S02]  /*1bb120*/  ISETP.LT.AND P0, PT, R218, c[0x0][0x178], !P1 ;  /* 0x00005e00da007a0c */ /* 0x000fe40004f01270 */
[C---:B------:R-:W-:Y:S01]  /*1bb130*/  IADD3 R3, R0.reuse, c[0x0][0x198], RZ ;  /* 0x0000660000037a10 */ /* 0x040fe20007ffe0ff */
[----:B-1----:R-:W-:-:S04]  /*1bb140*/  IMAD.WIDE R4, R0, 0x4, R212 ;  /* 0x0000000400047825 */ /* 0x002fc800078e02d4 */
[----:B------:R-:W-:Y:S01]  /*1bb150*/  IMAD.WIDE R6, R0, 0x4, R214 ;  /* 0x0000000400067825 */ /* 0x000fe200078e02d6 */
[----:B------:R-:W-:Y:S01]  /*1bb160*/  ISETP.LT.AND P1, PT, R219, c[0x0][0x178], !P1 ;  /* 0x00005e00db007a0c */ /* 0x000fe20004f21270 */
[----:B------:R1:W-:Y:S01]  /*1bb170*/  @P4 STG.E [R4.64], R39 ;  /* 0x0000002704004986 */ /* 0x0003e2000c101904 */
[----:B------:R-:W-:-:S03]  /*1bb180*/  ISETP.LT.AND P4, PT, R218, c[0x0][0x178], !P5 ;  /* 0x00005e00da007a0c */ /* 0x000fc60006f81270 */
[----:B------:R1:W-:Y:S01]  /*1bb190*/  @P6 STG.E [R6.64], R35 ;  /* 0x0000002306006986 */ /* 0x0003e2000c101904 */
[----:B------:R-:W-:Y:S01]  /*1bb1a0*/  ISETP.LT.AND P5, PT, R219, c[0x0][0x178], !P5 ;  /* 0x00005e00db007a0c */ /* 0x000fe20006fa1270 */
[----:B-1----:R-:W-:-:S04]  /*1bb1b0*/  IMAD.WIDE R4, R3, 0x4, R212 ;  /* 0x0000000403047825 */ /* 0x002fc800078e02d4 */
[C---:B------:R-:W-:Y:S01]  /*1bb1c0*/  IMAD.WIDE R6, R3.reuse, 0x4, R214 ;  /* 0x0000000403067825 */ /* 0x040fe200078e02d6 */
[----:B------:R-:W-:Y:S01]  /*1bb1d0*/  IADD3 R3, R3, c[0x0][0x198], RZ ;  /* 0x0000660003037a10 */ /* 0x000fe20007ffe0ff */
[----:B------:R1:W-:Y:S04]  /*1bb1e0*/  @P0 STG.E [R4.64], R30 ;  /* 0x0000001e04000986 */ /* 0x0003e8000c101904 */
[----:B------:R-:W-:Y:S01]  /*1bb1f0*/  @P1 STG.E [R6.64], R26 ;  /* 0x0000001a06001986 */ /* 0x000fe2000c101904 */
[----:B-1----:R-:W-:-:S05]  /*1bb200*/  IMAD.WIDE R4, R3, 0x4, R212 ;  /* 0x0000000403047825 */ /* 0x002fca00078e02d4 */
[----:B------:R1:W-:Y:S02]  /*1bb210*/  @P4 STG.E [R4.64], R31 ;  /* 0x0000001f04004986 */ /* 0x0003e4000c101904 */
[----:B-1----:R-:W-:-:S05]  /*1bb220*/  IMAD.WIDE R4, R3, 0x4, R214 ;  /* 0x0000000403047825 */ /* 0x002fca00078e02d6 */
[----:B------:R1:W-:Y:S01]  /*1bb230*/  @P5 STG.E [R4.64], R27 ;  /* 0x0000001b04005986 */ /* 0x0003e2000c101904 */
        /* <DEDUP_REMOVED lines=8> */
[----:B------:R-:W-:Y:S02]  /*1bb2c0*/  IADD3 R0, R3, c[0x0][0x198], RZ ;  /* 0x0000660003007a10 */ /* 0x000fe40007ffe0ff */
[C---:B------:R-:W-:Y:S02]  /*1bb2d0*/  ISETP.LT.AND P1, PT, R218.reuse, c[0x0][0x178], !P3 ;  /* 0x00005e00da007a0c */ /* 0x040fe40005f21270 */
[C---:B------:R-:W-:Y:S02]  /*1bb2e0*/  ISETP.LT.AND P3, PT, R219.reuse, c[0x0][0x178], !P3 ;  /* 0x00005e00db007a0c */ /* 0x040fe40005f61270 */
[----:B------:R-:W-:Y:S01]  /*1bb2f0*/  ISETP.LT.AND P4, PT, R218, c[0x0][0x178], !P2 ;  /* 0x00005e00da007a0c */ /* 0x000fe20005781270 */
[----:B------:R-:W-:Y:S01]  /*1bb300*/  IMAD.WIDE R6, R0, 0x4, R212 ;  /* 0x0000000400067825 */ /* 0x000fe200078e02d4 */
[----:B------:R-:W-:-:S03]  /*1bb310*/  ISETP.LT.AND P2, PT, R219, c[0x0][0x178], !P2 ;  /* 0x00005e00db007a0c */ /* 0x000fc60005741270 */
[C---:B------:R-:W-:Y:S01]  /*1bb320*/  IMAD.WIDE R8, R0.reuse, 0x4, R214 ;  /* 0x0000000400087825 */ /* 0x040fe200078e02d6 */
[----:B------:R-:W-:-:S05]  /*1bb330*/  IADD3 R0, R0, c[0x0][0x198], RZ ;  /* 0x0000660000007a10 */ /* 0x000fca0007ffe0ff */
[----:B-1----:R-:W-:Y:S01]  /*1bb340*/  IMAD.WIDE R4, R0, 0x4, R212 ;  /* 0x0000000400047825 */ /* 0x002fe200078e02d4 */
[----:B------:R1:W-:Y:S01]  /*1bb350*/  @P1 STG.E [R6.64], R22 ;  /* 0x0000001606001986 */ /* 0x0003e2000c101904 */
[----:B------:R-:W-:Y:S02]  /*1bb360*/  ISETP.LT.AND P1, PT, R218, c[0x0][0x178], !P6 ;  /* 0x00005e00da007a0c */ /* 0x000fe40007721270 */
[----:B------:R-:W-:Y:S01]  /*1bb370*/  ISETP.LT.AND P6, PT, R219, c[0x0][0x178], !P6 ;  /* 0x00005e00db007a0c */ /* 0x000fe200077c1270 */
[----:B------:R-:W-:Y:S04]  /*1bb380*/  @P3 STG.E [R8.64], R18 ;  /* 0x0000001208003986 */ /* 0x000fe8000c101904 */
[----:B------:R1:W-:Y:S02]  /*1bb390*/  @P4 STG.E [R4.64], R23 ;  /* 0x0000001704004986 */ /* 0x0003e4000c101904 */
[C---:B-1----:R-:W-:Y:S01]  /*1bb3a0*/  IMAD.WIDE R6, R0.reuse, 0x4, R214 ;  /* 0x0000000400067825 */ /* 0x042fe200078e02d6 */
[----:B------:R-:W-:-:S04]  /*1bb3b0*/  IADD3 R0, R0, c[0x0][0x198], RZ ;  /* 0x0000660000007a10 */ /* 0x000fc80007ffe0ff */
[----:B------:R1:W-:Y:S01]  /*1bb3c0*/  @P2 STG.E [R6.64], R19 ;  /* 0x0000001306002986 */ /* 0x0003e2000c101904 */
[----:B------:R-:W-:Y:S02]  /*1bb3d0*/  ISETP.LT.AND P2, PT, R218, c[0x0][0x178], !P0 ;  /* 0x00005e00da007a0c */ /* 0x000fe40004741270 */
[----:B------:R-:W-:Y:S01]  /*1bb3e0*/  ISETP.LT.AND P0, PT, R219, c[0x0][0x178], !P0 ;  /* 0x00005e00db007a0c */ /* 0x000fe20004701270 */
[C---:B------:R-:W-:Y:S01]  /*1bb3f0*/  IMAD.WIDE R4, R0.reuse, 0x4, R214 ;  /* 0x0000000400047825 */ /* 0x040fe200078e02d6 */
[----:B------:R-:W-:-:S03]  /*1bb400*/  IADD3 R3, R0, c[0x0][0x198], RZ ;  /* 0x0000660000037a10 */ /* 0x000fc60007ffe0ff */
[----:B-1----:R-:W-:-:S05]  /*1bb410*/  IMAD.WIDE R6, R0, 0x4, R212 ;  /* 0x0000000400067825 */ /* 0x002fca00078e02d4 */
[----:B------:R1:W-:Y:S04]  /*1bb420*/  @P1 STG.E [R6.64], R76 ;  /* 0x0000004c06001986 */ /* 0x0003e8000c101904 */
[----:B------:R1:W-:Y:S02]  /*1bb430*/  @P6 STG.E [R4.64], R72 ;  /* 0x0000004804006986 */ /* 0x0003e4000c101904 */
[----:B-1----:R-:W-:-:S04]  /*1bb440*/  IMAD.WIDE R6, R3, 0x4, R212 ;  /* 0x0000000403067825 */ /* 0x002fc800078e02d4 */
[----:B------:R-:W-:Y:S01]  /*1bb450*/  IMAD.WIDE R4, R3, 0x4, R214 ;  /* 0x0000000403047825 */ /* 0x000fe200078e02d6 */
[----:B------:R-:W-:Y:S04]  /*1bb460*/  @P2 STG.E [R6.64], R77 ;  /* 0x0000004d06002986 */ /* 0x000fe8000c101904 */
        /* <DEDUP_REMOVED lines=9> */
[C---:B------:R-:W-:Y:S02]  /*1bb500*/  ISETP.LT.AND P1, PT, R218.reuse, c[0x0][0x178], !P5 ;  /* 0x00005e00da007a0c */ /* 0x040fe40006f21270 */
[----:B------:R-:W-:Y:S02]  /*1bb510*/  IADD3 R3, R3, c[0x0][0x198], RZ ;  /* 0x0000660003037a10 */ /* 0x000fe40007ffe0ff */
[----:B------:R-:W-:Y:S02]  /*1bb520*/  ISETP.LT.AND P5, PT, R219, c[0x0][0x178], !P5 ;  /* 0x00005e00db007a0c */ /* 0x000fe40006fa1270 */
[----:B------:R-:W-:Y:S01]  /*1bb530*/  ISETP.LT.AND P2, PT, R218, c[0x0][0x178], !P3 ;  /* 0x00005e00da007a0c */ /* 0x000fe20005f41270 */
[----:B-1----:R-:W-:Y:S01]  /*1bb540*/  IMAD.WIDE R4, R3, 0x4, R212 ;  /* 0x0000000403047825 */ /* 0x002fe200078e02d4 */
[----:B------:R-:W-:Y:S02]  /*1bb550*/  ISETP.LT.AND P3, PT, R219, c[0x0][0x178], !P3 ;  /* 0x00005e00db007a0c */ /* 0x000fe40005f61270 */
[----:B------:R-:W-:-:S03]  /*1bb560*/  IADD3 R0, R3, c[0x0][0x198], RZ ;  /* 0x0000660003007a10 */ /* 0x000fc60007ffe0ff */
[----:B------:R1:W-:Y:S02]  /*1bb570*/  @P1 STG.E [R4.64], R68 ;  /* 0x0000004404001986 */ /* 0x0003e4000c101904 */
[----:B------:R-:W-:-:S04]  /*1bb580*/  IMAD.WIDE R6, R0, 0x4, R212 ;  /* 0x0000000400067825 */ /* 0x000fc800078e02d4 */
[----:B------:R-:W-:-:S04]  /*1bb590*/  IMAD.WIDE R8, R0, 0x4, R214 ;  /* 0x0000000400087825 */ /* 0x000fc800078e02d6 */
[----:B-1----:R-:W-:Y:S01]  /*1bb5a0*/  IMAD.WIDE R4, R3, 0x4, R214 ;  /* 0x0000000403047825 */ /* 0x002fe200078e02d6 */
[----:B------:R-:W-:Y:S02]  /*1bb5b0*/  ISETP.LT.AND P1, PT, R218, c[0x0][0x178], !P4 ;  /* 0x00005e00da007a0c */ /* 0x000fe40006721270 */
[----:B------:R-:W-:Y:S02]  /*1bb5c0*/  ISETP.LT.AND P4, PT, R219, c[0x0][0x178], !P4 ;  /* 0x00005e00db007a0c */ /* 0x000fe40006781270 */
[----:B------:R1:W-:Y:S01]  /*1bb5d0*/  @P5 STG.E [R4.64], R64 ;  /* 0x0000004004005986 */ /* 0x0003e2000c101904 */
[----:B------:R-:W-:-:S03]  /*1bb5e0*/  IADD3 R0, R0, c[0x0][0x198], RZ ;  /* 0x0000660000007a10 */ /* 0x000fc60007ffe0ff */
[----:B------:R1:W-:Y:S04]  /*1bb5f0*/  @P2 STG.E [R6.64], R69 ;  /* 0x0000004506002986 */ /* 0x0003e8000c101904 */
[----:B------:R-:W-:Y:S01]  /*1bb600*/  @P3 STG.E [R8.64], R65 ;  /* 0x0000004108003986 */ /* 0x000fe2000c101904 */
        /* <DEDUP_REMOVED lines=8> */
[----:B------:R-:W-:Y:S01]  /*1bb690*/  ISETP.LT.AND P4, PT, R219, c[0x0][0x178], !P0 ;  /* 0x00005e00db007a0c */ /* 0x000fe20004781270 */
[----:B-1----:R-:W-:-:S04]  /*1bb6a0*/  IMAD.WIDE R4, R0, 0x4, R212 ;  /* 0x0000000400047825 */ /* 0x002fc800078e02d4 */
[----:B------:R-:W-:Y:S01]  /*1bb6b0*/  IMAD.WIDE R6, R0, 0x4, R214 ;  /* 0x0000000400067825 */ /* 0x000fe200078e02d6 */
[----:B------:R1:W-:Y:S04]  /*1bb6c0*/  @P2 STG.E [R4.64], R61 ;  /* 0x0000003d04002986 */ /* 0x0003e8000c101904 */
        /* <DEDUP_REMOVED lines=10> */
[----:B------:R-:W-:-:S03]  /*1bb770*/  ISETP.LT.AND P2, PT, R218, c[0x0][0x178], !P5 ;  /* 0x00005e00da007a0c */ /* 0x000fc60006f41270 */
[----:B-1----:R-:W-:-:S04]  /*1bb780*/  IMAD.WIDE R4, R3, 0x4, R212 ;  /* 0x0000000403047825 */ /* 0x002fc800078e02d4 */
[C---:B------:R-:W-:Y:S01]  /*1bb790*/  IMAD.WIDE R6, R3.reuse, 0x4, R214 ;  /* 0x0000000403067825 */ /* 0x040fe200078e02d6 */
[----:B------:R-:W-:Y:S01]  /*1bb7a0*/  IADD3 R3, R3, c[0x0][0x198], RZ ;  /* 0x0000660003037a10 */ /* 0x000fe20007ffe0ff */
[----:B------:R1:W-:Y:S01]  /*1bb7b0*/  @P1 STG.E [R4.64], R52 ;  /* 0x0000003404001986 */ /* 0x0003e2000c101904 */
[----:B------:R-:W-:-:S03]  /*1bb7c0*/  ISETP.LT.AND P5, PT, R219, c[0x0][0x178], !P5 ;  /* 0x00005e00db007a0c */ /* 0x000fc60006fa1270 */
[----:B------:R-:W-:Y:S01]  /*1bb7d0*/  @P4 STG.E [R6.64], R48 ;  /* 0x0000003006004986 */ /* 0x000fe2000c101904 */
[----:B-1----:R-:W-:-:S05]  /*1bb7e0*/  IMAD.WIDE R4, R3, 0x4, R212 ;  /* 0x0000000403047825 */ /* 0x002fca00078e02d4 */
[----:B------:R1:W-:Y:S01]  /*1bb7f0*/  @P2 STG.E [R4.64], R53 ;  /* 0x0000003504002986 */ /* 0x0003e2000c101904 */
[----:B------:R-:W-:Y:S02]  /*1bb800*/  ISETP.LT.AND P4, PT, R218, c[0x0][0x178], !P3 ;  /* 0x00005e00da007a0c */ /* 0x000fe40005f81270 */
[C---:B------:R-:W-:Y:S01]  /*1bb810*/  IADD3 R0, R3.reuse, c[0x0][0x198], RZ ;  /* 0x0000660003007a10 */ /* 0x040fe20007ffe0ff */
[----:B-1----:R-:W-:-:S05]  /*1bb820*/  IMAD.WIDE R4, R3, 0x4, R214 ;  /* 0x0000000403047825 */ /* 0x002fca00078e02d6 */
[----:B------:R1:W-:Y:S01]  /*1bb830*/  @P5 STG.E [R4.64], R49 ;  /* 0x0000003104005986 */ /* 0x0003e2000c101904 */
[C---:B------:R-:W-:Y:S02]  /*1bb840*/  ISETP.LT.AND P3, PT, R219.reuse, c[0x0][0x178], !P3 ;  /* 0x00005e00db007a0c */ /* 0x040fe40005f61270 */
        /* <DEDUP_REMOVED lines=8> */
[C-C-:B------:R-:W-:Y:S01]  /*1bb8d0*/  IMAD.WIDE R6, R0.reuse, 0x4, R214.reuse ;  /* 0x0000000400067825 */ /* 0x140fe200078e02d6 */
[----:B------:R-:W-:Y:S01]  /*1bb8e0*/  IADD3 R0, R0, c[0x0][0x198], RZ ;  /* 0x0000660000007a10 */ /* 0x000fe20007ffe0ff */
[----:B------:R1:W-:Y:S03]  /*1bb8f0*/  @P2 STG.E [R4.64], R79 ;  /* 0x0000004f04002986 */ /* 0x0003e6000c101904 */
[C---:B------:R-:W-:Y:S01]  /*1bb900*/  IADD3 R3, R0.reuse, c[0x0][0x198], RZ ;  /* 0x0000660000037a10 */ /* 0x040fe20007ffe0ff */
[----:B------:R1:W-:Y:S02]  /*1bb910*/  @P0 STG.E [R6.64], R75 ;  /* 0x0000004b06000986 */ /* 0x0003e4000c101904 */
[----:B-1----:R-:W-:-:S04]  /*1bb920*/  IMAD.WIDE R4, R0, 0x4, R214 ;  /* 0x0000000400047825 */ /* 0x002fc800078e02d6 */
[----:B------:R-:W-:Y:S01]  /*1bb930*/  IMAD.WIDE R6, R0, 0x4, R212 ;  /* 0x0000000400067825 */ /* 0x000fe200078e02d4 */
[----:B---3--:R-:W-:Y:S02]  /*1bb940*/  ISETP.GE.AND P1, PT, R13, c[0x0][0x17c], PT ;  /* 0x00005f000d007a0c */ /* 0x008fe40003f26270 */
[----:B------:R-:W3:Y:S01]  /*1bb950*/  LDL.LU R13, [R1+0x8448] ;  /* 0x00844800010d7983 */ /* 0x000ee20000300800 */
[----:B----4-:R-:W-:-:S03]  /*1bb960*/  ISETP.GE.AND P5, PT, R11, c[0x0][0x17c], PT ;  /* 0x00005f000b007a0c */ /* 0x010fc60003fa6270 */
[----:B------:R-:W4:Y:S01]  /*1bb970*/  LDL.LU R11, [R1+0x8460] ;  /* 0x00846000010b7983 */ /* 0x000f220000300800 */
[----:B--2---:R-:W-:-:S03]  /*1bb980*/  ISETP.GE.AND P3, PT, R12, c[0x0][0x17c], PT ;  /* 0x00005f000c007a0c */ /* 0x004fc60003f66270 */
[----:B------:R-:W2:Y:S01]  /*1bb990*/  LDL.LU R12, [R1+0x8474] ;  /* 0x00847400010c7983 */ /* 0x000ea20000300800 */
[----:B------:R-:W-:-:S03]  /*1bb9a0*/  ISETP.GE.AND P2, PT, R10, c[0x0][0x17c], PT ;  /* 0x00005f000a007a0c */ /* 0x000fc60003f46270 */
[----:B------:R-:W2:Y:S04]  /*1bb9b0*/  LDL.LU R10, [R1+0x83e8] ;  /* 0x0083e800010a7983 */ /* 0x000ea80000300800 */
[----:B------:R-:W2:Y:S01]  /*1bb9c0*/  LDL.LU R0, [R1+0x8410] ;  /* 0x0084100001007983 */ /* 0x000ea20000300800 */
[C---:B------:R-:W-:Y:S02]  /*1bb9d0*/  ISETP.LT.AND P4, PT, R218.reuse, c[0x0][0x178], !P6 ;  /* 0x00005e00da007a0c */ /* 0x040fe40007781270 */
[C---:B------:R-:W-:Y:S02]  /*1bb9e0*/  ISETP.LT.AND P6, PT, R219.reuse, c[0x0][0x178], !P6 ;  /* 0x00005e00db007a0c */ /* 0x040fe400077c1270 */
[----:B------:R-:W-:Y:S02]  /*1bb9f0*/  ISETP.LT.AND P0, PT, R218, c[0x0][0x178], !P1 ;  /* 0x00005e00da007a0c */ /* 0x000fe40004f01270 */
[----:B------:R-:W-:-:S07]  /*1bba00*/  ISETP.LT.AND P1, PT, R219, c[0x0][0x178], !P1 ;  /* 0x00005e00db007a0c */ /* 0x000fce0004f21270 */
[----:B------:R1:W-:Y:S01]  /*1bba10*/  @P4 STG.E [R6.64], R70 ;  /* 0x0000004606004986 */ /* 0x0003e2000c101904 */
[----:B------:R-:W-:-:S03]  /*1bba20*/  ISETP.LT.AND P4, PT, R218, c[0x0][0x178], !P5 ;  /* 0x00005e00da007a0c */ /* 0x000fc60006f81270 */
[----:B------:R1:W-:Y:S01]  /*1bba30*/  @P6 STG.E [R4.64], R66 ;  /* 0x0000004204006986 */ /* 0x0003e2000c101904 */
[----:B------:R-:W-:Y:S01]  /*1bba40*/  ISETP.LT.AND P5, PT, R219, c[0x0][0x178], !P5 ;  /* 0x00005e00db007a0c */ /* 0x000fe20006fa1270 */
[----:B-1----:R-:W-:-:S04]  /*1bba50*/  IMAD.WIDE R6, R3, 0x4, R212 ;  /* 0x0000000403067825 */ /* 0x002fc800078e02d4 */
[C---:B------:R-:W-:Y:S01]  /*1bba60*/  IMAD.WIDE R4, R3.reuse, 0x4, R214 ;  /* 0x0000000403047825 */ /* 0x040fe200078e02d6 */
[----:B------:R-:W-:Y:S01]  /*1bba70*/  IADD3 R3, R3, c[0x0][0x198], RZ ;  /* 0x0000660003037a10 */ /* 0x000fe20007ffe0ff */
[----:B------:R-:W-:Y:S04]  /*1bba80*/  @P0 STG.E [R6.64], R71 ;  /* 0x0000004706000986 */ /* 0x000fe8000c101904 */
[----:B------:R1:W-:Y:S01]  /*1bba90*/  @P1 STG.E [R4.64], R67 ;  /* 0x0000004304001986 */ /* 0x0003e2000c101904 */
[----:B------:R-:W-:Y:S02]  /*1bbaa0*/  ISETP.LT.AND P1, PT, R218, c[0x0][0x178], !P3 ;  /* 0x00005e00da007a0c */ /* 0x000fe40005f21270 */
[----:B------:R-:W-:Y:S01]  /*1bbab0*/  ISETP.LT.AND P3, PT, R219, c[0x0][0x178], !P3 ;  /* 0x00005e00db007a0c */ /* 0x000fe20005f61270 */
[----:B-1----:R-:W-:-:S05]  /*1bbac0*/  IMAD.WIDE R4, R3, 0x4, R212 ;  /* 0x0000000403047825 */ /* 0x002fca00078e02d4 */
[----:B------:R1:W-:Y:S01]  /*1bbad0*/  @P4 STG.E [R4.64], R62 ;  /* 0x0000003e04004986 */ /* 0x0003e2000c101904 */
[----:B------:R-:W-:Y:S02]  /*1bbae0*/  ISETP.LT.AND P4, PT, R218, c[0x0][0x178], !P2 ;  /* 0x00005e00da007a0c */ /* 0x000fe40005781270 */
[----:B------:R-:W-:Y:S01]  /*1bbaf0*/  ISETP.LT.AND P2, PT, R219, c[0x0][0x178], !P2 ;  /* 0x00005e00db007a0c */ /* 0x000fe20005741270 */
[----:B-1----:R-:W-:-:S05]  /*1bbb00*/  IMAD.WIDE R4, R3, 0x4, R214 ;  /* 0x0000000403047825 */ /* 0x002fca00078e02d6 */
[----:B------:R1:W-:Y:S01]  /*1bbb10*/  @P5 STG.E [R4.64], R58 ;  /* 0x0000003a04005986 */ /* 0x0003e2000c101904 */
[----:B---3--:R-:W-:-:S03]  /*1bbb20*/  ISETP.GE.AND P6, PT, R13, c[0x0][0x17c], PT ;  /* 0x00005f000d007a0c */ /* 0x008fc60003fc6270 */
[----:B------:R-:W3:Y:S01]  /*1bbb30*/  LDL.LU R13, [R1+0x8444] ;  /* 0x00844400010d7983 */ /* 0x000ee20000300800 */
[----:B----4-:R-:W-:Y:S02]  /*1bbb40*/  ISETP.GE.AND P0, PT, R11, c[0x0][0x17c], PT ;  /* 0x00005f000b007a0c */ /* 0x010fe40003f06270 */
[----:B------:R-:W-:-:S05]  /*1bbb50*/  IADD3 R11, R3, c[0x0][0x198], RZ ;  /* 0x00006600030b7a10 */ /* 0x000fca0007ffe0ff */
[----:B------:R-:W-:-:S04]  /*1bbb60*/  IMAD.WIDE R6, R11, 0x4, R212 ;  /* 0x000000040b067825 */ /* 0x000fc800078e02d4 */
[C---:B------:R-:W-:Y:S01]  /*1bbb70*/  IMAD.WIDE R8, R11.reuse, 0x4, R214 ;  /* 0x000000040b087825 */ /* 0x040fe200078e02d6 */
[----:B------:R-:W-:Y:S01]  /*1bbb80*/  IADD3 R11, R11, c[0x0][0x198], RZ ;  /* 0x000066000b0b7a10 */ /* 0x000fe20007ffe0ff */
[----:B------:R4:W-:Y:S04]  /*1bbb90*/  @P1 STG.E [R6.64], R63 ;  /* 0x0000003f06001986 */ /* 0x0009e8000c101904 */
[C---:B-1----:R-:W-:Y:S01]  /*1bbba0*/  IMAD.WIDE R4, R11.reuse, 0x4, R212 ;  /* 0x000000040b047825 */ /* 0x042fe200078e02d4 */
[----:B------:R-:W-:Y:S03]  /*1bbbb0*/  @P3 STG.E [R8.64], R59 ;  /* 0x0000003b08003986 */ /* 0x000fe6000c101904 */
[----:B----4-:R-:W-:Y:S01]  /*1bbbc0*/  IMAD.WIDE R6, R11, 0x4, R214 ;  /* 0x000000040b067825 */ /* 0x010fe200078e02d6 */
[----:B------:R1:W-:Y:S01]  /*1bbbd0*/  @P4 STG.E [R4.64], R54 ;  /* 0x0000003604004986 */ /* 0x0003e2000c101904 */
[----:B--2---:R-:W-:-:S02]  /*1bbbe0*/  ISETP.GE.AND P5, PT, R12, c[0x0][0x17c], PT ;  /* 0x00005f000c007a0c */ /* 0x004fc40003fa6270 */
[----:B------:R-:W-:Y:S01]  /*1bbbf0*/  ISETP.GE.AND P3, PT, R10, c[0x0][0x17c], PT ;  /* 0x00005f000a007a0c */ /* 0x000fe20003f66270 */
[----:B------:R2:W-:Y:S01]  /*1bbc00*/  @P2 STG.E [R6.64], R50 ;  /* 0x0000003206002986 */ /* 0x0005e2000c101904 */
[----:B------:R-:W-:Y:S02]  /*1bbc10*/  ISETP.LT.AND P2, PT, R218, c[0x0][0x178], !P0 ;  /* 0x00005e00da007a0c */ /* 0x000fe40004741270 */
[----:B------:R-:W-:Y:S01]  /*1bbc20*/  ISETP.LT.AND P4, PT, R219, c[0x0][0x178], !P0 ;  /* 0x00005e00db007a0c */ /* 0x000fe20004781270 */
[----:B------:R-:W4:Y:S01]  /*1bbc30*/  LDL.LU R12, [R1+0x8458] ;  /* 0x00845800010c7983 */ /* 0x000f220000300800 */
[----:B------:R-:W-:-:S03]  /*1bbc40*/  ISETP.GE.AND P0, PT, R0, c[0x0][0x17c], PT ;  /* 0x00005f0000007a0c */ /* 0x000fc60003f06270 */
[----:B------:R-:W4:Y:S04]  /*1bbc50*/  LDL.LU R10, [R1+0x8470] ;  /* 0x00847000010a7983 */ /* 0x000f280000300800 */
[----:B------:R-:W4:Y:S01]  /*1bbc60*/  LDL.LU R0, [R1+0x83e0] ;  /* 0x0083e00001007983 */ /* 0x000f220000300800 */
[----:B------:R-:W-:Y:S02]  /*1bbc70*/  ISETP.LT.AND P1, PT, R218, c[0x0][0x178], !P6 ;  /* 0x00005e00da007a0c */ /* 0x000fe40007721270 */
[----:B------:R-:W-:Y:S02]  /*1bbc80*/  ISETP.LT.AND P6, PT, R219, c[0x0][0x178], !P6 ;  /* 0x00005e00db007a0c */ /* 0x000fe400077c1270 */
[----:B------:R-:W-:-:S04]  /*1bbc90*/  IADD3 R11, R11, c[0x0][0x198], RZ ;  /* 0x000066000b0b7a10 */ /* 0x000fc80007ffe0ff */
[C---:B------:R-:W-:Y:S01]  /*1bbca0*/  IADD3 R3, R11.reuse, c[0x0][0x198], RZ ;  /* 0x000066000b037a10 */ /* 0x040fe20007ffe0ff */
[----:B-1----:R-:W-:-:S04]  /*1bbcb0*/  IMAD.WIDE R4, R11, 0x4, R212 ;  /* 0x000000040b047825 */ /* 0x002fc800078e02d4 */
[----:B--2---:R-:W-:Y:S01]  /*1bbcc0*/  IMAD.WIDE R6, R11, 0x4, R214 ;  /* 0x000000040b067825 */ /* 0x004fe200078e02d6 */
[----:B------:R1:W-:Y:S01]  /*1bbcd0*/  @P1 STG.E [R4.64], R55 ;  /* 0x0000003704001986 */ /* 0x0003e2000c101904 */
[----:B------:R-:W-:-:S03]  /*1bbce0*/  ISETP.LT.AND P1, PT, R218, c[0x0][0x178], !P5 ;  /* 0x00005e00da007a0c */ /* 0x000fc60006f21270 */
[----:B------:R2:W-:Y:S01]  /*1bbcf0*/  @P6 STG.E [R6.64], R51 ;  /* 0x0000003306006986 */ /* 0x0005e2000c101904 */
[----:B------:R-:W-:Y:S01]  /*1bbd00*/  ISETP.LT.AND P5, PT, R219, c[0x0][0x178], !P5 ;  /* 0x00005e00db007a0c */ /* 0x000fe20006fa1270 */
[----:B-1----:R-:W-:-:S04]  /*1bbd10*/  IMAD.WIDE R4, R3, 0x4, R212 ;  /* 0x0000000403047825 */ /* 0x002fc800078e02d4 */
[C---:B--2---:R-:W-:Y:S01]  /*1bbd20*/  IMAD.WIDE R6, R3.reuse, 0x4, R214 ;  /* 0x0000000403067825 */ /* 0x044fe200078e02d6 */
[----:B------:R-:W-:Y:S01]  /*1bbd30*/  IADD3 R3, R3, c[0x0][0x198], RZ ;  /* 0x0000660003037a10 */ /* 0x000fe20007ffe0ff */
[----:B------:R1:W-:Y:S04]  /*1bbd40*/  @P2 STG.E [R4.64], R108 ;  /* 0x0000006c04002986 */ /* 0x0003e8000c101904 */
[----:B------:R2:W-:Y:S01]  /*1bbd50*/  @P4 STG.E [R6.64], R104 ;  /* 0x0000006806004986 */ /* 0x0005e2000c101904 */
[----:B------:R-:W-:Y:S02]  /*1bbd60*/  ISETP.LT.AND P4, PT, R218, c[0x0][0x178], !P3 ;  /* 0x00005e00da007a0c */ /* 0x000fe40005f81270 */
[----:B------:R-:W-:Y:S02]  /*1bbd70*/  ISETP.LT.AND P3, PT, R219, c[0x0][0x178], !P3 ;  /* 0x00005e00db007a0c */ /* 0x000fe40005f61270 */
[C---:B------:R-:W-:Y:S01]  /*1bbd80*/  IADD3 R11, R3.reuse, c[0x0][0x198], RZ ;  /* 0x00006600030b7a10 */ /* 0x040fe20007ffe0ff */
[----:B-1----:R-:W-:-:S05]  /*1bbd90*/  IMAD.WIDE R4, R3, 0x4, R212 ;  /* 0x0000000403047825 */ /* 0x002fca00078e02d4 */
[----:B------:R1:W-:Y:S01]  /*1bbda0*/  @P1 STG.E [R4.64], R109 ;  /* 0x0000006d04001986 */ /* 0x0003e2000c101904 */
[----:B--2---:R-:W-:-:S04]  /*1bbdb0*/  IMAD.WIDE R6, R11, 0x4, R212 ;  /* 0x000000040b067825 */ /* 0x004fc800078e02d4 */
        /* <DEDUP_REMOVED lines=9> */
[----:B------:R-:W-:-:S03]  /*1bbe50*/  ISETP.GE.AND P5, PT, R10, c[0x0][0x17c], PT ;  /* 0x00005f000a007a0c */ /* 0x000fc60003fa6270 */
[----:B------:R-:W4:Y:S01]  /*1bbe60*/  LDL.LU R10, [R1+0x8454] ;  /* 0x00845400010a7983 */ /* 0x000f220000300800 */
[----:B------:R-:W-:-:S03]  /*1bbe70*/  ISETP.GE.AND P3, PT, R0, c[0x0][0x17c], PT ;  /* 0x00005f0000007a0c */ /* 0x000fc60003f66270 */
[----:B------:R-:W4:Y:S01]  /*1bbe80*/  LDL.LU R0, [R1+0x846c] ;  /* 0x00846c0001007983 */ /* 0x000f220000300800 */
[C---:B------:R-:W-:Y:S02]  /*1bbe90*/  ISETP.LT.AND P1, PT, R218.reuse, c[0x0][0x178], !P0 ;  /* 0x00005e00da007a0c */ /* 0x040fe40004721270 */
[----:B------:R-:W-:Y:S02]  /*1bbea0*/  ISETP.LT.AND P0, PT, R219, c[0x0][0x178], !P0 ;  /* 0x00005e00db007a0c */ /* 0x000fe40004701270 */
[----:B------:R-:W-:Y:S02]  /*1bbeb0*/  IADD3 R11, R11, c[0x0][0x198], RZ ;  /* 0x000066000b0b7a10 */ /* 0x000fe40007ffe0ff */
[----:B------:R-:W-:-:S03]  /*1bbec0*/  ISETP.LT.AND P4, PT, R218, c[0x0][0x178], !P6 ;  /* 0x00005e00da007a0c */ /* 0x000fc60007781270 */
[----:B-1----:R-:W-:Y:S01]  /*1bbed0*/  IMAD.WIDE R4, R11, 0x4, R212 ;  /* 0x000000040b047825 */ /* 0x002fe200078e02d4 */
[----:B------:R-:W-:-:S03]  /*1bbee0*/  ISETP.LT.AND P6, PT, R219, c[0x0][0x178], !P6 ;  /* 0x00005e00db007a0c */ /* 0x000fc600077c1270 */
[C-C-:B--2---:R-:W-:Y:S01]  /*1bbef0*/  IMAD.WIDE R6, R11.reuse, 0x4, R214.reuse ;  /* 0x000000040b067825 */ /* 0x144fe200078e02d6 */
[----:B------:R-:W-:Y:S01]  /*1bbf00*/  IADD3 R11, R11, c[0x0][0x198], RZ ;  /* 0x000066000b0b7a10 */ /* 0x000fe20007ffe0ff */
[----:B------:R1:W-:Y:S04]  /*1bbf10*/  @P1 STG.E [R4.64], R101 ;  /* 0x0000006504001986 */ /* 0x0003e8000c101904 */
[----:B------:R2:W-:Y:S01]  /*1bbf20*/  @P0 STG.E [R6.64], R97 ;  /* 0x0000006106000986 */ /* 0x0005e2000c101904 */
[----:B------:R-:W-:Y:S02]  /*1bbf30*/  ISETP.LT.AND P0, PT, R218, c[0x0][0x178], !P2 ;  /* 0x00005e00da007a0c */ /* 0x000fe40005701270 */
[----:B------:R-:W-:Y:S02]  /*1bbf40*/  ISETP.LT.AND P2, PT, R219, c[0x0][0x178], !P2 ;  /* 0x00005e00db007a0c */ /* 0x000fe40005741270 */
[C---:B------:R-:W-:Y:S01]  /*1bbf50*/  IADD3 R3, R11.reuse, c[0x0][0x198], RZ ;  /* 0x000066000b037a10 */ /* 0x040fe20007ffe0ff */
[----:B-1----:R-:W-:-:S04]  /*1bbf60*/  IMAD.WIDE R4, R11, 0x4, R214 ;  /* 0x000000040b047825 */ /* 0x002fc800078e02d6 */
[----:B--2---:R-:W-:-:S05]  /*1bbf70*/  IMAD.WIDE R6, R11, 0x4, R212 ;  /* 0x000000040b067825 */ /* 0x004fca00078e02d4 */
[----:B------:R1:W-:Y:S01]  /*1bbf80*/  @P4 STG.E [R6.64], R92 ;  /* 0x0000005c06004986 */ /* 0x0003e2000c101904 */
[----:B------:R-:W-:-:S03]  /*1bbf90*/  ISETP.LT.AND P4, PT, R218, c[0x0][0x178], !P5 ;  /* 0x00005e00da007a0c */ /* 0x000fc60006f81270 */
[----:B------:R2:W-:Y:S01]  /*1bbfa0*/  @P6 STG.E [R4.64], R88 ;  /* 0x0000005804006986 */ /* 0x0005e2000c101904 */
[----:B------:R-:W-:Y:S01]  /*1bbfb0*/  ISETP.LT.AND P5, PT, R219, c[0x0][0x178], !P5 ;  /* 0x00005e00db007a0c */ /* 0x000fe20006fa1270 */
[----:B-1----:R-:W-:-:S04]  /*1bbfc0*/  IMAD.WIDE R6, R3, 0x4, R212 ;  /* 0x0000000403067825 */ /* 0x002fc800078e02d4 */
[C---:B--2---:R-:W-:Y:S01]  /*1bbfd0*/  IMAD.WIDE R4, R3.reuse, 0x4, R214 ;  /* 0x0000000403047825 */ /* 0x044fe200078e02d6 */
[----:B------:R-:W-:Y:S01]  /*1bbfe0*/  IADD3 R3, R3, c[0x0][0x198], RZ ;  /* 0x0000660003037a10 */ /* 0x000fe20007ffe0ff */
[----:B------:R-:W-:Y:S04]  /*1bbff0*/  @P0 STG.E [R6.64], R93 ;  /* 0x0000005d06000986 */ /* 0x000fe8000c101904 */
[----:B------:R1:W-:Y:S02]  /*1bc000*/  @P2 STG.E [R4.64], R89 ;  /* 0x0000005904002986 */ /* 0x0003e4000c101904 */
[----:B-1----:R-:W-:-:S05]  /*1bc010*/  IMAD.WIDE R4, R3, 0x4, R212 ;  /* 0x0000000403047825 */ /* 0x002fca00078e02d4 */
[----:B------:R1:W-:Y:S02]  /*1bc020*/  @P4 STG.E [R4.64], R84 ;  /* 0x0000005404004986 */ /* 0x0003e4000c101904 */
[----:B-1----:R-:W-:-:S05]  /*1bc030*/  IMAD.WIDE R4, R3, 0x4, R214 ;  /* 0x0000000403047825 */ /* 0x002fca00078e02d6 */
[----:B------:R1:W-:Y:S01]  /*1bc040*/  @P5 STG.E [R4.64], R80 ;  /* 0x0000005004005986 */ /* 0x0003e2000c101904 */
[----:B---3--:R-:W-:-:S03]  /*1bc050*/  ISETP.GE.AND P1, PT, R13, c[0x0][0x17c], PT ;  /* 0x00005f000d007a0c */ /* 0x008fc60003f26270 */
[----:B------:R-:W2:Y:S01]  /*1bc060*/  LDL.LU R13, [R1+0x83dc] ;  /* 0x0083dc00010d7983 */ /* 0x000ea20000300800 */
[----:B----4-:R-:W-:-:S03]  /*1bc070*/  ISETP.GE.AND P6, PT, R12, c[0x0][0x17c], PT ;  /* 0x00005f000c007a0c */ /* 0x010fc60003fc6270 */
[----:B------:R-:W3:Y:S01]  /*1bc080*/  LDL.LU R12, [R1+0x8408] ;  /* 0x00840800010c7983 */ /* 0x000ee20000300800 */
[----:B------:R-:W-:-:S03]  /*1bc090*/  ISETP.GE.AND P0, PT, R10, c[0x0][0x17c], PT ;  /* 0x00005f000a007a0c */ /* 0x000fc60003f06270 */
[----:B------:R-:W4:Y:S01]  /*1bc0a0*/  LDL.LU R10, [R1+0x843c] ;  /* 0x00843c00010a7983 */ /* 0x000f220000300800 */
[----:B------:R-:W-:-:S03]  /*1bc0b0*/  ISETP.GE.AND P5, PT, R0, c[0x0][0x17c], PT ;  /* 0x00005f0000007a0c */ /* 0x000fc60003fa6270 */
[----:B------:R-:W4:Y:S01]  /*1bc0c0*/  LDL.LU R0, [R1+0x8450] ;  /* 0x0084500001007983 */ /* 0x000f220000300800 */
[C---:B------:R-:W-:Y:S02]  /*1bc0d0*/  ISETP.LT.AND P2, PT, R218.reuse, c[0x0][0x178], !P3 ;  /* 0x00005e00da007a0c */ /* 0x040fe40005f41270 */
[----:B------:R-:W-:Y:S02]  /*1bc0e0*/  IADD3 R11, R3, c[0x0][0x198], RZ ;  /* 0x00006600030b7a10 */ /* 0x000fe40007ffe0ff */
[----:B------:R-:W-:Y:S02]  /*1bc0f0*/  ISETP.LT.AND P3, PT, R219, c[0x0][0x178], !P3 ;  /* 0x00005e00db007a0c */ /* 0x000fe40005f61270 */
[----:B------:R-:W-:Y:S01]  /*1bc100*/  ISETP.LT.AND P4, PT, R218, c[0x0][0x178], !P1 ;  /* 0x00005e00da007a0c */ /* 0x000fe20004f81270 */
[----:B------:R-:W-:Y:S01]  /*1bc110*/  IMAD.WIDE R6, R11, 0x4, R212 ;  /* 0x000000040b067825 */ /* 0x000fe200078e02d4 */
[----:B------:R-:W-:-:S03]  /*1bc120*/  ISETP.LT.AND P1, PT, R219, c[0x0][0x178], !P1 ;  /* 0x00005e00db007a0c */ /* 0x000fc60004f21270 */
[C---:B------:R-:W-:Y:S01]  /*1bc130*/  IMAD.WIDE R8, R11.reuse, 0x4, R214 ;  /* 0x000000040b087825 */ /* 0x040fe200078e02d6 */
[----:B------:R-:W-:Y:S01]  /*1bc140*/  IADD3 R11, R11, c[0x0][0x198], RZ ;  /* 0x000066000b0b7a10 */ /* 0x000fe20007ffe0ff */
[----:B------:R1:W-:Y:S01]  /*1bc150*/  @P2 STG.E [R6.64], R85 ;  /* 0x0000005506002986 */ /* 0x0003e2000c101904 */
[----:B------:R-:W-:-:S03]  /*1bc160*/  ISETP.LT.AND P2, PT, R218, c[0x0][0x178], !P6 ;  /* 0x00005e00da007a0c */ /* 0x000fc60007741270 */
[----:B-1----:R-:W-:Y:S01]  /*1bc170*/  IMAD.WIDE R4, R11, 0x4, R212 ;  /* 0x000000040b047825 */ /* 0x002fe200078e02d4 */
[----:B------:R-:W-:Y:S01]  /*1bc180*/  ISETP.LT.AND P6, PT, R219, c[0x0][0x178], !P6 ;  /* 0x00005e00db007a0c */ /* 0x000fe200077c1270 */
[----:B------:R-:W-:Y:S02]  /*1bc190*/  @P3 STG.E [R8.64], R81 ;  /* 0x0000005108003986 */ /* 0x000fe4000c101904 */
        /* <DEDUP_REMOVED lines=9> */
[----:B------:R1:W-:Y:S04]  /*1bc230*/  @P2 STG.E [R4.64], R111 ;  /* 0x0000006f04002986 */ /* 0x0003e8000c101904 */
[----:B------:R1:W-:Y:S02]  /*1bc240*/  @P6 STG.E [R6.64], R107 ;  /* 0x0000006b06006986 */ /* 0x0003e4000c101904 */
[----:B-1----:R-:W-:-:S04]  /*1bc250*/  IMAD.WIDE R4, R3, 0x4, R212 ;  /* 0x0000000403047825 */ /* 0x002fc800078e02d4 */
[----:B------:R-:W-:Y:S01]  /*1bc260*/  IMAD.WIDE R6, R3, 0x4, R214 ;  /* 0x0000000403067825 */ /* 0x000fe200078e02d6 */
[----:B------:R1:W-:Y:S04]  /*1bc270*/  @P1 STG.E [R4.64], R102 ;  /* 0x0000006604001986 */ /* 0x0003e8000c101904 */
[----:B------:R1:W-:Y:S01]  /*1bc280*/  @P0 STG.E [R6.64], R98 ;  /* 0x0000006206000986 */ /* 0x0003e2000c101904 */
[----:B--2---:R-:W-:-:S03]  /*1bc290*/  ISETP.GE.AND P3, PT, R13, c[0x0][0x17c], PT ;  /* 0x00005f000d007a0c */ /* 0x004fc60003f66270 */
[----:B------:R-:W2:Y:S01]  /*1bc2a0*/  LDL.LU R13, [R1+0x8468] ;  /* 0x00846800010d7983 */ /* 0x000ea20000300800 */
[----:B---3--:R-:W-:-:S03]  /*1bc2b0*/  ISETP.GE.AND P4, PT, R12, c[0x0][0x17c], PT ;  /* 0x00005f000c007a0c */ /* 0x008fc60003f86270 */
[----:B------:R-:W3:Y:S01]  /*1bc2c0*/  LDL.LU R12, [R1+0x83d8] ;  /* 0x0083d800010c7983 */ /* 0x000ee20000300800 */
[----:B----4-:R-:W-:-:S03]  /*1bc2d0*/  ISETP.GE.AND P6, PT, R10, c[0x0][0x17c], PT ;  /* 0x00005f000a007a0c */ /* 0x010fc60003fc6270 */
[----:B------:R-:W4:Y:S01]  /*1bc2e0*/  LDL.LU R10, [R1+0x8404] ;  /* 0x00840400010a7983 */ /* 0x000f220000300800 */
[----:B------:R-:W-:-:S03]  /*1bc2f0*/  ISETP.GE.AND P0, PT, R0, c[0x0][0x17c], PT ;  /* 0x00005f0000007a0c */ /* 0x000fc60003f06270 */
[----:B------:R-:W4:Y:S01]  /*1bc300*/  LDL.LU R0, [R1+0x8430] ;  /* 0x0084300001007983 */ /* 0x000f220000300800 */
[C---:B------:R-:W-:Y:S02]  /*1bc310*/  ISETP.LT.AND P2, PT, R218.reuse, c[0x0][0x178], !P5 ;  /* 0x00005e00da007a0c */ /* 0x040fe40006f41270 */
[----:B------:R-:W-:Y:S02]  /*1bc320*/  IADD3 R3, R3, c[0x0][0x198], RZ ;  /* 0x0000660003037a10 */ /* 0x000fe40007ffe0ff */
[----:B------:R-:W-:Y:S02]  /*1bc330*/  ISETP.LT.AND P5, PT, R219, c[0x0][0x178], !P5 ;  /* 0x00005e00db007a0c */ /* 0x000fe40006fa1270 */
[----:B------:R-:W-:Y:S01]  /*1bc340*/  ISETP.LT.AND P1, PT, R218, c[0x0][0x178], !P3 ;  /* 0x00005e00da007a0c */ /* 0x000fe20005f21270 */
[C---:B-1----:R-:W-:Y:S01]  /*1bc350*/  IMAD.WIDE R4, R3.reuse, 0x4, R212 ;  /* 0x0000000403047825 */ /* 0x042fe200078e02d4 */
[----:B------:R-:W-:Y:S02]  /*1bc360*/  IADD3 R11, R3, c[0x0][0x198], RZ ;  /* 0x00006600030b7a10 */ /* 0x000fe40007ffe0ff */
[----:B------:R-:W-:-:S03]  /*1bc370*/  ISETP.LT.AND P3, PT, R219, c[0x0][0x178], !P3 ;  /* 0x00005e00db007a0c */ /* 0x000fc60005f61270 */
[----:B------:R1:W-:Y:S01]  /*1bc380*/  @P2 STG.E [R4.64], R103 ;  /* 0x0000006704002986 */ /* 0x0003e2000c101904 */
[----:B------:R-:W-:Y:S01]  /*1bc390*/  ISETP.LT.AND P2, PT, R218, c[0x0][0x178], !P4 ;  /* 0x00005e00da007a0c */ /* 0x000fe20006741270 */
[----:B------:R-:W-:Y:S01]  /*1bc3a0*/  IMAD.WIDE R6, R11, 0x4, R212 ;  /* 0x000000040b067825 */ /* 0x000fe200078e02d4 */
[----:B------:R-:W-:-:S03]  /*1bc3b0*/  ISETP.LT.AND P4, PT, R219, c[0x0][0x178], !P4 ;  /* 0x00005e00db007a0c */ /* 0x000fc60006781270 */
[C---:B------:R-:W-:Y:S01]  /*1bc3c0*/  IMAD.WIDE R8, R11.reuse, 0x4, R214 ;  /* 0x000000040b087825 */ /* 0x040fe200078e02d6 */
[----:B------:R-:W-:-:S03]  /*1bc3d0*/  IADD3 R11, R11, c[0x0][0x198], RZ ;  /* 0x000066000b0b7a10 */ /* 0x000fc60007ffe0ff */
[----:B-1----:R-:W-:-:S05]  /*1bc3e0*/  IMAD.WIDE R4, R3, 0x4, R214 ;  /* 0x0000000403047825 */ /* 0x002fca00078e02d6 */
[----:B------:R1:W-:Y:S04]  /*1bc3f0*/  @P5 STG.E [R4.64], R99 ;  /* 0x0000006304005986 */ /* 0x0003e8000c101904 */
[----:B------:R1:W-:Y:S01]  /*1bc400*/  @P1 STG.E [R6.64], R94 ;  /* 0x0000005e06001986 */ /* 0x0003e2000c101904 */
[----:B------:R-:W-:Y:S02]  /*1bc410*/  ISETP.LT.AND P1, PT, R218, c[0x0][0x178], !P6 ;  /* 0x00005e00da007a0c */ /* 0x000fe40007721270 */
[----:B------:R-:W-:Y:S01]  /*1bc420*/  ISETP.LT.AND P6, PT, R219, c[0x0][0x178], !P6 ;  /* 0x00005e00db007a0c */ /* 0x000fe200077c1270 */
[----:B------:R-:W-:Y:S01]  /*1bc430*/  @P3 STG.E [R8.64], R90 ;  /* 0x0000005a08003986 */ /* 0x000fe2000c101904 */
[----:B-1----:R-:W-:-:S04]  /*1bc440*/  IMAD.WIDE R4, R11, 0x4, R212 ;  /* 0x000000040b047825 */ /* 0x002fc800078e02d4 */
[C---:B------:R-:W-:Y:S01]  /*1bc450*/  IMAD.WIDE R6, R11.reuse, 0x4, R214 ;  /* 0x000000040b067825 */ /* 0x040fe200078e02d6 */
[----:B------:R-:W-:Y:S01]  /*1bc460*/  IADD3 R11, R11, c[0x0][0x198], RZ ;  /* 0x000066000b0b7a10 */ /* 0x000fe20007ffe0ff */
        /* <DEDUP_REMOVED lines=9> */
[----:B------:R-:W3:Y:S04]  /*1bc500*/  LDL.LU R12, [R1+0x8428] ;  /* 0x00842800010c7983 */ /* 0x000ee80000300800 */
[----:B------:R-:W3:Y:S01]  /*1bc510*/  LDL.LU R14, [R1+0x8384] ;  /* 0x00838400010e7983 */ /* 0x000ee20000300800 */
[----:B----4-:R-:W-:-:S03]  /*1bc520*/  ISETP.GE.AND P6, PT, R0, c[0x0][0x17c], PT ;  /* 0x00005f0000007a0c */ /* 0x010fc60003fc6270 */
[----:B------:R-:W4:Y:S01]  /*1bc530*/  LDL.LU R0, [R1+0x8370] ;  /* 0x0083700001007983 */ /* 0x000f220000300800 */
[C---:B------:R-:W-:Y:S02]  /*1bc540*/  ISETP.LT.AND P2, PT, R218.reuse, c[0x0][0x178], !P0 ;  /* 0x00005e00da007a0c */ /* 0x040fe40004741270 */
[----:B------:R-:W-:Y:S01]  /*1bc550*/  IADD3 R3, R11, c[0x0][0x198], RZ ;  /* 0x000066000b037a10 */ /* 0x000fe20007ffe0ff */
[----:B------:R-:W4:Y:S01]  /*1bc560*/  LDL.LU R17, [R1+0x8358] ;  /* 0x0083580001117983 */ /* 0x000f220000300800 */
[----:B------:R-:W-:Y:S02]  /*1bc570*/  ISETP.LT.AND P4, PT, R219, c[0x0][0x178], !P0 ;  /* 0x00005e00db007a0c */ /* 0x000fe40004781270 */
[----:B------:R-:W-:Y:S01]  /*1bc580*/  ISETP.LT.AND P1, PT, R218, c[0x0][0x178], !P5 ;  /* 0x00005e00da007a0c */ /* 0x000fe20006f21270 */
[----:B-1----:R-:W-:-:S04]  /*1bc590*/  IMAD.WIDE R4, R3, 0x4, R212 ;  /* 0x0000000403047825 */ /* 0x002fc800078e02d4 */
[C---:B------:R-:W-:Y:S01]  /*1bc5a0*/  IMAD.WIDE R6, R3.reuse, 0x4, R214 ;  /* 0x0000000403067825 */ /* 0x040fe200078e02d6 */
[----:B------:R-:W-:Y:S01]  /*1bc5b0*/  IADD3 R3, R3, c[0x0][0x198], RZ ;  /* 0x0000660003037a10 */ /* 0x000fe20007ffe0ff */
[----:B------:R-:W4:Y:S01]  /*1bc5c0*/  LDL.LU R16, [R1+0x8354] ;  /* 0x0083540001107983 */ /* 0x000f220000300800 */
[----:B------:R-:W-:-:S03]  /*1bc5d0*/  ISETP.GE.AND P0, PT, R10, c[0x0][0x17c], PT ;  /* 0x00005f000a007a0c */ /* 0x000fc60003f06270 */
[----:B------:R-:W-:Y:S01]  /*1bc5e0*/  IMAD.WIDE R10, R3, 0x4, R212 ;  /* 0x00000004030a7825 */ /* 0x000fe200078e02d4 */
[----:B------:R1:W-:Y:S01]  /*1bc5f0*/  @P2 STG.E [R4.64], R87 ;  /* 0x0000005704002986 */ /* 0x0003e2000c101904 */
[----:B------:R-:W-:-:S03]  /*1bc600*/  ISETP.LT.AND P5, PT, R219, c[0x0][0x178], !P5 ;  /* 0x00005e00db007a0c */ /* 0x000fc60006fa1270 */
[----:B------:R2:W-:Y:S01]  /*1bc610*/  @P4 STG.E [R6.64], R83 ;  /* 0x0000005306004986 */ /* 0x0005e2000c101904 */
[C---:B------:R-:W-:Y:S02]  /*1bc620*/  ISETP.LT.AND P4, PT, R218.reuse, c[0x0][0x178], !P3 ;  /* 0x00005e00da007a0c */ /* 0x040fe40005f81270 */
[----:B------:R-:W-:Y:S01]  /*1bc630*/  ISETP.LT.AND P3, PT, R219, c[0x0][0x178], !P3 ;  /* 0x00005e00db007a0c */ /* 0x000fe20005f61270 */
[----:B------:R2:W-:Y:S01]  /*1bc640*/  @P1 STG.E [R10.64], R140 ;  /* 0x0000008c0a001986 */ /* 0x0005e2000c101904 */
[----:B------:R-:W-:Y:S01]  /*1bc650*/  ISETP.LT.AND P1, PT, R218, c[0x0][0x178], !P0 ;  /* 0x00005e00da007a0c */ /* 0x000fe20004721270 */
[----:B-1----:R-:W-:-:S05]  /*1bc660*/  IMAD.WIDE R4, R3, 0x4, R214 ;  /* 0x0000000403047825 */ /* 0x002fca00078e02d6 */
[----:B------:R1:W-:Y:S01]  /*1bc670*/  @P5 STG.E [R4.64], R136 ;  /* 0x0000008804005986 */ /* 0x0003e2000c101904 */
[----:B--2---:R-:W-:Y:S02]  /*1bc680*/  ISETP.GE.AND P2, PT, R13, c[0x0][0x17c], PT ;  /* 0x00005f000d007a0c */ /* 0x004fe40003f46270 */
[----:B------:R-:W-:-:S04]  /*1bc690*/  IADD3 R13, R3, c[0x0][0x198], RZ ;  /* 0x00006600030d7a10 */ /* 0x000fc80007ffe0ff */
[C---:B------:R-:W-:Y:S01]  /*1bc6a0*/  IADD3 R3, R13.reuse, c[0x0][0x198], RZ ;  /* 0x000066000d037a10 */ /* 0x040fe20007ffe0ff */
[----:B------:R-:W-:-:S04]  /*1bc6b0*/  IMAD.WIDE R6, R13, 0x4, R212 ;  /* 0x000000040d067825 */ /* 0x000fc800078e02d4 */
[----:B------:R-:W-:Y:S01]  /*1bc6c0*/  IMAD.WIDE R8, R13, 0x4, R214 ;  /* 0x000000040d087825 */ /* 0x000fe200078e02d6 */
[----:B------:R2:W-:Y:S03]  /*1bc6d0*/  @P4 STG.E [R6.64], R141 ;  /* 0x0000008d06004986 */ /* 0x0005e6000c101904 */
[----:B------:R-:W-:Y:S01]  /*1bc6e0*/  IMAD.WIDE R10, R3, 0x4, R212 ;  /* 0x00000004030a7825 */ /* 0x000fe200078e02d4 */
[----:B------:R1:W-:Y:S04]  /*1bc6f0*/  @P3 STG.E [R8.64], R137 ;  /* 0x0000008908003986 */ /* 0x0003e8000c101904 */
[----:B------:R1:W-:Y:S01]  /*1bc700*/  @P1 STG.E [R10.64], R132 ;  /* 0x000000840a001986 */ /* 0x0003e2000c101904 */
[----:B---3--:R-:W-:-:S03]  /*1bc710*/  ISETP.GE.AND P3, PT, R14, c[0x0][0x17c], PT ;  /* 0x00005f000e007a0c */ /* 0x008fc60003f66270 */
[----:B------:R-:W3:Y:S01]  /*1bc720*/  LDL.LU R14, [R1+0x8328] ;  /* 0x00832800010e7983 */ /* 0x000ee20000300800 */
[----:B----4-:R-:W-:-:S03]  /*1bc730*/  ISETP.GE.AND P1, PT, R0, c[0x0][0x17c], PT ;  /* 0x00005f0000007a0c */ /* 0x010fc60003f26270 */
[----:B------:R-:W4:Y:S01]  /*1bc740*/  LDL.LU R0, [R1+0x82d0] ;  /* 0x0082d00001007983 */ /* 0x000f220000300800 */
[----:B------:R-:W-:Y:S02]  /*1bc750*/  ISETP.LT.AND P0, PT, R219, c[0x0][0x178], !P0 ;  /* 0x00005e00db007a0c */ /* 0x000fe40004701270 */
[----:B------:R-:W-:Y:S01]  /*1bc760*/  ISETP.GE.AND P5, PT, R12, c[0x0][0x17c], PT ;  /* 0x00005f000c007a0c */ /* 0x000fe20003fa6270 */
[----:B------:R-:W-:Y:S01]  /*1bc770*/  IMAD.WIDE R12, R3, 0x4, R214 ;  /* 0x00000004030c7825 */ /* 0x000fe200078e02d6 */
[----:B------:R-:W-:Y:S02]  /*1bc780*/  ISETP.LT.AND P4, PT, R218, c[0x0][0x178], !P6 ;  /* 0x00005e00da007a0c */ /* 0x000fe40007781270 */
[----:B------:R-:W-:Y:S02]  /*1bc790*/  ISETP.LT.AND P6, PT, R219, c[0x0][0x178], !P6 ;  /* 0x00005e00db007a0c */ /* 0x000fe400077c1270 */
[----:B------:R-:W-:-:S05]  /*1bc7a0*/  IADD3 R3, R3, c[0x0][0x198], RZ ;  /* 0x0000660003037a10 */ /* 0x000fca0007ffe0ff */
[----:B------:R2:W-:Y:S01]  /*1bc7b0*/  @P0 STG.E [R12.64], R128 ;  /* 0x000000800c000986 */ /* 0x0005e2000c101904 */
[----:B------:R-:W-:Y:S02]  /*1bc7c0*/  ISETP.LT.AND P0, PT, R218, c[0x0][0x178], !P2 ;  /* 0x00005e00da007a0c */ /* 0x000fe40005701270 */
[----:B------:R-:W-:Y:S02]  /*1bc7d0*/  ISETP.LT.AND P2, PT, R219, c[0x0][0x178], !P2 ;  /* 0x00005e00db007a0c */ /* 0x000fe40005741270 */
[C---:B------:R-:W-:Y:S01]  /*1bc7e0*/  IADD3 R15, R3.reuse, c[0x0][0x198], RZ ;  /* 0x00006600030f7a10 */ /* 0x040fe20007ffe0ff */
[----:B-1----:R-:W-:-:S04]  /*1bc7f0*/  IMAD.WIDE R4, R3, 0x4, R212 ;  /* 0x0000000403047825 */ /* 0x002fc800078e02d4 */
[----:B--2---:R-:W-:Y:S01]  /*1bc800*/  IMAD.WIDE R6, R3, 0x4, R214 ;  /* 0x0000000403067825 */ /* 0x004fe200078e02d6 */
[----:B------:R1:W-:Y:S03]  /*1bc810*/  @P4 STG.E [R4.64], R133 ;  /* 0x0000008504004986 */ /* 0x0003e6000c101904 */
[C---:B------:R-:W-:Y:S01]  /*1bc820*/  IMAD.WIDE R8, R15.reuse, 0x4, R212 ;  /* 0x000000040f087825 */ /* 0x040fe200078e02d4 */
[----:B------:R2:W-:Y:S03]  /*1bc830*/  @P6 STG.E [R6.64], R129 ;  /* 0x0000008106006986 */ /* 0x0005e6000c101904 */
[C---:B------:R-:W-:Y:S01]  /*1bc840*/  IMAD.WIDE R10, R15.reuse, 0x4, R214 ;  /* 0x000000040f0a7825 */ /* 0x040fe200078e02d6 */
[----:B------:R-:W-:Y:S01]  /*1bc850*/  ISETP.LT.AND P4, PT, R218, c[0x0][0x178], !P5 ;  /* 0x00005e00da007a0c */ /* 0x000fe20006f81270 */
[----:B------:R1:W-:Y:S01]  /*1bc860*/  @P0 STG.E [R8.64], R124 ;  /* 0x0000007c08000986 */ /* 0x0003e2000c101904 */
[----:B------:R-:W-:-:S02]  /*1bc870*/  IADD3 R15, R15, c[0x0][0x198], RZ ;  /* 0x000066000f0f7a10 */ /* 0x000fc40007ffe0ff */
[C---:B------:R-:W-:Y:S01]  /*1bc880*/  ISETP.LT.AND P5, PT, R219.reuse, c[0x0][0x178], !P5 ;  /* 0x00005e00db007a0c */ /* 0x040fe20006fa1270 */
[----:B------:R2:W-:Y:S01]  /*1bc890*/  @P2 STG.E [R10.64], R120 ;  /* 0x000000780a002986 */ /* 0x0005e2000c101904 */
[----:B------:R-:W-:Y:S02]  /*1bc8a0*/  ISETP.LT.AND P2, PT, R218, c[0x0][0x178], !P3 ;  /* 0x00005e00da007a0c */ /* 0x000fe40005f41270 */
[----:B------:R-:W-:Y:S02]  /*1bc8b0*/  ISETP.LT.AND P3, PT, R219, c[0x0][0x178], !P3 ;  /* 0x00005e00db007a0c */ /* 0x000fe40005f61270 */
[C---:B------:R-:W-:Y:S01]  /*1bc8c0*/  IADD3 R3, R15.reuse, c[0x0][0x198], RZ ;  /* 0x000066000f037a10 */ /* 0x040fe20007ffe0ff */
[----:B------:R-:W-:Y:S01]  /*1bc8d0*/  IMAD.WIDE R12, R15, 0x4, R212 ;  /* 0x000000040f0c7825 */ /* 0x000fe200078e02d4 */
[----:B------:R-:W-:Y:S02]  /*1bc8e0*/  ISETP.GE.AND P6, PT, R17, c[0x0][0x17c], PT ;  /* 0x00005f0011007a0c */ /* 0x000fe40003fc6270 */
[----:B------:R-:W4:Y:S01]  /*1bc8f0*/  LDL.LU R17, [R1+0x82a8] ;  /* 0x0082a80001117983 */ /* 0x000f220000300800 */
[----:B-1----:R-:W-:-:S04]  /*1bc900*/  IMAD.WIDE R4, R15, 0x4, R214 ;  /* 0x000000040f047825 */ /* 0x002fc800078e02d6 */
[C---:B--2---:R-:W-:Y:S01]  /*1bc910*/  IMAD.WIDE R6, R3.reuse, 0x4, R212 ;  /* 0x0000000403067825 */ /* 0x044fe200078e02d4 */
[----:B------:R1:W-:Y:S03]  /*1bc920*/  @P4 STG.E [R12.64], R125 ;  /* 0x0000007d0c004986 */ /* 0x0003e6000c101904 */
[----:B------:R-:W-:Y:S01]  /*1bc930*/  IMAD.WIDE R8, R3, 0x4, R214 ;  /* 0x0000000403087825 */ /* 0x000fe200078e02d6 */
[----:B------:R2:W-:Y:S01]  /*1bc940*/  @P5 STG.E [R4.64], R121 ;  /* 0x0000007904005986 */ /* 0x0005e2000c101904 */
[----:B------:R-:W-:-:S03]  /*1bc950*/  ISETP.GE.AND P0, PT, R16, c[0x0][0x17c], PT ;  /* 0x00005f0010007a0c */ /* 0x000fc60003f06270 */
[----:B------:R-:W-:Y:S04]  /*1bc960*/  @P2 STG.E [R6.64], R116 ;  /* 0x0000007406002986 */ /* 0x000fe8000c101904 */
[----:B------:R-:W4:Y:S04]  /*1bc970*/  LDL.LU R16, [R1+0x8290] ;  /* 0x0082900001107983 */ /* 0x000f280000300800 */
[----:B------:R1:W-:Y:S01]  /*1bc980*/  @P3 STG.E [R8.64], R112 ;  /* 0x0000007008003986 */ /* 0x0003e2000c101904 */
[----:B---3--:R-:W-:-:S03]  /*1bc990*/  ISETP.GE.AND P5, PT, R14, c[0x0][0x17c], PT ;  /* 0x00005f000e007a0c */ /* 0x008fc60003fa6270 */
[----:B------:R-:W3:Y:S01]  /*1bc9a0*/  LDL.LU R14, [R1+0x828c] ;  /* 0x00828c00010e7983 */ /* 0x000ee20000300800 */
[----:B----4-:R-:W-:-:S03]  /*1bc9b0*/  ISETP.GE.AND P3, PT, R0, c[0x0][0x17c], PT ;  /* 0x00005f0000007a0c */ /* 0x010fc60003f66270 */
[----:B------:R-:W4:Y:S01]  /*1bc9c0*/  LDL.LU R0, [R1+0x8274] ;  /* 0x0082740001007983 */ /* 0x000f220000300800 */
[C---:B------:R-:W-:Y:S02]  /*1bc9d0*/  ISETP.LT.AND P4, PT, R218.reuse, c[0x0][0x178], !P1 ;  /* 0x00005e00da007a0c */ /* 0x040fe40004f81270 */
[----:B------:R-:W-:Y:S02]  /*1bc9e0*/  IADD3 R3, R3, c[0x0][0x198], RZ ;  /* 0x0000660003037a10 */ /* 0x000fe40007ffe0ff */
[----:B------:R-:W-:Y:S02]  /*1bc9f0*/  ISETP.LT.AND P1, PT, R219, c[0x0][0x178], !P1 ;  /* 0x00005e00db007a0c */ /* 0x000fe40004f21270 */
[----:B------:R-:W-:Y:S01]  /*1bca00*/  ISETP.LT.AND P2, PT, R218, c[0x0][0x178], !P6 ;  /* 0x00005e00da007a0c */ /* 0x000fe20007741270 */
[----:B------:R-:W-:-:S04]  /*1bca10*/  IMAD.WIDE R10, R3, 0x4, R212 ;  /* 0x00000004030a7825 */ /* 0x000fc800078e02d4 */
[C---:B-1----:R-:W-:Y:S01]  /*1bca20*/  IMAD.WIDE R12, R3.reuse, 0x4, R214 ;  /* 0x00000004030c7825 */ /* 0x042fe200078e02d6 */
[----:B------:R-:W-:Y:S01]  /*1bca30*/  IADD3 R3, R3, c[0x0][0x198], RZ ;  /* 0x0000660003037a10 */ /* 0x000fe20007ffe0ff */
[----:B------:R1:W-:Y:S01]  /*1bca40*/  @P4 STG.E [R10.64], R117 ;  /* 0x000000750a004986 */ /* 0x0003e2000c101904 */
[----:B------:R-:W-:-:S03]  /*1bca50*/  ISETP.LT.AND P6, PT, R219, c[0x0][0x178], !P6 ;  /* 0x00005e00db007a0c */ /* 0x000fc600077c1270 */
[C-C-:B--2---:R-:W-:Y:S01]  /*1bca60*/  IMAD.WIDE R4, R3.reuse, 0x4, R212.reuse ;  /* 0x0000000403047825 */ /* 0x144fe200078e02d4 */
[----:B------:R2:W-:Y:S01]  /*1bca70*/  @P1 STG.E [R12.64], R113 ;  /* 0x000000710c001986 */ /* 0x0005e2000c101904 */
[----:B------:R-:W-:Y:S02]  /*1bca80*/  IADD3 R15, R3, c[0x0][0x198], RZ ;  /* 0x00006600030f7a10 */ /* 0x000fe40007ffe0ff */
[C---:B------:R-:W-:Y:S01]  /*1bca90*/  ISETP.LT.AND P1, PT, R218.reuse, c[0x0][0x178], !P0 ;  /* 0x00005e00da007a0c */ /* 0x040fe20004721270 */
[----:B------:R2:W-:Y:S01]  /*1bcaa0*/  @P2 STG.E [R4.64], R142 ;  /* 0x0000008e04002986 */ /* 0x0005e2000c101904 */
[----:B------:R-:W-:Y:S02]  /*1bcab0*/  ISETP.LT.AND P4, PT, R219, c[0x0][0x178], !P0 ;  /* 0x00005e00db007a0c */ /* 0x000fe40004781270 */
[----:B------:R-:W-:Y:S01]  /*1bcac0*/  ISETP.LT.AND P2, PT, R218, c[0x0][0x178], !P5 ;  /* 0x00005e00da007a0c */ /* 0x000fe20006f41270 */
[----:B------:R-:W-:Y:S01]  /*1bcad0*/  IMAD.WIDE R8, R15, 0x4, R212 ;  /* 0x000000040f087825 */ /* 0x000fe200078e02d4 */
[----:B------:R-:W-:-:S03]  /*1bcae0*/  ISETP.LT.AND P5, PT, R219, c[0x0][0x178], !P5 ;  /* 0x00005e00db007a0c */ /* 0x000fc60006fa1270 */
[C---:B-1----:R-:W-:Y:S01]  /*1bcaf0*/  IMAD.WIDE R10, R15.reuse, 0x4, R214 ;  /* 0x000000040f0a7825 */ /* 0x042fe200078e02d6 */
[----:B------:R-:W-:-:S03]  /*1bcb00*/  IADD3 R15, R15, c[0x0][0x198], RZ ;  /* 0x000066000f0f7a10 */ /* 0x000fc60007ffe0ff */
[----:B------:R-:W-:-:S04]  /*1bcb10*/  IMAD.WIDE R6, R3, 0x4, R214 ;  /* 0x0000000403067825 */ /* 0x000fc800078e02d6 */
[C---:B--2---:R-:W-:Y:S01]  /*1bcb20*/  IMAD.WIDE R12, R15.reuse, 0x4, R212 ;  /* 0x000000040f0c7825 */ /* 0x044fe200078e02d4 */
[----:B------:R1:W-:Y:S03]  /*1bcb30*/  @P6 STG.E [R6.64], R138 ;  /* 0x0000008a06006986 */ /* 0x0003e6000c101904 */
[----:B------:R-:W-:Y:S01]  /*1bcb40*/  IMAD.WIDE R4, R15, 0x4, R214 ;  /* 0x000000040f047825 */ /* 0x000fe200078e02d6 */
[----:B------:R2:W-:Y:S01]  /*1bcb50*/  @P1 STG.E [R8.64], R143 ;  /* 0x0000008f08001986 */ /* 0x0005e2000c101904 */
[----:B------:R-:W-:-:S03]  /*1bcb60*/  ISETP.GE.AND P0, PT, R17, c[0x0][0x17c], PT ;  /* 0x00005f0011007a0c */ /* 0x000fc60003f06270 */
[----:B------:R-:W2:Y:S04]  /*1bcb70*/  LDL.LU R17, [R1+0x8208] ;  /* 0x0082080001117983 */ /* 0x000ea80000300800 */
[----:B------:R1:W-:Y:S04]  /*1bcb80*/  @P4 STG.E [R10.64], R139 ;  /* 0x0000008b0a004986 */ /* 0x0003e8000c101904 */
[----:B------:R1:W-:Y:S04]  /*1bcb90*/  @P2 STG.E [R12.64], R134 ;  /* 0x000000860c002986 */ /* 0x0003e8000c101904 */
[----:B------:R1:W-:Y:S01]  /*1bcba0*/  @P5 STG.E [R4.64], R130 ;  /* 0x0000008204005986 */ /* 0x0003e2000c101904 */
[----:B------:R-:W-:-:S03]  /*1bcbb0*/  ISETP.GE.AND P6, PT, R16, c[0x0][0x17c], PT ;  /* 0x00005f0010007a0c */ /* 0x000fc60003fc6270 */
[----:B------:R-:W2:Y:S01]  /*1bcbc0*/  LDL.LU R16, [R1+0x81f4] ;  /* 0x0081f40001107983 */ /* 0x000ea20000300800 */
[----:B---3--:R-:W-:-:S03]  /*1bcbd0*/  ISETP.GE.AND P1, PT, R14, c[0x0][0x17c], PT ;  /* 0x00005f000e007a0c */ /* 0x008fc60003f26270 */
[----:B------:R-:W3:Y:S01]  /*1bcbe0*/  LDL.LU R14, [R1+0x81dc] ;  /* 0x0081dc00010e7983 */ /* 0x000ee20000300800 */
[----:B----4-:R-:W-:-:S03]  /*1bcbf0*/  ISETP.GE.AND P5, PT, R0, c[0x0][0x17c], PT ;  /* 0x00005f0000007a0c */ /* 0x010fc60003fa6270 */
[----:B------:R-:W4:Y:S01]  /*1bcc00*/  LDL.LU R0, [R1+0x81d8] ;  /* 0x0081d80001007983 */ /* 0x000f220000300800 */
[----:B------:R-:W-:Y:S02]  /*1bcc10*/  IADD3 R3, R15, c[0x0][0x198], RZ ;  /* 0x000066000f037a10 */ /* 0x000fe40007ffe0ff */
[C---:B------:R-:W-:Y:S02]  /*1bcc20*/  ISETP.LT.AND P4, PT, R218.reuse, c[0x0][0x178], !P3 ;  /* 0x00005e00da007a0c */ /* 0x040fe40005f81270 */
[----:B------:R-:W-:Y:S02]  /*1bcc30*/  ISETP.LT.AND P3, PT, R219, c[0x0][0x178], !P3 ;  /* 0x00005e00db007a0c */ /* 0x000fe40005f61270 */
[----:B------:R-:W-:Y:S01]  /*1bcc40*/  ISETP.LT.AND P2, PT, R218, c[0x0][0x178], !P0 ;  /* 0x00005e00da007a0c */ /* 0x000fe20004741270 */
[----:B-1----:R-:W-:Y:S01]  /*1bcc50*/  IMAD.WIDE R6, R3, 0x4, R212 ;  /* 0x0000000403067825 */ /* 0x002fe200078e02d4 */
[----:B------:R-:W-:-:S03]  /*1bcc60*/  ISETP.LT.AND P0, PT, R219, c[0x0][0x178], !P0 ;  /* 0x00005e00db007a0c */ /* 0x000fc60004701270 */
[C---:B--2---:R-:W-:Y:S01]  /*1bcc70*/  IMAD.WIDE R8, R3.reuse, 0x4, R214 ;  /* 0x0000000403087825 */ /* 0x044fe200078e02d6 */
[----:B------:R-:W-:-:S05]  /*1bcc80*/  IADD3 R3, R3, c[0x0][0x198], RZ ;  /* 0x0000660003037a10 */ /* 0x000fca0007ffe0ff */
[C---:B------:R-:W-:Y:S01]  /*1bcc90*/  IMAD.WIDE R10, R3.reuse, 0x4, R212 ;  /* 0x00000004030a7825 */ /* 0x040fe200078e02d4 */
[----:B------:R1:W-:Y:S03]  /*1bcca0*/  @P4 STG.E [R6.64], R135 ;  /* 0x0000008706004986 */ /* 0x0003e6000c101904 */
[----:B------:R-:W-:Y:S01]  /*1bccb0*/  IMAD.WIDE R12, R3, 0x4, R214 ;  /* 0x00000004030c7825 */ /* 0x000fe200078e02d6 */
[----:B------:R2:W-:Y:S01]  /*1bccc0*/  @P3 STG.E [R8.64], R131 ;  /* 0x0000008308003986 */ /* 0x0005e2000c101904 */
[----:B------:R-:W-:Y:S02]  /*1bccd0*/  ISETP.LT.AND P4, PT, R218, c[0x0][0x178], !P6 ;  /* 0x00005e00da007a0c */ /* 0x000fe40007781270 */
[----:B------:R-:W-:Y:S01]  /*1bcce0*/  ISETP.LT.AND P6, PT, R219, c[0x0][0x178], !P6 ;  /* 0x00005e00db007a0c */ /* 0x000fe200077c1270 */
[----:B------:R1:W-:Y:S01]  /*1bccf0*/  @P2 STG.E [R10.64], R126 ;  /* 0x0000007e0a002986 */ /* 0x0003e2000c101904 */
[----:B------:R-:W-:-:S03]  /*1bcd00*/  IADD3 R3, R3, c[0x0][0x198], RZ ;  /* 0x0000660003037a10 */ /* 0x000fc60007ffe0ff */
[----:B------:R2:W-:Y:S01]  /*1bcd10*/  @P0 STG.E [R12.64], R122 ;  /* 0x0000007a0c000986 */ /* 0x0005e2000c101904 */
[----:B------:R-:W-:Y:S02]  /*1bcd20*/  ISETP.LT.AND P0, PT, R218, c[0x0][0x178], !P1 ;  /* 0x00005e00da007a0c */ /* 0x000fe40004f01270 */
[C---:B------:R-:W-:Y:S01]  /*1bcd30*/  IADD3 R15, R3.reuse, c[0x0][0x198], RZ ;  /* 0x00006600030f7a10 */ /* 0x040fe20007ffe0ff */
[----:B------:R-:W-:-:S04]  /*1bcd40*/  IMAD.WIDE R4, R3, 0x4, R212 ;  /* 0x0000000403047825 */ /* 0x000fc800078e02d4 */
[----:B-1----:R-:W-:Y:S01]  /*1bcd50*/  IMAD.WIDE R6, R3, 0x4, R214 ;  /* 0x0000000403067825 */ /* 0x002fe200078e02d6 */
[----:B------:R1:W-:Y:S03]  /*1bcd60*/  @P4 STG.E [R4.64], R127 ;  /* 0x0000007f04004986 */ /* 0x0003e6000c101904 */
[----:B--2---:R-:W-:Y:S01]  /*1bcd70*/  IMAD.WIDE R8, R15, 0x4, R212 ;  /* 0x000000040f087825 */ /* 0x004fe200078e02d4 */
[----:B------:R-:W-:Y:S02]  /*1bcd80*/  ISETP.GE.AND P3, PT, R17, c[0x0][0x17c], PT ;  /* 0x00005f0011007a0c */ /* 0x000fe40003f66270 */
[----:B------:R-:W2:Y:S04]  /*1bcd90*/  LDL.LU R17, [R1+0x81ac] ;  /* 0x0081ac0001117983 */ /* 0x000ea80000300800 */
        /* <DEDUP_REMOVED lines=8> */
[----:B------:R-:W-:Y:S01]  /*1bce20*/  ISETP.LT.AND P1, PT, R219, c[0x0][0x178], !P1 ;  /* 0x00005e00db007a0c */ /* 0x000fe20004f21270 */
[C---:B------:R-:W-:Y:S01]  /*1bce30*/  IMAD.WIDE R10, R15.reuse, 0x4, R214 ;  /* 0x000000040f0a7825 */ /* 0x040fe200078e02d6 */
[----:B------:R-:W-:Y:S02]  /*1bce40*/  ISETP.LT.AND P4, PT, R218, c[0x0][0x178], !P5 ;  /* 0x00005e00da007a0c */ /* 0x000fe40006f81270 */
[----:B------:R-:W-:Y:S02]  /*1bce50*/  IADD3 R15, R15, c[0x0][0x198], RZ ;  /* 0x000066000f0f7a10 */ /* 0x000fe40007ffe0ff */
[----:B------:R-:W-:Y:S02]  /*1bce60*/  ISETP.LT.AND P5, PT, R219, c[0x0][0x178], !P5 ;  /* 0x00005e00db007a0c */ /* 0x000fe40006fa1270 */
[----:B------:R-:W-:-:S05]  /*1bce70*/  IADD3 R3, R15, c[0x0][0x198], RZ ;  /* 0x000066000f037a10 */ /* 0x000fca0007ffe0ff */
[----:B------:R1:W-:Y:S01]  /*1bce80*/  @P1 STG.E [R10.64], R114 ;  /* 0x000000720a001986 */ /* 0x0003e2000c101904 */
[----:B------:R-:W-:Y:S01]  /*1bce90*/  ISETP.LT.AND P1, PT, R218, c[0x0][0x178], !P3 ;  /* 0x00005e00da007a0c */ /* 0x000fe20005f21270 */
[----:B------:R-:W-:-:S04]  /*1bcea0*/  IMAD.WIDE R12, R15, 0x4, R212 ;  /* 0x000000040f0c7825 */ /* 0x000fc800078e02d4 */
[----:B-1----:R-:W-:Y:S01]  /*1bceb0*/  IMAD.WIDE R4, R15, 0x4, R214 ;  /* 0x000000040f047825 */ /* 0x002fe200078e02d6 */
[----:B------:R-:W-:-:S03]  /*1bcec0*/  ISETP.LT.AND P3, PT, R219, c[0x0][0x178], !P3 ;  /* 0x00005e00db007a0c */ /* 0x000fc60005f61270 */
[C---:B------:R-:W-:Y:S01]  /*1bced0*/  IMAD.WIDE R6, R3.reuse, 0x4, R212 ;  /* 0x0000000403067825 */ /* 0x040fe200078e02d4 */
[----:B------:R1:W-:Y:S01]  /*1bcee0*/  @P4 STG.E [R12.64], R119 ;  /* 0x000000770c004986 */ /* 0x0003e2000c101904 */
[----:B------:R-:W-:Y:S02]  /*1bcef0*/  ISETP.LT.AND P4, PT, R218, c[0x0][0x178], !P2 ;  /* 0x00005e00da007a0c */ /* 0x000fe40005781270 */
[C---:B------:R-:W-:Y:S01]  /*1bcf00*/  IMAD.WIDE R8, R3.reuse, 0x4, R214 ;  /* 0x0000000403087825 */ /* 0x040fe200078e02d6 */
[----:B------:R-:W-:Y:S01]  /*1bcf10*/  IADD3 R3, R3, c[0x0][0x198], RZ ;  /* 0x0000660003037a10 */ /* 0x000fe20007ffe0ff */
[----:B------:R2:W-:Y:S01]  /*1bcf20*/  @P5 STG.E [R4.64], R115 ;  /* 0x0000007304005986 */ /* 0x0005e2000c101904 */
[----:B------:R-:W-:-:S03]  /*1bcf30*/  ISETP.LT.AND P2, PT, R219, c[0x0][0x178], !P2 ;  /* 0x00005e00db007a0c */ /* 0x000fc60005741270 */
[----:B------:R2:W-:Y:S01]  /*1bcf40*/  @P1 STG.E [R6.64], R172 ;  /* 0x000000ac06001986 */ /* 0x0005e2000c101904 */
[----:B------:R-:W-:Y:S01]  /*1bcf50*/  ISETP.LT.AND P1, PT, R218, c[0x0][0x178], !P6 ;  /* 0x00005e00da007a0c */ /* 0x000fe20007721270 */
[----:B------:R-:W-:Y:S01]  /*1bcf60*/  IMAD.WIDE R10, R3, 0x4, R212 ;  /* 0x00000004030a7825 */ /* 0x000fe200078e02d4 */
[----:B------:R-:W-:-:S03]  /*1bcf70*/  ISETP.LT.AND P6, PT, R219, c[0x0][0x178], !P6 ;  /* 0x00005e00db007a0c */ /* 0x000fc600077c1270 */
[C---:B-1----:R-:W-:Y:S01]  /*1bcf80*/  IMAD.WIDE R12, R3.reuse, 0x4, R214 ;  /* 0x00000004030c7825 */ /* 0x042fe200078e02d6 */
[----:B------:R-:W-:Y:S01]  /*1bcf90*/  IADD3 R3, R3, c[0x0][0x198], RZ ;  /* 0x0000660003037a10 */ /* 0x000fe20007ffe0ff */
[----:B------:R1:W-:Y:S04]  /*1bcfa0*/  @P3 STG.E [R8.64], R168 ;  /* 0x000000a808003986 */ /* 0x0003e8000c101904 */
[----:B--2---:R-:W-:Y:S01]  /*1bcfb0*/  IMAD.WIDE R4, R3, 0x4, R212 ;  /* 0x0000000403047825 */ /* 0x004fe200078e02d4 */
[----:B------:R-:W-:Y:S01]  /*1bcfc0*/  ISETP.GE.AND P5, PT, R17, c[0x0][0x17c], PT ;  /* 0x00005f0011007a0c */ /* 0x000fe20003fa6270 */
[----:B------:R2:W-:Y:S02]  /*1bcfd0*/  @P4 STG.E [R10.64], R173 ;  /* 0x000000ad0a004986 */ /* 0x0005e4000c101904 */
[----:B------:R-:W-:-:S02]  /*1bcfe0*/  IMAD.WIDE R6, R3, 0x4, R214 ;  /* 0x0000000403067825 */ /* 0x000fc400078e02d6 */
[----:B------:R-:W2:Y:S04]  /*1bcff0*/  LDL.LU R17, [R1+0x80f0] ;  /* 0x0080f00001117983 */ /* 0x000ea80000300800 */
[----:B------:R1:W-:Y:S04]  /*1bd000*/  @P2 STG.E [R12.64], R169 ;  /* 0x000000a90c002986 */ /* 0x0003e8000c101904 */
[----:B------:R-:W-:Y:S01]  /*1bd010*/  @P1 STG.E [R4.64], R164 ;  /* 0x000000a404001986 */ /* 0x000fe2000c101904 */
[----:B------:R-:W-:-:S03]  /*1bd020*/  ISETP.GE.AND P3, PT, R16, c[0x0][0x17c], PT ;  /* 0x00005f0010007a0c */ /* 0x000fc60003f66270 */
[----:B------:R1:W-:Y:S04]  /*1bd030*/  @P6 STG.E [R6.64], R160 ;  /* 0x000000a006006986 */ /* 0x0003e8000c101904 */
        /* <DEDUP_REMOVED lines=9> */
[----:B-1----:R-:W-:-:S04]  /*1bd0d0*/  IMAD.WIDE R8, R15, 0x4, R212 ;  /* 0x000000040f087825 */ /* 0x002fc800078e02d4 */
[C---:B--2---:R-:W-:Y:S01]  /*1bd0e0*/  IMAD.WIDE R10, R15.reuse, 0x4, R214 ;  /* 0x000000040f0a7825 */ /* 0x044fe200078e02d6 */
[----:B------:R-:W-:Y:S02]  /*1bd0f0*/  IADD3 R15, R15, c[0x0][0x198], RZ ;  /* 0x000066000f0f7a10 */ /* 0x000fe40007ffe0ff */
[----:B------:R-:W-:-:S03]  /*1bd100*/  ISETP.LT.AND P5, PT, R219, c[0x0][0x178], !P5 ;  /* 0x00005e00db007a0c */ /* 0x000fc60006fa1270 */
[C---:B------:R-:W-:Y:S01]  /*1bd110*/  IMAD.WIDE R12, R15.reuse, 0x4, R212 ;  /* 0x000000040f0c7825 */ /* 0x040fe200078e02d4 */
[----:B------:R1:W-:Y:S01]  /*1bd120*/  @P2 STG.E [R8.64], R165 ;  /* 0x000000a508002986 */ /* 0x0003e2000c101904 */
[----:B------:R-:W-:Y:S02]  /*1bd130*/  IADD3 R3, R15, c[0x0][0x198], RZ ;  /* 0x000066000f037a10 */ /* 0x000fe40007ffe0ff */
[----:B------:R-:W-:Y:S01]  /*1bd140*/  ISETP.LT.AND P2, PT, R218, c[0x0][0x178], !P3 ;  /* 0x00005e00da007a0c */ /* 0x000fe20005f41270 */
[----:B------:R2:W-:Y:S01]  /*1bd150*/  @P0 STG.E [R10.64], R161 ;  /* 0x000000a10a000986 */ /* 0x0005e2000c101904 */
[----:B------:R-:W-:-:S03]  /*1bd160*/  ISETP.LT.AND P3, PT, R219, c[0x0][0x178], !P3 ;  /* 0x00005e00db007a0c */ /* 0x000fc60005f61270 */
[----:B------:R2:W-:Y:S01]  /*1bd170*/  @P1 STG.E [R12.64], R156 ;  /* 0x0000009c0c001986 */ /* 0x0005e2000c101904 */
        /* <DEDUP_REMOVED lines=11> */
[----:B------:R1:W-:Y:S04]  /*1bd230*/  @P3 STG.E [R8.64], R153 ;  /* 0x0000009908003986 */ /* 0x0003e8000c101904 */
[----:B------:R1:W-:Y:S01]  /*1bd240*/  @P1 STG.E [R10.64], R148 ;  /* 0x000000940a001986 */ /* 0x0003e2000c101904 */
[----:B------:R-:W-:-:S03]  /*1bd250*/  ISETP.LT.AND P1, PT, R218, c[0x0][0x178], !P0 ;  /* 0x00005e00da007a0c */ /* 0x000fc60004721270 */
[----:B------:R-:W2:Y:S04]  /*1bd260*/  LDL.LU R17, [R1+0x8040] ;  /* 0x0080400001117983 */ /* 0x000ea80000300800 */
[----:B------:R1:W-:Y:S01]  /*1bd270*/  @P4 STG.E [R12.64], R144 ;  /* 0x000000900c004986 */ /* 0x0003e2000c101904 */
[----:B------:R-:W-:Y:S02]  /*1bd280*/  ISETP.LT.AND P4, PT, R219, c[0x0][0x178], !P0 ;  /* 0x00005e00db007a0c */ /* 0x000fe40004781270 */
[----:B------:R-:W-:Y:S02]  /*1bd290*/  ISETP.GE.AND P5, PT, R16, c[0x0][0x17c], PT ;  /* 0x00005f0010007a0c */ /* 0x000fe40003fa6270 */
[----:B------:R-:W2:Y:S01]  /*1bd2a0*/  LDL.LU R16, [R1+0x803c] ;  /* 0x00803c0001107983 */ /* 0x000ea20000300800 */
[----:B---3--:R-:W-:-:S03]  /*1bd2b0*/  ISETP.GE.AND P3, PT, R14, c[0x0][0x17c], PT ;  /* 0x00005f000e007a0c */ /* 0x008fc60003f66270 */
[----:B------:R-:W3:Y:S01]  /*1bd2c0*/  LDL.LU R14, [R1+0x8010] ;  /* 0x00801000010e7983 */ /* 0x000ee20000300800 */
[----:B----4-:R-:W-:-:S03]  /*1bd2d0*/  ISETP.GE.AND P0, PT, R0, c[0x0][0x17c], PT ;  /* 0x00005f0000007a0c */ /* 0x010fc60003f06270 */
[----:B------:R-:W4:Y:S01]  /*1bd2e0*/  LDL.LU R0, [R1+0x7fb8] ;  /* 0x007fb80001007983 */ /* 0x000f220000300800 */
[----:B------:R-:W-:Y:S02]  /*1bd2f0*/  ISETP.LT.AND P2, PT, R218, c[0x0][0x178], !P6 ;  /* 0x00005e00da007a0c */ /* 0x000fe40007741270 */
[----:B------:R-:W-:Y:S02]  /*1bd300*/  ISETP.LT.AND P6, PT, R219, c[0x0][0x178], !P6 ;  /* 0x00005e00db007a0c */ /* 0x000fe400077c1270 */
[----:B------:R-:W-:-:S04]  /*1bd310*/  IADD3 R3, R3, c[0x0][0x198], RZ ;  /* 0x0000660003037a10 */ /* 0x000fc80007ffe0ff */
        /* <DEDUP_REMOVED lines=15> */
[----:B------:R-:W-:-:S04]  /*1bd410*/  IMAD.WIDE R12, R15, 0x4, R212 ;  /* 0x000000040f0c7825 */ /* 0x000fc800078e02d4 */
[----:B-1----:R-:W-:Y:S01]  /*1bd420*/  IMAD.WIDE R4, R15, 0x4, R214 ;  /* 0x000000040f047825 */ /* 0x002fe200078e02d6 */
[----:B------:R1:W-:Y:S03]  /*1bd430*/  @P2 STG.E [R12.64], R175 ;  /* 0x000000af0c002986 */ /* 0x0003e6000c101904 */
[C---:B--2---:R-:W-:Y:S01]  /*1bd440*/  IMAD.WIDE R6, R3.reuse, 0x4, R212 ;  /* 0x0000000403067825 */ /* 0x044fe200078e02d4 */
[----:B------:R2:W-:Y:S03]  /*1bd450*/  @P5 STG.E [R4.64], R171 ;  /* 0x000000ab04005986 */ /* 0x0005e6000c101904 */
[----:B------:R-:W-:Y:S01]  /*1bd460*/  IMAD.WIDE R8, R3, 0x4, R214 ;  /* 0x0000000403087825 */ /* 0x000fe200078e02d6 */
[----:B------:R-:W-:Y:S04]  /*1bd470*/  @P4 STG.E [R6.64], R166 ;  /* 0x000000a606004986 */ /* 0x000fe8000c101904 */
[----:B------:R1:W-:Y:S01]  /*1bd480*/  @P3 STG.E [R8.64], R162 ;  /* 0x000000a208003986 */ /* 0x0003e2000c101904 */
[----:B------:R-:W-:-:S03]  /*1bd490*/  ISETP.GE.AND P6, PT, R17, c[0x0][0x17c], PT ;  /* 0x00005f0011007a0c */ /* 0x000fc60003fc6270 */
[----:B------:R-:W2:Y:S01]  /*1bd4a0*/  LDL.LU R17, [R1+0x7f90] ;  /* 0x007f900001117983 */ /* 0x000ea20000300800 */
[----:B------:R-:W-:-:S03]  /*1bd4b0*/  ISETP.GE.AND P1, PT, R16, c[0x0][0x17c], PT ;  /* 0x00005f0010007a0c */ /* 0x000fc60003f26270 */
[----:B------:R-:W2:Y:S01]  /*1bd4c0*/  LDL.LU R16, [R1+0x7f78] ;  /* 0x007f780001107983 */ /* 0x000ea20000300800 */
        /* <DEDUP_REMOVED lines=28> */
[----:B------:R2:W-:Y:S04]  /*1bd690*/  @P0 STG.E [R8.64], R159 ;  /* 0x0000009f08000986 */ /* 0x0005e8000c101904 */
[----:B------:R1:W-:Y:S04]  /*1bd6a0*/  @P1 STG.E [R10.64], R155 ;  /* 0x0000009b0a001986 */ /* 0x0003e8000c101904 */
[----:B------:R1:W-:Y:S01]  /*1bd6b0*/  @P4 STG.E [R12.64], R150 ;  /* 0x000000960c004986 */ /* 0x0003e2000c101904 */
[----:B------:R-:W-:-:S03]  /*1bd6c0*/  ISETP.GE.AND P2, PT, R17, c[0x0][0x17c], PT ;  /* 0x00005f0011007a0c */ /* 0x000fc60003f46270 */
[----:B------:R1:W-:Y:S04]  /*1bd6d0*/  @P5 STG.E [R4.64], R146 ;  /* 0x0000009204005986 */ /* 0x0003e8000c101904 */
[----:B------:R-:W2:Y:S01]  /*1bd6e0*/  LDL.LU R17, [R1+0x7ed4] ;  /* 0x007ed40001117983 */ /* 0x000ea20000300800 */
        /* <DEDUP_REMOVED lines=27> */
[----:B------:R-:W-:-:S03]  /*1bd8a0*/  ISETP.LT.AND P4, PT, R219, c[0x0][0x178], !P0 ;  /* 0x00005e00db007a0c */ /* 0x000fc60004781270 */
[----:B--2---:R-:W-:Y:S01]  /*1bd8b0*/  IMAD.WIDE R8, R15, 0x4, R212 ;  /* 0x000000040f087825 */ /* 0x004fe200078e02d4 */
[----:B------:R1:W-:Y:S04]  /*1bd8c0*/  @P1 STG.E [R4.64], R177 ;  /* 0x000000b104001986 */ /* 0x0003e8000c101904 */
[----:B------:R2:W-:Y:S04]  /*1bd8d0*/  @P6 STG.E [R6.64], R193 ;  /* 0x000000c106006986 */ /* 0x0005e8000c101904 */
        /* <DEDUP_REMOVED lines=9> */
[C---:B------:R-:W-:Y:S01]  /*1bd970*/  IMAD.WIDE R10, R15.reuse, 0x4, R214 ;  /* 0x000000040f0a7825 */ /* 0x040fe200078e02d6 */
[C---:B------:R-:W-:Y:S02]  /*1bd980*/  ISETP.LT.AND P1, PT, R218.reuse, c[0x0][0x178], !P5 ;  /* 0x00005e00da007a0c */ /* 0x040fe40006f21270 */
[----:B------:R-:W-:Y:S02]  /*1bd990*/  IADD3 R15, R15, c[0x0][0x198], RZ ;  /* 0x000066000f0f7a10 */ /* 0x000fe40007ffe0ff */
[----:B------:R-:W-:Y:S01]  /*1bd9a0*/  ISETP.LT.AND P5, PT, R219, c[0x0][0x178], !P5 ;  /* 0x00005e00db007a0c */ /* 0x000fe20006fa1270 */
[----:B------:R2:W-:Y:S01]  /*1bd9b0*/  @P4 STG.E [R10.64], R196 ;  /* 0x000000c40a004986 */ /* 0x0005e2000c101904 */
[----:B------:R-:W-:Y:S02]  /*1bd9c0*/  ISETP.LT.AND P4, PT, R218, c[0x0][0x178], !P3 ;  /* 0x00005e00da007a0c */ /* 0x000fe40005f81270 */
[C---:B------:R-:W-:Y:S01]  /*1bd9d0*/  IADD3 R3, R15.reuse, c[0x0][0x198], RZ ;  /* 0x000066000f037a10 */ /* 0x040fe20007ffe0ff */
[----:B------:R-:W-:-:S04]  /*1bd9e0*/  IMAD.WIDE R12, R15, 0x4, R212 ;  /* 0x000000040f0c7825 */ /* 0x000fc800078e02d4 */
[----:B-1----:R-:W-:Y:S01]  /*1bd9f0*/  IMAD.WIDE R4, R15, 0x4, R214 ;  /* 0x000000040f047825 */ /* 0x002fe200078e02d6 */
[----:B------:R-:W-:-:S03]  /*1bda00*/  ISETP.LT.AND P3, PT, R219, c[0x0][0x178], !P3 ;  /* 0x00005e00db007a0c */ /* 0x000fc60005f61270 */
[C---:B--2---:R-:W-:Y:S01]  /*1bda10*/  IMAD.WIDE R6, R3.reuse, 0x4, R212 ;  /* 0x0000000403067825 */ /* 0x044fe200078e02d4 */
        /* <DEDUP_REMOVED lines=13> */
[C---:B--2---:R-:W-:Y:S01]  /*1bdaf0*/  IMAD.WIDE R4, R3.reuse, 0x4, R212 ;  /* 0x0000000403047825 */ /* 0x044fe200078e02d4 */
[----:B------:R2:W-:Y:S03]  /*1bdb00*/  @P1 STG.E [R10.64], R185 ;  /* 0x000000b90a001986 */ /* 0x0005e6000c101904 */
[----:B------:R-:W-:Y:S01]  /*1bdb10*/  IMAD.WIDE R6, R3, 0x4, R214 ;  /* 0x0000000403067825 */ /* 0x000fe200078e02d6 */
[----:B------:R1:W-:Y:S04]  /*1bdb20*/  @P0 STG.E [R12.64], R201 ;  /* 0x000000c90c000986 */ /* 0x0003e8000c101904 */
        /* <DEDUP_REMOVED lines=11> */
[----:B------:R-:W-:Y:S01]  /*1bdbe0*/  IADD3 R15, R3, c[0x0][0x198], RZ ;  /* 0x00006600030f7a10 */ /* 0x000fe20007ffe0ff */
[----:B------:R-:W3:Y:S01]  /*1bdbf0*/  LDL.LU R21, [R1+0x7e6c] ;  /* 0x007e6c0001157983 */ /* 0x000ee20000300800 */
[----:B------:R-:W-:Y:S02]  /*1bdc00*/  ISETP.LT.AND P2, PT, R219, c[0x0][0x178], !P2 ;  /* 0x00005e00db007a0c */ /* 0x000fe40005741270 */
[----:B------:R-:W-:Y:S01]  /*1bdc10*/  ISETP.LT.AND P4, PT, R218, c[0x0][0x178], !P5 ;  /* 0x00005e00da007a0c */ /* 0x000fe20006f81270 */
[----:B-1----:R-:W-:-:S04]  /*1bdc20*/  IMAD.WIDE R8, R15, 0x4, R212 ;  /* 0x000000040f087825 */ /* 0x002fc800078e02d4 */
[C---:B--2---:R-:W-:Y:S01]  /*1bdc30*/  IMAD.WIDE R10, R15.reuse, 0x4, R214 ;  /* 0x000000040f0a7825 */ /* 0x044fe200078e02d6 */
[----:B------:R-:W-:Y:S01]  /*1bdc40*/  IADD3 R15, R15, c[0x0][0x198], RZ ;  /* 0x000066000f0f7a10 */ /* 0x000fe20007ffe0ff */
[----:B------:R1:W-:Y:S01]  /*1bdc50*/  @P0 STG.E [R8.64], R189 ;  /* 0x000000bd08000986 */ /* 0x0003e2000c101904 */
[----:B------:R-:W-:-:S03]  /*1bdc60*/  ISETP.LT.AND P5, PT, R219, c[0x0][0x178], !P5 ;  /* 0x00005e00db007a0c */ /* 0x000fc60006fa1270 */
[C-C-:B------:R-:W-:Y:S01]  /*1bdc70*/  IMAD.WIDE R12, R15.reuse, 0x4, R212.reuse ;  /* 0x000000040f0c7825 */ /* 0x140fe200078e02d4 */
[----:B------:R2:W-:Y:S01]  /*1bdc80*/  @P2 STG.E [R10.64], R205 ;  /* 0x000000cd0a002986 */ /* 0x0005e2000c101904 */
[----:B------:R-:W-:Y:S02]  /*1bdc90*/  IADD3 R3, R15, c[0x0][0x198], RZ ;  /* 0x000066000f037a10 */ /* 0x000fe40007ffe0ff */
[C---:B------:R-:W-:Y:S01]  /*1bdca0*/  ISETP.LT.AND P2, PT, R218.reuse, c[0x0][0x178], !P3 ;  /* 0x00005e00da007a0c */ /* 0x040fe20005f41270 */
[----:B------:R2:W-:Y:S01]  /*1bdcb0*/  @P4 STG.E [R12.64], R178 ;  /* 0x000000b20c004986 */ /* 0x0005e2000c101904 */
[----:B------:R-:W-:Y:S02]  /*1bdcc0*/  ISETP.LT.AND P3, PT, R219, c[0x0][0x178], !P3 ;  /* 0x00005e00db007a0c */ /* 0x000fe40005f61270 */
[----:B------:R-:W-:Y:S01]  /*1bdcd0*/  ISETP.LT.AND P4, PT, R218, c[0x0][0x178], !P1 ;  /* 0x00005e00da007a0c */ /* 0x000fe20004f81270 */
[----:B------:R-:W-:Y:S01]  /*1bdce0*/  IMAD.WIDE R6, R3, 0x4, R212 ;  /* 0x0000000403067825 */ /* 0x000fe200078e02d4 */
[----:B------:R-:W-:Y:S01]  /*1bdcf0*/  ISETP.LT.AND P1, PT, R219, c[0x0][0x178], !P1 ;  /* 0x00005e00db007a0c */ /* 0x000fe20004f21270 */
[----:B------:R-:W3:Y:S02]  /*1bdd00*/  LDL.LU R20, [R1+0x7e5c] ;  /* 0x007e5c0001147983 */ /* 0x000ee40000300800 */
[C-C-:B-1----:R-:W-:Y:S01]  /*1bdd10*/  IMAD.WIDE R8, R3.reuse, 0x4, R214.reuse ;  /* 0x0000000403087825 */ /* 0x142fe200078e02d6 */
[----:B------:R-:W-:Y:S01]  /*1bdd20*/  IADD3 R3, R3, c[0x0][0x198], RZ ;  /* 0x0000660003037a10 */ /* 0x000fe20007ffe0ff */
[----:B------:R-:W3:Y:S02]  /*1bdd30*/  LDL.LU R18, [R1+0x7e58] ;  /* 0x007e580001127983 */ /* 0x000ee40000300800 */
[----:B------:R-:W-:-:S04]  /*1bdd40*/  IMAD.WIDE R4, R15, 0x4, R214 ;  /* 0x000000040f047825 */ /* 0x000fc800078e02d6 */
[C---:B--2---:R-:W-:Y:S01]  /*1bdd50*/  IMAD.WIDE R10, R3.reuse, 0x4, R212 ;  /* 0x00000004030a7825 */ /* 0x044fe200078e02d4 */
[----:B------:R-:W-:Y:S03]  /*1bdd60*/  @P5 STG.E [R4.64], R194 ;  /* 0x000000c204005986 */ /* 0x000fe6000c101904 */
[C---:B------:R-:W-:Y:S01]  /*1bdd70*/  IMAD.WIDE R12, R3.reuse, 0x4, R214 ;  /* 0x00000004030c7825 */ /* 0x040fe200078e02d6 */
[----:B------:R-:W-:Y:S04]  /*1bdd80*/  @P2 STG.E [R6.64], R179 ;  /* 0x000000b306002986 */ /* 0x000fe8000c101904 */
[----:B------:R1:W-:Y:S04]  /*1bdd90*/  @P3 STG.E [R8.64], R195 ;  /* 0x000000c308003986 */ /* 0x0003e8000c101904 */
[----:B------:R2:W-:Y:S04]  /*1bdda0*/  @P4 STG.E [R10.64], R182 ;  /* 0x000000b60a004986 */ /* 0x0005e8000c101904 */
[----:B------:R-:W-:Y:S01]  /*1bddb0*/  @P1 STG.E [R12.64], R198 ;  /* 0x000000c60c001986 */ /* 0x000fe2000c101904 */
[----:B------:R-:W-:-:S02]  /*1bddc0*/  IADD3 R3, R3, c[0x0][0x198], RZ ;  /* 0x0000660003037a10 */ /* 0x000fc40007ffe0ff */
[----:B------:R-:W-:Y:S01]  /*1bddd0*/  ISETP.GE.AND P0, PT, R17, c[0x0][0x17c], PT ;  /* 0x00005f0011007a0c */ /* 0x000fe20003f06270 */
[----:B------:R-:W1:Y:S01]  /*1bdde0*/  LDS.128 R4, [R2] ;  /* 0x0000000002047984 */ /* 0x000e620000000c00 */
[----:B----4-:R-:W-:-:S03]  /*1bddf0*/  ISETP.GE.AND P1, PT, R0, c[0x0][0x17c], PT ;  /* 0x00005f0000007a0c */ /* 0x010fc60003f26270 */
[----:B------:R-:W4:Y:S01]  /*1bde00*/  LDL.LU R0, [R1+0x7e54] ;  /* 0x007e540001007983 */ /* 0x000f220000300800 */
[----:B------:R-:W-:Y:S02]  /*1bde10*/  ISETP.LT.AND P2, PT, R218, c[0x0][0x178], !P6 ;  /* 0x00005e00da007a0c */ /* 0x000fe40007741270 */
[----:B------:R-:W-:Y:S01]  /*1bde20*/  ISETP.LT.AND P6, PT, R219, c[0x0][0x178], !P6 ;  /* 0x00005e00db007a0c */ /* 0x000fe200077c1270 */
[----:B------:R-:W4:Y:S01]  /*1bde30*/  LDL.LU R22, [R1+0x7e48] ;  /* 0x007e480001167983 */ /* 0x000f220000300800 */
[----:B---3--:R-:W-:Y:S01]  /*1bde40*/  ISETP.GE.AND P3, PT, R14, c[0x0][0x17c], PT ;  /* 0x00005f000e007a0c */ /* 0x008fe20003f66270 */
[C---:B------:R-:W-:Y:S01]  /*1bde50*/  IMAD.WIDE R14, R3.reuse, 0x4, R212 ;  /* 0x00000004030e7825 */ /* 0x040fe200078e02d4 */
[----:B------:R-:W-:Y:S01]  /*1bde60*/  ISETP.GE.AND P5, PT, R16, c[0x0][0x17c], PT ;  /* 0x00005f0010007a0c */ /* 0x000fe20003fa6270 */
[----:B------:R-:W3:Y:S02]  /*1bde70*/  LDL.LU R28, [R1+0x7f5c] ;  /* 0x007f5c00011c7983 */ /* 0x000ee40000300800 */
[C---:B-1----:R-:W-:Y:S01]  /*1bde80*/  IMAD.WIDE R8, R3.reuse, 0x4, R214 ;  /* 0x0000000403087825 */ /* 0x042fe200078e02d6 */
[----:B------:R-:W-:-:S02]  /*1bde90*/  IADD3 R3, R3, c[0x0][0x198], RZ ;  /* 0x0000660003037a10 */ /* 0x000fc40007ffe0ff */
[C---:B------:R-:W-:Y:S01]  /*1bdea0*/  ISETP.LT.AND P4, PT, R218.reuse, c[0x0][0x178], !P0 ;  /* 0x00005e00da007a0c */ /* 0x040fe20004781270 */
[----:B------:R1:W-:Y:S01]  /*1bdeb0*/  @P2 STG.E [R14.64], R183 ;  /* 0x000000b70e002986 */ /* 0x0003e2000c101904 */
[----:B------:R-:W-:Y:S02]  /*1bdec0*/  ISETP.LT.AND P0, PT, R219, c[0x0][0x178], !P0 ;  /* 0x00005e00db007a0c */ /* 0x000fe40004701270 */
[C---:B------:R-:W-:Y:S01]  /*1bded0*/  ISETP.LT.AND P2, PT, R218.reuse, c[0x0][0x178], !P5 ;  /* 0x00005e00da007a0c */ /* 0x040fe20006f41270 */
[----:B------:R1:W-:Y:S01]  /*1bdee0*/  @P6 STG.E [R8.64], R199 ;  /* 0x000000c708006986 */ /* 0x0003e2000c101904 */
[----:B------:R-:W-:Y:S02]  /*1bdef0*/  IADD3 R19, R3, c[0x0][0x198], RZ ;  /* 0x0000660003137a10 */ /* 0x000fe40007ffe0ff */
[----:B------:R-:W-:Y:S02]  /*1bdf00*/  ISETP.LT.AND P5, PT, R219, c[0x0][0x178], !P5 ;  /* 0x00005e00db007a0c */ /* 0x000fe40006fa1270 */
[----:B------:R-:W-:Y:S01]  /*1bdf10*/  ISETP.LT.AND P6, PT, R218, c[0x0][0x178], !P3 ;  /* 0x00005e00da007a0c */ /* 0x000fe20005fc1270 */
[----:B--2---:R-:W-:Y:S01]  /*1bdf20*/  IMAD.WIDE R10, R3, 0x4, R212 ;  /* 0x00000004030a7825 */ /* 0x004fe200078e02d4 */
[----:B-1----:R-:W-:-:S03]  /*1bdf30*/  IADD3 R15, R19, c[0x0][0x198], RZ ;  /* 0x00006600130f7a10 */ /* 0x002fc60007ffe0ff */
[----:B------:R-:W-:Y:S01]  /*1bdf40*/  IMAD.WIDE R12, R3, 0x4, R214 ;  /* 0x00000004030c7825 */ /* 0x000fe200078e02d6 */
[----:B------:R1:W-:Y:S03]  /*1bdf50*/  @P4 STG.E [R10.64], R186 ;  /* 0x000000ba0a004986 */ /* 0x0003e6000c101904 */
[C---:B------:R-:W-:Y:S01]  /*1bdf60*/  IMAD.WIDE R16, R19.reuse, 0x4, R212 ;  /* 0x0000000413107825 */ /* 0x040fe200078e02d4 */
[----:B------:R-:W-:Y:S03]  /*1bdf70*/  @P0 STG.E [R12.64], R202 ;  /* 0x000000ca0c000986 */ /* 0x000fe6000c101904 */
[----:B------:R-:W-:Y:S01]  /*1bdf80*/  IMAD.WIDE R8, R19, 0x4, R214 ;  /* 0x0000000413087825 */ /* 0x000fe200078e02d6 */
[----:B------:R2:W-:Y:S03]  /*1bdf90*/  @P2 STG.E [R16.64], R187 ;  /* 0x000000bb10002986 */ /* 0x0005e6000c101904 */
[----:B------:R-:W-:Y:S01]  /*1bdfa0*/  IMAD.WIDE R2, R15, 0x4, R212 ;  /* 0x000000040f027825 */ /* 0x000fe200078e02d4 */
[----:B------:R-:W-:Y:S04]  /*1bdfb0*/  @P5 STG.E [R8.64], R203 ;  /* 0x000000cb08005986 */ /* 0x000fe8000c101904 */
[----:B------:R1:W-:Y:S01]  /*1bdfc0*/  @P6 STG.E [R2.64], R190 ;  /* 0x000000be02006986 */ /* 0x0003e2000c101904 */
[----:B------:R-:W-:-:S02]  /*1bdfd0*/  ISETP.LT.AND P3, PT, R219, c[0x0][0x178], !P3 ;  /* 0x00005e00db007a0c */ /* 0x000fc40005f61270 */
[----:B----4-:R-:W-:Y:S02]  /*1bdfe0*/  ISETP.GE.AND P6, PT, R0, c[0x0][0x17c], PT ;  /* 0x00005f0000007a0c */ /* 0x010fe40003fc6270 */
[----:B------:R-:W4:Y:S01]  /*1bdff0*/  LDL.LU R0, [R1+0x7e40] ;  /* 0x007e400001007983 */ /* 0x000f220000300800 */
[----:B------:R-:W-:Y:S02]  /*1be000*/  ISETP.LT.AND P2, PT, R218, c[0x0][0x178], !P1 ;  /* 0x00005e00da007a0c */ /* 0x000fe40004f41270 */
[----:B------:R-:W-:Y:S01]  /*1be010*/  ISETP.GE.AND P5, PT, R18, c[0x0][0x17c], PT ;  /* 0x00005f0012007a0c */ /* 0x000fe20003fa6270 */
[----:B------:R-:W-:Y:S01]  /*1be020*/  IMAD.WIDE R18, R15, 0x4, R214 ;  /* 0x000000040f127825 */ /* 0x000fe200078e02d6 */
[----:B------:R-:W-:Y:S01]  /*1be030*/  ISETP.LT.AND P1, PT, R219, c[0x0][0x178], !P1 ;  /* 0x00005e00db007a0c */ /* 0x000fe20004f21270 */
[----:B------:R-:W4:Y:S01]  /*1be040*/  LDL.LU R32, [R1+0x7e34] ;  /* 0x007e340001207983 */ /* 0x000f220000300800 */
[----:B------:R-:W-:Y:S02]  /*1be050*/  ISETP.GE.AND P4, PT, R21, c[0x0][0x17c], PT ;  /* 0x00005f0015007a0c */ /* 0x000fe40003f86270 */
[----:B-1----:R-:W-:Y:S01]  /*1be060*/  IADD3 R11, R15, c[0x0][0x198], RZ ;  /* 0x000066000f0b7a10 */ /* 0x002fe20007ffe0ff */
[----:B------:R1:W-:Y:S01]  /*1be070*/  @P3 STG.E [R18.64], R206 ;  /* 0x000000ce12003986 */ /* 0x0003e2000c101904 */
[----:B------:R-:W-:-:S02]  /*1be080*/  ISETP.LT.AND P3, PT, R218, c[0x0][0x178], !P4 ;  /* 0x00005e00da007a0c */ /* 0x000fc40006761270 */
[----:B------:R-:W-:Y:S01]  /*1be090*/  ISETP.LT.AND P4, PT, R219, c[0x0][0x178], !P4 ;  /* 0x00005e00db007a0c */ /* 0x000fe20006781270 */
[C---:B--2---:R-:W-:Y:S01]  /*1be0a0*/  IMAD.WIDE R16, R11.reuse, 0x4, R212 ;  /* 0x000000040b107825 */ /* 0x044fe200078e02d4 */
[----:B------:R-:W-:-:S03]  /*1be0b0*/  IADD3 R23, R11, c[0x0][0x198], RZ ;  /* 0x000066000b177a10 */ /* 0x000fc60007ffe0ff */
[----:B------:R-:W-:Y:S01]  /*1be0c0*/  IMAD.WIDE R2, R11, 0x4, R214 ;  /* 0x000000040b027825 */ /* 0x000fe200078e02d6 */
[----:B------:R-:W-:Y:S01]  /*1be0d0*/  @P2 STG.E [R16.64], R191 ;  /* 0x000000bf10002986 */ /* 0x000fe2000c101904 */
[----:B------:R-:W-:Y:S02]  /*1be0e0*/  ISETP.GE.AND P0, PT, R20, c[0x0][0x17c], PT ;  /* 0x00005f0014007a0c */ /* 0x000fe40003f06270 */
[C---:B------:R-:W-:Y:S01]  /*1be0f0*/  IMAD.WIDE R20, R23.reuse, 0x4, R212 ;  /* 0x0000000417147825 */ /* 0x040fe200078e02d4 */
[----:B------:R2:W-:Y:S01]  /*1be100*/  @P1 STG.E [R2.64], R207 ;  /* 0x000000cf02001986 */ /* 0x0005e2000c101904 */
[C---:B-1----:R-:W-:Y:S02]  /*1be110*/  IADD3 R19, R23.reuse, c[0x0][0x198], RZ ;  /* 0x0000660017137a10 */ /* 0x042fe40007ffe0ff */
[----:B------:R-:W-:Y:S01]  /*1be120*/  ISETP.GE.AND P1, PT, R22, c[0x0][0x17c], PT ;  /* 0x00005f0016007a0c */ /* 0x000fe20003f26270 */
[----:B------:R-:W-:Y:S01]  /*1be130*/  IMAD.WIDE R22, R23, 0x4, R214 ;  /* 0x0000000417167825 */ /* 0x000fe200078e02d6 */
[----:B------:R-:W-:Y:S01]  /*1be140*/  @P3 STG.E [R20.64], R220 ;  /* 0x000000dc14003986 */ /* 0x000fe2000c101904 */
[----:B------:R-:W-:-:S03]  /*1be150*/  ISETP.LT.AND P2, PT, R218, c[0x0][0x178], !P0 ;  /* 0x00005e00da007a0c */ /* 0x000fc60004741270 */
[----:B------:R-:W-:Y:S01]  /*1be160*/  @P4 STG.E [R22.64], R4 ;  /* 0x0000000416004986 */ /* 0x000fe2000c101904 */
[----:B---3--:R-:W-:-:S03]  /*1be170*/  ISETP.GE.AND P4, PT, R28, c[0x0][0x17c], PT ;  /* 0x00005f001c007a0c */ /* 0x008fc60003f86270 */
[----:B------:R-:W3:Y:S01]  /*1be180*/  LDL.LU R28, [R1+0x7e30] ;  /* 0x007e3000011c7983 */ /* 0x000ee20000300800 */
[----:B------:R-:W-:Y:S02]  /*1be190*/  ISETP.LT.AND P0, PT, R219, c[0x0][0x178], !P0 ;  /* 0x00005e00db007a0c */ /* 0x000fe40004701270 */
[----:B------:R-:W-:Y:S02]  /*1be1a0*/  ISETP.LT.AND P3, PT, R218, c[0x0][0x178], !P5 ;  /* 0x00005e00da007a0c */ /* 0x000fe40006f61270 */
[C---:B------:R-:W-:Y:S01]  /*1be1b0*/  IADD3 R29, R19.reuse, c[0x0][0x198], RZ ;  /* 0x00006600131d7a10 */ /* 0x040fe20007ffe0ff */
[C---:B------:R-:W-:Y:S01]  /*1be1c0*/  IMAD.WIDE R24, R19.reuse, 0x4, R212 ;  /* 0x0000000413187825 */ /* 0x040fe200078e02d4 */
[----:B------:R-:W3:Y:S03]  /*1be1d0*/  LDL.LU R30, [R1+0x7e2c] ;  /* 0x007e2c00011e7983 */ /* 0x000ee60000300800 */
[----:B------:R-:W-:Y:S01]  /*1be1e0*/  IMAD.WIDE R26, R19, 0x4, R214 ;  /* 0x00000004131a7825 */ /* 0x000fe200078e02d6 */
[----:B------:R-:W-:Y:S03]  /*1be1f0*/  @P2 STG.E [R24.64], R221 ;  /* 0x000000dd18002986 */ /* 0x000fe6000c101904 */
[----:B--2---:R-:W-:Y:S01]  /*1be200*/  IMAD.WIDE R2, R29, 0x4, R212 ;  /* 0x000000041d027825 */ /* 0x004fe200078e02d4 */
[----:B------:R-:W-:Y:S04]  /*1be210*/  @P0 STG.E [R26.64], R5 ;  /* 0x000000051a000986 */ /* 0x000fe8000c101904 */
[----:B------:R-:W-:Y:S04]  /*1be220*/  @P3 STG.E [R2.64], R224 ;  /* 0x000000e002003986 */ /* 0x000fe8000c101904 */
[----:B------:R-:W1:Y:S01]  /*1be230*/  S2R R217, SR_TID.X ;  /* 0x0000000000d97919 */ /* 0x000e620000002100 */
[----:B------:R-:W-:-:S02]  /*1be240*/  ISETP.LT.AND P5, PT, R219, c[0x0][0x178], !P5 ;  /* 0x00005e00db007a0c */ /* 0x000fc40006fa1270 */
[----:B------:R-:W-:Y:S01]  /*1be250*/  IADD3 R31, R29, c[0x0][0x198], RZ ;  /* 0x000066001d1f7a10 */ /* 0x000fe20007ffe0ff */
[----:B------:R-:W-:Y:S01]  /*1be260*/  LDS.128 R16, [R252] ;  /* 0x00000000fc107984 */ /* 0x000fe20000000c00 */
[C---:B-1----:R-:W-:Y:S01]  /*1be270*/  LOP3.LUT R216, R217.reuse, 0x1f, RZ, 0xc0, !PT ;  /* 0x0000001fd9d87812 */ /* 0x042fe200078ec0ff */
[----:B------:R-:W-:-:S05]  /*1be280*/  IMAD.SHL.U32 R217, R217, 0x100, RZ ;  /* 0x00000100d9d97824 */ /* 0x000fca00078e00ff */
[----:B------:R-:W-:-:S04]  /*1be290*/  LOP3.LUT R217, R217, 0x600, RZ, 0xc0, !PT ;  /* 0x00000600d9d97812 */ /* 0x000fc800078ec0ff */
[----:B------:R-:W-:Y:S02]  /*1be2a0*/  LEA R217, R216, R217, 0x4 ;  /* 0x000000d9d8d97211 */ /* 0x000fe400078e20ff */
[----:B----4-:R-:W-:Y:S02]  /*1be2b0*/  ISETP.GE.AND P3, PT, R0, c[0x0][0x17c], PT ;  /* 0x00005f0000007a0c */ /* 0x010fe40003f66270 */
[----:B------:R-:W2:Y:S01]  /*1be2c0*/  LDL.LU R0, [R1+0x7e24] ;  /* 0x007e240001007983 */ /* 0x000ea20000300800 */
[----:B------:R-:W-:-:S05]  /*1be2d0*/  LOP3.LUT R217, R217, 0x20, RZ, 0x3c, !PT ;  /* 0x00000020d9d97812 */ /* 0x000fca00078e3cff */
[----:B------:R1:W4:Y:S04]  /*1be2e0*/  LDS.128 R12, [R217] ;  /* 0x00000000d90c7984 */ /* 0x0003280000000c00 */
[----:B-1----:R-:W1:Y:S02]  /*1be2f0*/  S2R R217, SR_TID.X ;  /* 0x0000000000d97919 */ /* 0x002e640000002100 */
[C---:B-1----:R-:W-:Y:S01]  /*1be300*/  LOP3.LUT R216, R217.reuse, 0x1f, RZ, 0xc0, !PT ;  /* 0x0000001fd9d87812 */ /* 0x042fe200078ec0ff */
[----:B------:R-:W-:-:S05]  /*1be310*/  IMAD.SHL.U32 R217, R217, 0x100, RZ ;  /* 0x00000100d9d97824 */ /* 0x000fca00078e00ff */
[----:B------:R-:W-:-:S04]  /*1be320*/  LOP3.LUT R217, R217, 0x600, RZ, 0xc0, !PT ;  /* 0x00000600d9d97812 */ /* 0x000fc800078ec0ff */
[----:B------:R-:W-:-:S04]  /*1be330*/  LEA R217, R216, R217, 0x4 ;  /* 0x000000d9d8d97211 */ /* 0x000fc800078e20ff */
[----:B------:R-:W-:-:S05]  /*1be340*/  LOP3.LUT R217, R217, 0x40, RZ, 0x3c, !PT ;  /* 0x00000040d9d97812 */ /* 0x000fca00078e3cff */
[----:B------:R-:W1:Y:S01]  /*1be350*/  LDS.128 R8, [R217] ;  /* 0x00000000d9087984 */ /* 0x000e620000000c00 */
[C---:B------:R-:W-:Y:S02]  /*1be360*/  ISETP.LT.AND P0, PT, R218.reuse, c[0x0][0x178], !P6 ;  /* 0x00005e00da007a0c */ /* 0x040fe40007701270 */
[----:B------:R-:W-:Y:S02]  /*1be370*/  ISETP.LT.AND P6, PT, R219, c[0x0][0x178], !P6 ;  /* 0x00005e00db007a0c */ /* 0x000fe400077c1270 */
[----:B------:R-:W-:Y:S01]  /*1be380*/  ISETP.LT.AND P2, PT, R218, c[0x0][0x178], !P1 ;  /* 0x00005e00da007a0c */ /* 0x000fe20004f41270 */
[----:B------:R-:W-:Y:S01]  /*1be390*/  IMAD.WIDE R4, R29, 0x4, R214 ;  /* 0x000000041d047825 */ /* 0x000fe200078e02d6 */
[C---:B------:R-:W-:Y:S01]  /*1be3a0*/  IADD3 R33, R31.reuse, c[0x0][0x198], RZ ;  /* 0x000066001f217a10 */ /* 0x040fe20007ffe0ff */
[----:B------:R-:W2:Y:S02]  /*1be3b0*/  LDL.LU R29, [R1+0x7e18] ;  /* 0x007e1800011d7983 */ /* 0x000ea40000300800 */
[----:B------:R-:W-:-:S02]  /*1be3c0*/  IMAD.WIDE R20, R31, 0x4, R212 ;  /* 0x000000041f147825 */ /* 0x000fc400078e02d4 */
[----:B----4-:R4:W-:Y:S02]  /*1be3d0*/  @P5 STG.E [R4.64], R12 ;  /* 0x0000000c04005986 */ /* 0x0109e4000c101904 */
[----:B------:R-:W-:Y:S02]  /*1be3e0*/  IMAD.WIDE R22, R31, 0x4, R214 ;  /* 0x000000041f167825 */ /* 0x000fe400078e02d6 */
[----:B------:R-:W-:Y:S02]  /*1be3f0*/  @P0 STG.E [R20.64], R225 ;  /* 0x000000e114000986 */ /* 0x000fe4000c101904 */
[----:B------:R-:W-:Y:S01]  /*1be400*/  IMAD.WIDE R24, R33, 0x4, R212 ;  /* 0x0000000421187825 */ /* 0x000fe200078e02d4 */
[----:B---3--:R-:W-:Y:S01]  /*1be410*/  ISETP.GE.AND P0, PT, R28, c[0x0][0x17c], PT ;  /* 0x00005f001c007a0c */ /* 0x008fe20003f06270 */
[----:B------:R3:W-:Y:S01]  /*1be420*/  @P6 STG.E [R22.64], R13 ;  /* 0x0000000d16006986 */ /* 0x0007e2000c101904 */
[----:B------:R-:W-:-:S03]  /*1be430*/  ISETP.LT.AND P1, PT, R219, c[0x0][0x178], !P1 ;  /* 0x00005e00db007a0c */ /* 0x000fc60004f21270 */
[----:B------:R-:W2:Y:S01]  /*1be440*/  LDL.LU R28, [R1+0x7e0c] ;  /* 0x007e0c00011c7983 */ /* 0x000ea20000300800 */
[----:B------:R-:W-:-:S03]  /*1be450*/  IMAD.WIDE R2, R33, 0x4, R214 ;  /* 0x0000000421027825 */ /* 0x000fc600078e02d6 */
[----:B------:R1:W-:Y:S01]  /*1be460*/  @P2 STG.E [R24.64], R228 ;  /* 0x000000e418002986 */ /* 0x0003e2000c101904 */
[----:B------:R-:W-:Y:S02]  /*1be470*/  ISETP.LT.AND P2, PT, R218, c[0x0][0x178], !P4 ;  /* 0x00005e00da007a0c */ /* 0x000fe40006741270 */
[----:B------:R-:W-:Y:S01]  /*1be480*/  ISETP.LT.AND P4, PT, R219, c[0x0][0x178], !P4 ;  /* 0x00005e00db007a0c */ /* 0x000fe20006781270 */
[----:B------:R-:W2:Y:S01]  /*1be490*/  LDL.LU R26, [R1+0x7e08] ;  /* 0x007e0800011a7983 */ /* 0x000ea20000300800 */
[----:B------:R-:W-:-:S05]  /*1be4a0*/  IADD3 R33, R33, c[0x0][0x198], RZ ;  /* 0x0000660021217a10 */ /* 0x000fca0007ffe0ff */
[C---:B----4-:R-:W-:Y:S01]  /*1be4b0*/  IMAD.WIDE R4, R33.reuse, 0x4, R212 ;  /* 0x0000000421047825 */ /* 0x050fe200078e02d4 */
[----:B-1----:R1:W-:Y:S03]  /*1be4c0*/  @P1 STG.E [R2.64], R8 ;  /* 0x0000000802001986 */ /* 0x0023e6000c101904 */
[----:B---3--:R-:W-:Y:S01]  /*1be4d0*/  IMAD.WIDE R12, R33, 0x4, R214 ;  /* 0x00000004210c7825 */ /* 0x008fe200078e02d6 */
[----:B------:R3:W-:Y:S04]  /*1be4e0*/  @P2 STG.E [R4.64], R229 ;  /* 0x000000e504002986 */ /* 0x0007e8000c101904 */
[----:B------:R4:W-:Y:S04]  /*1be4f0*/  @P4 STG.E [R12.64], R9 ;  /* 0x000000090c004986 */ /* 0x0009e8000c101904 */
[----:B------:R-:W2:Y:S02]  /*1be500*/  LDL.LU R24, [R1+0x7e04] ;  /* 0x007e040001187983 */ /* 0x000ea40000300800 */
[----:B--2---:R-:W-:-:S02]  /*1be510*/  ISETP.GE.AND P4, PT, R0, c[0x0][0x17c], PT ;  /* 0x00005f0000007a0c */ /* 0x004fc40003f86270 */
[----:B------:R-:W2:Y:S01]  /*1be520*/  LDL.LU R0, [R1+0x8478] ;  /* 0x0084780001007983 */ /* 0x000ea20000300800 */
[----:B------:R-:W-:Y:S02]  /*1be530*/  ISETP.LT.AND P6, PT, R218, c[0x0][0x178], !P3 ;  /* 0x00005e00da007a0c */ /* 0x000fe40005fc1270 */
[----:B------:R-:W-:Y:S02]  /*1be540*/  ISETP.LT.AND P3, PT, R219, c[0x0][0x178], !P3 ;  /* 0x00005e00db007a0c */ /* 0x000fe40005f61270 */
[----:B------:R-:W-:Y:S02]  /*1be550*/  IADD3 R27, R33, c[0x0][0x198], RZ ;  /* 0x00006600211b7a10 */ /* 0x000fe40007ffe0ff */
[----:B------:R-:W-:-:S03]  /*1be560*/  ISETP.GE.AND P5, PT, R32, c[0x0][0x17c], PT ;  /* 0x00005f0020007a0c */ /* 0x000fc60003fa6270 */
[C---:B------:R-:W-:Y:S01]  /*1be570*/  IMAD.WIDE R20, R27.reuse, 0x4, R212 ;  /* 0x000000041b147825 */ /* 0x040fe200078e02d4 */
[----:B------:R-:W-:-:S03]  /*1be580*/  IADD3 R25, R27, c[0x0][0x198], RZ ;  /* 0x000066001b197a10 */ /* 0x000fc60007ffe0ff */
[----:B-1----:R-:W-:Y:S01]  /*1be590*/  IMAD.WIDE R2, R27, 0x4, R214 ;  /* 0x000000041b027825 */ /* 0x002fe200078e02d6 */
[----:B------:R-:W-:Y:S01]  /*1be5a0*/  ISETP.LT.AND P1, PT, R218, c[0x0][0x178], !P5 ;  /* 0x00005e00da007a0c */ /* 0x000fe20006f21270 */
[----:B------:R-:W-:Y:S01]  /*1be5b0*/  @P6 STG.E [R20.64], R232 ;  /* 0x000000e814006986 */ /* 0x000fe2000c101904 */
[----:B------:R-:W-:Y:S02]  /*1be5c0*/  ISETP.GE.AND P2, PT, R30, c[0x0][0x17c], PT ;  /* 0x00005f001e007a0c */ /* 0x000fe40003f46270 */
[----:B------:R-:W-:Y:S01]  /*1be5d0*/  ISETP.LT.AND P5, PT, R219, c[0x0][0x178], !P5 ;  /* 0x00005e00db007a0c */ /* 0x000fe20006fa1270 */
[----:B------:R1:W-:Y:S01]  /*1be5e0*/  @P3 STG.E [R2.64], R16 ;  /* 0x0000001002003986 */ /* 0x0003e2000c101904 */
[----:B------:R-:W-:Y:S02]  /*1be5f0*/  ISETP.LT.AND P6, PT, R218, c[0x0][0x178], !P0 ;  /* 0x00005e00da007a0c */ /* 0x000fe400047c1270 */
[----:B------:R-:W-:Y:S02]  /*1be600*/  IADD3 R27, R25, c[0x0][0x198], RZ ;  /* 0x00006600191b7a10 */ /* 0x000fe40007ffe0ff */
[----:B------:R-:W-:-:S02]  /*1be610*/  ISETP.LT.AND P0, PT, R219, c[0x0][0x178], !P0 ;  /* 0x00005e00db007a0c */ /* 0x000fc40004701270 */
[----:B------:R-:W-:Y:S01]  /*1be620*/  ISETP.LT.AND P3, PT, R218, c[0x0][0x178], !P2 ;  /* 0x00005e00da007a0c */ /* 0x000fe20005761270 */
[----:B------:R-:W-:Y:S01]  /*1be630*/  IMAD.WIDE R22, R25, 0x4, R212 ;  /* 0x0000000419167825 */ /* 0x000fe200078e02d4 */
[----:B------:R-:W-:-:S03]  /*1be640*/  ISETP.LT.AND P2, PT, R219, c[0x0][0x178], !P2 ;  /* 0x00005e00db007a0c */ /* 0x000fc60005741270 */
[----:B---3--:R-:W-:Y:S01]  /*1be650*/  IMAD.WIDE R4, R25, 0x4, R214 ;  /* 0x0000000419047825 */ /* 0x008fe200078e02d6 */
[----:B------:R-:W-:-:S03]  /*1be660*/  IADD3 R25, R27, c[0x0][0x198], RZ ;  /* 0x000066001b197a10 */ /* 0x000fc60007ffe0ff */
[C---:B----4-:R-:W-:Y:S01]  /*1be670*/  IMAD.WIDE R8, R27.reuse, 0x4, R212 ;  /* 0x000000041b087825 */ /* 0x050fe200078e02d4 */
[----:B------:R-:W-:Y:S03]  /*1be680*/  @P1 STG.E [R22.64], R233 ;  /* 0x000000e916001986 */ /* 0x000fe6000c101904 */
[----:B-1----:R-:W-:Y:S01]  /*1be690*/  IMAD.WIDE R2, R27, 0x4, R214 ;  /* 0x000000041b027825 */ /* 0x002fe200078e02d6 */
[----:B------:R-:W-:Y:S03]  /*1be6a0*/  @P5 STG.E [R4.64], R17 ;  /* 0x0000001104005986 */ /* 0x000fe6000c101904 */
[C---:B------:R-:W-:Y:S01]  /*1be6b0*/  IMAD.WIDE R12, R25.reuse, 0x4, R212 ;  /* 0x00000004190c7825 */ /* 0x040fe200078e02d4 */
[----:B------:R1:W-:Y:S03]  /*1be6c0*/  @P6 STG.E [R8.64], R222 ;  /* 0x000000de08006986 */ /* 0x0003e6000c101904 */
[C---:B------:R-:W-:Y:S01]  /*1be6d0*/  IMAD.WIDE R20, R25.reuse, 0x4, R214 ;  /* 0x0000000419147825 */ /* 0x040fe200078e02d6 */
[----:B------:R3:W-:Y:S01]  /*1be6e0*/  @P0 STG.E [R2.64], R6 ;  /* 0x0000000602000986 */ /* 0x0007e2000c101904 */
[----:B------:R-:W-:-:S02]  /*1be6f0*/  IADD3 R25, R25, c[0x0][0x198], RZ ;  /* 0x0000660019197a10 */ /* 0x000fc40007ffe0ff */
[----:B------:R-:W-:Y:S01]  /*1be700*/  ISETP.LT.AND P6, PT, R218, c[0x0][0x178], !P4 ;  /* 0x00005e00da007a0c */ /* 0x000fe200067c1270 */
[----:B------:R-:W-:Y:S01]  /*1be710*/  @P3 STG.E [R12.64], R223 ;  /* 0x000000df0c003986 */ /* 0x000fe2000c101904 */
[----:B------:R-:W-:-:S03]  /*1be720*/  ISETP.LT.AND P4, PT, R219, c[0x0][0x178], !P4 ;  /* 0x00005e00db007a0c */ /* 0x000fc60006781270 */
[----:B------:R4:W-:Y:S01]  /*1be730*/  @P2 STG.E [R20.64], R7 ;  /* 0x0000000714002986 */ /* 0x0009e2000c101904 */
[----:B-1----:R-:W-:Y:S02]  /*1be740*/  IADD3 R9, R25, c[0x0][0x198], RZ ;  /* 0x0000660019097a10 */ /* 0x002fe40007ffe0ff */
[----:B------:R-:W-:-:S04]  /*1be750*/  ISETP.GE.AND P1, PT, R29, c[0x0][0x17c], PT ;  /* 0x00005f001d007a0c */ /* 0x000fc80003f26270 */
[----:B------:R-:W-:Y:S02]  /*1be760*/  ISETP.LT.AND P2, PT, R218, c[0x0][0x178], !P1 ;  /* 0x00005e00da007a0c */ /* 0x000fe40004f41270 */
[----:B------:R-:W-:Y:S01]  /*1be770*/  ISETP.LT.AND P1, PT, R219, c[0x0][0x178], !P1 ;  /* 0x00005e00db007a0c */ /* 0x000fe20004f21270 */
[----:B------:R-:W-:Y:S01]  /*1be780*/  IMAD.WIDE R4, R25, 0x4, R212 ;  /* 0x0000000419047825 */ /* 0x000fe200078e02d4 */
[----:B------:R-:W-:Y:S02]  /*1be790*/  IADD3 R17, R9, c[0x0][0x198], RZ ;  /* 0x0000660009117a10 */ /* 0x000fe40007ffe0ff */
[----:B------:R-:W-:-:S04]  /*1be7a0*/  ISETP.GE.AND P5, PT, R28, c[0x0][0x17c], PT ;  /* 0x00005f001c007a0c */ /* 0x000fc80003fa6270 */
[----:B------:R-:W-:Y:S01]  /*1be7b0*/  ISETP.LT.AND P3, PT, R218, c[0x0][0x178], !P5 ;  /* 0x00005e00da007a0c */ /* 0x000fe20006f61270 */
[----:B---3--:R-:W-:Y:S01]  /*1be7c0*/  IMAD.WIDE R2, R25, 0x4, R214 ;  /* 0x0000000419027825 */ /* 0x008fe200078e02d6 */
[----:B------:R-:W-:Y:S03]  /*1be7d0*/  @P6 STG.E [R4.64], R226 ;  /* 0x000000e204006986 */ /* 0x000fe6000c101904 */
[----:B----4-:R-:W-:Y:S01]  /*1be7e0*/  IMAD.WIDE R6, R9, 0x4, R212 ;  /* 0x0000000409067825 */ /* 0x010fe200078e02d4 */
[----:B------:R-:W-:-:S03]  /*1be7f0*/  ISETP.GE.AND P0, PT, R26, c[0x0][0x17c], PT ;  /* 0x00005f001a007a0c */ /* 0x000fc60003f06270 */
[----:B------:R-:W-:Y:S01]  /*1be800*/  IMAD.WIDE R8, R9, 0x4, R214 ;  /* 0x0000000409087825 */ /* 0x000fe200078e02d6 */
[----:B------:R1:W-:Y:S03]  /*1be810*/  @P4 STG.E [R2.64], R14 ;  /* 0x0000000e02004986 */ /* 0x0003e6000c101904 */
[C---:B------:R-:W-:Y:S01]  /*1be820*/  IMAD.WIDE R12, R17.reuse, 0x4, R212 ;  /* 0x00000004110c7825 */ /* 0x040fe200078e02d4 */
[----:B------:R-:W-:Y:S01]  /*1be830*/  @P2 STG.E [R6.64], R227 ;  /* 0x000000e306002986 */ /* 0x000fe2000c101904 */
[----:B------:R-:W-:Y:S02]  /*1be840*/  IADD3 R21, R17, c[0x0][0x198], RZ ;  /* 0x0000660011157a10 */ /* 0x000fe40007ffe0ff */
[----:B------:R-:W-:Y:S01]  /*1be850*/  ISETP.LT.AND P5, PT, R219, c[0x0][0x178], !P5 ;  /* 0x00005e00db007a0c */ /* 0x000fe20006fa1270 */
[----:B------:R3:W-:Y:S04]  /*1be860*/  @P1 STG.E [R8.64], R15 ;  /* 0x0000000f08001986 */ /* 0x0007e8000c101904 */
[----:B------:R4:W-:Y:S01]  /*1be870*/  @P3 STG.E [R12.64], R230 ;  /* 0x000000e60c003986 */ /* 0x0009e2000c101904 */
[----:B------:R-:W-:-:S02]  /*1be880*/  ISETP.GE.AND P6, PT, R24, c[0x0][0x17c], PT ;  /* 0x00005f0018007a0c */ /* 0x000fc40003fc6270 */
[C---:B------:R-:W-:Y:S02]  /*1be890*/  ISETP.LT.AND P3, PT, R218.reuse, c[0x0][0x178], !P0 ;  /* 0x00005e00da007a0c */ /* 0x040fe40004761270 */
[----:B------:R-:W-:Y:S02]  /*1be8a0*/  ISETP.LT.AND P0, PT, R219, c[0x0][0x178], !P0 ;  /* 0x00005e00db007a0c */ /* 0x000fe40004701270 */
[----:B------:R-:W-:Y:S02]  /*1be8b0*/  ISETP.LT.AND P2, PT, R218, c[0x0][0x178], !P6 ;  /* 0x00005e00da007a0c */ /* 0x000fe40007741270 */
[----:B------:R-:W-:Y:S02]  /*1be8c0*/  IADD3 R23, R21, c[0x0][0x198], RZ ;  /* 0x0000660015177a10 */ /* 0x000fe40007ffe0ff */
[----:B------:R-:W-:Y:S01]  /*1be8d0*/  ISETP.LT.AND P6, PT, R219, c[0x0][0x178], !P6 ;  /* 0x00005e00db007a0c */ /* 0x000fe200077c1270 */
[----:B-1----:R-:W-:Y:S01]  /*1be8e0*/  IMAD.WIDE R2, R17, 0x4, R214 ;  /* 0x0000000411027825 */ /* 0x002fe200078e02d6 */
[----:B---3--:R-:W-:-:S03]  /*1be8f0*/  IADD3 R15, R23, c[0x0][0x198], RZ ;  /* 0x00006600170f7a10 */ /* 0x008fc60007ffe0ff */
[C---:B------:R-:W-:Y:S01]  /*1be900*/  IMAD.WIDE R4, R21.reuse, 0x4, R212 ;  /* 0x0000000415047825 */ /* 0x040fe200078e02d4 */
[----:B------:R1:W-:Y:S03]  /*1be910*/  @P5 STG.E [R2.64], R10 ;  /* 0x0000000a02005986 */ /* 0x0003e6000c101904 */
[----:B------:R-:W-:Y:S01]  /*1be920*/  IMAD.WIDE R6, R21, 0x4, R214 ;  /* 0x0000000415067825 */ /* 0x000fe200078e02d6 */
[----:B------:R1:W-:Y:S03]  /*1be930*/  @P3 STG.E [R4.64], R231 ;  /* 0x000000e704003986 */ /* 0x0003e6000c101904 */
[C---:B------:R-:W-:Y:S01]  /*1be940*/  IMAD.WIDE R8, R23.reuse, 0x4, R212 ;  /* 0x0000000417087825 */ /* 0x040fe200078e02d4 */
[----:B------:R1:W-:Y:S03]  /*1be950*/  @P0 STG.E [R6.64], R11 ;  /* 0x0000000b06000986 */ /* 0x0003e6000c101904 */
[----:B----4-:R-:W-:Y:S01]  /*1be960*/  IMAD.WIDE R12, R23, 0x4, R214 ;  /* 0x00000004170c7825 */ /* 0x010fe200078e02d6 */
[----:B------:R1:W-:Y:S03]  /*1be970*/  @P2 STG.E [R8.64], R234 ;  /* 0x000000ea08002986 */ /* 0x0003e6000c101904 */
[C---:B------:R-:W-:Y:S01]  /*1be980*/  IMAD.WIDE R212, R15.reuse, 0x4, R212 ;  /* 0x000000040fd47825 */ /* 0x040fe200078e02d4 */
[----:B------:R1:W-:Y:S03]  /*1be990*/  @P6 STG.E [R12.64], R18 ;  /* 0x000000120c006986 */ /* 0x0003e6000c101904 */
[----:B------:R-:W-:Y:S01]  /*1be9a0*/  IMAD.WIDE R214, R15, 0x4, R214 ;  /* 0x000000040fd67825 */ /* 0x000fe200078e02d6 */
[----:B--2---:R-:W-:-:S04]  /*1be9b0*/  ISETP.GE.AND P4, PT, R0, c[0x0][0x17c], PT ;  /* 0x00005f0000007a0c */ /* 0x004fc80003f86270 */
[----:B------:R-:W-:Y:S02]  /*1be9c0*/  ISETP.LT.AND P1, PT, R218, c[0x0][0x178], !P4 ;  /* 0x00005e00da007a0c */ /* 0x000fe40006721270 */
[----:B------:R-:W-:-:S11]  /*1be9d0*/  ISETP.LT.AND P4, PT, R219, c[0x0][0x178], !P4 ;  /* 0x00005e00db007a0c */ /* 0x000fd60006781270 */
[----:B------:R1:W-:Y:S02]  /*1be9e0*/  @P1 STG.E [R212.64], R235 ;  /* 0x000000ebd4001986 */ /* 0x0003e4000c101904 */
[----:B------:R-:W-:Y:S05]  /*1be9f0*/  @!P4 EXIT ;  /* 0x000000000000c94d */ /* 0x000fea0003800000 */
[----:B------:R-:W-:Y:S01]  /*1bea00*/  STG.E [R214.64], R19 ;  /* 0x00000013d6007986 */ /* 0x000fe2000c101904 */
[----:B------:R-:W-:Y:S05]  /*1bea10*/  EXIT ;  /* 0x000000000000794d */ /* 0x000fea0003800000 */
.L_x_2:
[----:B------:R-:W-:-:S00]  /*1bea20*/  BRA `(.L_x_2) ;  /* 0xfffffff000007947 */ /* 0x000fc0000383ffff */
[----:B------:R-:W-:-:S00]  /*1bea30*/  NOP ;  /* 0x0000000000007918 */ /* 0x000fc00000000000 */
        /* <DEDUP_REMOVED lines=12> */
.L_x_3:


//--------------------- .nv.shared.matmul_kernel  --------------------------
	.section	.nv.shared.matmul_kernel,"aw",@nobits
	.sectionflags	@""
	.align	16
